	.target	sm_90a

	.elftype	@"ET_EXEC"


//--------------------- .note.nv.tkinfo           --------------------------
	.section	.note.nv.tkinfo,"",@"SHT_NOTE"
	.sectionflags	@"SHF_NOTE_NV_TKINFO"
	.tkinfo
        /*0018*/ 	.word	0x00000002
        /*0030*/ 	.string	""
        /*0030*/ 	.string	"ptxas"
        /*0030*/ 	.string	"Cuda compilation tools, release 13.0, V13.0.88"
        /*0030*/ 	.string	"Build cuda_13.0.r13.0/compiler.36424714_0"
        /*0030*/ 	.string	"-arch sm_90a -m 64 "



//--------------------- .note.nv.cuinfo           --------------------------
	.section	.note.nv.cuinfo,"",@"SHT_NOTE"
	.sectionflags	@"SHF_NOTE_NV_CUINFO"
        /*0018*/ 	.short	0x0002
        /*001a*/ 	.short	0x005a
        /*001c*/ 	.short	0x0082
	.zero		2


//--------------------- .nv.info                  --------------------------
	.section	.nv.info,"",@"SHT_CUDA_INFO"
	.align	4


	//----- nvinfo : EIATTR_REGCOUNT
	.align		4
        /*0000*/ 	.byte	0x04, 0x2f
        /*0002*/ 	.short	(.L_19 - .L_18)
	.align		4
.L_18:
        /*0004*/ 	.word	index@(_ZN7cutlass13device_kernelIN5flash11enable_sm90INS1_16FlashAttnFwdSm90INS1_25CollectiveMainloopFwdSm90ILi2EN4cute5tupleIJNS5_1CILi1EEES8_S8_EEENS6_IJNS7_ILi64EEESA_SA_EEELi512ENS_10bfloat16_tEfNS_4arch4Sm90ELb1ELb0ELb1ELb1ELb0ELb1ELb1ELb0ELb0ELb0ELb0ELb0EEENS1_21CollectiveEpilogueFwdINS6_IJSA_NS7_ILi512EEESA_EEES9_SC_SE_Li256ELb1ELb0ELb0ELb0EEENS1_36VarlenDynamicPersistentTileSchedulerILi64ELi64ELi256ELi32ELb0ELb0ELb1ELb1ELb1ELb1EEEEEEEEEvNT_6ParamsE)
        /*0008*/ 	.word	0x000000a8


	//----- nvinfo : EIATTR_FRAME_SIZE
	.align		4
.L_19:
        /*000c*/ 	.byte	0x04, 0x11
        /*000e*/ 	.short	(.L_21 - .L_20)
	.align		4
.L_20:
        /*0010*/ 	.word	index@(_ZN7cutlass13device_kernelIN5flash11enable_sm90INS1_16FlashAttnFwdSm90INS1_25CollectiveMainloopFwdSm90ILi2EN4cute5tupleIJNS5_1CILi1EEES8_S8_EEENS6_IJNS7_ILi64EEESA_SA_EEELi512ENS_10bfloat16_tEfNS_4arch4Sm90ELb1ELb0ELb1ELb1ELb0ELb1ELb1ELb0ELb0ELb0ELb0ELb0EEENS1_21CollectiveEpilogueFwdINS6_IJSA_NS7_ILi512EEESA_EEES9_SC_SE_Li256ELb1ELb0ELb0ELb0EEENS1_36VarlenDynamicPersistentTileSchedulerILi64ELi64ELi256ELi32ELb0ELb0ELb1ELb1ELb1ELb1EEEEEEEEEvNT_6ParamsE)
        /*0014*/ 	.word	0x00000038


	//----- nvinfo : EIATTR_REGCOUNT
	.align		4
.L_21:
        /*0018*/ 	.byte	0x04, 0x2f
        /*001a*/ 	.short	(.L_23 - .L_22)
	.align		4
.L_22:
        /*001c*/ 	.word	index@(_ZN7cutlass13device_kernelIN5flash11enable_sm90INS1_16FlashAttnFwdSm90INS1_25CollectiveMainloopFwdSm90ILi2EN4cute5tupleIJNS5_1CILi1EEES8_S8_EEENS6_IJNS7_ILi64EEESA_SA_EEELi512ENS_10bfloat16_tEfNS_4arch4Sm90ELb1ELb0ELb1ELb1ELb0ELb0ELb1ELb0ELb0ELb0ELb0ELb0EEENS1_21CollectiveEpilogueFwdINS6_IJSA_NS7_ILi512EEESA_EEES9_SC_SE_Li256ELb1ELb0ELb0ELb0EEENS1_36VarlenDynamicPersistentTileSchedulerILi64ELi64ELi256ELi32ELb0ELb0ELb1ELb1ELb1ELb1EEEEEEEEEvNT_6ParamsE)
        /*0020*/ 	.word	0x000000a8


	//----- nvinfo : EIATTR_FRAME_SIZE
	.align		4
.L_23:
        /*0024*/ 	.byte	0x04, 0x11
        /*0026*/ 	.short	(.L_25 - .L_24)
	.align		4
.L_24:
        /*0028*/ 	.word	index@(_ZN7cutlass13device_kernelIN5flash11enable_sm90INS1_16FlashAttnFwdSm90INS1_25CollectiveMainloopFwdSm90ILi2EN4cute5tupleIJNS5_1CILi1EEES8_S8_EEENS6_IJNS7_ILi64EEESA_SA_EEELi512ENS_10bfloat16_tEfNS_4arch4Sm90ELb1ELb0ELb1ELb1ELb0ELb0ELb1ELb0ELb0ELb0ELb0ELb0EEENS1_21CollectiveEpilogueFwdINS6_IJSA_NS7_ILi512EEESA_EEES9_SC_SE_Li256ELb1ELb0ELb0ELb0EEENS1_36VarlenDynamicPersistentTileSchedulerILi64ELi64ELi256ELi32ELb0ELb0ELb1ELb1ELb1ELb1EEEEEEEEEvNT_6ParamsE)
        /*002c*/ 	.word	0x00000030


	//----- nvinfo : EIATTR_REGCOUNT
	.align		4
.L_25:
        /*0030*/ 	.byte	0x04, 0x2f
        /*0032*/ 	.short	(.L_27 - .L_26)
	.align		4
.L_26:
        /*0034*/ 	.word	index@(_ZN7cutlass13device_kernelIN5flash11enable_sm90INS1_16FlashAttnFwdSm90INS1_25CollectiveMainloopFwdSm90ILi2EN4cute5tupleIJNS5_1CILi1EEES8_S8_EEENS6_IJNS7_ILi64EEESA_SA_EEELi512ENS_10bfloat16_tEfNS_4arch4Sm90ELb1ELb0ELb1ELb1ELb0ELb1ELb0ELb0ELb0ELb0ELb0ELb0EEENS1_21CollectiveEpilogueFwdINS6_IJSA_NS7_ILi512EEESA_EEES9_SC_SE_Li256ELb1ELb0ELb0ELb0EEENS1_36VarlenDynamicPersistentTileSchedulerILi64ELi64ELi256ELi32ELb0ELb0ELb1ELb1ELb1ELb1EEEEEEEEEvNT_6ParamsE)
        /*0038*/ 	.word	0x000000a8


	//----- nvinfo : EIATTR_FRAME_SIZE
	.align		4
.L_27:
        /*003c*/ 	.byte	0x04, 0x11
        /*003e*/ 	.short	(.L_29 - .L_28)
	.align		4
.L_28:
        /*0040*/ 	.word	index@(_ZN7cutlass13device_kernelIN5flash11enable_sm90INS1_16FlashAttnFwdSm90INS1_25CollectiveMainloopFwdSm90ILi2EN4cute5tupleIJNS5_1CILi1EEES8_S8_EEENS6_IJNS7_ILi64EEESA_SA_EEELi512ENS_10bfloat16_tEfNS_4arch4Sm90ELb1ELb0ELb1ELb1ELb0ELb1ELb0ELb0ELb0ELb0ELb0ELb0EEENS1_21CollectiveEpilogueFwdINS6_IJSA_NS7_ILi512EEESA_EEES9_SC_SE_Li256ELb1ELb0ELb0ELb0EEENS1_36VarlenDynamicPersistentTileSchedulerILi64ELi64ELi256ELi32ELb0ELb0ELb1ELb1ELb1ELb1EEEEEEEEEvNT_6ParamsE)
        /*0044*/ 	.word	0x00000038


	//----- nvinfo : EIATTR_REGCOUNT
	.align		4
.L_29:
        /*0048*/ 	.byte	0x04, 0x2f
        /*004a*/ 	.short	(.L_31 - .L_30)
	.align		4
.L_30:
        /*004c*/ 	.word	index@(_ZN7cutlass13device_kernelIN5flash11enable_sm90INS1_16FlashAttnFwdSm90INS1_25CollectiveMainloopFwdSm90ILi2EN4cute5tupleIJNS5_1CILi1EEES8_S8_EEENS6_IJNS7_ILi64EEESA_SA_EEELi512ENS_10bfloat16_tEfNS_4arch4Sm90ELb1ELb0ELb1ELb1ELb0ELb0ELb0ELb0ELb0ELb0ELb0ELb0EEENS1_21CollectiveEpilogueFwdINS6_IJSA_NS7_ILi512EEESA_EEES9_SC_SE_Li256ELb1ELb0ELb0ELb0EEENS1_36VarlenDynamicPersistentTileSchedulerILi64ELi64ELi256ELi32ELb0ELb0ELb1ELb1ELb1ELb1EEEEEEEEEvNT_6ParamsE)
        /*0050*/ 	.word	0x000000a8


	//----- nvinfo : EIATTR_FRAME_SIZE
	.align		4
.L_31:
        /*0054*/ 	.byte	0x04, 0x11
        /*0056*/ 	.short	(.L_33 - .L_32)
	.align		4
.L_32:
        /*0058*/ 	.word	index@(_ZN7cutlass13device_kernelIN5flash11enable_sm90INS1_16FlashAttnFwdSm90INS1_25CollectiveMainloopFwdSm90ILi2EN4cute5tupleIJNS5_1CILi1EEES8_S8_EEENS6_IJNS7_ILi64EEESA_SA_EEELi512ENS_10bfloat16_tEfNS_4arch4Sm90ELb1ELb0ELb1ELb1ELb0ELb0ELb0ELb0ELb0ELb0ELb0ELb0EEENS1_21CollectiveEpilogueFwdINS6_IJSA_NS7_ILi512EEESA_EEES9_SC_SE_Li256ELb1ELb0ELb0ELb0EEENS1_36VarlenDynamicPersistentTileSchedulerILi64ELi64ELi256ELi32ELb0ELb0ELb1ELb1ELb1ELb1EEEEEEEEEvNT_6ParamsE)
        /*005c*/ 	.word	0x00000028


	//----- nvinfo : EIATTR_REGCOUNT
	.align		4
.L_33:
        /*0060*/ 	.byte	0x04, 0x2f
        /*0062*/ 	.short	(.L_35 - .L_34)
	.align		4
.L_34:
        /*0064*/ 	.word	index@(_ZN7cutlass13device_kernelIN5flash11enable_sm90INS1_16FlashAttnFwdSm90INS1_25CollectiveMainloopFwdSm90ILi2EN4cute5tupleIJNS5_1CILi1EEES8_S8_EEENS6_IJNS7_ILi64EEESA_SA_EEELi512ENS_10bfloat16_tEfNS_4arch4Sm90ELb1ELb0ELb1ELb0ELb0ELb0ELb1ELb0ELb0ELb0ELb0ELb0EEENS1_21CollectiveEpilogueFwdINS6_IJSA_NS7_ILi512EEESA_EEES9_SC_SE_Li256ELb0ELb0ELb0ELb0EEENS1_30DynamicPersistentTileSchedulerILi256ELi32ELb0ELb0ELb1EEEEEEEEEvNT_6ParamsE)
        /*0068*/ 	.word	0x000000a8


	//----- nvinfo : EIATTR_FRAME_SIZE
	.align		4
.L_35:
        /*006c*/ 	.byte	0x04, 0x11
        /*006e*/ 	.short	(.L_37 - .L_36)
	.align		4
.L_36:
        /*0070*/ 	.word	index@(_ZN7cutlass13device_kernelIN5flash11enable_sm90INS1_16FlashAttnFwdSm90INS1_25CollectiveMainloopFwdSm90ILi2EN4cute5tupleIJNS5_1CILi1EEES8_S8_EEENS6_IJNS7_ILi64EEESA_SA_EEELi512ENS_10bfloat16_tEfNS_4arch4Sm90ELb1ELb0ELb1ELb0ELb0ELb0ELb1ELb0ELb0ELb0ELb0ELb0EEENS1_21CollectiveEpilogueFwdINS6_IJSA_NS7_ILi512EEESA_EEES9_SC_SE_Li256ELb0ELb0ELb0ELb0EEENS1_30DynamicPersistentTileSchedulerILi256ELi32ELb0ELb0ELb1EEEEEEEEEvNT_6ParamsE)
        /*0074*/ 	.word	0x00000008


	//----- nvinfo : EIATTR_REGCOUNT
	.align		4
.L_37:
        /*0078*/ 	.byte	0x04, 0x2f
        /*007a*/ 	.short	(.L_39 - .L_38)
	.align		4
.L_38:
        /*007c*/ 	.word	index@(_ZN7cutlass13device_kernelIN5flash11enable_sm90INS1_16FlashAttnFwdSm90INS1_25CollectiveMainloopFwdSm90ILi2EN4cute5tupleIJNS5_1CILi1EEES8_S8_EEENS6_IJNS7_ILi64EEESA_SA_EEELi512ENS_10bfloat16_tEfNS_4arch4Sm90ELb1ELb0ELb1ELb0ELb0ELb0ELb0ELb0ELb0ELb0ELb0ELb0EEENS1_21CollectiveEpilogueFwdINS6_IJSA_NS7_ILi512EEESA_EEES9_SC_SE_Li256ELb0ELb0ELb0ELb0EEENS1_30DynamicPersistentTileSchedulerILi256ELi32ELb0ELb0ELb1EEEEEEEEEvNT_6ParamsE)
        /*0080*/ 	.word	0x000000a8


	//----- nvinfo : EIATTR_FRAME_SIZE
	.align		4
.L_39:
        /*0084*/ 	.byte	0x04, 0x11
        /*0086*/ 	.short	(.L_41 - .L_40)
	.align		4
.L_40:
        /*0088*/ 	.word	index@(_ZN7cutlass13device_kernelIN5flash11enable_sm90INS1_16FlashAttnFwdSm90INS1_25CollectiveMainloopFwdSm90ILi2EN4cute5tupleIJNS5_1CILi1EEES8_S8_EEENS6_IJNS7_ILi64EEESA_SA_EEELi512ENS_10bfloat16_tEfNS_4arch4Sm90ELb1ELb0ELb1ELb0ELb0ELb0ELb0ELb0ELb0ELb0ELb0ELb0EEENS1_21CollectiveEpilogueFwdINS6_IJSA_NS7_ILi512EEESA_EEES9_SC_SE_Li256ELb0ELb0ELb0ELb0EEENS1_30DynamicPersistentTileSchedulerILi256ELi32ELb0ELb0ELb1EEEEEEEEEvNT_6ParamsE)
        /*008c*/ 	.word	0x00000000


	//----- nvinfo : EIATTR_REGCOUNT
	.align		4
.L_41:
        /*0090*/ 	.byte	0x04, 0x2f
        /*0092*/ 	.short	(.L_43 - .L_42)
	.align		4
.L_42:
        /*0094*/ 	.word	index@(_ZN7cutlass13device_kernelIN5flash11enable_sm90INS1_16FlashAttnFwdSm90INS1_25CollectiveMainloopFwdSm90ILi2EN4cute5tupleIJNS5_1CILi1EEES8_S8_EEENS6_IJNS7_ILi64EEESA_SA_EEELi512ENS_10bfloat16_tEfNS_4arch4Sm90ELb0ELb1ELb1ELb1ELb0ELb1ELb1ELb0ELb0ELb0ELb0ELb0EEENS1_21CollectiveEpilogueFwdINS6_IJSA_NS7_ILi512EEESA_EEES9_SC_SE_Li256ELb1ELb0ELb0ELb0EEENS1_36VarlenDynamicPersistentTileSchedulerILi64ELi64ELi256ELi32ELb0ELb0ELb1ELb1ELb0ELb1EEEEEEEEEvNT_6ParamsE)
        /*0098*/ 	.word	0x000000a8


	//----- nvinfo : EIATTR_FRAME_SIZE
	.align		4
.L_43:
        /*009c*/ 	.byte	0x04, 0x11
        /*009e*/ 	.short	(.L_45 - .L_44)
	.align		4
.L_44:
        /*00a0*/ 	.word	index@(_ZN7cutlass13device_kernelIN5flash11enable_sm90INS1_16FlashAttnFwdSm90INS1_25CollectiveMainloopFwdSm90ILi2EN4cute5tupleIJNS5_1CILi1EEES8_S8_EEENS6_IJNS7_ILi64EEESA_SA_EEELi512ENS_10bfloat16_tEfNS_4arch4Sm90ELb0ELb1ELb1ELb1ELb0ELb1ELb1ELb0ELb0ELb0ELb0ELb0EEENS1_21CollectiveEpilogueFwdINS6_IJSA_NS7_ILi512EEESA_EEES9_SC_SE_Li256ELb1ELb0ELb0ELb0EEENS1_36VarlenDynamicPersistentTileSchedulerILi64ELi64ELi256ELi32ELb0ELb0ELb1ELb1ELb0ELb1EEEEEEEEEvNT_6ParamsE)
        /*00a4*/ 	.word	0x00000038


	//----- nvinfo : EIATTR_REGCOUNT
	.align		4
.L_45:
        /*00a8*/ 	.byte	0x04, 0x2f
        /*00aa*/ 	.short	(.L_47 - .L_46)
	.align		4
.L_46:
        /*00ac*/ 	.word	index@(_ZN7cutlass13device_kernelIN5flash11enable_sm90INS1_16FlashAttnFwdSm90INS1_25CollectiveMainloopFwdSm90ILi2EN4cute5tupleIJNS5_1CILi1EEES8_S8_EEENS6_IJNS7_ILi64EEESA_SA_EEELi512ENS_10bfloat16_tEfNS_4arch4Sm90ELb0ELb1ELb1ELb1ELb0ELb0ELb1ELb0ELb0ELb0ELb0ELb0EEENS1_21CollectiveEpilogueFwdINS6_IJSA_NS7_ILi512EEESA_EEES9_SC_SE_Li256ELb1ELb0ELb0ELb0EEENS1_36VarlenDynamicPersistentTileSchedulerILi64ELi64ELi256ELi32ELb0ELb0ELb1ELb1ELb0ELb1EEEEEEEEEvNT_6ParamsE)
        /*00b0*/ 	.word	0x000000a8


	//----- nvinfo : EIATTR_FRAME_SIZE
	.align		4
.L_47:
        /*00b4*/ 	.byte	0x04, 0x11
        /*00b6*/ 	.short	(.L_49 - .L_48)
	.align		4
.L_48:
        /*00b8*/ 	.word	index@(_ZN7cutlass13device_kernelIN5flash11enable_sm90INS1_16FlashAttnFwdSm90INS1_25CollectiveMainloopFwdSm90ILi2EN4cute5tupleIJNS5_1CILi1EEES8_S8_EEENS6_IJNS7_ILi64EEESA_SA_EEELi512ENS_10bfloat16_tEfNS_4arch4Sm90ELb0ELb1ELb1ELb1ELb0ELb0ELb1ELb0ELb0ELb0ELb0ELb0EEENS1_21CollectiveEpilogueFwdINS6_IJSA_NS7_ILi512EEESA_EEES9_SC_SE_Li256ELb1ELb0ELb0ELb0EEENS1_36VarlenDynamicPersistentTileSchedulerILi64ELi64ELi256ELi32ELb0ELb0ELb1ELb1ELb0ELb1EEEEEEEEEvNT_6ParamsE)
        /*00bc*/ 	.word	0x00000028


	//----- nvinfo : EIATTR_REGCOUNT
	.align		4
.L_49:
        /*00c0*/ 	.byte	0x04, 0x2f
        /*00c2*/ 	.short	(.L_51 - .L_50)
	.align		4
.L_50:
        /*00c4*/ 	.word	index@(_ZN7cutlass13device_kernelIN5flash11enable_sm90INS1_16FlashAttnFwdSm90INS1_25CollectiveMainloopFwdSm90ILi2EN4cute5tupleIJNS5_1CILi1EEES8_S8_EEENS6_IJNS7_ILi64EEESA_SA_EEELi512ENS_10bfloat16_tEfNS_4arch4Sm90ELb0ELb1ELb1ELb1ELb0ELb1ELb0ELb0ELb0ELb0ELb0ELb0EEENS1_21CollectiveEpilogueFwdINS6_IJSA_NS7_ILi512EEESA_EEES9_SC_SE_Li256ELb1ELb0ELb0ELb0EEENS1_36VarlenDynamicPersistentTileSchedulerILi64ELi64ELi256ELi32ELb0ELb0ELb1ELb1ELb0ELb1EEEEEEEEEvNT_6ParamsE)
        /*00c8*/ 	.word	0x000000a8


	//----- nvinfo : EIATTR_FRAME_SIZE
	.align		4
.L_51:
        /*00cc*/ 	.byte	0x04, 0x11
        /*00ce*/ 	.short	(.L_53 - .L_52)
	.align		4
.L_52:
        /*00d0*/ 	.word	index@(_ZN7cutlass13device_kernelIN5flash11enable_sm90INS1_16FlashAttnFwdSm90INS1_25CollectiveMainloopFwdSm90ILi2EN4cute5tupleIJNS5_1CILi1EEES8_S8_EEENS6_IJNS7_ILi64EEESA_SA_EEELi512ENS_10bfloat16_tEfNS_4arch4Sm90ELb0ELb1ELb1ELb1ELb0ELb1ELb0ELb0ELb0ELb0ELb0ELb0EEENS1_21CollectiveEpilogueFwdINS6_IJSA_NS7_ILi512EEESA_EEES9_SC_SE_Li256ELb1ELb0ELb0ELb0EEENS1_36VarlenDynamicPersistentTileSchedulerILi64ELi64ELi256ELi32ELb0ELb0ELb1ELb1ELb0ELb1EEEEEEEEEvNT_6ParamsE)
        /*00d4*/ 	.word	0x00000028


	//----- nvinfo : EIATTR_REGCOUNT
	.align		4
.L_53:
        /*00d8*/ 	.byte	0x04, 0x2f
        /*00da*/ 	.short	(.L_55 - .L_54)
	.align		4
.L_54:
        /*00dc*/ 	.word	index@(_ZN7cutlass13device_kernelIN5flash11enable_sm90INS1_16FlashAttnFwdSm90INS1_25CollectiveMainloopFwdSm90ILi2EN4cute5tupleIJNS5_1CILi1EEES8_S8_EEENS6_IJNS7_ILi64EEESA_SA_EEELi512ENS_10bfloat16_tEfNS_4arch4Sm90ELb0ELb1ELb1ELb1ELb0ELb0ELb0ELb0ELb0ELb0ELb0ELb0EEENS1_21CollectiveEpilogueFwdINS6_IJSA_NS7_ILi512EEESA_EEES9_SC_SE_Li256ELb1ELb0ELb0ELb0EEENS1_36VarlenDynamicPersistentTileSchedulerILi64ELi64ELi256ELi32ELb0ELb0ELb1ELb1ELb0ELb1EEEEEEEEEvNT_6ParamsE)
        /*00e0*/ 	.word	0x000000a8


	//----- nvinfo : EIATTR_FRAME_SIZE
	.align		4
.L_55:
        /*00e4*/ 	.byte	0x04, 0x11
        /*00e6*/ 	.short	(.L_57 - .L_56)
	.align		4
.L_56:
        /*00e8*/ 	.word	index@(_ZN7cutlass13device_kernelIN5flash11enable_sm90INS1_16FlashAttnFwdSm90INS1_25CollectiveMainloopFwdSm90ILi2EN4cute5tupleIJNS5_1CILi1EEES8_S8_EEENS6_IJNS7_ILi64EEESA_SA_EEELi512ENS_10bfloat16_tEfNS_4arch4Sm90ELb0ELb1ELb1ELb1ELb0ELb0ELb0ELb0ELb0ELb0ELb0ELb0EEENS1_21CollectiveEpilogueFwdINS6_IJSA_NS7_ILi512EEESA_EEES9_SC_SE_Li256ELb1ELb0ELb0ELb0EEENS1_36VarlenDynamicPersistentTileSchedulerILi64ELi64ELi256ELi32ELb0ELb0ELb1ELb1ELb0ELb1EEEEEEEEEvNT_6ParamsE)
        /*00ec*/ 	.word	0x00000020


	//----- nvinfo : EIATTR_REGCOUNT
	.align		4
.L_57:
        /*00f0*/ 	.byte	0x04, 0x2f
        /*00f2*/ 	.short	(.L_59 - .L_58)
	.align		4
.L_58:
        /*00f4*/ 	.word	index@(_ZN7cutlass13device_kernelIN5flash11enable_sm90INS1_16FlashAttnFwdSm90INS1_25CollectiveMainloopFwdSm90ILi2EN4cute5tupleIJNS5_1CILi1EEES8_S8_EEENS6_IJNS7_ILi64EEESA_SA_EEELi512ENS_10bfloat16_tEfNS_4arch4Sm90ELb0ELb1ELb1ELb0ELb0ELb0ELb1ELb0ELb0ELb0ELb0ELb0EEENS1_21CollectiveEpilogueFwdINS6_IJSA_NS7_ILi512EEESA_EEES9_SC_SE_Li256ELb0ELb0ELb0ELb0EEENS1_30DynamicPersistentTileSchedulerILi256ELi32ELb0ELb0ELb1EEEEEEEEEvNT_6ParamsE)
        /*00f8*/ 	.word	0x000000a8


	//----- nvinfo : EIATTR_FRAME_SIZE
	.align		4
.L_59:
        /*00fc*/ 	.byte	0x04, 0x11
        /*00fe*/ 	.short	(.L_61 - .L_60)
	.align		4
.L_60:
        /*0100*/ 	.word	index@(_ZN7cutlass13device_kernelIN5flash11enable_sm90INS1_16FlashAttnFwdSm90INS1_25CollectiveMainloopFwdSm90ILi2EN4cute5tupleIJNS5_1CILi1EEES8_S8_EEENS6_IJNS7_ILi64EEESA_SA_EEELi512ENS_10bfloat16_tEfNS_4arch4Sm90ELb0ELb1ELb1ELb0ELb0ELb0ELb1ELb0ELb0ELb0ELb0ELb0EEENS1_21CollectiveEpilogueFwdINS6_IJSA_NS7_ILi512EEESA_EEES9_SC_SE_Li256ELb0ELb0ELb0ELb0EEENS1_30DynamicPersistentTileSchedulerILi256ELi32ELb0ELb0ELb1EEEEEEEEEvNT_6ParamsE)
        /*0104*/ 	.word	0x00000008


	//----- nvinfo : EIATTR_REGCOUNT
	.align		4
.L_61:
        /*0108*/ 	.byte	0x04, 0x2f
        /*010a*/ 	.short	(.L_63 - .L_62)
	.align		4
.L_62:
        /*010c*/ 	.word	index@(_ZN7cutlass13device_kernelIN5flash11enable_sm90INS1_16FlashAttnFwdSm90INS1_25CollectiveMainloopFwdSm90ILi2EN4cute5tupleIJNS5_1CILi1EEES8_S8_EEENS6_IJNS7_ILi64EEESA_SA_EEELi512ENS_10bfloat16_tEfNS_4arch4Sm90ELb0ELb1ELb1ELb0ELb0ELb0ELb0ELb0ELb0ELb0ELb0ELb0EEENS1_21CollectiveEpilogueFwdINS6_IJSA_NS7_ILi512EEESA_EEES9_SC_SE_Li256ELb0ELb0ELb0ELb0EEENS1_30DynamicPersistentTileSchedulerILi256ELi32ELb0ELb0ELb1EEEEEEEEEvNT_6ParamsE)
        /*0110*/ 	.word	0x000000a8


	//----- nvinfo : EIATTR_FRAME_SIZE
	.align		4
.L_63:
        /*0114*/ 	.byte	0x04, 0x11
        /*0116*/ 	.short	(.L_65 - .L_64)
	.align		4
.L_64:
        /*0118*/ 	.word	index@(_ZN7cutlass13device_kernelIN5flash11enable_sm90INS1_16FlashAttnFwdSm90INS1_25CollectiveMainloopFwdSm90ILi2EN4cute5tupleIJNS5_1CILi1EEES8_S8_EEENS6_IJNS7_ILi64EEESA_SA_EEELi512ENS_10bfloat16_tEfNS_4arch4Sm90ELb0ELb1ELb1ELb0ELb0ELb0ELb0ELb0ELb0ELb0ELb0ELb0EEENS1_21CollectiveEpilogueFwdINS6_IJSA_NS7_ILi512EEESA_EEES9_SC_SE_Li256ELb0ELb0ELb0ELb0EEENS1_30DynamicPersistentTileSchedulerILi256ELi32ELb0ELb0ELb1EEEEEEEEEvNT_6ParamsE)
        /*011c*/ 	.word	0x00000000


	//----- nvinfo : EIATTR_REGCOUNT
	.align		4
.L_65:
        /*0120*/ 	.byte	0x04, 0x2f
        /*0122*/ 	.short	(.L_67 - .L_66)
	.align		4
.L_66:
        /*0124*/ 	.word	index@(_ZN7cutlass13device_kernelIN5flash11enable_sm90INS1_16FlashAttnFwdSm90INS1_25CollectiveMainloopFwdSm90ILi2EN4cute5tupleIJNS5_1CILi1EEES8_S8_EEENS6_IJNS7_ILi64EEESA_SA_EEELi512ENS_10bfloat16_tEfNS_4arch4Sm90ELb0ELb0ELb1ELb1ELb0ELb1ELb1ELb0ELb0ELb0ELb0ELb0EEENS1_21CollectiveEpilogueFwdINS6_IJSA_NS7_ILi512EEESA_EEES9_SC_SE_Li256ELb1ELb0ELb0ELb0EEENS1_36VarlenDynamicPersistentTileSchedulerILi64ELi64ELi256ELi32ELb0ELb0ELb1ELb0ELb1ELb1EEEEEEEEEvNT_6ParamsE)
        /*0128*/ 	.word	0x000000a8


	//----- nvinfo : EIATTR_FRAME_SIZE
	.align		4
.L_67:
        /*012c*/ 	.byte	0x04, 0x11
        /*012e*/ 	.short	(.L_69 - .L_68)
	.align		4
.L_68:
        /*0130*/ 	.word	index@(_ZN7cutlass13device_kernelIN5flash11enable_sm90INS1_16FlashAttnFwdSm90INS1_25CollectiveMainloopFwdSm90ILi2EN4cute5tupleIJNS5_1CILi1EEES8_S8_EEENS6_IJNS7_ILi64EEESA_SA_EEELi512ENS_10bfloat16_tEfNS_4arch4Sm90ELb0ELb0ELb1ELb1ELb0ELb1ELb1ELb0ELb0ELb0ELb0ELb0EEENS1_21CollectiveEpilogueFwdINS6_IJSA_NS7_ILi512EEESA_EEES9_SC_SE_Li256ELb1ELb0ELb0ELb0EEENS1_36VarlenDynamicPersistentTileSchedulerILi64ELi64ELi256ELi32ELb0ELb0ELb1ELb0ELb1ELb1EEEEEEEEEvNT_6ParamsE)
        /*0134*/ 	.word	0x00000040


	//----- nvinfo : EIATTR_REGCOUNT
	.align		4
.L_69:
        /*0138*/ 	.byte	0x04, 0x2f
        /*013a*/ 	.short	(.L_71 - .L_70)
	.align		4
.L_70:
        /*013c*/ 	.word	index@(_ZN7cutlass13device_kernelIN5flash11enable_sm90INS1_16FlashAttnFwdSm90INS1_25CollectiveMainloopFwdSm90ILi2EN4cute5tupleIJNS5_1CILi1EEES8_S8_EEENS6_IJNS7_ILi64EEESA_SA_EEELi512ENS_10bfloat16_tEfNS_4arch4Sm90ELb0ELb0ELb1ELb1ELb0ELb0ELb1ELb0ELb0ELb0ELb0ELb0EEENS1_21CollectiveEpilogueFwdINS6_IJSA_NS7_ILi512EEESA_EEES9_SC_SE_Li256ELb1ELb0ELb0ELb0EEENS1_36VarlenDynamicPersistentTileSchedulerILi64ELi64ELi256ELi32ELb0ELb0ELb1ELb0ELb1ELb1EEEEEEEEEvNT_6ParamsE)
        /*0140*/ 	.word	0x000000a8


	//----- nvinfo : EIATTR_FRAME_SIZE
	.align		4
.L_71:
        /*0144*/ 	.byte	0x04, 0x11
        /*0146*/ 	.short	(.L_73 - .L_72)
	.align		4
.L_72:
        /*0148*/ 	.word	index@(_ZN7cutlass13device_kernelIN5flash11enable_sm90INS1_16FlashAttnFwdSm90INS1_25CollectiveMainloopFwdSm90ILi2EN4cute5tupleIJNS5_1CILi1EEES8_S8_EEENS6_IJNS7_ILi64EEESA_SA_EEELi512ENS_10bfloat16_tEfNS_4arch4Sm90ELb0ELb0ELb1ELb1ELb0ELb0ELb1ELb0ELb0ELb0ELb0ELb0EEENS1_21CollectiveEpilogueFwdINS6_IJSA_NS7_ILi512EEESA_EEES9_SC_SE_Li256ELb1ELb0ELb0ELb0EEENS1_36VarlenDynamicPersistentTileSchedulerILi64ELi64ELi256ELi32ELb0ELb0ELb1ELb0ELb1ELb1EEEEEEEEEvNT_6ParamsE)
        /*014c*/ 	.word	0x00000038


	//----- nvinfo : EIATTR_REGCOUNT
	.align		4
.L_73:
        /*0150*/ 	.byte	0x04, 0x2f
        /*0152*/ 	.short	(.L_75 - .L_74)
	.align		4
.L_74:
        /*0154*/ 	.word	index@(_ZN7cutlass13device_kernelIN5flash11enable_sm90INS1_16FlashAttnFwdSm90INS1_25CollectiveMainloopFwdSm90ILi2EN4cute5tupleIJNS5_1CILi1EEES8_S8_EEENS6_IJNS7_ILi64EEESA_SA_EEELi512ENS_10bfloat16_tEfNS_4arch4Sm90ELb0ELb0ELb1ELb1ELb0ELb1ELb0ELb0ELb0ELb0ELb0ELb0EEENS1_21CollectiveEpilogueFwdINS6_IJSA_NS7_ILi512EEESA_EEES9_SC_SE_Li256ELb1ELb0ELb0ELb0EEENS1_36VarlenDynamicPersistentTileSchedulerILi64ELi64ELi256ELi32ELb0ELb0ELb1ELb0ELb1ELb1EEEEEEEEEvNT_6ParamsE)
        /*0158*/ 	.word	0x000000a8


	//----- nvinfo : EIATTR_FRAME_SIZE
	.align		4
.L_75:
        /*015c*/ 	.byte	0x04, 0x11
        /*015e*/ 	.short	(.L_77 - .L_76)
	.align		4
.L_76:
        /*0160*/ 	.word	index@(_ZN7cutlass13device_kernelIN5flash11enable_sm90INS1_16FlashAttnFwdSm90INS1_25CollectiveMainloopFwdSm90ILi2EN4cute5tupleIJNS5_1CILi1EEES8_S8_EEENS6_IJNS7_ILi64EEESA_SA_EEELi512ENS_10bfloat16_tEfNS_4arch4Sm90ELb0ELb0ELb1ELb1ELb0ELb1ELb0ELb0ELb0ELb0ELb0ELb0EEENS1_21CollectiveEpilogueFwdINS6_IJSA_NS7_ILi512EEESA_EEES9_SC_SE_Li256ELb1ELb0ELb0ELb0EEENS1_36VarlenDynamicPersistentTileSchedulerILi64ELi64ELi256ELi32ELb0ELb0ELb1ELb0ELb1ELb1EEEEEEEEEvNT_6ParamsE)
        /*0164*/ 	.word	0x00000040


	//----- nvinfo : EIATTR_REGCOUNT
	.align		4
.L_77:
        /*0168*/ 	.byte	0x04, 0x2f
        /*016a*/ 	.short	(.L_79 - .L_78)
	.align		4
.L_78:
        /*016c*/ 	.word	index@(_ZN7cutlass13device_kernelIN5flash11enable_sm90INS1_16FlashAttnFwdSm90INS1_25CollectiveMainloopFwdSm90ILi2EN4cute5tupleIJNS5_1CILi1EEES8_S8_EEENS6_IJNS7_ILi64EEESA_SA_EEELi512ENS_10bfloat16_tEfNS_4arch4Sm90ELb0ELb0ELb1ELb1ELb0ELb0ELb0ELb0ELb0ELb0ELb0ELb0EEENS1_21CollectiveEpilogueFwdINS6_IJSA_NS7_ILi512EEESA_EEES9_SC_SE_Li256ELb1ELb0ELb0ELb0EEENS1_36VarlenDynamicPersistentTileSchedulerILi64ELi64ELi256ELi32ELb0ELb0ELb1ELb0ELb1ELb1EEEEEEEEEvNT_6ParamsE)
        /*0170*/ 	.word	0x000000a8


	//----- nvinfo : EIATTR_FRAME_SIZE
	.align		4
.L_79:
        /*0174*/ 	.byte	0x04, 0x11
        /*0176*/ 	.short	(.L_81 - .L_80)
	.align		4
.L_80:
        /*0178*/ 	.word	index@(_ZN7cutlass13device_kernelIN5flash11enable_sm90INS1_16FlashAttnFwdSm90INS1_25CollectiveMainloopFwdSm90ILi2EN4cute5tupleIJNS5_1CILi1EEES8_S8_EEENS6_IJNS7_ILi64EEESA_SA_EEELi512ENS_10bfloat16_tEfNS_4arch4Sm90ELb0ELb0ELb1ELb1ELb0ELb0ELb0ELb0ELb0ELb0ELb0ELb0EEENS1_21CollectiveEpilogueFwdINS6_IJSA_NS7_ILi512EEESA_EEES9_SC_SE_Li256ELb1ELb0ELb0ELb0EEENS1_36VarlenDynamicPersistentTileSchedulerILi64ELi64ELi256ELi32ELb0ELb0ELb1ELb0ELb1ELb1EEEEEEEEEvNT_6ParamsE)
        /*017c*/ 	.word	0x00000030


	//----- nvinfo : EIATTR_REGCOUNT
	.align		4
.L_81:
        /*0180*/ 	.byte	0x04, 0x2f
        /*0182*/ 	.short	(.L_83 - .L_82)
	.align		4
.L_82:
        /*0184*/ 	.word	index@(_ZN7cutlass13device_kernelIN5flash11enable_sm90INS1_16FlashAttnFwdSm90INS1_25CollectiveMainloopFwdSm90ILi2EN4cute5tupleIJNS5_1CILi1EEES8_S8_EEENS6_IJNS7_ILi64EEESA_SA_EEELi512ENS_10bfloat16_tEfNS_4arch4Sm90ELb0ELb0ELb1ELb0ELb0ELb0ELb1ELb0ELb0ELb0ELb0ELb0EEENS1_21CollectiveEpilogueFwdINS6_IJSA_NS7_ILi512EEESA_EEES9_SC_SE_Li256ELb0ELb0ELb0ELb0EEENS1_29StaticPersistentTileSchedulerILb0EEEEEEEEEvNT_6ParamsE)
        /*0188*/ 	.word	0x000000a8


	//----- nvinfo : EIATTR_FRAME_SIZE
	.align		4
.L_83:
        /*018c*/ 	.byte	0x04, 0x11
        /*018e*/ 	.short	(.L_85 - .L_84)
	.align		4
.L_84:
        /*0190*/ 	.word	index@(_ZN7cutlass13device_kernelIN5flash11enable_sm90INS1_16FlashAttnFwdSm90INS1_25CollectiveMainloopFwdSm90ILi2EN4cute5tupleIJNS5_1CILi1EEES8_S8_EEENS6_IJNS7_ILi64EEESA_SA_EEELi512ENS_10bfloat16_tEfNS_4arch4Sm90ELb0ELb0ELb1ELb0ELb0ELb0ELb1ELb0ELb0ELb0ELb0ELb0EEENS1_21CollectiveEpilogueFwdINS6_IJSA_NS7_ILi512EEESA_EEES9_SC_SE_Li256ELb0ELb0ELb0ELb0EEENS1_29StaticPersistentTileSchedulerILb0EEEEEEEEEvNT_6ParamsE)
        /*0194*/ 	.word	0x00000020


	//----- nvinfo : EIATTR_REGCOUNT
	.align		4
.L_85:
        /*0198*/ 	.byte	0x04, 0x2f
        /*019a*/ 	.short	(.L_87 - .L_86)
	.align		4
.L_86:
        /*019c*/ 	.word	index@(_ZN7cutlass13device_kernelIN5flash11enable_sm90INS1_16FlashAttnFwdSm90INS1_25CollectiveMainloopFwdSm90ILi2EN4cute5tupleIJNS5_1CILi1EEES8_S8_EEENS6_IJNS7_ILi64EEESA_SA_EEELi512ENS_10bfloat16_tEfNS_4arch4Sm90ELb0ELb0ELb1ELb0ELb0ELb0ELb0ELb0ELb0ELb0ELb0ELb0EEENS1_21CollectiveEpilogueFwdINS6_IJSA_NS7_ILi512EEESA_EEES9_SC_SE_Li256ELb0ELb0ELb0ELb0EEENS1_29StaticPersistentTileSchedulerILb0EEEEEEEEEvNT_6ParamsE)
        /*01a0*/ 	.word	0x000000a8


	//----- nvinfo : EIATTR_FRAME_SIZE
	.align		4
.L_87:
        /*01a4*/ 	.byte	0x04, 0x11
        /*01a6*/ 	.short	(.L_89 - .L_88)
	.align		4
.L_88:
        /*01a8*/ 	.word	index@(_ZN7cutlass13device_kernelIN5flash11enable_sm90INS1_16FlashAttnFwdSm90INS1_25CollectiveMainloopFwdSm90ILi2EN4cute5tupleIJNS5_1CILi1EEES8_S8_EEENS6_IJNS7_ILi64EEESA_SA_EEELi512ENS_10bfloat16_tEfNS_4arch4Sm90ELb0ELb0ELb1ELb0ELb0ELb0ELb0ELb0ELb0ELb0ELb0ELb0EEENS1_21CollectiveEpilogueFwdINS6_IJSA_NS7_ILi512EEESA_EEES9_SC_SE_Li256ELb0ELb0ELb0ELb0EEENS1_29StaticPersistentTileSchedulerILb0EEEEEEEEEvNT_6ParamsE)
        /*01ac*/ 	.word	0x00000020


	//----- nvinfo : EIATTR_MIN_STACK_SIZE
	.align		4
.L_89:
        /*01b0*/ 	.byte	0x04, 0x12
        /*01b2*/ 	.short	(.L_91 - .L_90)
	.align		4
.L_90:
        /*01b4*/ 	.word	index@(_ZN7cutlass13device_kernelIN5flash11enable_sm90INS1_16FlashAttnFwdSm90INS1_25CollectiveMainloopFwdSm90ILi2EN4cute5tupleIJNS5_1CILi1EEES8_S8_EEENS6_IJNS7_ILi64EEESA_SA_EEELi512ENS_10bfloat16_tEfNS_4arch4Sm90ELb0ELb0ELb1ELb0ELb0ELb0ELb0ELb0ELb0ELb0ELb0ELb0EEENS1_21CollectiveEpilogueFwdINS6_IJSA_NS7_ILi512EEESA_EEES9_SC_SE_Li256ELb0ELb0ELb0ELb0EEENS1_29StaticPersistentTileSchedulerILb0EEEEEEEEEvNT_6ParamsE)
        /*01b8*/ 	.word	0x00000020


	//----- nvinfo : EIATTR_MIN_STACK_SIZE
	.align		4
.L_91:
        /*01bc*/ 	.byte	0x04, 0x12
        /*01be*/ 	.short	(.L_93 - .L_92)
	.align		4
.L_92:
        /*01c0*/ 	.word	index@(_ZN7cutlass13device_kernelIN5flash11enable_sm90INS1_16FlashAttnFwdSm90INS1_25CollectiveMainloopFwdSm90ILi2EN4cute5tupleIJNS5_1CILi1EEES8_S8_EEENS6_IJNS7_ILi64EEESA_SA_EEELi512ENS_10bfloat16_tEfNS_4arch4Sm90ELb0ELb0ELb1ELb0ELb0ELb0ELb1ELb0ELb0ELb0ELb0ELb0EEENS1_21CollectiveEpilogueFwdINS6_IJSA_NS7_ILi512EEESA_EEES9_SC_SE_Li256ELb0ELb0ELb0ELb0EEENS1_29StaticPersistentTileSchedulerILb0EEEEEEEEEvNT_6ParamsE)
        /*01c4*/ 	.word	0x00000020


	//----- nvinfo : EIATTR_MIN_STACK_SIZE
	.align		4
.L_93:
        /*01c8*/ 	.byte	0x04, 0x12
        /*01ca*/ 	.short	(.L_95 - .L_94)
	.align		4
.L_94:
        /*01cc*/ 	.word	index@(_ZN7cutlass13device_kernelIN5flash11enable_sm90INS1_16FlashAttnFwdSm90INS1_25CollectiveMainloopFwdSm90ILi2EN4cute5tupleIJNS5_1CILi1EEES8_S8_EEENS6_IJNS7_ILi64EEESA_SA_EEELi512ENS_10bfloat16_tEfNS_4arch4Sm90ELb0ELb0ELb1ELb1ELb0ELb0ELb0ELb0ELb0ELb0ELb0ELb0EEENS1_21CollectiveEpilogueFwdINS6_IJSA_NS7_ILi512EEESA_EEES9_SC_SE_Li256ELb1ELb0ELb0ELb0EEENS1_36VarlenDynamicPersistentTileSchedulerILi64ELi64ELi256ELi32ELb0ELb0ELb1ELb0ELb1ELb1EEEEEEEEEvNT_6ParamsE)
        /*01d0*/ 	.word	0x00000030


	//----- nvinfo : EIATTR_MIN_STACK_SIZE
	.align		4
.L_95:
        /*01d4*/ 	.byte	0x04, 0x12
        /*01d6*/ 	.short	(.L_97 - .L_96)
	.align		4
.L_96:
        /*01d8*/ 	.word	index@(_ZN7cutlass13device_kernelIN5flash11enable_sm90INS1_16FlashAttnFwdSm90INS1_25CollectiveMainloopFwdSm90ILi2EN4cute5tupleIJNS5_1CILi1EEES8_S8_EEENS6_IJNS7_ILi64EEESA_SA_EEELi512ENS_10bfloat16_tEfNS_4arch4Sm90ELb0ELb0ELb1ELb1ELb0ELb1ELb0ELb0ELb0ELb0ELb0ELb0EEENS1_21CollectiveEpilogueFwdINS6_IJSA_NS7_ILi512EEESA_EEES9_SC_SE_Li256ELb1ELb0ELb0ELb0EEENS1_36VarlenDynamicPersistentTileSchedulerILi64ELi64ELi256ELi32ELb0ELb0ELb1ELb0ELb1ELb1EEEEEEEEEvNT_6ParamsE)
        /*01dc*/ 	.word	0x00000040


	//----- nvinfo : EIATTR_MIN_STACK_SIZE
	.align		4
.L_97:
        /*01e0*/ 	.byte	0x04, 0x12
        /*01e2*/ 	.short	(.L_99 - .L_98)
	.align		4
.L_98:
        /*01e4*/ 	.word	index@(_ZN7cutlass13device_kernelIN5flash11enable_sm90INS1_16FlashAttnFwdSm90INS1_25CollectiveMainloopFwdSm90ILi2EN4cute5tupleIJNS5_1CILi1EEES8_S8_EEENS6_IJNS7_ILi64EEESA_SA_EEELi512ENS_10bfloat16_tEfNS_4arch4Sm90ELb0ELb0ELb1ELb1ELb0ELb0ELb1ELb0ELb0ELb0ELb0ELb0EEENS1_21CollectiveEpilogueFwdINS6_IJSA_NS7_ILi512EEESA_EEES9_SC_SE_Li256ELb1ELb0ELb0ELb0EEENS1_36VarlenDynamicPersistentTileSchedulerILi64ELi64ELi256ELi32ELb0ELb0ELb1ELb0ELb1ELb1EEEEEEEEEvNT_6ParamsE)
        /*01e8*/ 	.word	0x00000038


	//----- nvinfo : EIATTR_MIN_STACK_SIZE
	.align		4
.L_99:
        /*01ec*/ 	.byte	0x04, 0x12
        /*01ee*/ 	.short	(.L_101 - .L_100)
	.align		4
.L_100:
        /*01f0*/ 	.word	index@(_ZN7cutlass13device_kernelIN5flash11enable_sm90INS1_16FlashAttnFwdSm90INS1_25CollectiveMainloopFwdSm90ILi2EN4cute5tupleIJNS5_1CILi1EEES8_S8_EEENS6_IJNS7_ILi64EEESA_SA_EEELi512ENS_10bfloat16_tEfNS_4arch4Sm90ELb0ELb0ELb1ELb1ELb0ELb1ELb1ELb0ELb0ELb0ELb0ELb0EEENS1_21CollectiveEpilogueFwdINS6_IJSA_NS7_ILi512EEESA_EEES9_SC_SE_Li256ELb1ELb0ELb0ELb0EEENS1_36VarlenDynamicPersistentTileSchedulerILi64ELi64ELi256ELi32ELb0ELb0ELb1ELb0ELb1ELb1EEEEEEEEEvNT_6ParamsE)
        /*01f4*/ 	.word	0x00000040


	//----- nvinfo : EIATTR_MIN_STACK_SIZE
	.align		4
.L_101:
        /*01f8*/ 	.byte	0x04, 0x12
        /*01fa*/ 	.short	(.L_103 - .L_102)
	.align		4
.L_102:
        /*01fc*/ 	.word	index@(_ZN7cutlass13device_kernelIN5flash11enable_sm90INS1_16FlashAttnFwdSm90INS1_25CollectiveMainloopFwdSm90ILi2EN4cute5tupleIJNS5_1CILi1EEES8_S8_EEENS6_IJNS7_ILi64EEESA_SA_EEELi512ENS_10bfloat16_tEfNS_4arch4Sm90ELb0ELb1ELb1ELb0ELb0ELb0ELb0ELb0ELb0ELb0ELb0ELb0EEENS1_21CollectiveEpilogueFwdINS6_IJSA_NS7_ILi512EEESA_EEES9_SC_SE_Li256ELb0ELb0ELb0ELb0EEENS1_30DynamicPersistentTileSchedulerILi256ELi32ELb0ELb0ELb1EEEEEEEEEvNT_6ParamsE)
        /*0200*/ 	.word	0x00000000


	//----- nvinfo : EIATTR_MIN_STACK_SIZE
	.align		4
.L_103:
        /*0204*/ 	.byte	0x04, 0x12
        /*0206*/ 	.short	(.L_105 - .L_104)
	.align		4
.L_104:
        /*0208*/ 	.word	index@(_ZN7cutlass13device_kernelIN5flash11enable_sm90INS1_16FlashAttnFwdSm90INS1_25CollectiveMainloopFwdSm90ILi2EN4cute5tupleIJNS5_1CILi1EEES8_S8_EEENS6_IJNS7_ILi64EEESA_SA_EEELi512ENS_10bfloat16_tEfNS_4arch4Sm90ELb0ELb1ELb1ELb0ELb0ELb0ELb1ELb0ELb0ELb0ELb0ELb0EEENS1_21CollectiveEpilogueFwdINS6_IJSA_NS7_ILi512EEESA_EEES9_SC_SE_Li256ELb0ELb0ELb0ELb0EEENS1_30DynamicPersistentTileSchedulerILi256ELi32ELb0ELb0ELb1EEEEEEEEEvNT_6ParamsE)
        /*020c*/ 	.word	0x00000008


	//----- nvinfo : EIATTR_MIN_STACK_SIZE
	.align		4
.L_105:
        /*0210*/ 	.byte	0x04, 0x12
        /*0212*/ 	.short	(.L_107 - .L_106)
	.align		4
.L_106:
        /*0214*/ 	.word	index@(_ZN7cutlass13device_kernelIN5flash11enable_sm90INS1_16FlashAttnFwdSm90INS1_25CollectiveMainloopFwdSm90ILi2EN4cute5tupleIJNS5_1CILi1EEES8_S8_EEENS6_IJNS7_ILi64EEESA_SA_EEELi512ENS_10bfloat16_tEfNS_4arch4Sm90ELb0ELb1ELb1ELb1ELb0ELb0ELb0ELb0ELb0ELb0ELb0ELb0EEENS1_21CollectiveEpilogueFwdINS6_IJSA_NS7_ILi512EEESA_EEES9_SC_SE_Li256ELb1ELb0ELb0ELb0EEENS1_36VarlenDynamicPersistentTileSchedulerILi64ELi64ELi256ELi32ELb0ELb0ELb1ELb1ELb0ELb1EEEEEEEEEvNT_6ParamsE)
        /*0218*/ 	.word	0x00000020


	//----- nvinfo : EIATTR_MIN_STACK_SIZE
	.align		4
.L_107:
        /*021c*/ 	.byte	0x04, 0x12
        /*021e*/ 	.short	(.L_109 - .L_108)
	.align		4
.L_108:
        /*0220*/ 	.word	index@(_ZN7cutlass13device_kernelIN5flash11enable_sm90INS1_16FlashAttnFwdSm90INS1_25CollectiveMainloopFwdSm90ILi2EN4cute5tupleIJNS5_1CILi1EEES8_S8_EEENS6_IJNS7_ILi64EEESA_SA_EEELi512ENS_10bfloat16_tEfNS_4arch4Sm90ELb0ELb1ELb1ELb1ELb0ELb1ELb0ELb0ELb0ELb0ELb0ELb0EEENS1_21CollectiveEpilogueFwdINS6_IJSA_NS7_ILi512EEESA_EEES9_SC_SE_Li256ELb1ELb0ELb0ELb0EEENS1_36VarlenDynamicPersistentTileSchedulerILi64ELi64ELi256ELi32ELb0ELb0ELb1ELb1ELb0ELb1EEEEEEEEEvNT_6ParamsE)
        /*0224*/ 	.word	0x00000028


	//----- nvinfo : EIATTR_MIN_STACK_SIZE
	.align		4
.L_109:
        /*0228*/ 	.byte	0x04, 0x12
        /*022a*/ 	.short	(.L_111 - .L_110)
	.align		4
.L_110:
        /*022c*/ 	.word	index@(_ZN7cutlass13device_kernelIN5flash11enable_sm90INS1_16FlashAttnFwdSm90INS1_25CollectiveMainloopFwdSm90ILi2EN4cute5tupleIJNS5_1CILi1EEES8_S8_EEENS6_IJNS7_ILi64EEESA_SA_EEELi512ENS_10bfloat16_tEfNS_4arch4Sm90ELb0ELb1ELb1ELb1ELb0ELb0ELb1ELb0ELb0ELb0ELb0ELb0EEENS1_21CollectiveEpilogueFwdINS6_IJSA_NS7_ILi512EEESA_EEES9_SC_SE_Li256ELb1ELb0ELb0ELb0EEENS1_36VarlenDynamicPersistentTileSchedulerILi64ELi64ELi256ELi32ELb0ELb0ELb1ELb1ELb0ELb1EEEEEEEEEvNT_6ParamsE)
        /*0230*/ 	.word	0x00000028


	//----- nvinfo : EIATTR_MIN_STACK_SIZE
	.align		4
.L_111:
        /*0234*/ 	.byte	0x04, 0x12
        /*0236*/ 	.short	(.L_113 - .L_112)
	.align		4
.L_112:
        /*0238*/ 	.word	index@(_ZN7cutlass13device_kernelIN5flash11enable_sm90INS1_16FlashAttnFwdSm90INS1_25CollectiveMainloopFwdSm90ILi2EN4cute5tupleIJNS5_1CILi1EEES8_S8_EEENS6_IJNS7_ILi64EEESA_SA_EEELi512ENS_10bfloat16_tEfNS_4arch4Sm90ELb0ELb1ELb1ELb1ELb0ELb1ELb1ELb0ELb0ELb0ELb0ELb0EEENS1_21CollectiveEpilogueFwdINS6_IJSA_NS7_ILi512EEESA_EEES9_SC_SE_Li256ELb1ELb0ELb0ELb0EEENS1_36VarlenDynamicPersistentTileSchedulerILi64ELi64ELi256ELi32ELb0ELb0ELb1ELb1ELb0ELb1EEEEEEEEEvNT_6ParamsE)
        /*023c*/ 	.word	0x00000038


	//----- nvinfo : EIATTR_MIN_STACK_SIZE
	.align		4
.L_113:
        /*0240*/ 	.byte	0x04, 0x12
        /*0242*/ 	.short	(.L_115 - .L_114)
	.align		4
.L_114:
        /*0244*/ 	.word	index@(_ZN7cutlass13device_kernelIN5flash11enable_sm90INS1_16FlashAttnFwdSm90INS1_25CollectiveMainloopFwdSm90ILi2EN4cute5tupleIJNS5_1CILi1EEES8_S8_EEENS6_IJNS7_ILi64EEESA_SA_EEELi512ENS_10bfloat16_tEfNS_4arch4Sm90ELb1ELb0ELb1ELb0ELb0ELb0ELb0ELb0ELb0ELb0ELb0ELb0EEENS1_21CollectiveEpilogueFwdINS6_IJSA_NS7_ILi512EEESA_EEES9_SC_SE_Li256ELb0ELb0ELb0ELb0EEENS1_30DynamicPersistentTileSchedulerILi256ELi32ELb0ELb0ELb1EEEEEEEEEvNT_6ParamsE)
        /*0248*/ 	.word	0x00000000


	//----- nvinfo : EIATTR_MIN_STACK_SIZE
	.align		4
.L_115:
        /*024c*/ 	.byte	0x04, 0x12
        /*024e*/ 	.short	(.L_117 - .L_116)
	.align		4
.L_116:
        /*0250*/ 	.word	index@(_ZN7cutlass13device_kernelIN5flash11enable_sm90INS1_16FlashAttnFwdSm90INS1_25CollectiveMainloopFwdSm90ILi2EN4cute5tupleIJNS5_1CILi1EEES8_S8_EEENS6_IJNS7_ILi64EEESA_SA_EEELi512ENS_10bfloat16_tEfNS_4arch4Sm90ELb1ELb0ELb1ELb0ELb0ELb0ELb1ELb0ELb0ELb0ELb0ELb0EEENS1_21CollectiveEpilogueFwdINS6_IJSA_NS7_ILi512EEESA_EEES9_SC_SE_Li256ELb0ELb0ELb0ELb0EEENS1_30DynamicPersistentTileSchedulerILi256ELi32ELb0ELb0ELb1EEEEEEEEEvNT_6ParamsE)
        /*0254*/ 	.word	0x00000008


	//----- nvinfo : EIATTR_MIN_STACK_SIZE
	.align		4
.L_117:
        /*0258*/ 	.byte	0x04, 0x12
        /*025a*/ 	.short	(.L_119 - .L_118)
	.align		4
.L_118:
        /*025c*/ 	.word	index@(_ZN7cutlass13device_kernelIN5flash11enable_sm90INS1_16FlashAttnFwdSm90INS1_25CollectiveMainloopFwdSm90ILi2EN4cute5tupleIJNS5_1CILi1EEES8_S8_EEENS6_IJNS7_ILi64EEESA_SA_EEELi512ENS_10bfloat16_tEfNS_4arch4Sm90ELb1ELb0ELb1ELb1ELb0ELb0ELb0ELb0ELb0ELb0ELb0ELb0EEENS1_21CollectiveEpilogueFwdINS6_IJSA_NS7_ILi512EEESA_EEES9_SC_SE_Li256ELb1ELb0ELb0ELb0EEENS1_36VarlenDynamicPersistentTileSchedulerILi64ELi64ELi256ELi32ELb0ELb0ELb1ELb1ELb1ELb1EEEEEEEEEvNT_6ParamsE)
        /*0260*/ 	.word	0x00000028


	//----- nvinfo : EIATTR_MIN_STACK_SIZE
	.align		4
.L_119:
        /*0264*/ 	.byte	0x04, 0x12
        /*0266*/ 	.short	(.L_121 - .L_120)
	.align		4
.L_120:
        /*0268*/ 	.word	index@(_ZN7cutlass13device_kernelIN5flash11enable_sm90INS1_16FlashAttnFwdSm90INS1_25CollectiveMainloopFwdSm90ILi2EN4cute5tupleIJNS5_1CILi1EEES8_S8_EEENS6_IJNS7_ILi64EEESA_SA_EEELi512ENS_10bfloat16_tEfNS_4arch4Sm90ELb1ELb0ELb1ELb1ELb0ELb1ELb0ELb0ELb0ELb0ELb0ELb0EEENS1_21CollectiveEpilogueFwdINS6_IJSA_NS7_ILi512EEESA_EEES9_SC_SE_Li256ELb1ELb0ELb0ELb0EEENS1_36VarlenDynamicPersistentTileSchedulerILi64ELi64ELi256ELi32ELb0ELb0ELb1ELb1ELb1ELb1EEEEEEEEEvNT_6ParamsE)
        /*026c*/ 	.word	0x00000038


	//----- nvinfo : EIATTR_MIN_STACK_SIZE
	.align		4
.L_121:
        /*0270*/ 	.byte	0x04, 0x12
        /*0272*/ 	.short	(.L_123 - .L_122)
	.align		4
.L_122:
        /*0274*/ 	.word	index@(_ZN7cutlass13device_kernelIN5flash11enable_sm90INS1_16FlashAttnFwdSm90INS1_25CollectiveMainloopFwdSm90ILi2EN4cute5tupleIJNS5_1CILi1EEES8_S8_EEENS6_IJNS7_ILi64EEESA_SA_EEELi512ENS_10bfloat16_tEfNS_4arch4Sm90ELb1ELb0ELb1ELb1ELb0ELb0ELb1ELb0ELb0ELb0ELb0ELb0EEENS1_21CollectiveEpilogueFwdINS6_IJSA_NS7_ILi512EEESA_EEES9_SC_SE_Li256ELb1ELb0ELb0ELb0EEENS1_36VarlenDynamicPersistentTileSchedulerILi64ELi64ELi256ELi32ELb0ELb0ELb1ELb1ELb1ELb1EEEEEEEEEvNT_6ParamsE)
        /*0278*/ 	.word	0x00000030


	//----- nvinfo : EIATTR_MIN_STACK_SIZE
	.align		4
.L_123:
        /*027c*/ 	.byte	0x04, 0x12
        /*027e*/ 	.short	(.L_125 - .L_124)
	.align		4
.L_124:
        /*0280*/ 	.word	index@(_ZN7cutlass13device_kernelIN5flash11enable_sm90INS1_16FlashAttnFwdSm90INS1_25CollectiveMainloopFwdSm90ILi2EN4cute5tupleIJNS5_1CILi1EEES8_S8_EEENS6_IJNS7_ILi64EEESA_SA_EEELi512ENS_10bfloat16_tEfNS_4arch4Sm90ELb1ELb0ELb1ELb1ELb0ELb1ELb1ELb0ELb0ELb0ELb0ELb0EEENS1_21CollectiveEpilogueFwdINS6_IJSA_NS7_ILi512EEESA_EEES9_SC_SE_Li256ELb1ELb0ELb0ELb0EEENS1_36VarlenDynamicPersistentTileSchedulerILi64ELi64ELi256ELi32ELb0ELb0ELb1ELb1ELb1ELb1EEEEEEEEEvNT_6ParamsE)
        /*0284*/ 	.word	0x00000038
.L_125:


//--------------------- .nv.compat                --------------------------
	.section	.nv.compat,"",@"SHT_CUDA_COMPAT_INFO"
	.align	4
        /*0000*/ 	.byte	0x02, 0x09, 0x01, 0x00, 0x02, 0x02, 0x04, 0x00, 0x02, 0x05, 0x05, 0x00, 0x03, 0x07, 0x01, 0x01
        /*0010*/ 	.byte	0x02, 0x03, 0x01, 0x00, 0x02, 0x06, 0x01, 0x00, 0x04, 0x0b, 0x08, 0x00, 0x00, 0x00, 0x00, 0x00
        /*0020*/ 	.byte	0x00, 0x00, 0x00, 0x00


//--------------------- .nv.info._ZN7cutlass13device_kernelIN5flash11enable_sm90INS1_16FlashAttnFwdSm90INS1_25CollectiveMainloopFwdSm90ILi2EN4cute5tupleIJNS5_1CILi1EEES8_S8_EEENS6_IJNS7_ILi64EEESA_SA_EEELi512ENS_10bfloat16_tEfNS_4arch4Sm90ELb0ELb0ELb1ELb0ELb0ELb0ELb0ELb0ELb0ELb0ELb0ELb0EEENS1_21CollectiveEpilogueFwdINS6_IJSA_NS7_ILi512EEESA_EEES9_SC_SE_Li256ELb0ELb0ELb0ELb0EEENS1_29StaticPersistentTileSchedulerILb0EEEEEEEEEvNT_6ParamsE --------------------------
	.section	.nv.info._ZN7cutlass13device_kernelIN5flash11enable_sm90INS1_16FlashAttnFwdSm90INS1_25CollectiveMainloopFwdSm90ILi2EN4cute5tupleIJNS5_1CILi1EEES8_S8_EEENS6_IJNS7_ILi64EEESA_SA_EEELi512ENS_10bfloat16_tEfNS_4arch4Sm90ELb0ELb0ELb1ELb0ELb0ELb0ELb0ELb0ELb0ELb0ELb0ELb0EEENS1_21CollectiveEpilogueFwdINS6_IJSA_NS7_ILi512EEESA_EEES9_SC_SE_Li256ELb0ELb0ELb0ELb0EEENS1_29StaticPersistentTileSchedulerILb0EEEEEEEEEvNT_6ParamsE,"",@"SHT_CUDA_INFO"
	.sectionflags	@""
	.align	4


	//----- nvinfo : EIATTR_CUDA_API_VERSION
	.align		4
        /*0000*/ 	.byte	0x04, 0x37
        /*0002*/ 	.short	(.L_127 - .L_126)
.L_126:
        /*0004*/ 	.word	0x00000082


	//----- nvinfo : EIATTR_KPARAM_INFO
	.align		4
.L_127:
        /*0008*/ 	.byte	0x04, 0x17
        /*000a*/ 	.short	(.L_129 - .L_128)
.L_128:
        /*000c*/ 	.word	0x00000000
        /*0010*/ 	.short	0x0000
        /*0012*/ 	.short	0x0070
        /*0014*/ 	.byte	0x00, 0xf0, 0x01, 0x2e


	//----- nvinfo : EIATTR_SPARSE_MMA_MASK
	.align		4
.L_129:
        /*0018*/ 	.byte	0x03, 0x50
        /*001a*/ 	.short	0x0000


	//----- nvinfo : EIATTR_MAXREG_COUNT
	.align		4
        /*001c*/ 	.byte	0x03, 0x1b
        /*001e*/ 	.short	0x00a8


	//----- nvinfo : EIATTR_NUM_BARRIERS
	.align		4
        /*0020*/ 	.byte	0x02, 0x4c
        /*0022*/ 	.byte	0x10
	.zero		1


	//----- nvinfo : EIATTR_EXTERNS
	.align		4
        /*0024*/ 	.byte	0x04, 0x0f
        /*0026*/ 	.short	(.L_131 - .L_130)


	//   ....[0]....
	.align		4
.L_130:
        /*0028*/ 	.word	index@(__assertfail)


	//----- nvinfo : EIATTR_ANNOTATIONS
	.align		4
.L_131:
        /*002c*/ 	.byte	0x04, 0x55
        /*002e*/ 	.short	(.L_133 - .L_132)


	//   ....[0]....
.L_132:
        /*0030*/ 	.word	0x00000001
        /*0034*/ 	.byte	0xc0, 0x7e, 0x00, 0x00, 0x01, 0x00, 0x00, 0x00, 0xd0, 0x7e, 0x00, 0x00, 0x01, 0x00, 0x00, 0x00
        /* <DEDUP_REMOVED lines=10> */
        /*00e4*/ 	.byte	0xb0, 0xab, 0x00, 0x00


	//----- nvinfo : EIATTR_MERCURY_ISA_VERSION
	.align		4
.L_133:
        /*00e8*/ 	.byte	0x03, 0x5f
        /*00ea*/ 	.short	0x0101


	//----- nvinfo : EIATTR_INT_WARP_WIDE_INSTR_OFFSETS
	.align		4
        /*00ec*/ 	.byte	0x04, 0x31
        /*00ee*/ 	.short	(.L_135 - .L_134)


	//   ....[0]....
.L_134:
        /*00f0*/ 	.word	0x00000190


	//   ....[1]....
        /*00f4*/ 	.word	0x000001c0


	//   ....[2]....
        /*00f8*/ 	.word	0x000001d0


	//   ....[3]....
        /*00fc*/ 	.word	0x000085a0


	//   ....[4]....
        /*0100*/ 	.word	0x00008600


	//----- nvinfo : EIATTR_COOP_GROUP_MASK_REGIDS
	.align		4
.L_135:
        /*0104*/ 	.byte	0x04, 0x29
        /*0106*/ 	.short	(.L_137 - .L_136)


	//   ....[0]....
.L_136:
        /*0108*/ 	.word	0xffffffff


	//   ....[1]....
        /*010c*/ 	.word	0xffffffff


	//   ....[2]....
        /*0110*/ 	.word	0xffffffff


	//   ....[3]....
        /*0114*/ 	.word	0xffffffff


	//   ....[4]....
        /*0118*/ 	.word	0xffffffff


	//   ....[5]....
        /*011c*/ 	.word	0xffffffff


	//   ....[6]....
        /*0120*/ 	.word	0xffffffff


	//   ....[7]....
        /*0124*/ 	.word	0xffffffff


	//   ....[8]....
        /*0128*/ 	.word	0xffffffff


	//   ....[9]....
        /*012c*/ 	.word	0xffffffff


	//   ....[10]....
        /*0130*/ 	.word	0xffffffff


	//   ....[11]....
        /*0134*/ 	.word	0xffffffff


	//   ....[12]....
        /*0138*/ 	.word	0xffffffff


	//   ....[13]....
        /*013c*/ 	.word	0xffffffff


	//   ....[14]....
        /*0140*/ 	.word	0xffffffff


	//   ....[15]....
        /*0144*/ 	.word	0xffffffff


	//   ....[16]....
        /*0148*/ 	.word	0xffffffff


	//   ....[17]....
        /*014c*/ 	.word	0xffffffff


	//   ....[18]....
        /*0150*/ 	.word	0xffffffff


	//   ....[19]....
        /*0154*/ 	.word	0xffffffff


	//   ....[20]....
        /*0158*/ 	.word	0xffffffff


	//   ....[21]....
        /*015c*/ 	.word	0xffffffff


	//   ....[22]....
        /*0160*/ 	.word	0xffffffff


	//   ....[23]....
        /*0164*/ 	.word	0xffffffff


	//   ....[24]....
        /*0168*/ 	.word	0xffffffff


	//   ....[25]....
        /*016c*/ 	.word	0xffffffff


	//   ....[26]....
        /*0170*/ 	.word	0xffffffff


	//   ....[27]....
        /*0174*/ 	.word	0x0500000f


	//   ....[28]....
        /*0178*/ 	.word	0x0500000f


	//----- nvinfo : EIATTR_COOP_GROUP_INSTR_OFFSETS
	.align		4
.L_137:
        /*017c*/ 	.byte	0x04, 0x28
        /*017e*/ 	.short	(.L_139 - .L_138)


	//   ....[0]....
.L_138:
        /*0180*/ 	.word	0x00000060


	//   ....[1]....
        /*0184*/ 	.word	0x000001a0


	//   ....[2]....
        /*0188*/ 	.word	0x000001f0


	//   ....[3]....
        /*018c*/ 	.word	0x000003a0


	//   ....[4]....
        /*0190*/ 	.word	0x00000500


	//   ....[5]....
        /*0194*/ 	.word	0x00000620


	//   ....[6]....
        /*0198*/ 	.word	0x00000780


	//   ....[7]....
        /*019c*/ 	.word	0x00001040


	//   ....[8]....
        /*01a0*/ 	.word	0x00002960


	//   ....[9]....
        /*01a4*/ 	.word	0x00003720


	//   ....[10]....
        /*01a8*/ 	.word	0x000037a0


	//   ....[11]....
        /*01ac*/ 	.word	0x00003980


	//   ....[12]....
        /*01b0*/ 	.word	0x00003a50


	//   ....[13]....
        /*01b4*/ 	.word	0x00004350


	//   ....[14]....
        /*01b8*/ 	.word	0x00004ac0


	//   ....[15]....
        /*01bc*/ 	.word	0x00004b40


	//   ....[16]....
        /*01c0*/ 	.word	0x00004e60


	//   ....[17]....
        /*01c4*/ 	.word	0x00005030


	//   ....[18]....
        /*01c8*/ 	.word	0x00006070


	//   ....[19]....
        /*01cc*/ 	.word	0x000060b0


	//   ....[20]....
        /*01d0*/ 	.word	0x000060f0


	//   ....[21]....
        /*01d4*/ 	.word	0x00006170


	//   ....[22]....
        /*01d8*/ 	.word	0x000061a0


	//   ....[23]....
        /*01dc*/ 	.word	0x00006b60


	//   ....[24]....
        /*01e0*/ 	.word	0x00007970


	//   ....[25]....
        /*01e4*/ 	.word	0x00007dd0


	//   ....[26]....
        /*01e8*/ 	.word	0x0000acb0


	//   ....[27]....
        /*01ec*/ 	.word	0x0000b230


	//   ....[28]....
        /*01f0*/ 	.word	0x0000b6d0


	//----- nvinfo : EIATTR_REG_RECONFIG
	.align		4
.L_139:
        /*01f4*/ 	.byte	0x01, 0x54
	.zero		2


	//----- nvinfo : EIATTR_SYSCALL_OFFSETS
	.align		4
        /*01f8*/ 	.byte	0x04, 0x46
        /*01fa*/ 	.short	(.L_141 - .L_140)


	//   ....[0]....
.L_140:
        /*01fc*/ 	.word	0x00002b20


	//   ....[1]....
        /*0200*/ 	.word	0x00008220


	//   ....[2]....
        /*0204*/ 	.word	0x00008360


	//   ....[3]....
        /*0208*/ 	.word	0x00008460


	//----- nvinfo : EIATTR_MBARRIER_INSTR_OFFSETS
	.align		4
.L_141:
        /*020c*/ 	.byte	0x04, 0x39
        /*020e*/ 	.short	(.L_143 - .L_142)


	//   ....[0]....
.L_142:
        /*0210*/ 	.word	0x00000290
        /*0214*/ 	.word	0x000000ff
        /*0218*/ 	.word	0x00028c00
        /*021c*/ 	.short	0x0100
        /*021e*/ 	.byte	0x06
	.zero		1


	//   ....[1]....
        /*0220*/ 	.word	0x000002a0
        /*0224*/ 	.word	0x000000ff
        /*0228*/ 	.word	0x00028c20
        /*022c*/ 	.short	0x0100
        /*022e*/ 	.byte	0x06
	.zero		1


	//   ....[2]....
        /*0230*/ 	.word	0x00000350
        /*0234*/ 	.word	0x000000ff
        /*0238*/ 	.word	0x00028c30
        /*023c*/ 	.short	0x0100
        /*023e*/ 	.byte	0x06
	.zero		1


	//   ....[3]....
        /*0240*/ 	.word	0x00000360
        /*0244*/ 	.word	0x000000ff
        /*0248*/ 	.word	0x00028c40
        /*024c*/ 	.short	0x0100
        /*024e*/ 	.byte	0x06
	.zero		1


	//   ....[4]....
        /*0250*/ 	.word	0x00000370
        /*0254*/ 	.word	0x000000ff
        /*0258*/ 	.word	0x00028c38
        /*025c*/ 	.short	0x0100
        /*025e*/ 	.byte	0x06
	.zero		1


	//   ....[5]....
        /*0260*/ 	.word	0x00000380
        /*0264*/ 	.word	0x000000ff
        /*0268*/ 	.word	0x00028c48
        /*026c*/ 	.short	0x0100
        /*026e*/ 	.byte	0x06
	.zero		1


	//   ....[6]....
        /*0270*/ 	.word	0x000004b0
        /*0274*/ 	.word	0x000000ff
        /*0278*/ 	.word	0x00028c50
        /*027c*/ 	.short	0x0100
        /*027e*/ 	.byte	0x08
	.zero		1


	//   ....[7]....
        /*0280*/ 	.word	0x000004c0
        /*0284*/ 	.word	0x000000ff
        /*0288*/ 	.word	0x00028c60
        /*028c*/ 	.short	0x0100
        /*028e*/ 	.byte	0x08
	.zero		1


	//   ....[8]....
        /*0290*/ 	.word	0x000004d0
        /*0294*/ 	.word	0x000000ff
        /*0298*/ 	.word	0x00028c58
        /*029c*/ 	.short	0x0100
        /*029e*/ 	.byte	0x08
	.zero		1


	//   ....[9]....
        /*02a0*/ 	.word	0x000004e0
        /*02a4*/ 	.word	0x000000ff
        /*02a8*/ 	.word	0x00028c68
        /*02ac*/ 	.short	0x0100
        /*02ae*/ 	.byte	0x08
	.zero		1


	//   ....[10]....
        /*02b0*/ 	.word	0x000005d0
        /*02b4*/ 	.word	0x000000ff
        /*02b8*/ 	.word	0x00028c70
        /*02bc*/ 	.short	0x0100
        /*02be*/ 	.byte	0x06
	.zero		1


	//   ....[11]....
        /*02c0*/ 	.word	0x000005e0
        /*02c4*/ 	.word	0x000000ff
        /*02c8*/ 	.word	0x00028c80
        /*02cc*/ 	.short	0x0100
        /*02ce*/ 	.byte	0x06
	.zero		1


	//   ....[12]....
        /*02d0*/ 	.word	0x000005f0
        /*02d4*/ 	.word	0x000000ff
        /*02d8*/ 	.word	0x00028c78
        /*02dc*/ 	.short	0x0100
        /*02de*/ 	.byte	0x06
	.zero		1


	//   ....[13]....
        /*02e0*/ 	.word	0x00000600
        /*02e4*/ 	.word	0x000000ff
        /*02e8*/ 	.word	0x00028c88
        /*02ec*/ 	.short	0x0100
        /*02ee*/ 	.byte	0x06
	.zero		1


	//   ....[14]....
        /*02f0*/ 	.word	0x00000730
        /*02f4*/ 	.word	0x000000ff
        /*02f8*/ 	.word	0x00028c90
        /*02fc*/ 	.short	0x0100
        /*02fe*/ 	.byte	0x08
	.zero		1


	//   ....[15]....
        /*0300*/ 	.word	0x00000740
        /*0304*/ 	.word	0x000000ff
        /*0308*/ 	.word	0x00028ca0
        /*030c*/ 	.short	0x0100
        /*030e*/ 	.byte	0x08
	.zero		1


	//   ....[16]....
        /*0310*/ 	.word	0x00000750
        /*0314*/ 	.word	0x000000ff
        /*0318*/ 	.word	0x00028c98
        /*031c*/ 	.short	0x0100
        /*031e*/ 	.byte	0x08
	.zero		1


	//   ....[17]....
        /*0320*/ 	.word	0x00000760
        /*0324*/ 	.word	0x000000ff
        /*0328*/ 	.word	0x00028ca8
        /*032c*/ 	.short	0x0100
        /*032e*/ 	.byte	0x08
	.zero		1


	//   ....[18]....
        /*0330*/ 	.word	0x00000890
        /*0334*/ 	.word	0x000000ff
        /*0338*/ 	.word	0x00028cb0
        /*033c*/ 	.short	0x0100
        /*033e*/ 	.byte	0x08
	.zero		1


	//   ....[19]....
        /*0340*/ 	.word	0x000008a0
        /*0344*/ 	.word	0x000000ff
        /*0348*/ 	.word	0x00028cc0
        /*034c*/ 	.short	0x0100
        /*034e*/ 	.byte	0x08
	.zero		1


	//   ....[20]....
        /*0350*/ 	.word	0x000008b0
        /*0354*/ 	.word	0x000000ff
        /*0358*/ 	.word	0x00028cb8
        /*035c*/ 	.short	0x0100
        /*035e*/ 	.byte	0x08
	.zero		1


	//   ....[21]....
        /*0360*/ 	.word	0x000008c0
        /*0364*/ 	.word	0x000000ff
        /*0368*/ 	.word	0x00028cc8
        /*036c*/ 	.short	0x0100
        /*036e*/ 	.byte	0x08
	.zero		1


	//   ....[22]....
        /*0370*/ 	.word	0x00001150
        /*0374*/ 	.word	0x000000ff
        /*0378*/ 	.word	0x00028c50
        /*037c*/ 	.short	0x010a
        /*037e*/ 	.byte	0x10
	.zero		1


	//   ....[23]....
        /*0380*/ 	.word	0x00001430
        /*0384*/ 	.word	0x00000000
        /*0388*/ 	.word	0x00000000
        /*038c*/ 	.short	0x0101
        /*038e*/ 	.byte	0x3f
	.zero		1


	//   ....[24]....
        /*0390*/ 	.word	0x00001dc0
        /*0394*/ 	.word	0x000000ff
        /*0398*/ 	.word	0x00028c50
        /*039c*/ 	.short	0x010a
        /*039e*/ 	.byte	0x06
	.zero		1


	//   ....[25]....
        /*03a0*/ 	.word	0x00001e00
        /*03a4*/ 	.word	0x000000ff
        /*03a8*/ 	.word	0x00028c50
        /*03ac*/ 	.short	0x010a
        /*03ae*/ 	.byte	0x06
	.zero		1


	//   ....[26]....
        /*03b0*/ 	.word	0x00002050
        /*03b4*/ 	.word	0x00000003
        /*03b8*/ 	.word	0x00000000
        /*03bc*/ 	.short	0x0101
        /*03be*/ 	.byte	0x3f
	.zero		1


	//   ....[27]....
        /*03c0*/ 	.word	0x00002ba0
        /*03c4*/ 	.word	0x000000ff
        /*03c8*/ 	.word	0x00028c00
        /*03cc*/ 	.short	0x010a
        /*03ce*/ 	.byte	0x2e
	.zero		1


	//   ....[28]....
        /*03d0*/ 	.word	0x00002c20
        /*03d4*/ 	.word	0x00000007
        /*03d8*/ 	.word	0x00028c30
        /*03dc*/ 	.short	0x010a
        /*03de*/ 	.byte	0x3f
	.zero		1


	//   ....[29]....
        /*03e0*/ 	.word	0x00002c60
        /*03e4*/ 	.word	0x00000007
        /*03e8*/ 	.word	0x00028c30
        /*03ec*/ 	.short	0x010a
        /*03ee*/ 	.byte	0x3f
	.zero		1


	//   ....[30]....
        /*03f0*/ 	.word	0x00003c40
        /*03f4*/ 	.word	0x00000005
        /*03f8*/ 	.word	0x00000000
        /*03fc*/ 	.short	0x0101
        /*03fe*/ 	.byte	0x3f
	.zero		1


	//   ....[31]....
        /*0400*/ 	.word	0x000040c0
        /*0404*/ 	.word	0x00000007
        /*0408*/ 	.word	0x00028c50
        /*040c*/ 	.short	0x010a
        /*040e*/ 	.byte	0x3f
	.zero		1


	//   ....[32]....
        /*0410*/ 	.word	0x00004110
        /*0414*/ 	.word	0x00000007
        /*0418*/ 	.word	0x00028c50
        /*041c*/ 	.short	0x010a
        /*041e*/ 	.byte	0x3f
	.zero		1


	//   ....[33]....
        /*0420*/ 	.word	0x00004370
        /*0424*/ 	.word	0x00000007
        /*0428*/ 	.word	0x00000000
        /*042c*/ 	.short	0x0101
        /*042e*/ 	.byte	0x3f
	.zero		1


	//   ....[34]....
        /*0430*/ 	.word	0x000044c0
        /*0434*/ 	.word	0x000000ff
        /*0438*/ 	.word	0x00028c30
        /*043c*/ 	.short	0x010a
        /*043e*/ 	.byte	0x17
	.zero		1


	//   ....[35]....
        /*0440*/ 	.word	0x00004500
        /*0444*/ 	.word	0x000000ff
        /*0448*/ 	.word	0x00028c30
        /*044c*/ 	.short	0x010a
        /*044e*/ 	.byte	0x17
	.zero		1


	//   ....[36]....
        /*0450*/ 	.word	0x00005440
        /*0454*/ 	.word	0x00000098
        /*0458*/ 	.word	0x00000000
        /*045c*/ 	.short	0x0101
        /*045e*/ 	.byte	0x3f
	.zero		1


	//   ....[37]....
        /*0460*/ 	.word	0x00005de0
        /*0464*/ 	.word	0x000000ff
        /*0468*/ 	.word	0x00028c50
        /*046c*/ 	.short	0x010a
        /*046e*/ 	.byte	0x17
	.zero		1


	//   ....[38]....
        /*0470*/ 	.word	0x00005e20
        /*0474*/ 	.word	0x000000ff
        /*0478*/ 	.word	0x00028c50
        /*047c*/ 	.short	0x010a
        /*047e*/ 	.byte	0x17
	.zero		1


	//   ....[39]....
        /*0480*/ 	.word	0x00006090
        /*0484*/ 	.word	0x000000a8
        /*0488*/ 	.word	0x00000000
        /*048c*/ 	.short	0x0101
        /*048e*/ 	.byte	0x3f
	.zero		1


	//   ....[40]....
        /*0490*/ 	.word	0x00007d40
        /*0494*/ 	.word	0x000000ff
        /*0498*/ 	.word	0x00000000
        /*049c*/ 	.short	0x0101
        /*049e*/ 	.byte	0x06
	.zero		1


	//   ....[41]....
        /*04a0*/ 	.word	0x00008960
        /*04a4*/ 	.word	0x00000005
        /*04a8*/ 	.word	0x00028c40
        /*04ac*/ 	.short	0x010a
        /*04ae*/ 	.byte	0x3f
	.zero		1


	//   ....[42]....
        /*04b0*/ 	.word	0x00008cf0
        /*04b4*/ 	.word	0x0000000a
        /*04b8*/ 	.word	0x00028c20
        /*04bc*/ 	.short	0x010a
        /*04be*/ 	.byte	0x3f
	.zero		1


	//   ....[43]....
        /*04c0*/ 	.word	0x00008db0
        /*04c4*/ 	.word	0x00000008
        /*04c8*/ 	.word	0x00028c60
        /*04cc*/ 	.short	0x010a
        /*04ce*/ 	.byte	0x3f
	.zero		1


	//   ....[44]....
        /*04d0*/ 	.word	0x000094a0
        /*04d4*/ 	.word	0x00000002
        /*04d8*/ 	.word	0x00028c40
        /*04dc*/ 	.short	0x010a
        /*04de*/ 	.byte	0x3f
	.zero		1


	//   ....[45]....
        /*04e0*/ 	.word	0x00009670
        /*04e4*/ 	.word	0x00000002
        /*04e8*/ 	.word	0x00028c60
        /*04ec*/ 	.short	0x010a
        /*04ee*/ 	.byte	0x3f
	.zero		1


	//   ....[46]....
        /*04f0*/ 	.word	0x00009cf0
        /*04f4*/ 	.word	0x00000003
        /*04f8*/ 	.word	0x00028c40
        /*04fc*/ 	.short	0x010a
        /*04fe*/ 	.byte	0x3f
	.zero		1


	//   ....[47]....
        /*0500*/ 	.word	0x00009ec0
        /*0504*/ 	.word	0x00000003
        /*0508*/ 	.word	0x00028c60
        /*050c*/ 	.short	0x010a
        /*050e*/ 	.byte	0x3f
	.zero		1


	//   ....[48]....
        /*0510*/ 	.word	0x0000a4e0
        /*0514*/ 	.word	0x00000003
        /*0518*/ 	.word	0x00028c40
        /*051c*/ 	.short	0x010a
        /*051e*/ 	.byte	0x3f
	.zero		1


	//   ....[49]....
        /*0520*/ 	.word	0x0000a6b0
        /*0524*/ 	.word	0x00000003
        /*0528*/ 	.word	0x00028c60
        /*052c*/ 	.short	0x010a
        /*052e*/ 	.byte	0x3f
	.zero		1


	//   ....[50]....
        /*0530*/ 	.word	0x0000ac30
        /*0534*/ 	.word	0x00000000
        /*0538*/ 	.word	0x00028c20
        /*053c*/ 	.short	0x010a
        /*053e*/ 	.byte	0x3f
	.zero		1


	//   ....[51]....
        /*0540*/ 	.word	0x0000add0
        /*0544*/ 	.word	0x00000006
        /*0548*/ 	.word	0x00000000
        /*054c*/ 	.short	0x010a
        /*054e*/ 	.byte	0x3f
	.zero		1


	//   ....[52]....
        /*0550*/ 	.word	0x0000ae40
        /*0554*/ 	.word	0x00000003
        /*0558*/ 	.word	0x00000000
        /*055c*/ 	.short	0x010a
        /*055e*/ 	.byte	0x3f
	.zero		1


	//   ....[53]....
        /*0560*/ 	.word	0x0000aea0
        /*0564*/ 	.word	0x00000010
        /*0568*/ 	.word	0x00000000
        /*056c*/ 	.short	0x010a
        /*056e*/ 	.byte	0x3f
	.zero		1


	//   ....[54]....
        /*0570*/ 	.word	0x0000aed0
        /*0574*/ 	.word	0x00000003
        /*0578*/ 	.word	0x00000000
        /*057c*/ 	.short	0x010a
        /*057e*/ 	.byte	0x3f
	.zero		1


	//   ....[55]....
        /*0580*/ 	.word	0x0000af40
        /*0584*/ 	.word	0x00000003
        /*0588*/ 	.word	0x00028c50
        /*058c*/ 	.short	0x010a
        /*058e*/ 	.byte	0x3f
	.zero		1


	//   ....[56]....
        /*0590*/ 	.word	0x0000afa0
        /*0594*/ 	.word	0x00000004
        /*0598*/ 	.word	0x00028c50
        /*059c*/ 	.short	0x010a
        /*059e*/ 	.byte	0x3f
	.zero		1


	//   ....[57]....
        /*05a0*/ 	.word	0x0000b000
        /*05a4*/ 	.word	0x00000003
        /*05a8*/ 	.word	0x00028c00
        /*05ac*/ 	.short	0x010a
        /*05ae*/ 	.byte	0x3f
	.zero		1


	//   ....[58]....
        /*05b0*/ 	.word	0x0000b050
        /*05b4*/ 	.word	0x00000007
        /*05b8*/ 	.word	0x00028c30
        /*05bc*/ 	.short	0x010a
        /*05be*/ 	.byte	0x3f
	.zero		1


	//   ....[59]....
        /*05c0*/ 	.word	0x0000b0a0
        /*05c4*/ 	.word	0x00000007
        /*05c8*/ 	.word	0x00028c50
        /*05cc*/ 	.short	0x010a
        /*05ce*/ 	.byte	0x3f
	.zero		1


	//   ....[60]....
        /*05d0*/ 	.word	0x0000b100
        /*05d4*/ 	.word	0x00000004
        /*05d8*/ 	.word	0x00028c30
        /*05dc*/ 	.short	0x010a
        /*05de*/ 	.byte	0x3f
	.zero		1


	//   ....[61]....
        /*05e0*/ 	.word	0x0000b150
        /*05e4*/ 	.word	0x000000a8
        /*05e8*/ 	.word	0x00028c50
        /*05ec*/ 	.short	0x010a
        /*05ee*/ 	.byte	0x3f
	.zero		1


	//   ....[62]....
        /*05f0*/ 	.word	0x0000b2f0
        /*05f4*/ 	.word	0x00000005
        /*05f8*/ 	.word	0x00028c40
        /*05fc*/ 	.short	0x010a
        /*05fe*/ 	.byte	0x3f
	.zero		1


	//   ....[63]....
        /*0600*/ 	.word	0x0000b370
        /*0604*/ 	.word	0x00000008
        /*0608*/ 	.word	0x00028c20
        /*060c*/ 	.short	0x010a
        /*060e*/ 	.byte	0x3f
	.zero		1


	//   ....[64]....
        /*0610*/ 	.word	0x0000b3c0
        /*0614*/ 	.word	0x00000008
        /*0618*/ 	.word	0x00028c60
        /*061c*/ 	.short	0x010a
        /*061e*/ 	.byte	0x3f
	.zero		1


	//   ....[65]....
        /*0620*/ 	.word	0x0000b410
        /*0624*/ 	.word	0x00000002
        /*0628*/ 	.word	0x00028c40
        /*062c*/ 	.short	0x010a
        /*062e*/ 	.byte	0x3f
	.zero		1


	//   ....[66]....
        /*0630*/ 	.word	0x0000b460
        /*0634*/ 	.word	0x00000002
        /*0638*/ 	.word	0x00028c60
        /*063c*/ 	.short	0x010a
        /*063e*/ 	.byte	0x3f
	.zero		1


	//   ....[67]....
        /*0640*/ 	.word	0x0000b4b0
        /*0644*/ 	.word	0x00000003
        /*0648*/ 	.word	0x00028c40
        /*064c*/ 	.short	0x010a
        /*064e*/ 	.byte	0x3f
	.zero		1


	//   ....[68]....
        /*0650*/ 	.word	0x0000b500
        /*0654*/ 	.word	0x00000003
        /*0658*/ 	.word	0x00028c60
        /*065c*/ 	.short	0x010a
        /*065e*/ 	.byte	0x3f
	.zero		1


	//   ....[69]....
        /*0660*/ 	.word	0x0000b550
        /*0664*/ 	.word	0x00000003
        /*0668*/ 	.word	0x00028c40
        /*066c*/ 	.short	0x010a
        /*066e*/ 	.byte	0x3f
	.zero		1


	//   ....[70]....
        /*0670*/ 	.word	0x0000b5a0
        /*0674*/ 	.word	0x00000003
        /*0678*/ 	.word	0x00028c60
        /*067c*/ 	.short	0x010a
        /*067e*/ 	.byte	0x3f
	.zero		1


	//   ....[71]....
        /*0680*/ 	.word	0x0000b5f0
        /*0684*/ 	.word	0x00000000
        /*0688*/ 	.word	0x00028c20
        /*068c*/ 	.short	0x010a
        /*068e*/ 	.byte	0x3f
	.zero		1


	//   ....[72]....
        /*0690*/ 	.word	0x0000b790
        /*0694*/ 	.word	0x00000006
        /*0698*/ 	.word	0x00000000
        /*069c*/ 	.short	0x010a
        /*069e*/ 	.byte	0x3f
	.zero		1


	//   ....[73]....
        /*06a0*/ 	.word	0x0000b7e0
        /*06a4*/ 	.word	0x00000003
        /*06a8*/ 	.word	0x00000000
        /*06ac*/ 	.short	0x010a
        /*06ae*/ 	.byte	0x3f
	.zero		1


	//   ....[74]....
        /*06b0*/ 	.word	0x0000b830
        /*06b4*/ 	.word	0x00000010
        /*06b8*/ 	.word	0x00000000
        /*06bc*/ 	.short	0x010a
        /*06be*/ 	.byte	0x3f
	.zero		1


	//----- nvinfo : EIATTR_NUM_MBARRIERS
	.align		4
.L_143:
        /*06c0*/ 	.byte	0x03, 0x38
        /*06c2*/ 	.short	0x0016


	//----- nvinfo : EIATTR_EXIT_INSTR_OFFSETS
	.align		4
        /*06c4*/ 	.byte	0x04, 0x1c
        /*06c6*/ 	.short	(.L_145 - .L_144)


	//   ....[0]....
.L_144:
        /*06c8*/ 	.word	0x00000a10


	//   ....[1]....
        /*06cc*/ 	.word	0x00007d90


	//   ....[2]....
        /*06d0*/ 	.word	0x00007df0


	//   ....[3]....
        /*06d4*/ 	.word	0x0000af20


	//----- nvinfo : EIATTR_MAX_THREADS
	.align		4
.L_145:
        /*06d8*/ 	.byte	0x04, 0x05
        /*06da*/ 	.short	(.L_147 - .L_146)
.L_146:
        /*06dc*/ 	.word	0x00000180
        /*06e0*/ 	.word	0x00000001
        /*06e4*/ 	.word	0x00000001


	//----- nvinfo : EIATTR_CRS_STACK_SIZE
	.align		4
.L_147:
        /*06e8*/ 	.byte	0x04, 0x1e
        /*06ea*/ 	.short	(.L_149 - .L_148)
.L_148:
        /*06ec*/ 	.word	0x00000000


	//----- nvinfo : EIATTR_CBANK_PARAM_SIZE
	.align		4
.L_149:
        /*06f0*/ 	.byte	0x03, 0x19
        /*06f2*/ 	.short	0x0bf0


	//----- nvinfo : EIATTR_PARAM_CBANK
	.align		4
        /*06f4*/ 	.byte	0x04, 0x0a
        /*06f6*/ 	.short	(.L_151 - .L_150)
	.align		4
.L_150:
        /*06f8*/ 	.word	index@(.nv.constant0._ZN7cutlass13device_kernelIN5flash11enable_sm90INS1_16FlashAttnFwdSm90INS1_25CollectiveMainloopFwdSm90ILi2EN4cute5tupleIJNS5_1CILi1EEES8_S8_EEENS6_IJNS7_ILi64EEESA_SA_EEELi512ENS_10bfloat16_tEfNS_4arch4Sm90ELb0ELb0ELb1ELb0ELb0ELb0ELb0ELb0ELb0ELb0ELb0ELb0EEENS1_21CollectiveEpilogueFwdINS6_IJSA_NS7_ILi512EEESA_EEES9_SC_SE_Li256ELb0ELb0ELb0ELb0EEENS1_29StaticPersistentTileSchedulerILb0EEEEEEEEEvNT_6ParamsE)
        /*06fc*/ 	.short	0x0210
        /*06fe*/ 	.short	0x0bf0


	//----- nvinfo : EIATTR_SW_WAR
	.align		4
.L_151:
        /*0700*/ 	.byte	0x04, 0x36
        /*0702*/ 	.short	(.L_153 - .L_152)
.L_152:
        /*0704*/ 	.word	0x00000008
.L_153:


//--------------------- .nv.info._ZN7cutlass13device_kernelIN5flash11enable_sm90INS1_16FlashAttnFwdSm90INS1_25CollectiveMainloopFwdSm90ILi2EN4cute5tupleIJNS5_1CILi1EEES8_S8_EEENS6_IJNS7_ILi64EEESA_SA_EEELi512ENS_10bfloat16_tEfNS_4arch4Sm90ELb0ELb0ELb1ELb0ELb0ELb0ELb1ELb0ELb0ELb0ELb0ELb0EEENS1_21CollectiveEpilogueFwdINS6_IJSA_NS7_ILi512EEESA_EEES9_SC_SE_Li256ELb0ELb0ELb0ELb0EEENS1_29StaticPersistentTileSchedulerILb0EEEEEEEEEvNT_6ParamsE --------------------------
	.section	.nv.info._ZN7cutlass13device_kernelIN5flash11enable_sm90INS1_16FlashAttnFwdSm90INS1_25CollectiveMainloopFwdSm90ILi2EN4cute5tupleIJNS5_1CILi1EEES8_S8_EEENS6_IJNS7_ILi64EEESA_SA_EEELi512ENS_10bfloat16_tEfNS_4arch4Sm90ELb0ELb0ELb1ELb0ELb0ELb0ELb1ELb0ELb0ELb0ELb0ELb0EEENS1_21CollectiveEpilogueFwdINS6_IJSA_NS7_ILi512EEESA_EEES9_SC_SE_Li256ELb0ELb0ELb0ELb0EEENS1_29StaticPersistentTileSchedulerILb0EEEEEEEEEvNT_6ParamsE,"",@"SHT_CUDA_INFO"
	.sectionflags	@""
	.align	4


	//----- nvinfo : EIATTR_CUDA_API_VERSION
	.align		4
        /*0000*/ 	.byte	0x04, 0x37
        /*0002*/ 	.short	(.L_155 - .L_154)
.L_154:
        /*0004*/ 	.word	0x00000082


	//----- nvinfo : EIATTR_KPARAM_INFO
	.align		4
.L_155:
        /*0008*/ 	.byte	0x04, 0x17
        /*000a*/ 	.short	(.L_157 - .L_156)
.L_156:
        /*000c*/ 	.word	0x00000000
        /*0010*/ 	.short	0x0000
        /*0012*/ 	.short	0x0070
        /*0014*/ 	.byte	0x00, 0xf0, 0x01, 0x32


	//----- nvinfo : EIATTR_SPARSE_MMA_MASK
	.align		4
.L_157:
        /*0018*/ 	.byte	0x03, 0x50
        /*001a*/ 	.short	0x0000


	//----- nvinfo : EIATTR_MAXREG_COUNT
	.align		4
        /*001c*/ 	.byte	0x03, 0x1b
        /*001e*/ 	.short	0x00a8


	//----- nvinfo : EIATTR_NUM_BARRIERS
	.align		4
        /*0020*/ 	.byte	0x02, 0x4c
        /*0022*/ 	.byte	0x10
	.zero		1


	//----- nvinfo : EIATTR_EXTERNS
	.align		4
        /*0024*/ 	.byte	0x04, 0x0f
        /*0026*/ 	.short	(.L_159 - .L_158)


	//   ....[0]....
	.align		4
.L_158:
        /*0028*/ 	.word	index@(__assertfail)


	//----- nvinfo : EIATTR_ANNOTATIONS
	.align		4
.L_159:
        /*002c*/ 	.byte	0x04, 0x55
        /*002e*/ 	.short	(.L_161 - .L_160)


	//   ....[0]....
.L_160:
        /* <DEDUP_REMOVED lines=14> */


	//----- nvinfo : EIATTR_MERCURY_ISA_VERSION
	.align		4
.L_161:
        /*00f8*/ 	.byte	0x03, 0x5f
        /*00fa*/ 	.short	0x0101


	//----- nvinfo : EIATTR_INT_WARP_WIDE_INSTR_OFFSETS
	.align		4
        /*00fc*/ 	.byte	0x04, 0x31
        /*00fe*/ 	.short	(.L_163 - .L_162)


	//   ....[0]....
.L_162:
        /*0100*/ 	.word	0x000001b0


	//   ....[1]....
        /*0104*/ 	.word	0x000001e0


	//   ....[2]....
        /*0108*/ 	.word	0x00000250


	//   ....[3]....
        /*010c*/ 	.word	0x00000290


	//   ....[4]....
        /*0110*/ 	.word	0x0000adc0


	//   ....[5]....
        /*0114*/ 	.word	0x0000ae20


	//----- nvinfo : EIATTR_COOP_GROUP_MASK_REGIDS
	.align		4
.L_163:
        /*0118*/ 	.byte	0x04, 0x29
        /*011a*/ 	.short	(.L_165 - .L_164)


	//   ....[0]....
.L_164:
        /*011c*/ 	.word	0xffffffff


	//   ....[1]....
        /*0120*/ 	.word	0xffffffff


	//   ....[2]....
        /*0124*/ 	.word	0xffffffff


	//   ....[3]....
        /*0128*/ 	.word	0xffffffff


	//   ....[4]....
        /*012c*/ 	.word	0xffffffff


	//   ....[5]....
        /*0130*/ 	.word	0xffffffff


	//   ....[6]....
        /*0134*/ 	.word	0xffffffff


	//   ....[7]....
        /*0138*/ 	.word	0xffffffff


	//   ....[8]....
        /*013c*/ 	.word	0xffffffff


	//   ....[9]....
        /*0140*/ 	.word	0xffffffff


	//   ....[10]....
        /*0144*/ 	.word	0xffffffff


	//   ....[11]....
        /*0148*/ 	.word	0xffffffff


	//   ....[12]....
        /*014c*/ 	.word	0xffffffff


	//   ....[13]....
        /*0150*/ 	.word	0xffffffff


	//   ....[14]....
        /*0154*/ 	.word	0xffffffff


	//   ....[15]....
        /*0158*/ 	.word	0xffffffff


	//   ....[16]....
        /*015c*/ 	.word	0xffffffff


	//   ....[17]....
        /*0160*/ 	.word	0xffffffff


	//   ....[18]....
        /*0164*/ 	.word	0xffffffff


	//   ....[19]....
        /*0168*/ 	.word	0xffffffff


	//   ....[20]....
        /*016c*/ 	.word	0xffffffff


	//   ....[21]....
        /*0170*/ 	.word	0xffffffff


	//   ....[22]....
        /*0174*/ 	.word	0xffffffff


	//   ....[23]....
        /*0178*/ 	.word	0xffffffff


	//   ....[24]....
        /*017c*/ 	.word	0xffffffff


	//   ....[25]....
        /*0180*/ 	.word	0xffffffff


	//   ....[26]....
        /*0184*/ 	.word	0xffffffff


	//   ....[27]....
        /*0188*/ 	.word	0xffffffff


	//   ....[28]....
        /*018c*/ 	.word	0xffffffff


	//   ....[29]....
        /*0190*/ 	.word	0x0500000f


	//   ....[30]....
        /*0194*/ 	.word	0x0500000f


	//----- nvinfo : EIATTR_COOP_GROUP_INSTR_OFFSETS
	.align		4
.L_165:
        /*0198*/ 	.byte	0x04, 0x28
        /*019a*/ 	.short	(.L_167 - .L_166)


	//   ....[0]....
.L_166:
        /*019c*/ 	.word	0x00000060


	//   ....[1]....
        /*01a0*/ 	.word	0x000001c0


	//   ....[2]....
        /*01a4*/ 	.word	0x00000270


	//   ....[3]....
        /*01a8*/ 	.word	0x000003d0


	//   ....[4]....
        /*01ac*/ 	.word	0x00000530


	//   ....[5]....
        /*01b0*/ 	.word	0x00000650


	//   ....[6]....
        /*01b4*/ 	.word	0x000007b0


	//   ....[7]....
        /*01b8*/ 	.word	0x00001010


	//   ....[8]....
        /*01bc*/ 	.word	0x00002790


	//   ....[9]....
        /*01c0*/ 	.word	0x00003750


	//   ....[10]....
        /*01c4*/ 	.word	0x00004ac0


	//   ....[11]....
        /*01c8*/ 	.word	0x00004b60


	//   ....[12]....
        /*01cc*/ 	.word	0x00004d50


	//   ....[13]....
        /*01d0*/ 	.word	0x00004e60


	//   ....[14]....
        /*01d4*/ 	.word	0x00005690


	//   ....[15]....
        /*01d8*/ 	.word	0x000063f0


	//   ....[16]....
        /*01dc*/ 	.word	0x00007380


	//   ....[17]....
        /*01e0*/ 	.word	0x00007400


	//   ....[18]....
        /*01e4*/ 	.word	0x00007700


	//   ....[19]....
        /*01e8*/ 	.word	0x000077e0


	//   ....[20]....
        /*01ec*/ 	.word	0x00008880


	//   ....[21]....
        /*01f0*/ 	.word	0x000088c0


	//   ....[22]....
        /*01f4*/ 	.word	0x00008900


	//   ....[23]....
        /*01f8*/ 	.word	0x00008990


	//   ....[24]....
        /*01fc*/ 	.word	0x000089a0


	//   ....[25]....
        /*0200*/ 	.word	0x00009360


	//   ....[26]....
        /*0204*/ 	.word	0x0000a170


	//   ....[27]....
        /*0208*/ 	.word	0x0000a5d0


	//   ....[28]....
        /*020c*/ 	.word	0x0000d8c0


	//   ....[29]....
        /*0210*/ 	.word	0x0000dd60


	//   ....[30]....
        /*0214*/ 	.word	0x0000e200


	//----- nvinfo : EIATTR_REG_RECONFIG
	.align		4
.L_167:
        /*0218*/ 	.byte	0x01, 0x54
	.zero		2


	//----- nvinfo : EIATTR_SYSCALL_OFFSETS
	.align		4
        /*021c*/ 	.byte	0x04, 0x46
        /*021e*/ 	.short	(.L_169 - .L_168)


	//   ....[0]....
.L_168:
        /*0220*/ 	.word	0x00002980


	//   ....[1]....
        /*0224*/ 	.word	0x0000aa40


	//   ....[2]....
        /*0228*/ 	.word	0x0000ab80


	//   ....[3]....
        /*022c*/ 	.word	0x0000ac80


	//----- nvinfo : EIATTR_MBARRIER_INSTR_OFFSETS
	.align		4
.L_169:
        /*0230*/ 	.byte	0x04, 0x39
        /*0232*/ 	.short	(.L_171 - .L_170)


	//   ....[0]....
.L_170:
        /*0234*/ 	.word	0x000002b0
        /*0238*/ 	.word	0x000000ff
        /*023c*/ 	.word	0x00038800
        /*0240*/ 	.short	0x0100
        /*0242*/ 	.byte	0x06
	.zero		1


	//   ....[1]....
        /*0244*/ 	.word	0x000002c0
        /*0248*/ 	.word	0x000000ff
        /*024c*/ 	.word	0x00038810
        /*0250*/ 	.short	0x0100
        /*0252*/ 	.byte	0x06
	.zero		1


	//   ....[2]....
        /*0254*/ 	.word	0x000002d0
        /*0258*/ 	.word	0x000000ff
        /*025c*/ 	.word	0x00038820
        /*0260*/ 	.short	0x0100
        /*0262*/ 	.byte	0x06
	.zero		1


	//   ....[3]....
        /*0264*/ 	.word	0x00000380
        /*0268*/ 	.word	0x000000ff
        /*026c*/ 	.word	0x00038830
        /*0270*/ 	.short	0x0100
        /*0272*/ 	.byte	0x06
	.zero		1


	//   ....[4]....
        /*0274*/ 	.word	0x00000390
        /*0278*/ 	.word	0x000000ff
        /*027c*/ 	.word	0x00038840
        /*0280*/ 	.short	0x0100
        /*0282*/ 	.byte	0x06
	.zero		1


	//   ....[5]....
        /*0284*/ 	.word	0x000003a0
        /*0288*/ 	.word	0x000000ff
        /*028c*/ 	.word	0x00038838
        /*0290*/ 	.short	0x0100
        /*0292*/ 	.byte	0x06
	.zero		1


	//   ....[6]....
        /*0294*/ 	.word	0x000003b0
        /*0298*/ 	.word	0x000000ff
        /*029c*/ 	.word	0x00038848
        /*02a0*/ 	.short	0x0100
        /*02a2*/ 	.byte	0x06
	.zero		1


	//   ....[7]....
        /*02a4*/ 	.word	0x000004e0
        /*02a8*/ 	.word	0x000000ff
        /*02ac*/ 	.word	0x00038850
        /*02b0*/ 	.short	0x0100
        /*02b2*/ 	.byte	0x08
	.zero		1


	//   ....[8]....
        /*02b4*/ 	.word	0x000004f0
        /*02b8*/ 	.word	0x000000ff
        /*02bc*/ 	.word	0x00038860
        /*02c0*/ 	.short	0x0100
        /*02c2*/ 	.byte	0x08
	.zero		1


	//   ....[9]....
        /*02c4*/ 	.word	0x00000500
        /*02c8*/ 	.word	0x000000ff
        /*02cc*/ 	.word	0x00038858
        /*02d0*/ 	.short	0x0100
        /*02d2*/ 	.byte	0x08
	.zero		1


	//   ....[10]....
        /*02d4*/ 	.word	0x00000510
        /*02d8*/ 	.word	0x000000ff
        /*02dc*/ 	.word	0x00038868
        /*02e0*/ 	.short	0x0100
        /*02e2*/ 	.byte	0x08
	.zero		1


	//   ....[11]....
        /*02e4*/ 	.word	0x00000600
        /*02e8*/ 	.word	0x000000ff
        /*02ec*/ 	.word	0x00038870
        /*02f0*/ 	.short	0x0100
        /*02f2*/ 	.byte	0x06
	.zero		1


	//   ....[12]....
        /*02f4*/ 	.word	0x00000610
        /*02f8*/ 	.word	0x000000ff
        /*02fc*/ 	.word	0x00038880
        /*0300*/ 	.short	0x0100
        /*0302*/ 	.byte	0x06
	.zero		1


	//   ....[13]....
        /*0304*/ 	.word	0x00000620
        /*0308*/ 	.word	0x000000ff
        /*030c*/ 	.word	0x00038878
        /*0310*/ 	.short	0x0100
        /*0312*/ 	.byte	0x06
	.zero		1


	//   ....[14]....
        /*0314*/ 	.word	0x00000630
        /*0318*/ 	.word	0x000000ff
        /*031c*/ 	.word	0x00038888
        /*0320*/ 	.short	0x0100
        /*0322*/ 	.byte	0x06
	.zero		1


	//   ....[15]....
        /*0324*/ 	.word	0x00000760
        /*0328*/ 	.word	0x000000ff
        /*032c*/ 	.word	0x00038890
        /*0330*/ 	.short	0x0100
        /*0332*/ 	.byte	0x08
	.zero		1


	//   ....[16]....
        /*0334*/ 	.word	0x00000770
        /*0338*/ 	.word	0x000000ff
        /*033c*/ 	.word	0x000388a0
        /*0340*/ 	.short	0x0100
        /*0342*/ 	.byte	0x08
	.zero		1


	//   ....[17]....
        /*0344*/ 	.word	0x00000780
        /*0348*/ 	.word	0x000000ff
        /*034c*/ 	.word	0x00038898
        /*0350*/ 	.short	0x0100
        /*0352*/ 	.byte	0x08
	.zero		1


	//   ....[18]....
        /*0354*/ 	.word	0x00000790
        /*0358*/ 	.word	0x000000ff
        /*035c*/ 	.word	0x000388a8
        /*0360*/ 	.short	0x0100
        /*0362*/ 	.byte	0x08
	.zero		1


	//   ....[19]....
        /*0364*/ 	.word	0x000008d0
        /*0368*/ 	.word	0x000000ff
        /*036c*/ 	.word	0x000388b0
        /*0370*/ 	.short	0x0100
        /*0372*/ 	.byte	0x08
	.zero		1


	//   ....[20]....
        /*0374*/ 	.word	0x000008e0
        /*0378*/ 	.word	0x000000ff
        /*037c*/ 	.word	0x000388c0
        /*0380*/ 	.short	0x0100
        /*0382*/ 	.byte	0x08
	.zero		1


	//   ....[21]....
        /*0384*/ 	.word	0x000008f0
        /*0388*/ 	.word	0x000000ff
        /*038c*/ 	.word	0x000388b8
        /*0390*/ 	.short	0x0100
        /*0392*/ 	.byte	0x08
	.zero		1


	//   ....[22]....
        /*0394*/ 	.word	0x00000900
        /*0398*/ 	.word	0x000000ff
        /*039c*/ 	.word	0x000388c8
        /*03a0*/ 	.short	0x0100
        /*03a2*/ 	.byte	0x08
	.zero		1


	//   ....[23]....
        /*03a4*/ 	.word	0x00001390
        /*03a8*/ 	.word	0x00000000
        /*03ac*/ 	.word	0x00000000
        /*03b0*/ 	.short	0x0101
        /*03b2*/ 	.byte	0x3f
	.zero		1


	//   ....[24]....
        /*03b4*/ 	.word	0x00001e80
        /*03b8*/ 	.word	0x00000003
        /*03bc*/ 	.word	0x00000000
        /*03c0*/ 	.short	0x0101
        /*03c2*/ 	.byte	0x3f
	.zero		1


	//   ....[25]....
        /*03c4*/ 	.word	0x000029f0
        /*03c8*/ 	.word	0x000000ff
        /*03cc*/ 	.word	0x00038800
        /*03d0*/ 	.short	0x010a
        /*03d2*/ 	.byte	0x2a
	.zero		1


	//   ....[26]....
        /*03d4*/ 	.word	0x00002a50
        /*03d8*/ 	.word	0x00000008
        /*03dc*/ 	.word	0x00038830
        /*03e0*/ 	.short	0x010a
        /*03e2*/ 	.byte	0x3f
	.zero		1


	//   ....[27]....
        /*03e4*/ 	.word	0x00002a90
        /*03e8*/ 	.word	0x00000008
        /*03ec*/ 	.word	0x00038830
        /*03f0*/ 	.short	0x010a
        /*03f2*/ 	.byte	0x3f
	.zero		1


	//   ....[28]....
        /*03f4*/ 	.word	0x00002d10
        /*03f8*/ 	.word	0x000000ff
        /*03fc*/ 	.word	0x00038810
        /*0400*/ 	.short	0x010a
        /*0402*/ 	.byte	0x2a
	.zero		1


	//   ....[29]....
        /*0404*/ 	.word	0x00002d50
        /*0408*/ 	.word	0x00000008
        /*040c*/ 	.word	0x00038850
        /*0410*/ 	.short	0x010a
        /*0412*/ 	.byte	0x3f
	.zero		1


	//   ....[30]....
        /*0414*/ 	.word	0x00002e30
        /*0418*/ 	.word	0x00000008
        /*041c*/ 	.word	0x00038850
        /*0420*/ 	.short	0x010a
        /*0422*/ 	.byte	0x3f
	.zero		1


	//   ....[31]....
        /*0424*/ 	.word	0x000050a0
        /*0428*/ 	.word	0x00000018
        /*042c*/ 	.word	0x00000000
        /*0430*/ 	.short	0x0101
        /*0432*/ 	.byte	0x3f
	.zero		1


	//   ....[32]....
        /*0434*/ 	.word	0x000056b0
        /*0438*/ 	.word	0x00000008
        /*043c*/ 	.word	0x00000000
        /*0440*/ 	.short	0x0101
        /*0442*/ 	.byte	0x3f
	.zero		1


	//   ....[33]....
        /*0444*/ 	.word	0x00005810
        /*0448*/ 	.word	0x0000000b
        /*044c*/ 	.word	0x00038830
        /*0450*/ 	.short	0x010a
        /*0452*/ 	.byte	0x3f
	.zero		1


	//   ....[34]....
        /*0454*/ 	.word	0x00005860
        /*0458*/ 	.word	0x0000000b
        /*045c*/ 	.word	0x00038830
        /*0460*/ 	.short	0x010a
        /*0462*/ 	.byte	0x3f
	.zero		1


	//   ....[35]....
        /*0464*/ 	.word	0x00005a30
        /*0468*/ 	.word	0x0000000b
        /*046c*/ 	.word	0x00038850
        /*0470*/ 	.short	0x010a
        /*0472*/ 	.byte	0x3f
	.zero		1


	//   ....[36]....
        /*0474*/ 	.word	0x00005a70
        /*0478*/ 	.word	0x0000000b
        /*047c*/ 	.word	0x00038850
        /*0480*/ 	.short	0x010a
        /*0482*/ 	.byte	0x3f
	.zero		1


	//   ....[37]....
        /*0484*/ 	.word	0x00007b40
        /*0488*/ 	.word	0x00000098
        /*048c*/ 	.word	0x00000000
        /*0490*/ 	.short	0x0101
        /*0492*/ 	.byte	0x3f
	.zero		1


	//   ....[38]....
        /*0494*/ 	.word	0x000088a0
        /*0498*/ 	.word	0x0000000b
        /*049c*/ 	.word	0x00000000
        /*04a0*/ 	.short	0x0101
        /*04a2*/ 	.byte	0x3f
	.zero		1


	//   ....[39]....
        /*04a4*/ 	.word	0x0000a540
        /*04a8*/ 	.word	0x000000ff
        /*04ac*/ 	.word	0x00000000
        /*04b0*/ 	.short	0x0101
        /*04b2*/ 	.byte	0x06
	.zero		1


	//   ....[40]....
        /*04b4*/ 	.word	0x0000b180
        /*04b8*/ 	.word	0x0000000a
        /*04bc*/ 	.word	0x00038840
        /*04c0*/ 	.short	0x010a
        /*04c2*/ 	.byte	0x3f
	.zero		1


	//   ....[41]....
        /*04c4*/ 	.word	0x0000b900
        /*04c8*/ 	.word	0x0000000b
        /*04cc*/ 	.word	0x00038820
        /*04d0*/ 	.short	0x010a
        /*04d2*/ 	.byte	0x3f
	.zero		1


	//   ....[42]....
        /*04d4*/ 	.word	0x0000b9d0
        /*04d8*/ 	.word	0x00000005
        /*04dc*/ 	.word	0x00038860
        /*04e0*/ 	.short	0x010a
        /*04e2*/ 	.byte	0x3f
	.zero		1


	//   ....[43]....
        /*04e4*/ 	.word	0x0000c0b0
        /*04e8*/ 	.word	0x00000002
        /*04ec*/ 	.word	0x00038840
        /*04f0*/ 	.short	0x010a
        /*04f2*/ 	.byte	0x3f
	.zero		1


	//   ....[44]....
        /*04f4*/ 	.word	0x0000c280
        /*04f8*/ 	.word	0x00000002
        /*04fc*/ 	.word	0x00038860
        /*0500*/ 	.short	0x010a
        /*0502*/ 	.byte	0x3f
	.zero		1


	//   ....[45]....
        /*0504*/ 	.word	0x0000c900
        /*0508*/ 	.word	0x00000002
        /*050c*/ 	.word	0x00038840
        /*0510*/ 	.short	0x010a
        /*0512*/ 	.byte	0x3f
	.zero		1


	//   ....[46]....
        /*0514*/ 	.word	0x0000cac0
        /*0518*/ 	.word	0x00000002
        /*051c*/ 	.word	0x00038860
        /*0520*/ 	.short	0x010a
        /*0522*/ 	.byte	0x3f
	.zero		1


	//   ....[47]....
        /*0524*/ 	.word	0x0000d0d0
        /*0528*/ 	.word	0x00000002
        /*052c*/ 	.word	0x00038840
        /*0530*/ 	.short	0x010a
        /*0532*/ 	.byte	0x3f
	.zero		1


	//   ....[48]....
        /*0534*/ 	.word	0x0000d2a0
        /*0538*/ 	.word	0x00000002
        /*053c*/ 	.word	0x00038860
        /*0540*/ 	.short	0x010a
        /*0542*/ 	.byte	0x3f
	.zero		1


	//   ....[49]....
        /*0544*/ 	.word	0x0000d840
        /*0548*/ 	.word	0x00000000
        /*054c*/ 	.word	0x00038820
        /*0550*/ 	.short	0x010a
        /*0552*/ 	.byte	0x3f
	.zero		1


	//   ....[50]....
        /*0554*/ 	.word	0x0000d990
        /*0558*/ 	.word	0x00000006
        /*055c*/ 	.word	0x00000000
        /*0560*/ 	.short	0x010a
        /*0562*/ 	.byte	0x3f
	.zero		1


	//   ....[51]....
        /*0564*/ 	.word	0x0000da00
        /*0568*/ 	.word	0x00000007
        /*056c*/ 	.word	0x00000000
        /*0570*/ 	.short	0x010a
        /*0572*/ 	.byte	0x3f
	.zero		1


	//   ....[52]....
        /*0574*/ 	.word	0x0000da40
        /*0578*/ 	.word	0x00000010
        /*057c*/ 	.word	0x00000000
        /*0580*/ 	.short	0x010a
        /*0582*/ 	.byte	0x3f
	.zero		1


	//   ....[53]....
        /*0584*/ 	.word	0x0000da70
        /*0588*/ 	.word	0x00000003
        /*058c*/ 	.word	0x00000000
        /*0590*/ 	.short	0x010a
        /*0592*/ 	.byte	0x3f
	.zero		1


	//   ....[54]....
        /*0594*/ 	.word	0x0000dae0
        /*0598*/ 	.word	0x00000003
        /*059c*/ 	.word	0x00038800
        /*05a0*/ 	.short	0x010a
        /*05a2*/ 	.byte	0x3f
	.zero		1


	//   ....[55]....
        /*05a4*/ 	.word	0x0000db30
        /*05a8*/ 	.word	0x00000008
        /*05ac*/ 	.word	0x00038830
        /*05b0*/ 	.short	0x010a
        /*05b2*/ 	.byte	0x3f
	.zero		1


	//   ....[56]....
        /*05b4*/ 	.word	0x0000db90
        /*05b8*/ 	.word	0x00000003
        /*05bc*/ 	.word	0x00038810
        /*05c0*/ 	.short	0x010a
        /*05c2*/ 	.byte	0x3f
	.zero		1


	//   ....[57]....
        /*05c4*/ 	.word	0x0000dbe0
        /*05c8*/ 	.word	0x00000008
        /*05cc*/ 	.word	0x00038850
        /*05d0*/ 	.short	0x010a
        /*05d2*/ 	.byte	0x3f
	.zero		1


	//   ....[58]....
        /*05d4*/ 	.word	0x0000dc30
        /*05d8*/ 	.word	0x0000000b
        /*05dc*/ 	.word	0x00038830
        /*05e0*/ 	.short	0x010a
        /*05e2*/ 	.byte	0x3f
	.zero		1


	//   ....[59]....
        /*05e4*/ 	.word	0x0000dc80
        /*05e8*/ 	.word	0x0000000b
        /*05ec*/ 	.word	0x00038850
        /*05f0*/ 	.short	0x010a
        /*05f2*/ 	.byte	0x3f
	.zero		1


	//   ....[60]....
        /*05f4*/ 	.word	0x0000de20
        /*05f8*/ 	.word	0x0000000a
        /*05fc*/ 	.word	0x00038840
        /*0600*/ 	.short	0x010a
        /*0602*/ 	.byte	0x3f
	.zero		1


	//   ....[61]....
        /*0604*/ 	.word	0x0000dea0
        /*0608*/ 	.word	0x00000008
        /*060c*/ 	.word	0x00038820
        /*0610*/ 	.short	0x010a
        /*0612*/ 	.byte	0x3f
	.zero		1


	//   ....[62]....
        /*0614*/ 	.word	0x0000def0
        /*0618*/ 	.word	0x00000005
        /*061c*/ 	.word	0x00038860
        /*0620*/ 	.short	0x010a
        /*0622*/ 	.byte	0x3f
	.zero		1


	//   ....[63]....
        /*0624*/ 	.word	0x0000df40
        /*0628*/ 	.word	0x00000002
        /*062c*/ 	.word	0x00038840
        /*0630*/ 	.short	0x010a
        /*0632*/ 	.byte	0x3f
	.zero		1


	//   ....[64]....
        /*0634*/ 	.word	0x0000df90
        /*0638*/ 	.word	0x00000002
        /*063c*/ 	.word	0x00038860
        /*0640*/ 	.short	0x010a
        /*0642*/ 	.byte	0x3f
	.zero		1


	//   ....[65]....
        /*0644*/ 	.word	0x0000dfe0
        /*0648*/ 	.word	0x00000002
        /*064c*/ 	.word	0x00038840
        /*0650*/ 	.short	0x010a
        /*0652*/ 	.byte	0x3f
	.zero		1


	//   ....[66]....
        /*0654*/ 	.word	0x0000e030
        /*0658*/ 	.word	0x00000002
        /*065c*/ 	.word	0x00038860
        /*0660*/ 	.short	0x010a
        /*0662*/ 	.byte	0x3f
	.zero		1


	//   ....[67]....
        /*0664*/ 	.word	0x0000e080
        /*0668*/ 	.word	0x00000002
        /*066c*/ 	.word	0x00038840
        /*0670*/ 	.short	0x010a
        /*0672*/ 	.byte	0x3f
	.zero		1


	//   ....[68]....
        /*0674*/ 	.word	0x0000e0d0
        /*0678*/ 	.word	0x00000002
        /*067c*/ 	.word	0x00038860
        /*0680*/ 	.short	0x010a
        /*0682*/ 	.byte	0x3f
	.zero		1


	//   ....[69]....
        /*0684*/ 	.word	0x0000e120
        /*0688*/ 	.word	0x00000000
        /*068c*/ 	.word	0x00038820
        /*0690*/ 	.short	0x010a
        /*0692*/ 	.byte	0x3f
	.zero		1


	//   ....[70]....
        /*0694*/ 	.word	0x0000e2c0
        /*0698*/ 	.word	0x00000006
        /*069c*/ 	.word	0x00000000
        /*06a0*/ 	.short	0x010a
        /*06a2*/ 	.byte	0x3f
	.zero		1


	//   ....[71]....
        /*06a4*/ 	.word	0x0000e310
        /*06a8*/ 	.word	0x00000007
        /*06ac*/ 	.word	0x00000000
        /*06b0*/ 	.short	0x010a
        /*06b2*/ 	.byte	0x3f
	.zero		1


	//   ....[72]....
        /*06b4*/ 	.word	0x0000e360
        /*06b8*/ 	.word	0x00000010
        /*06bc*/ 	.word	0x00000000
        /*06c0*/ 	.short	0x010a
        /*06c2*/ 	.byte	0x3f
	.zero		1


	//----- nvinfo : EIATTR_NUM_MBARRIERS
	.align		4
.L_171:
        /*06c4*/ 	.byte	0x03, 0x38
        /*06c6*/ 	.short	0x0017


	//----- nvinfo : EIATTR_EXIT_INSTR_OFFSETS
	.align		4
        /*06c8*/ 	.byte	0x04, 0x1c
        /*06ca*/ 	.short	(.L_173 - .L_172)


	//   ....[0]....
.L_172:
        /*06cc*/ 	.word	0x00000a30


	//   ....[1]....
        /*06d0*/ 	.word	0x0000a590


	//   ....[2]....
        /*06d4*/ 	.word	0x0000a5f0


	//   ....[3]....
        /*06d8*/ 	.word	0x0000dac0


	//----- nvinfo : EIATTR_MAX_THREADS
	.align		4
.L_173:
        /*06dc*/ 	.byte	0x04, 0x05
        /*06de*/ 	.short	(.L_175 - .L_174)
.L_174:
        /*06e0*/ 	.word	0x00000180
        /*06e4*/ 	.word	0x00000001
        /*06e8*/ 	.word	0x00000001


	//----- nvinfo : EIATTR_CRS_STACK_SIZE
	.align		4
.L_175:
        /*06ec*/ 	.byte	0x04, 0x1e
        /*06ee*/ 	.short	(.L_177 - .L_176)
.L_176:
        /*06f0*/ 	.word	0x00000000


	//----- nvinfo : EIATTR_CBANK_PARAM_SIZE
	.align		4
.L_177:
        /*06f4*/ 	.byte	0x03, 0x19
        /*06f6*/ 	.short	0x0cf0


	//----- nvinfo : EIATTR_PARAM_CBANK
	.align		4
        /*06f8*/ 	.byte	0x04, 0x0a
        /*06fa*/ 	.short	(.L_179 - .L_178)
	.align		4
.L_178:
        /*06fc*/ 	.word	index@(.nv.constant0._ZN7cutlass13device_kernelIN5flash11enable_sm90INS1_16FlashAttnFwdSm90INS1_25CollectiveMainloopFwdSm90ILi2EN4cute5tupleIJNS5_1CILi1EEES8_S8_EEENS6_IJNS7_ILi64EEESA_SA_EEELi512ENS_10bfloat16_tEfNS_4arch4Sm90ELb0ELb0ELb1ELb0ELb0ELb0ELb1ELb0ELb0ELb0ELb0ELb0EEENS1_21CollectiveEpilogueFwdINS6_IJSA_NS7_ILi512EEESA_EEES9_SC_SE_Li256ELb0ELb0ELb0ELb0EEENS1_29StaticPersistentTileSchedulerILb0EEEEEEEEEvNT_6ParamsE)
        /*0700*/ 	.short	0x0210
        /*0702*/ 	.short	0x0cf0


	//----- nvinfo : EIATTR_SW_WAR
	.align		4
.L_179:
        /*0704*/ 	.byte	0x04, 0x36
        /*0706*/ 	.short	(.L_181 - .L_180)
.L_180:
        /*0708*/ 	.word	0x00000008
.L_181:


//--------------------- .nv.info._ZN7cutlass13device_kernelIN5flash11enable_sm90INS1_16FlashAttnFwdSm90INS1_25CollectiveMainloopFwdSm90ILi2EN4cute5tupleIJNS5_1CILi1EEES8_S8_EEENS6_IJNS7_ILi64EEESA_SA_EEELi512ENS_10bfloat16_tEfNS_4arch4Sm90ELb0ELb0ELb1ELb1ELb0ELb0ELb0ELb0ELb0ELb0ELb0ELb0EEENS1_21CollectiveEpilogueFwdINS6_IJSA_NS7_ILi512EEESA_EEES9_SC_SE_Li256ELb1ELb0ELb0ELb0EEENS1_36VarlenDynamicPersistentTileSchedulerILi64ELi64ELi256ELi32ELb0ELb0ELb1ELb0ELb1ELb1EEEEEEEEEvNT_6ParamsE --------------------------
	.section	.nv.info._ZN7cutlass13device_kernelIN5flash11enable_sm90INS1_16FlashAttnFwdSm90INS1_25CollectiveMainloopFwdSm90ILi2EN4cute5tupleIJNS5_1CILi1EEES8_S8_EEENS6_IJNS7_ILi64EEESA_SA_EEELi512ENS_10bfloat16_tEfNS_4arch4Sm90ELb0ELb0ELb1ELb1ELb0ELb0ELb0ELb0ELb0ELb0ELb0ELb0EEENS1_21CollectiveEpilogueFwdINS6_IJSA_NS7_ILi512EEESA_EEES9_SC_SE_Li256ELb1ELb0ELb0ELb0EEENS1_36VarlenDynamicPersistentTileSchedulerILi64ELi64ELi256ELi32ELb0ELb0ELb1ELb0ELb1ELb1EEEEEEEEEvNT_6ParamsE,"",@"SHT_CUDA_INFO"
	.sectionflags	@""
	.align	4


	//----- nvinfo : EIATTR_CUDA_API_VERSION
	.align		4
        /*0000*/ 	.byte	0x04, 0x37
        /*0002*/ 	.short	(.L_183 - .L_182)
.L_182:
        /*0004*/ 	.word	0x00000082


	//----- nvinfo : EIATTR_KPARAM_INFO
	.align		4
.L_183:
        /*0008*/ 	.byte	0x04, 0x17
        /*000a*/ 	.short	(.L_185 - .L_184)
.L_184:
        /*000c*/ 	.word	0x00000000
        /*0010*/ 	.short	0x0000
        /*0012*/ 	.short	0x0070
        /*0014*/ 	.byte	0x00, 0xf0, 0x01, 0x28


	//----- nvinfo : EIATTR_SPARSE_MMA_MASK
	.align		4
.L_185:
        /*0018*/ 	.byte	0x03, 0x50
        /*001a*/ 	.short	0x0000


	//----- nvinfo : EIATTR_MAXREG_COUNT
	.align		4
        /*001c*/ 	.byte	0x03, 0x1b
        /*001e*/ 	.short	0x00a8


	//----- nvinfo : EIATTR_NUM_BARRIERS
	.align		4
        /*0020*/ 	.byte	0x02, 0x4c
        /*0022*/ 	.byte	0x10
	.zero		1


	//----- nvinfo : EIATTR_EXTERNS
	.align		4
        /*0024*/ 	.byte	0x04, 0x0f
        /*0026*/ 	.short	(.L_187 - .L_186)


	//   ....[0]....
	.align		4
.L_186:
        /*0028*/ 	.word	index@(__assertfail)


	//----- nvinfo : EIATTR_ANNOTATIONS
	.align		4
.L_187:
        /*002c*/ 	.byte	0x04, 0x55
        /*002e*/ 	.short	(.L_189 - .L_188)


	//   ....[0]....
.L_188:
        /* <DEDUP_REMOVED lines=30> */
        /*0204*/ 	.byte	0xc0, 0xe4, 0x00, 0x00, 0x01, 0x00, 0x00, 0x00, 0xd0, 0xe5, 0x00, 0x00


	//----- nvinfo : EIATTR_MERCURY_ISA_VERSION
	.align		4
.L_189:
        /*0210*/ 	.byte	0x03, 0x5f
        /*0212*/ 	.short	0x0101


	//----- nvinfo : EIATTR_UNUSED_LOAD_BYTE_OFFSET
	.align		4
        /*0214*/ 	.byte	0x04, 0x44
        /*0216*/ 	.short	(.L_191 - .L_190)


	//   ....[0]....
.L_190:
        /*0218*/ 	.word	0x00000a50
        /*021c*/ 	.word	0x0000fff0


	//   ....[1]....
        /*0220*/ 	.word	0x00007250
        /*0224*/ 	.word	0x0000fff0


	//----- nvinfo : EIATTR_INT_WARP_WIDE_INSTR_OFFSETS
	.align		4
.L_191:
        /*0228*/ 	.byte	0x04, 0x31
        /*022a*/ 	.short	(.L_193 - .L_192)


	//   ....[0]....
.L_192:
        /*022c*/ 	.word	0x00000160


	//   ....[1]....
        /*0230*/ 	.word	0x000001a0


	//   ....[2]....
        /*0234*/ 	.word	0x00000210


	//   ....[3]....
        /*0238*/ 	.word	0x0000a980


	//   ....[4]....
        /*023c*/ 	.word	0x0000aa10


	//   ....[5]....
        /*0240*/ 	.word	0x0000ae90


	//   ....[6]....
        /*0244*/ 	.word	0x0000aec0


	//   ....[7]....
        /*0248*/ 	.word	0x0000d7f0


	//   ....[8]....
        /*024c*/ 	.word	0x0000d880


	//----- nvinfo : EIATTR_COOP_GROUP_MASK_REGIDS
	.align		4
.L_193:
        /*0250*/ 	.byte	0x04, 0x29
        /*0252*/ 	.short	(.L_195 - .L_194)


	//   ....[0]....
.L_194:
        /*0254*/ 	.word	0xffffffff


	//   ....[1]....
        /*0258*/ 	.word	0xffffffff


	//   ....[2]....
        /*025c*/ 	.word	0xffffffff


	//   ....[3]....
        /*0260*/ 	.word	0xffffffff


	//   ....[4]....
        /*0264*/ 	.word	0xffffffff


	//   ....[5]....
        /*0268*/ 	.word	0xffffffff


	//   ....[6]....
        /*026c*/ 	.word	0xffffffff


	//   ....[7]....
        /*0270*/ 	.word	0xffffffff


	//   ....[8]....
        /*0274*/ 	.word	0xffffffff


	//   ....[9]....
        /*0278*/ 	.word	0xffffffff


	//   ....[10]....
        /*027c*/ 	.word	0xffffffff


	//   ....[11]....
        /*0280*/ 	.word	0xffffffff


	//   ....[12]....
        /*0284*/ 	.word	0xffffffff


	//   ....[13]....
        /*0288*/ 	.word	0xffffffff


	//   ....[14]....
        /*028c*/ 	.word	0xffffffff


	//   ....[15]....
        /*0290*/ 	.word	0xffffffff


	//   ....[16]....
        /*0294*/ 	.word	0xffffffff


	//   ....[17]....
        /*0298*/ 	.word	0xffffffff


	//   ....[18]....
        /*029c*/ 	.word	0xffffffff


	//   ....[19]....
        /*02a0*/ 	.word	0xffffffff


	//   ....[20]....
        /*02a4*/ 	.word	0xffffffff


	//   ....[21]....
        /*02a8*/ 	.word	0xffffffff


	//   ....[22]....
        /*02ac*/ 	.word	0xffffffff


	//   ....[23]....
        /*02b0*/ 	.word	0xffffffff


	//   ....[24]....
        /*02b4*/ 	.word	0xffffffff


	//   ....[25]....
        /*02b8*/ 	.word	0xffffffff


	//   ....[26]....
        /*02bc*/ 	.word	0xffffffff


	//   ....[27]....
        /*02c0*/ 	.word	0xffffffff


	//   ....[28]....
        /*02c4*/ 	.word	0xffffffff


	//   ....[29]....
        /*02c8*/ 	.word	0xffffffff


	//   ....[30]....
        /*02cc*/ 	.word	0xffffffff


	//   ....[31]....
        /*02d0*/ 	.word	0xffffffff


	//   ....[32]....
        /*02d4*/ 	.word	0xffffffff


	//   ....[33]....
        /*02d8*/ 	.word	0xffffffff


	//   ....[34]....
        /*02dc*/ 	.word	0xffffffff


	//   ....[35]....
        /*02e0*/ 	.word	0xffffffff


	//   ....[36]....
        /*02e4*/ 	.word	0xffffffff


	//   ....[37]....
        /*02e8*/ 	.word	0xffffffff


	//   ....[38]....
        /*02ec*/ 	.word	0xffffffff


	//   ....[39]....
        /*02f0*/ 	.word	0xffffffff


	//   ....[40]....
        /*02f4*/ 	.word	0xffffffff


	//   ....[41]....
        /*02f8*/ 	.word	0xffffffff


	//   ....[42]....
        /*02fc*/ 	.word	0xffffffff


	//   ....[43]....
        /*0300*/ 	.word	0xffffffff


	//   ....[44]....
        /*0304*/ 	.word	0xffffffff


	//   ....[45]....
        /*0308*/ 	.word	0xffffffff


	//   ....[46]....
        /*030c*/ 	.word	0xffffffff


	//   ....[47]....
        /*0310*/ 	.word	0xffffffff


	//   ....[48]....
        /*0314*/ 	.word	0xffffffff


	//   ....[49]....
        /*0318*/ 	.word	0xffffffff


	//   ....[50]....
        /*031c*/ 	.word	0xffffffff


	//   ....[51]....
        /*0320*/ 	.word	0xffffffff


	//   ....[52]....
        /*0324*/ 	.word	0xffffffff


	//   ....[53]....
        /*0328*/ 	.word	0xffffffff


	//   ....[54]....
        /*032c*/ 	.word	0xffffffff


	//   ....[55]....
        /*0330*/ 	.word	0xffffffff


	//   ....[56]....
        /*0334*/ 	.word	0xffffffff


	//   ....[57]....
        /*0338*/ 	.word	0xffffffff


	//   ....[58]....
        /*033c*/ 	.word	0x0500000f


	//   ....[59]....
        /*0340*/ 	.word	0x0500000f


	//   ....[60]....
        /*0344*/ 	.word	0x0500000f


	//   ....[61]....
        /*0348*/ 	.word	0x0500000f


	//   ....[62]....
        /*034c*/ 	.word	0x0500000f


	//   ....[63]....
        /*0350*/ 	.word	0x0500000f


	//   ....[64]....
        /*0354*/ 	.word	0x0500000f


	//   ....[65]....
        /*0358*/ 	.word	0x0500000f


	//   ....[66]....
        /*035c*/ 	.word	0x0500000f


	//   ....[67]....
        /*0360*/ 	.word	0x0500000f


	//   ....[68]....
        /*0364*/ 	.word	0x0500000f


	//   ....[69]....
        /*0368*/ 	.word	0x0500000f


	//   ....[70]....
        /*036c*/ 	.word	0x0500000f


	//   ....[71]....
        /*0370*/ 	.word	0x0500000f


	//   ....[72]....
        /*0374*/ 	.word	0x0500000f


	//   ....[73]....
        /*0378*/ 	.word	0x0500000f


	//   ....[74]....
        /*037c*/ 	.word	0x0500000f


	//   ....[75]....
        /*0380*/ 	.word	0x0500000f


	//   ....[76]....
        /*0384*/ 	.word	0x0500000f


	//----- nvinfo : EIATTR_COOP_GROUP_INSTR_OFFSETS
	.align		4
.L_195:
        /*0388*/ 	.byte	0x04, 0x28
        /*038a*/ 	.short	(.L_197 - .L_196)


	//   ....[0]....
.L_196:
        /*038c*/ 	.word	0x00000060


	//   ....[1]....
        /*0390*/ 	.word	0x00000170


	//   ....[2]....
        /*0394*/ 	.word	0x000001c0


	//   ....[3]....
        /*0398*/ 	.word	0x000003b0


	//   ....[4]....
        /*039c*/ 	.word	0x00000510


	//   ....[5]....
        /*03a0*/ 	.word	0x00000630


	//   ....[6]....
        /*03a4*/ 	.word	0x00000790


	//   ....[7]....
        /*03a8*/ 	.word	0x00001700


	//   ....[8]....
        /*03ac*/ 	.word	0x00003040


	//   ....[9]....
        /*03b0*/ 	.word	0x00003df0


	//   ....[10]....
        /*03b4*/ 	.word	0x00003e70


	//   ....[11]....
        /*03b8*/ 	.word	0x00004050


	//   ....[12]....
        /*03bc*/ 	.word	0x00004120


	//   ....[13]....
        /*03c0*/ 	.word	0x00004a00


	//   ....[14]....
        /*03c4*/ 	.word	0x00005160


	//   ....[15]....
        /*03c8*/ 	.word	0x000051e0


	//   ....[16]....
        /*03cc*/ 	.word	0x000054f0


	//   ....[17]....
        /*03d0*/ 	.word	0x000056b0


	//   ....[18]....
        /*03d4*/ 	.word	0x00006710


	//   ....[19]....
        /*03d8*/ 	.word	0x00006750


	//   ....[20]....
        /*03dc*/ 	.word	0x00006780


	//   ....[21]....
        /*03e0*/ 	.word	0x000067e0


	//   ....[22]....
        /*03e4*/ 	.word	0x00006810


	//   ....[23]....
        /*03e8*/ 	.word	0x00008160


	//   ....[24]....
        /*03ec*/ 	.word	0x00009af0


	//   ....[25]....
        /*03f0*/ 	.word	0x00009c80


	//   ....[26]....
        /*03f4*/ 	.word	0x00009cb0


	//   ....[27]....
        /*03f8*/ 	.word	0x00009cf0


	//   ....[28]....
        /*03fc*/ 	.word	0x00009d50


	//   ....[29]....
        /*0400*/ 	.word	0x00009db0


	//   ....[30]....
        /*0404*/ 	.word	0x00009df0


	//   ....[31]....
        /*0408*/ 	.word	0x00009fa0


	//   ....[32]....
        /*040c*/ 	.word	0x0000a000


	//   ....[33]....
        /*0410*/ 	.word	0x0000a040


	//   ....[34]....
        /*0414*/ 	.word	0x0000a080


	//   ....[35]....
        /*0418*/ 	.word	0x0000a0b0


	//   ....[36]....
        /*041c*/ 	.word	0x0000a0e0


	//   ....[37]....
        /*0420*/ 	.word	0x0000a170


	//   ....[38]....
        /*0424*/ 	.word	0x0000a1a0


	//   ....[39]....
        /*0428*/ 	.word	0x0000a230


	//   ....[40]....
        /*042c*/ 	.word	0x0000d910


	//   ....[41]....
        /*0430*/ 	.word	0x0000d920


	//   ....[42]....
        /*0434*/ 	.word	0x0000da30


	//   ....[43]....
        /*0438*/ 	.word	0x0000da90


	//   ....[44]....
        /*043c*/ 	.word	0x0000dad0


	//   ....[45]....
        /*0440*/ 	.word	0x0000db10


	//   ....[46]....
        /*0444*/ 	.word	0x0000db40


	//   ....[47]....
        /*0448*/ 	.word	0x0000db70


	//   ....[48]....
        /*044c*/ 	.word	0x0000dd00


	//   ....[49]....
        /*0450*/ 	.word	0x0000dd60


	//   ....[50]....
        /*0454*/ 	.word	0x0000dda0


	//   ....[51]....
        /*0458*/ 	.word	0x0000dde0


	//   ....[52]....
        /*045c*/ 	.word	0x0000de10


	//   ....[53]....
        /*0460*/ 	.word	0x0000de40


	//   ....[54]....
        /*0464*/ 	.word	0x0000df00


	//   ....[55]....
        /*0468*/ 	.word	0x0000df20


	//   ....[56]....
        /*046c*/ 	.word	0x0000df90


	//   ....[57]....
        /*0470*/ 	.word	0x0000e3e0


	//   ....[58]....
        /*0474*/ 	.word	0x0000e990


	//   ....[59]....
        /*0478*/ 	.word	0x0000edb0


	//   ....[60]....
        /*047c*/ 	.word	0x0000ee40


	//   ....[61]....
        /*0480*/ 	.word	0x0000eee0


	//   ....[62]....
        /*0484*/ 	.word	0x0000ef90


	//   ....[63]....
        /*0488*/ 	.word	0x0000f010


	//   ....[64]....
        /*048c*/ 	.word	0x0000f090


	//   ....[65]....
        /*0490*/ 	.word	0x0000f110


	//   ....[66]....
        /*0494*/ 	.word	0x0000f190


	//   ....[67]....
        /*0498*/ 	.word	0x0000f220


	//   ....[68]....
        /*049c*/ 	.word	0x0000f2d0


	//   ....[69]....
        /*04a0*/ 	.word	0x0000f350


	//   ....[70]....
        /*04a4*/ 	.word	0x0000f3d0


	//   ....[71]....
        /*04a8*/ 	.word	0x0000f450


	//   ....[72]....
        /*04ac*/ 	.word	0x0000f4d0


	//   ....[73]....
        /*04b0*/ 	.word	0x0000f540


	//   ....[74]....
        /*04b4*/ 	.word	0x0000f5e0


	//   ....[75]....
        /*04b8*/ 	.word	0x0000f670


	//   ....[76]....
        /*04bc*/ 	.word	0x0000f790


	//----- nvinfo : EIATTR_REG_RECONFIG
	.align		4
.L_197:
        /*04c0*/ 	.byte	0x01, 0x54
	.zero		2


	//----- nvinfo : EIATTR_SYSCALL_OFFSETS
	.align		4
        /*04c4*/ 	.byte	0x04, 0x46
        /*04c6*/ 	.short	(.L_199 - .L_198)


	//   ....[0]....
.L_198:
        /*04c8*/ 	.word	0x00003200


	//   ....[1]....
        /*04cc*/ 	.word	0x0000aba0


	//   ....[2]....
        /*04d0*/ 	.word	0x0000ace0


	//   ....[3]....
        /*04d4*/ 	.word	0x0000ade0


	//----- nvinfo : EIATTR_MBARRIER_INSTR_OFFSETS
	.align		4
.L_199:
        /*04d8*/ 	.byte	0x04, 0x39
        /*04da*/ 	.short	(.L_201 - .L_200)


	//   ....[0]....
.L_200:
        /*04dc*/ 	.word	0x000002a0
        /*04e0*/ 	.word	0x000000ff
        /*04e4*/ 	.word	0x00028c00
        /*04e8*/ 	.short	0x0100
        /*04ea*/ 	.byte	0x08
	.zero		1


	//   ....[1]....
        /*04ec*/ 	.word	0x000002b0
        /*04f0*/ 	.word	0x000000ff
        /*04f4*/ 	.word	0x00028c20
        /*04f8*/ 	.short	0x0100
        /*04fa*/ 	.byte	0x08
	.zero		1


	//   ....[2]....
        /*04fc*/ 	.word	0x00000360
        /*0500*/ 	.word	0x000000ff
        /*0504*/ 	.word	0x00028c30
        /*0508*/ 	.short	0x0100
        /*050a*/ 	.byte	0x06
	.zero		1


	//   ....[3]....
        /*050c*/ 	.word	0x00000370
        /*0510*/ 	.word	0x000000ff
        /*0514*/ 	.word	0x00028c40
        /*0518*/ 	.short	0x0100
        /*051a*/ 	.byte	0x06
	.zero		1


	//   ....[4]....
        /*051c*/ 	.word	0x00000380
        /*0520*/ 	.word	0x000000ff
        /*0524*/ 	.word	0x00028c38
        /*0528*/ 	.short	0x0100
        /*052a*/ 	.byte	0x06
	.zero		1


	//   ....[5]....
        /*052c*/ 	.word	0x00000390
        /*0530*/ 	.word	0x000000ff
        /*0534*/ 	.word	0x00028c48
        /*0538*/ 	.short	0x0100
        /*053a*/ 	.byte	0x06
	.zero		1


	//   ....[6]....
        /*053c*/ 	.word	0x000004c0
        /*0540*/ 	.word	0x000000ff
        /*0544*/ 	.word	0x00028c50
        /*0548*/ 	.short	0x0100
        /*054a*/ 	.byte	0x08
	.zero		1


	//   ....[7]....
        /*054c*/ 	.word	0x000004d0
        /*0550*/ 	.word	0x000000ff
        /*0554*/ 	.word	0x00028c60
        /*0558*/ 	.short	0x0100
        /*055a*/ 	.byte	0x08
	.zero		1


	//   ....[8]....
        /*055c*/ 	.word	0x000004e0
        /*0560*/ 	.word	0x000000ff
        /*0564*/ 	.word	0x00028c58
        /*0568*/ 	.short	0x0100
        /*056a*/ 	.byte	0x08
	.zero		1


	//   ....[9]....
        /*056c*/ 	.word	0x000004f0
        /*0570*/ 	.word	0x000000ff
        /*0574*/ 	.word	0x00028c68
        /*0578*/ 	.short	0x0100
        /*057a*/ 	.byte	0x08
	.zero		1


	//   ....[10]....
        /*057c*/ 	.word	0x000005e0
        /*0580*/ 	.word	0x000000ff
        /*0584*/ 	.word	0x00028c70
        /*0588*/ 	.short	0x0100
        /*058a*/ 	.byte	0x06
	.zero		1


	//   ....[11]....
        /*058c*/ 	.word	0x000005f0
        /*0590*/ 	.word	0x000000ff
        /*0594*/ 	.word	0x00028c80
        /*0598*/ 	.short	0x0100
        /*059a*/ 	.byte	0x06
	.zero		1


	//   ....[12]....
        /*059c*/ 	.word	0x00000600
        /*05a0*/ 	.word	0x000000ff
        /*05a4*/ 	.word	0x00028c78
        /*05a8*/ 	.short	0x0100
        /*05aa*/ 	.byte	0x06
	.zero		1


	//   ....[13]....
        /*05ac*/ 	.word	0x00000610
        /*05b0*/ 	.word	0x000000ff
        /*05b4*/ 	.word	0x00028c88
        /*05b8*/ 	.short	0x0100
        /*05ba*/ 	.byte	0x06
	.zero		1


	//   ....[14]....
        /*05bc*/ 	.word	0x00000740
        /*05c0*/ 	.word	0x000000ff
        /*05c4*/ 	.word	0x00028c90
        /*05c8*/ 	.short	0x0100
        /*05ca*/ 	.byte	0x08
	.zero		1


	//   ....[15]....
        /*05cc*/ 	.word	0x00000750
        /*05d0*/ 	.word	0x000000ff
        /*05d4*/ 	.word	0x00028ca0
        /*05d8*/ 	.short	0x0100
        /*05da*/ 	.byte	0x08
	.zero		1


	//   ....[16]....
        /*05dc*/ 	.word	0x00000760
        /*05e0*/ 	.word	0x000000ff
        /*05e4*/ 	.word	0x00028c98
        /*05e8*/ 	.short	0x0100
        /*05ea*/ 	.byte	0x08
	.zero		1


	//   ....[17]....
        /*05ec*/ 	.word	0x00000770
        /*05f0*/ 	.word	0x000000ff
        /*05f4*/ 	.word	0x00028ca8
        /*05f8*/ 	.short	0x0100
        /*05fa*/ 	.byte	0x08
	.zero		1


	//   ....[18]....
        /*05fc*/ 	.word	0x000008a0
        /*0600*/ 	.word	0x000000ff
        /*0604*/ 	.word	0x00028cb0
        /*0608*/ 	.short	0x0100
        /*060a*/ 	.byte	0x08
	.zero		1


	//   ....[19]....
        /*060c*/ 	.word	0x000008b0
        /*0610*/ 	.word	0x000000ff
        /*0614*/ 	.word	0x00028cc0
        /*0618*/ 	.short	0x0100
        /*061a*/ 	.byte	0x08
	.zero		1


	//   ....[20]....
        /*061c*/ 	.word	0x000008c0
        /*0620*/ 	.word	0x000000ff
        /*0624*/ 	.word	0x00028cb8
        /*0628*/ 	.short	0x0100
        /*062a*/ 	.byte	0x08
	.zero		1


	//   ....[21]....
        /*062c*/ 	.word	0x000008d0
        /*0630*/ 	.word	0x000000ff
        /*0634*/ 	.word	0x00028cc8
        /*0638*/ 	.short	0x0100
        /*063a*/ 	.byte	0x08
	.zero		1


	//   ....[22]....
        /*063c*/ 	.word	0x00001810
        /*0640*/ 	.word	0x000000ff
        /*0644*/ 	.word	0x00028c50
        /*0648*/ 	.short	0x010a
        /*064a*/ 	.byte	0x10
	.zero		1


	//   ....[23]....
        /*064c*/ 	.word	0x00001ae0
        /*0650*/ 	.word	0x00000000
        /*0654*/ 	.word	0x00000000
        /*0658*/ 	.short	0x0101
        /*065a*/ 	.byte	0x3f
	.zero		1


	//   ....[24]....
        /*065c*/ 	.word	0x00002460
        /*0660*/ 	.word	0x000000ff
        /*0664*/ 	.word	0x00028c50
        /*0668*/ 	.short	0x010a
        /*066a*/ 	.byte	0x06
	.zero		1


	//   ....[25]....
        /*066c*/ 	.word	0x000024a0
        /*0670*/ 	.word	0x000000ff
        /*0674*/ 	.word	0x00028c50
        /*0678*/ 	.short	0x010a
        /*067a*/ 	.byte	0x06
	.zero		1


	//   ....[26]....
        /*067c*/ 	.word	0x000026f0
        /*0680*/ 	.word	0x00000000
        /*0684*/ 	.word	0x00000000
        /*0688*/ 	.short	0x0101
        /*068a*/ 	.byte	0x3f
	.zero		1


	//   ....[27]....
        /*068c*/ 	.word	0x00003280
        /*0690*/ 	.word	0x000000ff
        /*0694*/ 	.word	0x00028c00
        /*0698*/ 	.short	0x010a
        /*069a*/ 	.byte	0x2a
	.zero		1


	//   ....[28]....
        /*069c*/ 	.word	0x00003300
        /*06a0*/ 	.word	0x00000007
        /*06a4*/ 	.word	0x00028c30
        /*06a8*/ 	.short	0x010a
        /*06aa*/ 	.byte	0x3f
	.zero		1


	//   ....[29]....
        /*06ac*/ 	.word	0x00003340
        /*06b0*/ 	.word	0x00000007
        /*06b4*/ 	.word	0x00028c30
        /*06b8*/ 	.short	0x010a
        /*06ba*/ 	.byte	0x3f
	.zero		1


	//   ....[30]....
        /*06bc*/ 	.word	0x00004310
        /*06c0*/ 	.word	0x00000003
        /*06c4*/ 	.word	0x00000000
        /*06c8*/ 	.short	0x0101
        /*06ca*/ 	.byte	0x3f
	.zero		1


	//   ....[31]....
        /*06cc*/ 	.word	0x00004790
        /*06d0*/ 	.word	0x00000007
        /*06d4*/ 	.word	0x00028c50
        /*06d8*/ 	.short	0x010a
        /*06da*/ 	.byte	0x3f
	.zero		1


	//   ....[32]....
        /*06dc*/ 	.word	0x000047e0
        /*06e0*/ 	.word	0x00000007
        /*06e4*/ 	.word	0x00028c50
        /*06e8*/ 	.short	0x010a
        /*06ea*/ 	.byte	0x3f
	.zero		1


	//   ....[33]....
        /*06ec*/ 	.word	0x00004a20
        /*06f0*/ 	.word	0x00000007
        /*06f4*/ 	.word	0x00000000
        /*06f8*/ 	.short	0x0101
        /*06fa*/ 	.byte	0x3f
	.zero		1


	//   ....[34]....
        /*06fc*/ 	.word	0x00004b60
        /*0700*/ 	.word	0x000000ff
        /*0704*/ 	.word	0x00028c30
        /*0708*/ 	.short	0x010a
        /*070a*/ 	.byte	0x17
	.zero		1


	//   ....[35]....
        /*070c*/ 	.word	0x00004ba0
        /*0710*/ 	.word	0x000000ff
        /*0714*/ 	.word	0x00028c30
        /*0718*/ 	.short	0x010a
        /*071a*/ 	.byte	0x17
	.zero		1


	//   ....[36]....
        /*071c*/ 	.word	0x00005a80
        /*0720*/ 	.word	0x00000098
        /*0724*/ 	.word	0x00000000
        /*0728*/ 	.short	0x0101
        /*072a*/ 	.byte	0x3f
	.zero		1


	//   ....[37]....
        /*072c*/ 	.word	0x00006480
        /*0730*/ 	.word	0x000000ff
        /*0734*/ 	.word	0x00028c50
        /*0738*/ 	.short	0x010a
        /*073a*/ 	.byte	0x17
	.zero		1


	//   ....[38]....
        /*073c*/ 	.word	0x000064c0
        /*0740*/ 	.word	0x000000ff
        /*0744*/ 	.word	0x00028c50
        /*0748*/ 	.short	0x010a
        /*074a*/ 	.byte	0x17
	.zero		1


	//   ....[39]....
        /*074c*/ 	.word	0x00006730
        /*0750*/ 	.word	0x000000a9
        /*0754*/ 	.word	0x00000000
        /*0758*/ 	.short	0x0101
        /*075a*/ 	.byte	0x3f
	.zero		1


	//   ....[40]....
        /*075c*/ 	.word	0x00008bb0
        /*0760*/ 	.word	0x000000ff
        /*0764*/ 	.word	0x00000000
        /*0768*/ 	.short	0x0101
        /*076a*/ 	.byte	0x04
	.zero		1


	//   ....[41]....
        /*076c*/ 	.word	0x0000b340
        /*0770*/ 	.word	0x00000008
        /*0774*/ 	.word	0x00028c40
        /*0778*/ 	.short	0x010a
        /*077a*/ 	.byte	0x3f
	.zero		1


	//   ....[42]....
        /*077c*/ 	.word	0x0000b740
        /*0780*/ 	.word	0x0000000a
        /*0784*/ 	.word	0x00028c20
        /*0788*/ 	.short	0x010a
        /*078a*/ 	.byte	0x3f
	.zero		1


	//   ....[43]....
        /*078c*/ 	.word	0x0000b800
        /*0790*/ 	.word	0x00000008
        /*0794*/ 	.word	0x00028c60
        /*0798*/ 	.short	0x010a
        /*079a*/ 	.byte	0x3f
	.zero		1


	//   ....[44]....
        /*079c*/ 	.word	0x0000bfb0
        /*07a0*/ 	.word	0x00000003
        /*07a4*/ 	.word	0x00028c40
        /*07a8*/ 	.short	0x010a
        /*07aa*/ 	.byte	0x3f
	.zero		1


	//   ....[45]....
        /*07ac*/ 	.word	0x0000c1c0
        /*07b0*/ 	.word	0x00000003
        /*07b4*/ 	.word	0x00028c60
        /*07b8*/ 	.short	0x010a
        /*07ba*/ 	.byte	0x3f
	.zero		1


	//   ....[46]....
        /*07bc*/ 	.word	0x0000c880
        /*07c0*/ 	.word	0x00000002
        /*07c4*/ 	.word	0x00028c40
        /*07c8*/ 	.short	0x010a
        /*07ca*/ 	.byte	0x3f
	.zero		1


	//   ....[47]....
        /*07cc*/ 	.word	0x0000ca80
        /*07d0*/ 	.word	0x00000002
        /*07d4*/ 	.word	0x00028c60
        /*07d8*/ 	.short	0x010a
        /*07da*/ 	.byte	0x3f
	.zero		1


	//   ....[48]....
        /*07dc*/ 	.word	0x0000d0c0
        /*07e0*/ 	.word	0x00000002
        /*07e4*/ 	.word	0x00028c40
        /*07e8*/ 	.short	0x010a
        /*07ea*/ 	.byte	0x3f
	.zero		1


	//   ....[49]....
        /*07ec*/ 	.word	0x0000d2d0
        /*07f0*/ 	.word	0x00000002
        /*07f4*/ 	.word	0x00028c60
        /*07f8*/ 	.short	0x010a
        /*07fa*/ 	.byte	0x3f
	.zero		1


	//   ....[50]....
        /*07fc*/ 	.word	0x0000e360
        /*0800*/ 	.word	0x00000000
        /*0804*/ 	.word	0x00028c20
        /*0808*/ 	.short	0x010a
        /*080a*/ 	.byte	0x3f
	.zero		1


	//   ....[51]....
        /*080c*/ 	.word	0x0000e520
        /*0810*/ 	.word	0x00000006
        /*0814*/ 	.word	0x00000000
        /*0818*/ 	.short	0x010a
        /*081a*/ 	.byte	0x3f
	.zero		1


	//   ....[52]....
        /*081c*/ 	.word	0x0000e590
        /*0820*/ 	.word	0x00000007
        /*0824*/ 	.word	0x00000000
        /*0828*/ 	.short	0x010a
        /*082a*/ 	.byte	0x3f
	.zero		1


	//   ....[53]....
        /*082c*/ 	.word	0x0000e600
        /*0830*/ 	.word	0x00000004
        /*0834*/ 	.word	0x00000000
        /*0838*/ 	.short	0x010a
        /*083a*/ 	.byte	0x3f
	.zero		1


	//   ....[54]....
        /*083c*/ 	.word	0x0000e630
        /*0840*/ 	.word	0x00000003
        /*0844*/ 	.word	0x00000000
        /*0848*/ 	.short	0x010a
        /*084a*/ 	.byte	0x3f
	.zero		1


	//   ....[55]....
        /*084c*/ 	.word	0x0000e6a0
        /*0850*/ 	.word	0x00000003
        /*0854*/ 	.word	0x00028c50
        /*0858*/ 	.short	0x010a
        /*085a*/ 	.byte	0x3f
	.zero		1


	//   ....[56]....
        /*085c*/ 	.word	0x0000e700
        /*0860*/ 	.word	0x00000003
        /*0864*/ 	.word	0x00028c50
        /*0868*/ 	.short	0x010a
        /*086a*/ 	.byte	0x3f
	.zero		1


	//   ....[57]....
        /*086c*/ 	.word	0x0000e760
        /*0870*/ 	.word	0x00000003
        /*0874*/ 	.word	0x00028c00
        /*0878*/ 	.short	0x010a
        /*087a*/ 	.byte	0x3f
	.zero		1


	//   ....[58]....
        /*087c*/ 	.word	0x0000e7b0
        /*0880*/ 	.word	0x00000007
        /*0884*/ 	.word	0x00028c30
        /*0888*/ 	.short	0x010a
        /*088a*/ 	.byte	0x3f
	.zero		1


	//   ....[59]....
        /*088c*/ 	.word	0x0000e800
        /*0890*/ 	.word	0x00000007
        /*0894*/ 	.word	0x00028c50
        /*0898*/ 	.short	0x010a
        /*089a*/ 	.byte	0x3f
	.zero		1


	//   ....[60]....
        /*089c*/ 	.word	0x0000e860
        /*08a0*/ 	.word	0x00000005
        /*08a4*/ 	.word	0x00028c30
        /*08a8*/ 	.short	0x010a
        /*08aa*/ 	.byte	0x3f
	.zero		1


	//   ....[61]....
        /*08ac*/ 	.word	0x0000e8b0
        /*08b0*/ 	.word	0x000000a9
        /*08b4*/ 	.word	0x00028c50
        /*08b8*/ 	.short	0x010a
        /*08ba*/ 	.byte	0x3f
	.zero		1


	//   ....[62]....
        /*08bc*/ 	.word	0x0000ea50
        /*08c0*/ 	.word	0x00000008
        /*08c4*/ 	.word	0x00028c40
        /*08c8*/ 	.short	0x010a
        /*08ca*/ 	.byte	0x3f
	.zero		1


	//   ....[63]....
        /*08cc*/ 	.word	0x0000ead0
        /*08d0*/ 	.word	0x00000008
        /*08d4*/ 	.word	0x00028c20
        /*08d8*/ 	.short	0x010a
        /*08da*/ 	.byte	0x3f
	.zero		1


	//   ....[64]....
        /*08dc*/ 	.word	0x0000eb20
        /*08e0*/ 	.word	0x00000008
        /*08e4*/ 	.word	0x00028c60
        /*08e8*/ 	.short	0x010a
        /*08ea*/ 	.byte	0x3f
	.zero		1


	//   ....[65]....
        /*08ec*/ 	.word	0x0000eb70
        /*08f0*/ 	.word	0x00000003
        /*08f4*/ 	.word	0x00028c40
        /*08f8*/ 	.short	0x010a
        /*08fa*/ 	.byte	0x3f
	.zero		1


	//   ....[66]....
        /*08fc*/ 	.word	0x0000ebc0
        /*0900*/ 	.word	0x00000003
        /*0904*/ 	.word	0x00028c60
        /*0908*/ 	.short	0x010a
        /*090a*/ 	.byte	0x3f
	.zero		1


	//   ....[67]....
        /*090c*/ 	.word	0x0000ec10
        /*0910*/ 	.word	0x00000002
        /*0914*/ 	.word	0x00028c40
        /*0918*/ 	.short	0x010a
        /*091a*/ 	.byte	0x3f
	.zero		1


	//   ....[68]....
        /*091c*/ 	.word	0x0000ec60
        /*0920*/ 	.word	0x00000002
        /*0924*/ 	.word	0x00028c60
        /*0928*/ 	.short	0x010a
        /*092a*/ 	.byte	0x3f
	.zero		1


	//   ....[69]....
        /*092c*/ 	.word	0x0000ecb0
        /*0930*/ 	.word	0x00000002
        /*0934*/ 	.word	0x00028c40
        /*0938*/ 	.short	0x010a
        /*093a*/ 	.byte	0x3f
	.zero		1


	//   ....[70]....
        /*093c*/ 	.word	0x0000ed00
        /*0940*/ 	.word	0x00000002
        /*0944*/ 	.word	0x00028c60
        /*0948*/ 	.short	0x010a
        /*094a*/ 	.byte	0x3f
	.zero		1


	//   ....[71]....
        /*094c*/ 	.word	0x0000f6b0
        /*0950*/ 	.word	0x00000000
        /*0954*/ 	.word	0x00028c20
        /*0958*/ 	.short	0x010a
        /*095a*/ 	.byte	0x3f
	.zero		1


	//   ....[72]....
        /*095c*/ 	.word	0x0000f850
        /*0960*/ 	.word	0x00000006
        /*0964*/ 	.word	0x00000000
        /*0968*/ 	.short	0x010a
        /*096a*/ 	.byte	0x3f
	.zero		1


	//   ....[73]....
        /*096c*/ 	.word	0x0000f8a0
        /*0970*/ 	.word	0x00000007
        /*0974*/ 	.word	0x00000000
        /*0978*/ 	.short	0x010a
        /*097a*/ 	.byte	0x3f
	.zero		1


	//   ....[74]....
        /*097c*/ 	.word	0x0000f8f0
        /*0980*/ 	.word	0x00000004
        /*0984*/ 	.word	0x00000000
        /*0988*/ 	.short	0x010a
        /*098a*/ 	.byte	0x3f
	.zero		1


	//----- nvinfo : EIATTR_NUM_MBARRIERS
	.align		4
.L_201:
        /*098c*/ 	.byte	0x03, 0x38
        /*098e*/ 	.short	0x0016


	//----- nvinfo : EIATTR_EXIT_INSTR_OFFSETS
	.align		4
        /*0990*/ 	.byte	0x04, 0x1c
        /*0992*/ 	.short	(.L_203 - .L_202)


	//   ....[0]....
.L_202:
        /*0994*/ 	.word	0x00000a80


	//   ....[1]....
        /*0998*/ 	.word	0x00009ab0


	//   ....[2]....
        /*099c*/ 	.word	0x00009b10


	//   ....[3]....
        /*09a0*/ 	.word	0x0000e680


	//----- nvinfo : EIATTR_MAX_THREADS
	.align		4
.L_203:
        /*09a4*/ 	.byte	0x04, 0x05
        /*09a6*/ 	.short	(.L_205 - .L_204)
.L_204:
        /*09a8*/ 	.word	0x00000180
        /*09ac*/ 	.word	0x00000001
        /*09b0*/ 	.word	0x00000001


	//----- nvinfo : EIATTR_CRS_STACK_SIZE
	.align		4
.L_205:
        /*09b4*/ 	.byte	0x04, 0x1e
        /*09b6*/ 	.short	(.L_207 - .L_206)
.L_206:
        /*09b8*/ 	.word	0x00000000


	//----- nvinfo : EIATTR_CBANK_PARAM_SIZE
	.align		4
.L_207:
        /*09bc*/ 	.byte	0x03, 0x19
        /*09be*/ 	.short	0x0a70


	//----- nvinfo : EIATTR_PARAM_CBANK
	.align		4
        /*09c0*/ 	.byte	0x04, 0x0a
        /*09c2*/ 	.short	(.L_209 - .L_208)
	.align		4
.L_208:
        /*09c4*/ 	.word	index@(.nv.constant0._ZN7cutlass13device_kernelIN5flash11enable_sm90INS1_16FlashAttnFwdSm90INS1_25CollectiveMainloopFwdSm90ILi2EN4cute5tupleIJNS5_1CILi1EEES8_S8_EEENS6_IJNS7_ILi64EEESA_SA_EEELi512ENS_10bfloat16_tEfNS_4arch4Sm90ELb0ELb0ELb1ELb1ELb0ELb0ELb0ELb0ELb0ELb0ELb0ELb0EEENS1_21CollectiveEpilogueFwdINS6_IJSA_NS7_ILi512EEESA_EEES9_SC_SE_Li256ELb1ELb0ELb0ELb0EEENS1_36VarlenDynamicPersistentTileSchedulerILi64ELi64ELi256ELi32ELb0ELb0ELb1ELb0ELb1ELb1EEEEEEEEEvNT_6ParamsE)
        /*09c8*/ 	.short	0x0210
        /*09ca*/ 	.short	0x0a70


	//----- nvinfo : EIATTR_SW_WAR
	.align		4
.L_209:
        /*09cc*/ 	.byte	0x04, 0x36
        /*09ce*/ 	.short	(.L_211 - .L_210)
.L_210:
        /*09d0*/ 	.word	0x00000008
.L_211:


//--------------------- .nv.info._ZN7cutlass13device_kernelIN5flash11enable_sm90INS1_16FlashAttnFwdSm90INS1_25CollectiveMainloopFwdSm90ILi2EN4cute5tupleIJNS5_1CILi1EEES8_S8_EEENS6_IJNS7_ILi64EEESA_SA_EEELi512ENS_10bfloat16_tEfNS_4arch4Sm90ELb0ELb0ELb1ELb1ELb0ELb1ELb0ELb0ELb0ELb0ELb0ELb0EEENS1_21CollectiveEpilogueFwdINS6_IJSA_NS7_ILi512EEESA_EEES9_SC_SE_Li256ELb1ELb0ELb0ELb0EEENS1_36VarlenDynamicPersistentTileSchedulerILi64ELi64ELi256ELi32ELb0ELb0ELb1ELb0ELb1ELb1EEEEEEEEEvNT_6ParamsE --------------------------
	.section	.nv.info._ZN7cutlass13device_kernelIN5flash11enable_sm90INS1_16FlashAttnFwdSm90INS1_25CollectiveMainloopFwdSm90ILi2EN4cute5tupleIJNS5_1CILi1EEES8_S8_EEENS6_IJNS7_ILi64EEESA_SA_EEELi512ENS_10bfloat16_tEfNS_4arch4Sm90ELb0ELb0ELb1ELb1ELb0ELb1ELb0ELb0ELb0ELb0ELb0ELb0EEENS1_21CollectiveEpilogueFwdINS6_IJSA_NS7_ILi512EEESA_EEES9_SC_SE_Li256ELb1ELb0ELb0ELb0EEENS1_36VarlenDynamicPersistentTileSchedulerILi64ELi64ELi256ELi32ELb0ELb0ELb1ELb0ELb1ELb1EEEEEEEEEvNT_6ParamsE,"",@"SHT_CUDA_INFO"
	.sectionflags	@""
	.align	4


	//----- nvinfo : EIATTR_CUDA_API_VERSION
	.align		4
        /*0000*/ 	.byte	0x04, 0x37
        /*0002*/ 	.short	(.L_213 - .L_212)
.L_212:
        /*0004*/ 	.word	0x00000082


	//----- nvinfo : EIATTR_KPARAM_INFO
	.align		4
.L_213:
        /*0008*/ 	.byte	0x04, 0x17
        /*000a*/ 	.short	(.L_215 - .L_214)
.L_214:
        /*000c*/ 	.word	0x00000000
        /*0010*/ 	.short	0x0000
        /*0012*/ 	.short	0x0070
        /*0014*/ 	.byte	0x00, 0xf0, 0x01, 0x28


	//----- nvinfo : EIATTR_SPARSE_MMA_MASK
	.align		4
.L_215:
        /*0018*/ 	.byte	0x03, 0x50
        /*001a*/ 	.short	0x0000


	//----- nvinfo : EIATTR_MAXREG_COUNT
	.align		4
        /*001c*/ 	.byte	0x03, 0x1b
        /*001e*/ 	.short	0x00a8


	//----- nvinfo : EIATTR_NUM_BARRIERS
	.align		4
        /*0020*/ 	.byte	0x02, 0x4c
        /*0022*/ 	.byte	0x10
	.zero		1


	//----- nvinfo : EIATTR_EXTERNS
	.align		4
        /*0024*/ 	.byte	0x04, 0x0f
        /*0026*/ 	.short	(.L_217 - .L_216)


	//   ....[0]....
	.align		4
.L_216:
        /*0028*/ 	.word	index@(__assertfail)


	//----- nvinfo : EIATTR_ANNOTATIONS
	.align		4
.L_217:
        /*002c*/ 	.byte	0x04, 0x55
        /*002e*/ 	.short	(.L_219 - .L_218)


	//   ....[0]....
.L_218:
        /* <DEDUP_REMOVED lines=44> */


	//----- nvinfo : EIATTR_MERCURY_ISA_VERSION
	.align		4
.L_219:
        /*02d8*/ 	.byte	0x03, 0x5f
        /*02da*/ 	.short	0x0101


	//----- nvinfo : EIATTR_UNUSED_LOAD_BYTE_OFFSET
	.align		4
        /*02dc*/ 	.byte	0x04, 0x44
        /*02de*/ 	.short	(.L_221 - .L_220)


	//   ....[0]....
.L_220:
        /*02e0*/ 	.word	0x00000ae0
        /*02e4*/ 	.word	0x0000fff0


	//   ....[1]....
        /*02e8*/ 	.word	0x0000c950
        /*02ec*/ 	.word	0x0000fff0


	//----- nvinfo : EIATTR_INT_WARP_WIDE_INSTR_OFFSETS
	.align		4
.L_221:
        /*02f0*/ 	.byte	0x04, 0x31
        /*02f2*/ 	.short	(.L_223 - .L_222)


	//   ....[0]....
.L_222:
        /*02f4*/ 	.word	0x000001c0


	//   ....[1]....
        /*02f8*/ 	.word	0x00000200


	//   ....[2]....
        /*02fc*/ 	.word	0x000002d0


	//   ....[3]....
        /*0300*/ 	.word	0x000110d0


	//   ....[4]....
        /*0304*/ 	.word	0x00011160


	//   ....[5]....
        /*0308*/ 	.word	0x000115e0


	//   ....[6]....
        /*030c*/ 	.word	0x00011610


	//   ....[7]....
        /*0310*/ 	.word	0x00013f30


	//   ....[8]....
        /*0314*/ 	.word	0x00013fc0


	//----- nvinfo : EIATTR_COOP_GROUP_MASK_REGIDS
	.align		4
.L_223:
        /*0318*/ 	.byte	0x04, 0x29
        /*031a*/ 	.short	(.L_225 - .L_224)


	//   ....[0]....
.L_224:
        /*031c*/ 	.word	0xffffffff


	//   ....[1]....
        /*0320*/ 	.word	0xffffffff


	//   ....[2]....
        /*0324*/ 	.word	0xffffffff


	//   ....[3]....
        /*0328*/ 	.word	0xffffffff


	//   ....[4]....
        /*032c*/ 	.word	0xffffffff


	//   ....[5]....
        /*0330*/ 	.word	0xffffffff


	//   ....[6]....
        /*0334*/ 	.word	0xffffffff


	//   ....[7]....
        /*0338*/ 	.word	0xffffffff


	//   ....[8]....
        /*033c*/ 	.word	0xffffffff


	//   ....[9]....
        /*0340*/ 	.word	0xffffffff


	//   ....[10]....
        /*0344*/ 	.word	0xffffffff


	//   ....[11]....
        /*0348*/ 	.word	0xffffffff


	//   ....[12]....
        /*034c*/ 	.word	0xffffffff


	//   ....[13]....
        /*0350*/ 	.word	0xffffffff


	//   ....[14]....
        /*0354*/ 	.word	0xffffffff


	//   ....[15]....
        /*0358*/ 	.word	0xffffffff


	//   ....[16]....
        /*035c*/ 	.word	0xffffffff


	//   ....[17]....
        /*0360*/ 	.word	0xffffffff


	//   ....[18]....
        /*0364*/ 	.word	0xffffffff


	//   ....[19]....
        /*0368*/ 	.word	0xffffffff


	//   ....[20]....
        /*036c*/ 	.word	0xffffffff


	//   ....[21]....
        /*0370*/ 	.word	0xffffffff


	//   ....[22]....
        /*0374*/ 	.word	0xffffffff


	//   ....[23]....
        /*0378*/ 	.word	0xffffffff


	//   ....[24]....
        /*037c*/ 	.word	0xffffffff


	//   ....[25]....
        /*0380*/ 	.word	0xffffffff


	//   ....[26]....
        /*0384*/ 	.word	0xffffffff


	//   ....[27]....
        /*0388*/ 	.word	0xffffffff


	//   ....[28]....
        /*038c*/ 	.word	0xffffffff


	//   ....[29]....
        /*0390*/ 	.word	0xffffffff


	//   ....[30]....
        /*0394*/ 	.word	0xffffffff


	//   ....[31]....
        /*0398*/ 	.word	0xffffffff


	//   ....[32]....
        /*039c*/ 	.word	0xffffffff


	//   ....[33]....
        /*03a0*/ 	.word	0xffffffff


	//   ....[34]....
        /*03a4*/ 	.word	0xffffffff


	//   ....[35]....
        /*03a8*/ 	.word	0xffffffff


	//   ....[36]....
        /*03ac*/ 	.word	0xffffffff


	//   ....[37]....
        /*03b0*/ 	.word	0xffffffff


	//   ....[38]....
        /*03b4*/ 	.word	0xffffffff


	//   ....[39]....
        /*03b8*/ 	.word	0xffffffff


	//   ....[40]....
        /*03bc*/ 	.word	0xffffffff


	//   ....[41]....
        /*03c0*/ 	.word	0xffffffff


	//   ....[42]....
        /*03c4*/ 	.word	0xffffffff


	//   ....[43]....
        /*03c8*/ 	.word	0xffffffff


	//   ....[44]....
        /*03cc*/ 	.word	0xffffffff


	//   ....[45]....
        /*03d0*/ 	.word	0xffffffff


	//   ....[46]....
        /*03d4*/ 	.word	0xffffffff


	//   ....[47]....
        /*03d8*/ 	.word	0xffffffff


	//   ....[48]....
        /*03dc*/ 	.word	0xffffffff


	//   ....[49]....
        /*03e0*/ 	.word	0xffffffff


	//   ....[50]....
        /*03e4*/ 	.word	0xffffffff


	//   ....[51]....
        /*03e8*/ 	.word	0xffffffff


	//   ....[52]....
        /*03ec*/ 	.word	0xffffffff


	//   ....[53]....
        /*03f0*/ 	.word	0xffffffff


	//   ....[54]....
        /*03f4*/ 	.word	0xffffffff


	//   ....[55]....
        /*03f8*/ 	.word	0xffffffff


	//   ....[56]....
        /*03fc*/ 	.word	0xffffffff


	//   ....[57]....
        /*0400*/ 	.word	0xffffffff


	//   ....[58]....
        /*0404*/ 	.word	0x0500000f


	//   ....[59]....
        /*0408*/ 	.word	0x0500000f


	//   ....[60]....
        /*040c*/ 	.word	0x0500000f


	//   ....[61]....
        /*0410*/ 	.word	0x0500000f


	//   ....[62]....
        /*0414*/ 	.word	0x0500000f


	//   ....[63]....
        /*0418*/ 	.word	0x0500000f


	//   ....[64]....
        /*041c*/ 	.word	0x0500000f


	//   ....[65]....
        /*0420*/ 	.word	0x0500000f


	//   ....[66]....
        /*0424*/ 	.word	0x0500000f


	//   ....[67]....
        /*0428*/ 	.word	0x0500000f


	//   ....[68]....
        /*042c*/ 	.word	0x0500000f


	//   ....[69]....
        /*0430*/ 	.word	0x0500000f


	//   ....[70]....
        /*0434*/ 	.word	0x0500000f


	//   ....[71]....
        /*0438*/ 	.word	0x0500000f


	//   ....[72]....
        /*043c*/ 	.word	0x0500000f


	//   ....[73]....
        /*0440*/ 	.word	0x0500000f


	//   ....[74]....
        /*0444*/ 	.word	0x0500000f


	//   ....[75]....
        /*0448*/ 	.word	0x0500000f


	//   ....[76]....
        /*044c*/ 	.word	0x0500000f


	//   ....[77]....
        /*0450*/ 	.word	0x0500000f


	//   ....[78]....
        /*0454*/ 	.word	0x0500000f


	//   ....[79]....
        /*0458*/ 	.word	0x0500000f


	//   ....[80]....
        /*045c*/ 	.word	0x0500000f


	//   ....[81]....
        /*0460*/ 	.word	0x0500000f


	//   ....[82]....
        /*0464*/ 	.word	0x0500000f


	//   ....[83]....
        /*0468*/ 	.word	0x0500000f


	//   ....[84]....
        /*046c*/ 	.word	0x0500000f


	//   ....[85]....
        /*0470*/ 	.word	0x0500000f


	//----- nvinfo : EIATTR_COOP_GROUP_INSTR_OFFSETS
	.align		4
.L_225:
        /*0474*/ 	.byte	0x04, 0x28
        /*0476*/ 	.short	(.L_227 - .L_226)


	//   ....[0]....
.L_226:
        /*0478*/ 	.word	0x00000060


	//   ....[1]....
        /*047c*/ 	.word	0x000001d0


	//   ....[2]....
        /*0480*/ 	.word	0x00000210


	//   ....[3]....
        /*0484*/ 	.word	0x00000400


	//   ....[4]....
        /*0488*/ 	.word	0x00000560


	//   ....[5]....
        /*048c*/ 	.word	0x00000680


	//   ....[6]....
        /*0490*/ 	.word	0x000007e0


	//   ....[7]....
        /*0494*/ 	.word	0x00004710


	//   ....[8]....
        /*0498*/ 	.word	0x000061f0


	//   ....[9]....
        /*049c*/ 	.word	0x00009280


	//   ....[10]....
        /*04a0*/ 	.word	0x00009310


	//   ....[11]....
        /*04a4*/ 	.word	0x00009560


	//   ....[12]....
        /*04a8*/ 	.word	0x00009600


	//   ....[13]....
        /*04ac*/ 	.word	0x00009fb0


	//   ....[14]....
        /*04b0*/ 	.word	0x0000a810


	//   ....[15]....
        /*04b4*/ 	.word	0x0000a880


	//   ....[16]....
        /*04b8*/ 	.word	0x0000abe0


	//   ....[17]....
        /*04bc*/ 	.word	0x0000adb0


	//   ....[18]....
        /*04c0*/ 	.word	0x0000be10


	//   ....[19]....
        /*04c4*/ 	.word	0x0000be60


	//   ....[20]....
        /*04c8*/ 	.word	0x0000bea0


	//   ....[21]....
        /*04cc*/ 	.word	0x0000bf00


	//   ....[22]....
        /*04d0*/ 	.word	0x0000bf10


	//   ....[23]....
        /*04d4*/ 	.word	0x0000d8f0


	//   ....[24]....
        /*04d8*/ 	.word	0x0000f080


	//   ....[25]....
        /*04dc*/ 	.word	0x0000f210


	//   ....[26]....
        /*04e0*/ 	.word	0x0000f240


	//   ....[27]....
        /*04e4*/ 	.word	0x0000f280


	//   ....[28]....
        /*04e8*/ 	.word	0x0000f2e0


	//   ....[29]....
        /*04ec*/ 	.word	0x0000f340


	//   ....[30]....
        /*04f0*/ 	.word	0x0000f380


	//   ....[31]....
        /*04f4*/ 	.word	0x0000f530


	//   ....[32]....
        /*04f8*/ 	.word	0x0000f590


	//   ....[33]....
        /*04fc*/ 	.word	0x0000f5d0


	//   ....[34]....
        /*0500*/ 	.word	0x0000f610


	//   ....[35]....
        /*0504*/ 	.word	0x0000f640


	//   ....[36]....
        /*0508*/ 	.word	0x0000f670


	//   ....[37]....
        /*050c*/ 	.word	0x0000f700


	//   ....[38]....
        /*0510*/ 	.word	0x0000f730


	//   ....[39]....
        /*0514*/ 	.word	0x0000f7c0


	//   ....[40]....
        /*0518*/ 	.word	0x00014050


	//   ....[41]....
        /*051c*/ 	.word	0x00014060


	//   ....[42]....
        /*0520*/ 	.word	0x00014170


	//   ....[43]....
        /*0524*/ 	.word	0x000141d0


	//   ....[44]....
        /*0528*/ 	.word	0x00014210


	//   ....[45]....
        /*052c*/ 	.word	0x00014250


	//   ....[46]....
        /*0530*/ 	.word	0x00014280


	//   ....[47]....
        /*0534*/ 	.word	0x000142b0


	//   ....[48]....
        /*0538*/ 	.word	0x00014440


	//   ....[49]....
        /*053c*/ 	.word	0x000144a0


	//   ....[50]....
        /*0540*/ 	.word	0x000144e0


	//   ....[51]....
        /*0544*/ 	.word	0x00014520


	//   ....[52]....
        /*0548*/ 	.word	0x00014550


	//   ....[53]....
        /*054c*/ 	.word	0x00014580


	//   ....[54]....
        /*0550*/ 	.word	0x00014640


	//   ....[55]....
        /*0554*/ 	.word	0x00014660


	//   ....[56]....
        /*0558*/ 	.word	0x000146d0


	//   ....[57]....
        /*055c*/ 	.word	0x00014b20


	//   ....[58]....
        /*0560*/ 	.word	0x00015000


	//   ....[59]....
        /*0564*/ 	.word	0x000150a0


	//   ....[60]....
        /*0568*/ 	.word	0x00015140


	//   ....[61]....
        /*056c*/ 	.word	0x000151e0


	//   ....[62]....
        /*0570*/ 	.word	0x000152d0


	//   ....[63]....
        /*0574*/ 	.word	0x00015370


	//   ....[64]....
        /*0578*/ 	.word	0x00015410


	//   ....[65]....
        /*057c*/ 	.word	0x000154b0


	//   ....[66]....
        /*0580*/ 	.word	0x00015710


	//   ....[67]....
        /*0584*/ 	.word	0x000159f0


	//   ....[68]....
        /*0588*/ 	.word	0x00015e10


	//   ....[69]....
        /*058c*/ 	.word	0x00015ea0


	//   ....[70]....
        /*0590*/ 	.word	0x00015f40


	//   ....[71]....
        /*0594*/ 	.word	0x00015ff0


	//   ....[72]....
        /*0598*/ 	.word	0x00016070


	//   ....[73]....
        /*059c*/ 	.word	0x000160f0


	//   ....[74]....
        /*05a0*/ 	.word	0x00016170


	//   ....[75]....
        /*05a4*/ 	.word	0x000161f0


	//   ....[76]....
        /*05a8*/ 	.word	0x00016280


	//   ....[77]....
        /*05ac*/ 	.word	0x00016330


	//   ....[78]....
        /*05b0*/ 	.word	0x000163b0


	//   ....[79]....
        /*05b4*/ 	.word	0x00016430


	//   ....[80]....
        /*05b8*/ 	.word	0x000164b0


	//   ....[81]....
        /*05bc*/ 	.word	0x00016530


	//   ....[82]....
        /*05c0*/ 	.word	0x000165a0


	//   ....[83]....
        /*05c4*/ 	.word	0x00016640


	//   ....[84]....
        /*05c8*/ 	.word	0x000166d0


	//   ....[85]....
        /*05cc*/ 	.word	0x000167f0


	//----- nvinfo : EIATTR_REG_RECONFIG
	.align		4
.L_227:
        /*05d0*/ 	.byte	0x01, 0x54
	.zero		2


	//----- nvinfo : EIATTR_SYSCALL_OFFSETS
	.align		4
        /*05d4*/ 	.byte	0x04, 0x46
        /*05d6*/ 	.short	(.L_229 - .L_228)


	//   ....[0]....
.L_228:
        /*05d8*/ 	.word	0x00001840


	//   ....[1]....
        /*05dc*/ 	.word	0x00001990


	//   ....[2]....
        /*05e0*/ 	.word	0x000063a0


	//   ....[3]....
        /*05e4*/ 	.word	0x00006850


	//   ....[4]....
        /*05e8*/ 	.word	0x000112f0


	//   ....[5]....
        /*05ec*/ 	.word	0x00011430


	//   ....[6]....
        /*05f0*/ 	.word	0x00011530


	//----- nvinfo : EIATTR_MBARRIER_INSTR_OFFSETS
	.align		4
.L_229:
        /*05f4*/ 	.byte	0x04, 0x39
        /*05f6*/ 	.short	(.L_231 - .L_230)


	//   ....[0]....
.L_230:
        /*05f8*/ 	.word	0x000002f0
        /*05fc*/ 	.word	0x000000ff
        /*0600*/ 	.word	0x00028c00
        /*0604*/ 	.short	0x0100
        /*0606*/ 	.byte	0x08
	.zero		1


	//   ....[1]....
        /*0608*/ 	.word	0x00000300
        /*060c*/ 	.word	0x000000ff
        /*0610*/ 	.word	0x00028c20
        /*0614*/ 	.short	0x0100
        /*0616*/ 	.byte	0x08
	.zero		1


	//   ....[2]....
        /*0618*/ 	.word	0x000003b0
        /*061c*/ 	.word	0x000000ff
        /*0620*/ 	.word	0x00028c30
        /*0624*/ 	.short	0x0100
        /*0626*/ 	.byte	0x06
	.zero		1


	//   ....[3]....
        /*0628*/ 	.word	0x000003c0
        /*062c*/ 	.word	0x000000ff
        /*0630*/ 	.word	0x00028c40
        /*0634*/ 	.short	0x0100
        /*0636*/ 	.byte	0x06
	.zero		1


	//   ....[4]....
        /*0638*/ 	.word	0x000003d0
        /*063c*/ 	.word	0x000000ff
        /*0640*/ 	.word	0x00028c38
        /*0644*/ 	.short	0x0100
        /*0646*/ 	.byte	0x06
	.zero		1


	//   ....[5]....
        /*0648*/ 	.word	0x000003e0
        /*064c*/ 	.word	0x000000ff
        /*0650*/ 	.word	0x00028c48
        /*0654*/ 	.short	0x0100
        /*0656*/ 	.byte	0x06
	.zero		1


	//   ....[6]....
        /*0658*/ 	.word	0x00000510
        /*065c*/ 	.word	0x000000ff
        /*0660*/ 	.word	0x00028c50
        /*0664*/ 	.short	0x0100
        /*0666*/ 	.byte	0x08
	.zero		1


	//   ....[7]....
        /*0668*/ 	.word	0x00000520
        /*066c*/ 	.word	0x000000ff
        /*0670*/ 	.word	0x00028c60
        /*0674*/ 	.short	0x0100
        /*0676*/ 	.byte	0x08
	.zero		1


	//   ....[8]....
        /*0678*/ 	.word	0x00000530
        /*067c*/ 	.word	0x000000ff
        /*0680*/ 	.word	0x00028c58
        /*0684*/ 	.short	0x0100
        /*0686*/ 	.byte	0x08
	.zero		1


	//   ....[9]....
        /*0688*/ 	.word	0x00000540
        /*068c*/ 	.word	0x000000ff
        /*0690*/ 	.word	0x00028c68
        /*0694*/ 	.short	0x0100
        /*0696*/ 	.byte	0x08
	.zero		1


	//   ....[10]....
        /*0698*/ 	.word	0x00000630
        /*069c*/ 	.word	0x000000ff
        /*06a0*/ 	.word	0x00028c70
        /*06a4*/ 	.short	0x0100
        /*06a6*/ 	.byte	0x06
	.zero		1


	//   ....[11]....
        /*06a8*/ 	.word	0x00000640
        /*06ac*/ 	.word	0x000000ff
        /*06b0*/ 	.word	0x00028c80
        /*06b4*/ 	.short	0x0100
        /*06b6*/ 	.byte	0x06
	.zero		1


	//   ....[12]....
        /*06b8*/ 	.word	0x00000650
        /*06bc*/ 	.word	0x000000ff
        /*06c0*/ 	.word	0x00028c78
        /*06c4*/ 	.short	0x0100
        /*06c6*/ 	.byte	0x06
	.zero		1


	//   ....[13]....
        /*06c8*/ 	.word	0x00000660
        /*06cc*/ 	.word	0x000000ff
        /*06d0*/ 	.word	0x00028c88
        /*06d4*/ 	.short	0x0100
        /*06d6*/ 	.byte	0x06
	.zero		1


	//   ....[14]....
        /*06d8*/ 	.word	0x00000790
        /*06dc*/ 	.word	0x000000ff
        /*06e0*/ 	.word	0x00028c90
        /*06e4*/ 	.short	0x0100
        /*06e6*/ 	.byte	0x08
	.zero		1


	//   ....[15]....
        /*06e8*/ 	.word	0x000007a0
        /*06ec*/ 	.word	0x000000ff
        /*06f0*/ 	.word	0x00028ca0
        /*06f4*/ 	.short	0x0100
        /*06f6*/ 	.byte	0x08
	.zero		1


	//   ....[16]....
        /*06f8*/ 	.word	0x000007b0
        /*06fc*/ 	.word	0x000000ff
        /*0700*/ 	.word	0x00028c98
        /*0704*/ 	.short	0x0100
        /*0706*/ 	.byte	0x08
	.zero		1


	//   ....[17]....
        /*0708*/ 	.word	0x000007c0
        /*070c*/ 	.word	0x000000ff
        /*0710*/ 	.word	0x00028ca8
        /*0714*/ 	.short	0x0100
        /*0716*/ 	.byte	0x08
	.zero		1


	//   ....[18]....
        /*0718*/ 	.word	0x000008f0
        /*071c*/ 	.word	0x000000ff
        /*0720*/ 	.word	0x00028cb0
        /*0724*/ 	.short	0x0100
        /*0726*/ 	.byte	0x08
	.zero		1


	//   ....[19]....
        /*0728*/ 	.word	0x00000900
        /*072c*/ 	.word	0x000000ff
        /*0730*/ 	.word	0x00028cc0
        /*0734*/ 	.short	0x0100
        /*0736*/ 	.byte	0x08
	.zero		1


	//   ....[20]....
        /*0738*/ 	.word	0x00000910
        /*073c*/ 	.word	0x000000ff
        /*0740*/ 	.word	0x00028cb8
        /*0744*/ 	.short	0x0100
        /*0746*/ 	.byte	0x08
	.zero		1


	//   ....[21]....
        /*0748*/ 	.word	0x00000920
        /*074c*/ 	.word	0x000000ff
        /*0750*/ 	.word	0x00028cc8
        /*0754*/ 	.short	0x0100
        /*0756*/ 	.byte	0x08
	.zero		1


	//   ....[22]....
        /*0758*/ 	.word	0x00002610
        /*075c*/ 	.word	0x00000048
        /*0760*/ 	.word	0x00028c90
        /*0764*/ 	.short	0x010a
        /*0766*/ 	.byte	0x3f
	.zero		1


	//   ....[23]....
        /*0768*/ 	.word	0x00003040
        /*076c*/ 	.word	0x00000048
        /*0770*/ 	.word	0x00028c90
        /*0774*/ 	.short	0x010a
        /*0776*/ 	.byte	0x3f
	.zero		1


	//   ....[24]....
        /*0778*/ 	.word	0x00003930
        /*077c*/ 	.word	0x00000048
        /*0780*/ 	.word	0x00028c90
        /*0784*/ 	.short	0x010a
        /*0786*/ 	.byte	0x3f
	.zero		1


	//   ....[25]....
        /*0788*/ 	.word	0x00003b30
        /*078c*/ 	.word	0x00000004
        /*0790*/ 	.word	0x00000000
        /*0794*/ 	.short	0x0101
        /*0796*/ 	.byte	0x3f
	.zero		1


	//   ....[26]....
        /*0798*/ 	.word	0x00003b70
        /*079c*/ 	.word	0x00000048
        /*07a0*/ 	.word	0x00028cb0
        /*07a4*/ 	.short	0x010a
        /*07a6*/ 	.byte	0x3f
	.zero		1


	//   ....[27]....
        /*07a8*/ 	.word	0x00004190
        /*07ac*/ 	.word	0x00000048
        /*07b0*/ 	.word	0x00000000
        /*07b4*/ 	.short	0x0101
        /*07b6*/ 	.byte	0x3f
	.zero		1


	//   ....[28]....
        /*07b8*/ 	.word	0x00004820
        /*07bc*/ 	.word	0x00000008
        /*07c0*/ 	.word	0x00028c50
        /*07c4*/ 	.short	0x010a
        /*07c6*/ 	.byte	0x3f
	.zero		1


	//   ....[29]....
        /*07c8*/ 	.word	0x00004bc0
        /*07cc*/ 	.word	0x00000000
        /*07d0*/ 	.word	0x00000000
        /*07d4*/ 	.short	0x0101
        /*07d6*/ 	.byte	0x3f
	.zero		1


	//   ....[30]....
        /*07d8*/ 	.word	0x00005510
        /*07dc*/ 	.word	0x00000000
        /*07e0*/ 	.word	0x00028c50
        /*07e4*/ 	.short	0x010a
        /*07e6*/ 	.byte	0x3f
	.zero		1


	//   ....[31]....
        /*07e8*/ 	.word	0x00005560
        /*07ec*/ 	.word	0x00000000
        /*07f0*/ 	.word	0x00028c50
        /*07f4*/ 	.short	0x010a
        /*07f6*/ 	.byte	0x3f
	.zero		1


	//   ....[32]....
        /*07f8*/ 	.word	0x000058b0
        /*07fc*/ 	.word	0x00000000
        /*0800*/ 	.word	0x00000000
        /*0804*/ 	.short	0x0101
        /*0806*/ 	.byte	0x3f
	.zero		1


	//   ....[33]....
        /*0808*/ 	.word	0x00006430
        /*080c*/ 	.word	0x00000002
        /*0810*/ 	.word	0x00028c00
        /*0814*/ 	.short	0x010a
        /*0816*/ 	.byte	0x3f
	.zero		1


	//   ....[34]....
        /*0818*/ 	.word	0x00006480
        /*081c*/ 	.word	0x00000002
        /*0820*/ 	.word	0x00028c00
        /*0824*/ 	.short	0x010a
        /*0826*/ 	.byte	0x3f
	.zero		1


	//   ....[35]....
        /*0828*/ 	.word	0x00006b60
        /*082c*/ 	.word	0x00000002
        /*0830*/ 	.word	0x00028c00
        /*0834*/ 	.short	0x010a
        /*0836*/ 	.byte	0x3f
	.zero		1


	//   ....[36]....
        /*0838*/ 	.word	0x00007990
        /*083c*/ 	.word	0x00000002
        /*0840*/ 	.word	0x00028c00
        /*0844*/ 	.short	0x010a
        /*0846*/ 	.byte	0x3f
	.zero		1


	//   ....[37]....
        /*0848*/ 	.word	0x00008720
        /*084c*/ 	.word	0x0000000f
        /*0850*/ 	.word	0x00028c30
        /*0854*/ 	.short	0x010a
        /*0856*/ 	.byte	0x3f
	.zero		1


	//   ....[38]....
        /*0858*/ 	.word	0x000087d0
        /*085c*/ 	.word	0x0000000f
        /*0860*/ 	.word	0x00028c30
        /*0864*/ 	.short	0x010a
        /*0866*/ 	.byte	0x3f
	.zero		1


	//   ....[39]....
        /*0868*/ 	.word	0x00009910
        /*086c*/ 	.word	0x0000000c
        /*0870*/ 	.word	0x00000000
        /*0874*/ 	.short	0x0101
        /*0876*/ 	.byte	0x3f
	.zero		1


	//   ....[40]....
        /*0878*/ 	.word	0x00009c80
        /*087c*/ 	.word	0x0000000f
        /*0880*/ 	.word	0x00028c50
        /*0884*/ 	.short	0x010a
        /*0886*/ 	.byte	0x3f
	.zero		1


	//   ....[41]....
        /*0888*/ 	.word	0x00009d20
        /*088c*/ 	.word	0x0000000f
        /*0890*/ 	.word	0x00028c50
        /*0894*/ 	.short	0x010a
        /*0896*/ 	.byte	0x3f
	.zero		1


	//   ....[42]....
        /*0898*/ 	.word	0x00009fd0
        /*089c*/ 	.word	0x0000000f
        /*08a0*/ 	.word	0x00000000
        /*08a4*/ 	.short	0x0101
        /*08a6*/ 	.byte	0x3f
	.zero		1


	//   ....[43]....
        /*08a8*/ 	.word	0x0000a0e0
        /*08ac*/ 	.word	0x0000000f
        /*08b0*/ 	.word	0x00028c30
        /*08b4*/ 	.short	0x010a
        /*08b6*/ 	.byte	0x3f
	.zero		1


	//   ....[44]....
        /*08b8*/ 	.word	0x0000a190
        /*08bc*/ 	.word	0x0000000f
        /*08c0*/ 	.word	0x00028c30
        /*08c4*/ 	.short	0x010a
        /*08c6*/ 	.byte	0x3f
	.zero		1


	//   ....[45]....
        /*08c8*/ 	.word	0x0000b110
        /*08cc*/ 	.word	0x00000098
        /*08d0*/ 	.word	0x00000000
        /*08d4*/ 	.short	0x0101
        /*08d6*/ 	.byte	0x3f
	.zero		1


	//   ....[46]....
        /*08d8*/ 	.word	0x0000bb00
        /*08dc*/ 	.word	0x0000000f
        /*08e0*/ 	.word	0x00028c50
        /*08e4*/ 	.short	0x010a
        /*08e6*/ 	.byte	0x3f
	.zero		1


	//   ....[47]....
        /*08e8*/ 	.word	0x0000bb50
        /*08ec*/ 	.word	0x0000000f
        /*08f0*/ 	.word	0x00028c50
        /*08f4*/ 	.short	0x010a
        /*08f6*/ 	.byte	0x3f
	.zero		1


	//   ....[48]....
        /*08f8*/ 	.word	0x0000be30
        /*08fc*/ 	.word	0x0000000f
        /*0900*/ 	.word	0x00000000
        /*0904*/ 	.short	0x0101
        /*0906*/ 	.byte	0x3f
	.zero		1


	//   ....[49]....
        /*0908*/ 	.word	0x0000e170
        /*090c*/ 	.word	0x00000000
        /*0910*/ 	.word	0x00000000
        /*0914*/ 	.short	0x0101
        /*0916*/ 	.byte	0x3f
	.zero		1


	//   ....[50]....
        /*0918*/ 	.word	0x000101e0
        /*091c*/ 	.word	0x00000005
        /*0920*/ 	.word	0x00028c20
        /*0924*/ 	.short	0x010a
        /*0926*/ 	.byte	0x3f
	.zero		1


	//   ....[51]....
        /*0928*/ 	.word	0x00010270
        /*092c*/ 	.word	0x00000006
        /*0930*/ 	.word	0x00028ca0
        /*0934*/ 	.short	0x010a
        /*0936*/ 	.byte	0x3f
	.zero		1


	//   ....[52]....
        /*0938*/ 	.word	0x00010450
        /*093c*/ 	.word	0x00000006
        /*0940*/ 	.word	0x00028cc0
        /*0944*/ 	.short	0x010a
        /*0946*/ 	.byte	0x3f
	.zero		1


	//   ....[53]....
        /*0948*/ 	.word	0x000109a0
        /*094c*/ 	.word	0x00000007
        /*0950*/ 	.word	0x00028ca0
        /*0954*/ 	.short	0x010a
        /*0956*/ 	.byte	0x3f
	.zero		1


	//   ....[54]....
        /*0958*/ 	.word	0x00010b60
        /*095c*/ 	.word	0x00000007
        /*0960*/ 	.word	0x00028cc0
        /*0964*/ 	.short	0x010a
        /*0966*/ 	.byte	0x3f
	.zero		1


	//   ....[55]....
        /*0968*/ 	.word	0x00011a90
        /*096c*/ 	.word	0x00000005
        /*0970*/ 	.word	0x00028c40
        /*0974*/ 	.short	0x010a
        /*0976*/ 	.byte	0x3f
	.zero		1


	//   ....[56]....
        /*0978*/ 	.word	0x00011e90
        /*097c*/ 	.word	0x00000007
        /*0980*/ 	.word	0x00028c20
        /*0984*/ 	.short	0x010a
        /*0986*/ 	.byte	0x3f
	.zero		1


	//   ....[57]....
        /*0988*/ 	.word	0x00011f50
        /*098c*/ 	.word	0x00000002
        /*0990*/ 	.word	0x00028c60
        /*0994*/ 	.short	0x010a
        /*0996*/ 	.byte	0x3f
	.zero		1


	//   ....[58]....
        /*0998*/ 	.word	0x00012700
        /*099c*/ 	.word	0x00000002
        /*09a0*/ 	.word	0x00028c40
        /*09a4*/ 	.short	0x010a
        /*09a6*/ 	.byte	0x3f
	.zero		1


	//   ....[59]....
        /*09a8*/ 	.word	0x00012910
        /*09ac*/ 	.word	0x00000002
        /*09b0*/ 	.word	0x00028c60
        /*09b4*/ 	.short	0x010a
        /*09b6*/ 	.byte	0x3f
	.zero		1


	//   ....[60]....
        /*09b8*/ 	.word	0x00012fd0
        /*09bc*/ 	.word	0x00000002
        /*09c0*/ 	.word	0x00028c40
        /*09c4*/ 	.short	0x010a
        /*09c6*/ 	.byte	0x3f
	.zero		1


	//   ....[61]....
        /*09c8*/ 	.word	0x000131d0
        /*09cc*/ 	.word	0x00000002
        /*09d0*/ 	.word	0x00028c60
        /*09d4*/ 	.short	0x010a
        /*09d6*/ 	.byte	0x3f
	.zero		1


	//   ....[62]....
        /*09d8*/ 	.word	0x00013810
        /*09dc*/ 	.word	0x00000002
        /*09e0*/ 	.word	0x00028c40
        /*09e4*/ 	.short	0x010a
        /*09e6*/ 	.byte	0x3f
	.zero		1


	//   ....[63]....
        /*09e8*/ 	.word	0x00013a20
        /*09ec*/ 	.word	0x00000002
        /*09f0*/ 	.word	0x00028c60
        /*09f4*/ 	.short	0x010a
        /*09f6*/ 	.byte	0x3f
	.zero		1


	//   ....[64]....
        /*09f8*/ 	.word	0x00014aa0
        /*09fc*/ 	.word	0x00000000
        /*0a00*/ 	.word	0x00028c20
        /*0a04*/ 	.short	0x010a
        /*0a06*/ 	.byte	0x3f
	.zero		1


	//   ....[65]....
        /*0a08*/ 	.word	0x00014c50
        /*0a0c*/ 	.word	0x00000006
        /*0a10*/ 	.word	0x00000000
        /*0a14*/ 	.short	0x010a
        /*0a16*/ 	.byte	0x3f
	.zero		1


	//   ....[66]....
        /*0a18*/ 	.word	0x00014cc0
        /*0a1c*/ 	.word	0x00000007
        /*0a20*/ 	.word	0x00000000
        /*0a24*/ 	.short	0x010a
        /*0a26*/ 	.byte	0x3f
	.zero		1


	//   ....[67]....
        /*0a28*/ 	.word	0x00014d30
        /*0a2c*/ 	.word	0x00000004
        /*0a30*/ 	.word	0x00000000
        /*0a34*/ 	.short	0x010a
        /*0a36*/ 	.byte	0x3f
	.zero		1


	//   ....[68]....
        /*0a38*/ 	.word	0x00014d60
        /*0a3c*/ 	.word	0x00000003
        /*0a40*/ 	.word	0x00000000
        /*0a44*/ 	.short	0x010a
        /*0a46*/ 	.byte	0x3f
	.zero		1


	//   ....[69]....
        /*0a48*/ 	.word	0x00014dc0
        /*0a4c*/ 	.word	0x00000048
        /*0a50*/ 	.word	0x00028c90
        /*0a54*/ 	.short	0x010a
        /*0a56*/ 	.byte	0x3f
	.zero		1


	//   ....[70]....
        /*0a58*/ 	.word	0x00014e10
        /*0a5c*/ 	.word	0x00000048
        /*0a60*/ 	.word	0x00028c90
        /*0a64*/ 	.short	0x010a
        /*0a66*/ 	.byte	0x3f
	.zero		1


	//   ....[71]....
        /*0a68*/ 	.word	0x00014e60
        /*0a6c*/ 	.word	0x00000048
        /*0a70*/ 	.word	0x00028c90
        /*0a74*/ 	.short	0x010a
        /*0a76*/ 	.byte	0x3f
	.zero		1


	//   ....[72]....
        /*0a78*/ 	.word	0x00014eb0
        /*0a7c*/ 	.word	0x00000048
        /*0a80*/ 	.word	0x00028cb0
        /*0a84*/ 	.short	0x010a
        /*0a86*/ 	.byte	0x3f
	.zero		1


	//   ....[73]....
        /*0a88*/ 	.word	0x00014f00
        /*0a8c*/ 	.word	0x00000008
        /*0a90*/ 	.word	0x00028c50
        /*0a94*/ 	.short	0x010a
        /*0a96*/ 	.byte	0x3f
	.zero		1


	//   ....[74]....
        /*0a98*/ 	.word	0x00014f50
        /*0a9c*/ 	.word	0x00000000
        /*0aa0*/ 	.word	0x00028c50
        /*0aa4*/ 	.short	0x010a
        /*0aa6*/ 	.byte	0x3f
	.zero		1


	//   ....[75]....
        /*0aa8*/ 	.word	0x00015220
        /*0aac*/ 	.word	0x00000002
        /*0ab0*/ 	.word	0x00028c00
        /*0ab4*/ 	.short	0x010a
        /*0ab6*/ 	.byte	0x3f
	.zero		1


	//   ....[76]....
        /*0ab8*/ 	.word	0x000154f0
        /*0abc*/ 	.word	0x00000002
        /*0ac0*/ 	.word	0x00028c00
        /*0ac4*/ 	.short	0x010a
        /*0ac6*/ 	.byte	0x3f
	.zero		1


	//   ....[77]....
        /*0ac8*/ 	.word	0x00015540
        /*0acc*/ 	.word	0x0000000f
        /*0ad0*/ 	.word	0x00028c30
        /*0ad4*/ 	.short	0x010a
        /*0ad6*/ 	.byte	0x3f
	.zero		1


	//   ....[78]....
        /*0ad8*/ 	.word	0x00015590
        /*0adc*/ 	.word	0x0000000f
        /*0ae0*/ 	.word	0x00028c50
        /*0ae4*/ 	.short	0x010a
        /*0ae6*/ 	.byte	0x3f
	.zero		1


	//   ....[79]....
        /*0ae8*/ 	.word	0x000155e0
        /*0aec*/ 	.word	0x0000000f
        /*0af0*/ 	.word	0x00028c30
        /*0af4*/ 	.short	0x010a
        /*0af6*/ 	.byte	0x3f
	.zero		1


	//   ....[80]....
        /*0af8*/ 	.word	0x00015630
        /*0afc*/ 	.word	0x0000000f
        /*0b00*/ 	.word	0x00028c50
        /*0b04*/ 	.short	0x010a
        /*0b06*/ 	.byte	0x3f
	.zero		1


	//   ....[81]....
        /*0b08*/ 	.word	0x000157d0
        /*0b0c*/ 	.word	0x00000005
        /*0b10*/ 	.word	0x00028c20
        /*0b14*/ 	.short	0x010a
        /*0b16*/ 	.byte	0x3f
	.zero		1


	//   ....[82]....
        /*0b18*/ 	.word	0x00015820
        /*0b1c*/ 	.word	0x00000006
        /*0b20*/ 	.word	0x00028ca0
        /*0b24*/ 	.short	0x010a
        /*0b26*/ 	.byte	0x3f
	.zero		1


	//   ....[83]....
        /*0b28*/ 	.word	0x00015870
        /*0b2c*/ 	.word	0x00000006
        /*0b30*/ 	.word	0x00028cc0
        /*0b34*/ 	.short	0x010a
        /*0b36*/ 	.byte	0x3f
	.zero		1


	//   ....[84]....
        /*0b38*/ 	.word	0x000158c0
        /*0b3c*/ 	.word	0x00000007
        /*0b40*/ 	.word	0x00028ca0
        /*0b44*/ 	.short	0x010a
        /*0b46*/ 	.byte	0x3f
	.zero		1


	//   ....[85]....
        /*0b48*/ 	.word	0x00015910
        /*0b4c*/ 	.word	0x00000007
        /*0b50*/ 	.word	0x00028cc0
        /*0b54*/ 	.short	0x010a
        /*0b56*/ 	.byte	0x3f
	.zero		1


	//   ....[86]....
        /*0b58*/ 	.word	0x00015ab0
        /*0b5c*/ 	.word	0x00000005
        /*0b60*/ 	.word	0x00028c40
        /*0b64*/ 	.short	0x010a
        /*0b66*/ 	.byte	0x3f
	.zero		1


	//   ....[87]....
        /*0b68*/ 	.word	0x00015b30
        /*0b6c*/ 	.word	0x00000005
        /*0b70*/ 	.word	0x00028c20
        /*0b74*/ 	.short	0x010a
        /*0b76*/ 	.byte	0x3f
	.zero		1


	//   ....[88]....
        /*0b78*/ 	.word	0x00015b80
        /*0b7c*/ 	.word	0x00000002
        /*0b80*/ 	.word	0x00028c60
        /*0b84*/ 	.short	0x010a
        /*0b86*/ 	.byte	0x3f
	.zero		1


	//   ....[89]....
        /*0b88*/ 	.word	0x00015bd0
        /*0b8c*/ 	.word	0x00000002
        /*0b90*/ 	.word	0x00028c40
        /*0b94*/ 	.short	0x010a
        /*0b96*/ 	.byte	0x3f
	.zero		1


	//   ....[90]....
        /*0b98*/ 	.word	0x00015c20
        /*0b9c*/ 	.word	0x00000002
        /*0ba0*/ 	.word	0x00028c60
        /*0ba4*/ 	.short	0x010a
        /*0ba6*/ 	.byte	0x3f
	.zero		1


	//   ....[91]....
        /*0ba8*/ 	.word	0x00015c70
        /*0bac*/ 	.word	0x00000002
        /*0bb0*/ 	.word	0x00028c40
        /*0bb4*/ 	.short	0x010a
        /*0bb6*/ 	.byte	0x3f
	.zero		1


	//   ....[92]....
        /*0bb8*/ 	.word	0x00015cc0
        /*0bbc*/ 	.word	0x00000002
        /*0bc0*/ 	.word	0x00028c60
        /*0bc4*/ 	.short	0x010a
        /*0bc6*/ 	.byte	0x3f
	.zero		1


	//   ....[93]....
        /*0bc8*/ 	.word	0x00015d10
        /*0bcc*/ 	.word	0x00000002
        /*0bd0*/ 	.word	0x00028c40
        /*0bd4*/ 	.short	0x010a
        /*0bd6*/ 	.byte	0x3f
	.zero		1


	//   ....[94]....
        /*0bd8*/ 	.word	0x00015d60
        /*0bdc*/ 	.word	0x00000002
        /*0be0*/ 	.word	0x00028c60
        /*0be4*/ 	.short	0x010a
        /*0be6*/ 	.byte	0x3f
	.zero		1


	//   ....[95]....
        /*0be8*/ 	.word	0x00016710
        /*0bec*/ 	.word	0x00000000
        /*0bf0*/ 	.word	0x00028c20
        /*0bf4*/ 	.short	0x010a
        /*0bf6*/ 	.byte	0x3f
	.zero		1


	//   ....[96]....
        /*0bf8*/ 	.word	0x000168b0
        /*0bfc*/ 	.word	0x00000006
        /*0c00*/ 	.word	0x00000000
        /*0c04*/ 	.short	0x010a
        /*0c06*/ 	.byte	0x3f
	.zero		1


	//   ....[97]....
        /*0c08*/ 	.word	0x00016900
        /*0c0c*/ 	.word	0x00000007
        /*0c10*/ 	.word	0x00000000
        /*0c14*/ 	.short	0x010a
        /*0c16*/ 	.byte	0x3f
	.zero		1


	//   ....[98]....
        /*0c18*/ 	.word	0x00016950
        /*0c1c*/ 	.word	0x00000004
        /*0c20*/ 	.word	0x00000000
        /*0c24*/ 	.short	0x010a
        /*0c26*/ 	.byte	0x3f
	.zero		1


	//----- nvinfo : EIATTR_NUM_MBARRIERS
	.align		4
.L_231:
        /*0c28*/ 	.byte	0x03, 0x38
        /*0c2a*/ 	.short	0x0016


	//----- nvinfo : EIATTR_EXIT_INSTR_OFFSETS
	.align		4
        /*0c2c*/ 	.byte	0x04, 0x1c
        /*0c2e*/ 	.short	(.L_233 - .L_232)


	//   ....[0]....
.L_232:
        /*0c30*/ 	.word	0x00014db0


	//----- nvinfo : EIATTR_MAX_THREADS
	.align		4
.L_233:
        /*0c34*/ 	.byte	0x04, 0x05
        /*0c36*/ 	.short	(.L_235 - .L_234)
.L_234:
        /*0c38*/ 	.word	0x00000180
        /*0c3c*/ 	.word	0x00000001
        /*0c40*/ 	.word	0x00000001


	//----- nvinfo : EIATTR_CRS_STACK_SIZE
	.align		4
.L_235:
        /*0c44*/ 	.byte	0x04, 0x1e
        /*0c46*/ 	.short	(.L_237 - .L_236)
.L_236:
        /*0c48*/ 	.word	0x00000000


	//----- nvinfo : EIATTR_CBANK_PARAM_SIZE
	.align		4
.L_237:
        /*0c4c*/ 	.byte	0x03, 0x19
        /*0c4e*/ 	.short	0x0a70


	//----- nvinfo : EIATTR_PARAM_CBANK
	.align		4
        /*0c50*/ 	.byte	0x04, 0x0a
        /*0c52*/ 	.short	(.L_239 - .L_238)
	.align		4
.L_238:
        /*0c54*/ 	.word	index@(.nv.constant0._ZN7cutlass13device_kernelIN5flash11enable_sm90INS1_16FlashAttnFwdSm90INS1_25CollectiveMainloopFwdSm90ILi2EN4cute5tupleIJNS5_1CILi1EEES8_S8_EEENS6_IJNS7_ILi64EEESA_SA_EEELi512ENS_10bfloat16_tEfNS_4arch4Sm90ELb0ELb0ELb1ELb1ELb0ELb1ELb0ELb0ELb0ELb0ELb0ELb0EEENS1_21CollectiveEpilogueFwdINS6_IJSA_NS7_ILi512EEESA_EEES9_SC_SE_Li256ELb1ELb0ELb0ELb0EEENS1_36VarlenDynamicPersistentTileSchedulerILi64ELi64ELi256ELi32ELb0ELb0ELb1ELb0ELb1ELb1EEEEEEEEEvNT_6ParamsE)
        /*0c58*/ 	.short	0x0210
        /*0c5a*/ 	.short	0x0a70


	//----- nvinfo : EIATTR_SW_WAR
	.align		4
.L_239:
        /*0c5c*/ 	.byte	0x04, 0x36
        /*0c5e*/ 	.short	(.L_241 - .L_240)
.L_240:
        /*0c60*/ 	.word	0x00000008
.L_241:


//--------------------- .nv.info._ZN7cutlass13device_kernelIN5flash11enable_sm90INS1_16FlashAttnFwdSm90INS1_25CollectiveMainloopFwdSm90ILi2EN4cute5tupleIJNS5_1CILi1EEES8_S8_EEENS6_IJNS7_ILi64EEESA_SA_EEELi512ENS_10bfloat16_tEfNS_4arch4Sm90ELb0ELb0ELb1ELb1ELb0ELb0ELb1ELb0ELb0ELb0ELb0ELb0EEENS1_21CollectiveEpilogueFwdINS6_IJSA_NS7_ILi512EEESA_EEES9_SC_SE_Li256ELb1ELb0ELb0ELb0EEENS1_36VarlenDynamicPersistentTileSchedulerILi64ELi64ELi256ELi32ELb0ELb0ELb1ELb0ELb1ELb1EEEEEEEEEvNT_6ParamsE --------------------------
	.section	.nv.info._ZN7cutlass13device_kernelIN5flash11enable_sm90INS1_16FlashAttnFwdSm90INS1_25CollectiveMainloopFwdSm90ILi2EN4cute5tupleIJNS5_1CILi1EEES8_S8_EEENS6_IJNS7_ILi64EEESA_SA_EEELi512ENS_10bfloat16_tEfNS_4arch4Sm90ELb0ELb0ELb1ELb1ELb0ELb0ELb1ELb0ELb0ELb0ELb0ELb0EEENS1_21CollectiveEpilogueFwdINS6_IJSA_NS7_ILi512EEESA_EEES9_SC_SE_Li256ELb1ELb0ELb0ELb0EEENS1_36VarlenDynamicPersistentTileSchedulerILi64ELi64ELi256ELi32ELb0ELb0ELb1ELb0ELb1ELb1EEEEEEEEEvNT_6ParamsE,"",@"SHT_CUDA_INFO"
	.sectionflags	@""
	.align	4


	//----- nvinfo : EIATTR_CUDA_API_VERSION
	.align		4
        /*0000*/ 	.byte	0x04, 0x37
        /*0002*/ 	.short	(.L_243 - .L_242)
.L_242:
        /*0004*/ 	.word	0x00000082


	//----- nvinfo : EIATTR_KPARAM_INFO
	.align		4
.L_243:
        /*0008*/ 	.byte	0x04, 0x17
        /*000a*/ 	.short	(.L_245 - .L_244)
.L_244:
        /*000c*/ 	.word	0x00000000
        /*0010*/ 	.short	0x0000
        /*0012*/ 	.short	0x0070
        /*0014*/ 	.byte	0x00, 0xf0, 0x01, 0x2c


	//----- nvinfo : EIATTR_SPARSE_MMA_MASK
	.align		4
.L_245:
        /*0018*/ 	.byte	0x03, 0x50
        /*001a*/ 	.short	0x0000


	//----- nvinfo : EIATTR_MAXREG_COUNT
	.align		4
        /*001c*/ 	.byte	0x03, 0x1b
        /*001e*/ 	.short	0x00a8


	//----- nvinfo : EIATTR_NUM_BARRIERS
	.align		4
        /*0020*/ 	.byte	0x02, 0x4c
        /*0022*/ 	.byte	0x10
	.zero		1


	//----- nvinfo : EIATTR_EXTERNS
	.align		4
        /*0024*/ 	.byte	0x04, 0x0f
        /*0026*/ 	.short	(.L_247 - .L_246)


	//   ....[0]....
	.align		4
.L_246:
        /*0028*/ 	.word	index@(__assertfail)


	//----- nvinfo : EIATTR_ANNOTATIONS
	.align		4
.L_247:
        /*002c*/ 	.byte	0x04, 0x55
        /*002e*/ 	.short	(.L_249 - .L_248)


	//   ....[0]....
.L_248:
        /* <DEDUP_REMOVED lines=34> */


	//----- nvinfo : EIATTR_MERCURY_ISA_VERSION
	.align		4
.L_249:
        /*0240*/ 	.byte	0x03, 0x5f
        /*0242*/ 	.short	0x0101


	//----- nvinfo : EIATTR_UNUSED_LOAD_BYTE_OFFSET
	.align		4
        /*0244*/ 	.byte	0x04, 0x44
        /*0246*/ 	.short	(.L_251 - .L_250)


	//   ....[0]....
.L_250:
        /*0248*/ 	.word	0x00000a60
        /*024c*/ 	.word	0x0000fff0


	//   ....[1]....
        /*0250*/ 	.word	0x00009360
        /*0254*/ 	.word	0x0000fff0


	//----- nvinfo : EIATTR_INT_WARP_WIDE_INSTR_OFFSETS
	.align		4
.L_251:
        /*0258*/ 	.byte	0x04, 0x31
        /*025a*/ 	.short	(.L_253 - .L_252)


	//   ....[0]....
.L_252:
        /*025c*/ 	.word	0x00000190


	//   ....[1]....
        /*0260*/ 	.word	0x000001d0


	//   ....[2]....
        /*0264*/ 	.word	0x00000240


	//   ....[3]....
        /*0268*/ 	.word	0x000002b0


	//   ....[4]....
        /*026c*/ 	.word	0x0000cc20


	//   ....[5]....
        /*0270*/ 	.word	0x0000cce0


	//   ....[6]....
        /*0274*/ 	.word	0x0000d180


	//   ....[7]....
        /*0278*/ 	.word	0x0000d1b0


	//   ....[8]....
        /*027c*/ 	.word	0x0000fef0


	//   ....[9]....
        /*0280*/ 	.word	0x0000ffb0


	//----- nvinfo : EIATTR_COOP_GROUP_MASK_REGIDS
	.align		4
.L_253:
        /*0284*/ 	.byte	0x04, 0x29
        /*0286*/ 	.short	(.L_255 - .L_254)


	//   ....[0]....
.L_254:
        /*0288*/ 	.word	0xffffffff


	//   ....[1]....
        /*028c*/ 	.word	0xffffffff


	//   ....[2]....
        /*0290*/ 	.word	0xffffffff


	//   ....[3]....
        /*0294*/ 	.word	0xffffffff


	//   ....[4]....
        /*0298*/ 	.word	0xffffffff


	//   ....[5]....
        /*029c*/ 	.word	0xffffffff


	//   ....[6]....
        /*02a0*/ 	.word	0xffffffff


	//   ....[7]....
        /*02a4*/ 	.word	0xffffffff


	//   ....[8]....
        /*02a8*/ 	.word	0xffffffff


	//   ....[9]....
        /*02ac*/ 	.word	0xffffffff


	//   ....[10]....
        /*02b0*/ 	.word	0xffffffff


	//   ....[11]....
        /*02b4*/ 	.word	0xffffffff


	//   ....[12]....
        /*02b8*/ 	.word	0xffffffff


	//   ....[13]....
        /*02bc*/ 	.word	0xffffffff


	//   ....[14]....
        /*02c0*/ 	.word	0xffffffff


	//   ....[15]....
        /*02c4*/ 	.word	0xffffffff


	//   ....[16]....
        /*02c8*/ 	.word	0xffffffff


	//   ....[17]....
        /*02cc*/ 	.word	0xffffffff


	//   ....[18]....
        /*02d0*/ 	.word	0xffffffff


	//   ....[19]....
        /*02d4*/ 	.word	0xffffffff


	//   ....[20]....
        /*02d8*/ 	.word	0xffffffff


	//   ....[21]....
        /*02dc*/ 	.word	0xffffffff


	//   ....[22]....
        /*02e0*/ 	.word	0xffffffff


	//   ....[23]....
        /*02e4*/ 	.word	0xffffffff


	//   ....[24]....
        /*02e8*/ 	.word	0xffffffff


	//   ....[25]....
        /*02ec*/ 	.word	0xffffffff


	//   ....[26]....
        /*02f0*/ 	.word	0xffffffff


	//   ....[27]....
        /*02f4*/ 	.word	0xffffffff


	//   ....[28]....
        /*02f8*/ 	.word	0xffffffff


	//   ....[29]....
        /*02fc*/ 	.word	0xffffffff


	//   ....[30]....
        /*0300*/ 	.word	0xffffffff


	//   ....[31]....
        /*0304*/ 	.word	0xffffffff


	//   ....[32]....
        /*0308*/ 	.word	0xffffffff


	//   ....[33]....
        /*030c*/ 	.word	0xffffffff


	//   ....[34]....
        /*0310*/ 	.word	0xffffffff


	//   ....[35]....
        /*0314*/ 	.word	0xffffffff


	//   ....[36]....
        /*0318*/ 	.word	0xffffffff


	//   ....[37]....
        /*031c*/ 	.word	0xffffffff


	//   ....[38]....
        /*0320*/ 	.word	0xffffffff


	//   ....[39]....
        /*0324*/ 	.word	0xffffffff


	//   ....[40]....
        /*0328*/ 	.word	0xffffffff


	//   ....[41]....
        /*032c*/ 	.word	0xffffffff


	//   ....[42]....
        /*0330*/ 	.word	0xffffffff


	//   ....[43]....
        /*0334*/ 	.word	0xffffffff


	//   ....[44]....
        /*0338*/ 	.word	0xffffffff


	//   ....[45]....
        /*033c*/ 	.word	0xffffffff


	//   ....[46]....
        /*0340*/ 	.word	0xffffffff


	//   ....[47]....
        /*0344*/ 	.word	0xffffffff


	//   ....[48]....
        /*0348*/ 	.word	0xffffffff


	//   ....[49]....
        /*034c*/ 	.word	0xffffffff


	//   ....[50]....
        /*0350*/ 	.word	0xffffffff


	//   ....[51]....
        /*0354*/ 	.word	0xffffffff


	//   ....[52]....
        /*0358*/ 	.word	0xffffffff


	//   ....[53]....
        /*035c*/ 	.word	0xffffffff


	//   ....[54]....
        /*0360*/ 	.word	0xffffffff


	//   ....[55]....
        /*0364*/ 	.word	0xffffffff


	//   ....[56]....
        /*0368*/ 	.word	0xffffffff


	//   ....[57]....
        /*036c*/ 	.word	0xffffffff


	//   ....[58]....
        /*0370*/ 	.word	0xffffffff


	//   ....[59]....
        /*0374*/ 	.word	0xffffffff


	//   ....[60]....
        /*0378*/ 	.word	0x0500000f


	//   ....[61]....
        /*037c*/ 	.word	0x0500000f


	//   ....[62]....
        /*0380*/ 	.word	0x0500000f


	//   ....[63]....
        /*0384*/ 	.word	0x0500000f


	//   ....[64]....
        /*0388*/ 	.word	0x0500000f


	//   ....[65]....
        /*038c*/ 	.word	0x0500000f


	//   ....[66]....
        /*0390*/ 	.word	0x0500000f


	//   ....[67]....
        /*0394*/ 	.word	0x0500000f


	//   ....[68]....
        /*0398*/ 	.word	0x0500000f


	//   ....[69]....
        /*039c*/ 	.word	0x0500000f


	//   ....[70]....
        /*03a0*/ 	.word	0x0500000f


	//   ....[71]....
        /*03a4*/ 	.word	0x0500000f


	//   ....[72]....
        /*03a8*/ 	.word	0x0500000f


	//   ....[73]....
        /*03ac*/ 	.word	0x0500000f


	//   ....[74]....
        /*03b0*/ 	.word	0x0500000f


	//   ....[75]....
        /*03b4*/ 	.word	0x0500000f


	//   ....[76]....
        /*03b8*/ 	.word	0x0500000f


	//   ....[77]....
        /*03bc*/ 	.word	0x0500000f


	//   ....[78]....
        /*03c0*/ 	.word	0x0500000f


	//----- nvinfo : EIATTR_COOP_GROUP_INSTR_OFFSETS
	.align		4
.L_255:
        /*03c4*/ 	.byte	0x04, 0x28
        /*03c6*/ 	.short	(.L_257 - .L_256)


	//   ....[0]....
.L_256:
        /*03c8*/ 	.word	0x00000060


	//   ....[1]....
        /*03cc*/ 	.word	0x000001a0


	//   ....[2]....
        /*03d0*/ 	.word	0x000001e0


	//   ....[3]....
        /*03d4*/ 	.word	0x000003f0


	//   ....[4]....
        /*03d8*/ 	.word	0x00000550


	//   ....[5]....
        /*03dc*/ 	.word	0x00000670


	//   ....[6]....
        /*03e0*/ 	.word	0x000007d0


	//   ....[7]....
        /*03e4*/ 	.word	0x00001720


	//   ....[8]....
        /*03e8*/ 	.word	0x00002e70


	//   ....[9]....
        /*03ec*/ 	.word	0x000036b0


	//   ....[10]....
        /*03f0*/ 	.word	0x00004e00


	//   ....[11]....
        /*03f4*/ 	.word	0x00004ea0


	//   ....[12]....
        /*03f8*/ 	.word	0x000050d0


	//   ....[13]....
        /*03fc*/ 	.word	0x00005180


	//   ....[14]....
        /*0400*/ 	.word	0x00005960


	//   ....[15]....
        /*0404*/ 	.word	0x00005f40


	//   ....[16]....
        /*0408*/ 	.word	0x00007320


	//   ....[17]....
        /*040c*/ 	.word	0x000073b0


	//   ....[18]....
        /*0410*/ 	.word	0x000076c0


	//   ....[19]....
        /*0414*/ 	.word	0x00007820


	//   ....[20]....
        /*0418*/ 	.word	0x00008800


	//   ....[21]....
        /*041c*/ 	.word	0x00008870


	//   ....[22]....
        /*0420*/ 	.word	0x000088a0


	//   ....[23]....
        /*0424*/ 	.word	0x00008900


	//   ....[24]....
        /*0428*/ 	.word	0x00008910


	//   ....[25]....
        /*042c*/ 	.word	0x0000a290


	//   ....[26]....
        /*0430*/ 	.word	0x0000bce0


	//   ....[27]....
        /*0434*/ 	.word	0x0000be80


	//   ....[28]....
        /*0438*/ 	.word	0x0000beb0


	//   ....[29]....
        /*043c*/ 	.word	0x0000bef0


	//   ....[30]....
        /*0440*/ 	.word	0x0000bf50


	//   ....[31]....
        /*0444*/ 	.word	0x0000bfb0


	//   ....[32]....
        /*0448*/ 	.word	0x0000bff0


	//   ....[33]....
        /*044c*/ 	.word	0x0000c1b0


	//   ....[34]....
        /*0450*/ 	.word	0x0000c210


	//   ....[35]....
        /*0454*/ 	.word	0x0000c250


	//   ....[36]....
        /*0458*/ 	.word	0x0000c290


	//   ....[37]....
        /*045c*/ 	.word	0x0000c2c0


	//   ....[38]....
        /*0460*/ 	.word	0x0000c2f0


	//   ....[39]....
        /*0464*/ 	.word	0x0000c380


	//   ....[40]....
        /*0468*/ 	.word	0x0000c3b0


	//   ....[41]....
        /*046c*/ 	.word	0x0000c440


	//   ....[42]....
        /*0470*/ 	.word	0x00010040


	//   ....[43]....
        /*0474*/ 	.word	0x00010050


	//   ....[44]....
        /*0478*/ 	.word	0x00010170


	//   ....[45]....
        /*047c*/ 	.word	0x000101d0


	//   ....[46]....
        /*0480*/ 	.word	0x00010210


	//   ....[47]....
        /*0484*/ 	.word	0x00010250


	//   ....[48]....
        /*0488*/ 	.word	0x00010280


	//   ....[49]....
        /*048c*/ 	.word	0x000102b0


	//   ....[50]....
        /*0490*/ 	.word	0x00010450


	//   ....[51]....
        /*0494*/ 	.word	0x000104b0


	//   ....[52]....
        /*0498*/ 	.word	0x000104f0


	//   ....[53]....
        /*049c*/ 	.word	0x00010530


	//   ....[54]....
        /*04a0*/ 	.word	0x00010560


	//   ....[55]....
        /*04a4*/ 	.word	0x00010590


	//   ....[56]....
        /*04a8*/ 	.word	0x00010650


	//   ....[57]....
        /*04ac*/ 	.word	0x00010670


	//   ....[58]....
        /*04b0*/ 	.word	0x000106e0


	//   ....[59]....
        /*04b4*/ 	.word	0x00010b30


	//   ....[60]....
        /*04b8*/ 	.word	0x00011020


	//   ....[61]....
        /*04bc*/ 	.word	0x00011440


	//   ....[62]....
        /*04c0*/ 	.word	0x000114d0


	//   ....[63]....
        /*04c4*/ 	.word	0x00011570


	//   ....[64]....
        /*04c8*/ 	.word	0x00011620


	//   ....[65]....
        /*04cc*/ 	.word	0x000116a0


	//   ....[66]....
        /*04d0*/ 	.word	0x00011720


	//   ....[67]....
        /*04d4*/ 	.word	0x000117a0


	//   ....[68]....
        /*04d8*/ 	.word	0x00011820


	//   ....[69]....
        /*04dc*/ 	.word	0x000118b0


	//   ....[70]....
        /*04e0*/ 	.word	0x00011960


	//   ....[71]....
        /*04e4*/ 	.word	0x000119e0


	//   ....[72]....
        /*04e8*/ 	.word	0x00011a60


	//   ....[73]....
        /*04ec*/ 	.word	0x00011ae0


	//   ....[74]....
        /*04f0*/ 	.word	0x00011b60


	//   ....[75]....
        /*04f4*/ 	.word	0x00011bd0


	//   ....[76]....
        /*04f8*/ 	.word	0x00011c70


	//   ....[77]....
        /*04fc*/ 	.word	0x00011d00


	//   ....[78]....
        /*0500*/ 	.word	0x00011e20


	//----- nvinfo : EIATTR_REG_RECONFIG
	.align		4
.L_257:
        /*0504*/ 	.byte	0x01, 0x54
	.zero		2


	//----- nvinfo : EIATTR_SYSCALL_OFFSETS
	.align		4
        /*0508*/ 	.byte	0x04, 0x46
        /*050a*/ 	.short	(.L_259 - .L_258)


	//   ....[0]....
.L_258:
        /*050c*/ 	.word	0x00003030


	//   ....[1]....
        /*0510*/ 	.word	0x0000ce70


	//   ....[2]....
        /*0514*/ 	.word	0x0000cfb0


	//   ....[3]....
        /*0518*/ 	.word	0x0000d0b0


	//----- nvinfo : EIATTR_MBARRIER_INSTR_OFFSETS
	.align		4
.L_259:
        /*051c*/ 	.byte	0x04, 0x39
        /*051e*/ 	.short	(.L_261 - .L_260)


	//   ....[0]....
.L_260:
        /*0520*/ 	.word	0x000002d0
        /*0524*/ 	.word	0x000000ff
        /*0528*/ 	.word	0x00038800
        /*052c*/ 	.short	0x0100
        /*052e*/ 	.byte	0x08
	.zero		1


	//   ....[1]....
        /*0530*/ 	.word	0x000002e0
        /*0534*/ 	.word	0x000000ff
        /*0538*/ 	.word	0x00038810
        /*053c*/ 	.short	0x0100
        /*053e*/ 	.byte	0x08
	.zero		1


	//   ....[2]....
        /*0540*/ 	.word	0x000002f0
        /*0544*/ 	.word	0x000000ff
        /*0548*/ 	.word	0x00038820
        /*054c*/ 	.short	0x0100
        /*054e*/ 	.byte	0x08
	.zero		1


	//   ....[3]....
        /*0550*/ 	.word	0x000003a0
        /*0554*/ 	.word	0x000000ff
        /*0558*/ 	.word	0x00038830
        /*055c*/ 	.short	0x0100
        /*055e*/ 	.byte	0x06
	.zero		1


	//   ....[4]....
        /*0560*/ 	.word	0x000003b0
        /*0564*/ 	.word	0x000000ff
        /*0568*/ 	.word	0x00038840
        /*056c*/ 	.short	0x0100
        /*056e*/ 	.byte	0x06
	.zero		1


	//   ....[5]....
        /*0570*/ 	.word	0x000003c0
        /*0574*/ 	.word	0x000000ff
        /*0578*/ 	.word	0x00038838
        /*057c*/ 	.short	0x0100
        /*057e*/ 	.byte	0x06
	.zero		1


	//   ....[6]....
        /*0580*/ 	.word	0x000003d0
        /*0584*/ 	.word	0x000000ff
        /*0588*/ 	.word	0x00038848
        /*058c*/ 	.short	0x0100
        /*058e*/ 	.byte	0x06
	.zero		1


	//   ....[7]....
        /*0590*/ 	.word	0x00000500
        /*0594*/ 	.word	0x000000ff
        /*0598*/ 	.word	0x00038850
        /*059c*/ 	.short	0x0100
        /*059e*/ 	.byte	0x08
	.zero		1


	//   ....[8]....
        /*05a0*/ 	.word	0x00000510
        /*05a4*/ 	.word	0x000000ff
        /*05a8*/ 	.word	0x00038860
        /*05ac*/ 	.short	0x0100
        /*05ae*/ 	.byte	0x08
	.zero		1


	//   ....[9]....
        /*05b0*/ 	.word	0x00000520
        /*05b4*/ 	.word	0x000000ff
        /*05b8*/ 	.word	0x00038858
        /*05bc*/ 	.short	0x0100
        /*05be*/ 	.byte	0x08
	.zero		1


	//   ....[10]....
        /*05c0*/ 	.word	0x00000530
        /*05c4*/ 	.word	0x000000ff
        /*05c8*/ 	.word	0x00038868
        /*05cc*/ 	.short	0x0100
        /*05ce*/ 	.byte	0x08
	.zero		1


	//   ....[11]....
        /*05d0*/ 	.word	0x00000620
        /*05d4*/ 	.word	0x000000ff
        /*05d8*/ 	.word	0x00038870
        /*05dc*/ 	.short	0x0100
        /*05de*/ 	.byte	0x06
	.zero		1


	//   ....[12]....
        /*05e0*/ 	.word	0x00000630
        /*05e4*/ 	.word	0x000000ff
        /*05e8*/ 	.word	0x00038880
        /*05ec*/ 	.short	0x0100
        /*05ee*/ 	.byte	0x06
	.zero		1


	//   ....[13]....
        /*05f0*/ 	.word	0x00000640
        /*05f4*/ 	.word	0x000000ff
        /*05f8*/ 	.word	0x00038878
        /*05fc*/ 	.short	0x0100
        /*05fe*/ 	.byte	0x06
	.zero		1


	//   ....[14]....
        /*0600*/ 	.word	0x00000650
        /*0604*/ 	.word	0x000000ff
        /*0608*/ 	.word	0x00038888
        /*060c*/ 	.short	0x0100
        /*060e*/ 	.byte	0x06
	.zero		1


	//   ....[15]....
        /*0610*/ 	.word	0x00000780
        /*0614*/ 	.word	0x000000ff
        /*0618*/ 	.word	0x00038890
        /*061c*/ 	.short	0x0100
        /*061e*/ 	.byte	0x08
	.zero		1


	//   ....[16]....
        /*0620*/ 	.word	0x00000790
        /*0624*/ 	.word	0x000000ff
        /*0628*/ 	.word	0x000388a0
        /*062c*/ 	.short	0x0100
        /*062e*/ 	.byte	0x08
	.zero		1


	//   ....[17]....
        /*0630*/ 	.word	0x000007a0
        /*0634*/ 	.word	0x000000ff
        /*0638*/ 	.word	0x00038898
        /*063c*/ 	.short	0x0100
        /*063e*/ 	.byte	0x08
	.zero		1


	//   ....[18]....
        /*0640*/ 	.word	0x000007b0
        /*0644*/ 	.word	0x000000ff
        /*0648*/ 	.word	0x000388a8
        /*064c*/ 	.short	0x0100
        /*064e*/ 	.byte	0x08
	.zero		1


	//   ....[19]....
        /*0650*/ 	.word	0x000008e0
        /*0654*/ 	.word	0x000000ff
        /*0658*/ 	.word	0x000388b0
        /*065c*/ 	.short	0x0100
        /*065e*/ 	.byte	0x08
	.zero		1


	//   ....[20]....
        /*0660*/ 	.word	0x000008f0
        /*0664*/ 	.word	0x000000ff
        /*0668*/ 	.word	0x000388c0
        /*066c*/ 	.short	0x0100
        /*066e*/ 	.byte	0x08
	.zero		1


	//   ....[21]....
        /*0670*/ 	.word	0x00000900
        /*0674*/ 	.word	0x000000ff
        /*0678*/ 	.word	0x000388b8
        /*067c*/ 	.short	0x0100
        /*067e*/ 	.byte	0x08
	.zero		1


	//   ....[22]....
        /*0680*/ 	.word	0x00000910
        /*0684*/ 	.word	0x000000ff
        /*0688*/ 	.word	0x000388c8
        /*068c*/ 	.short	0x0100
        /*068e*/ 	.byte	0x08
	.zero		1


	//   ....[23]....
        /*0690*/ 	.word	0x00001a80
        /*0694*/ 	.word	0x00000004
        /*0698*/ 	.word	0x00000000
        /*069c*/ 	.short	0x0101
        /*069e*/ 	.byte	0x3f
	.zero		1


	//   ....[24]....
        /*06a0*/ 	.word	0x00002540
        /*06a4*/ 	.word	0x00000004
        /*06a8*/ 	.word	0x00000000
        /*06ac*/ 	.short	0x0101
        /*06ae*/ 	.byte	0x3f
	.zero		1


	//   ....[25]....
        /*06b0*/ 	.word	0x000030a0
        /*06b4*/ 	.word	0x000000ff
        /*06b8*/ 	.word	0x00038800
        /*06bc*/ 	.short	0x010a
        /*06be*/ 	.byte	0x25
	.zero		1


	//   ....[26]....
        /*06c0*/ 	.word	0x00003120
        /*06c4*/ 	.word	0x00000003
        /*06c8*/ 	.word	0x00038830
        /*06cc*/ 	.short	0x010a
        /*06ce*/ 	.byte	0x3f
	.zero		1


	//   ....[27]....
        /*06d0*/ 	.word	0x00003160
        /*06d4*/ 	.word	0x00000003
        /*06d8*/ 	.word	0x00038830
        /*06dc*/ 	.short	0x010a
        /*06de*/ 	.byte	0x3f
	.zero		1


	//   ....[28]....
        /*06e0*/ 	.word	0x000033e0
        /*06e4*/ 	.word	0x000000ff
        /*06e8*/ 	.word	0x00038810
        /*06ec*/ 	.short	0x010a
        /*06ee*/ 	.byte	0x25
	.zero		1


	//   ....[29]....
        /*06f0*/ 	.word	0x00003420
        /*06f4*/ 	.word	0x00000003
        /*06f8*/ 	.word	0x00038850
        /*06fc*/ 	.short	0x010a
        /*06fe*/ 	.byte	0x3f
	.zero		1


	//   ....[30]....
        /*0700*/ 	.word	0x00003460
        /*0704*/ 	.word	0x00000003
        /*0708*/ 	.word	0x00038850
        /*070c*/ 	.short	0x010a
        /*070e*/ 	.byte	0x3f
	.zero		1


	//   ....[31]....
        /*0710*/ 	.word	0x000053c0
        /*0714*/ 	.word	0x00000018
        /*0718*/ 	.word	0x00000000
        /*071c*/ 	.short	0x0101
        /*071e*/ 	.byte	0x3f
	.zero		1


	//   ....[32]....
        /*0720*/ 	.word	0x00005980
        /*0724*/ 	.word	0x00000003
        /*0728*/ 	.word	0x00000000
        /*072c*/ 	.short	0x0101
        /*072e*/ 	.byte	0x3f
	.zero		1


	//   ....[33]....
        /*0730*/ 	.word	0x00005ac0
        /*0734*/ 	.word	0x000000ff
        /*0738*/ 	.word	0x00038830
        /*073c*/ 	.short	0x010a
        /*073e*/ 	.byte	0x06
	.zero		1


	//   ....[34]....
        /*0740*/ 	.word	0x00005b00
        /*0744*/ 	.word	0x000000ff
        /*0748*/ 	.word	0x00038830
        /*074c*/ 	.short	0x010a
        /*074e*/ 	.byte	0x06
	.zero		1


	//   ....[35]....
        /*0750*/ 	.word	0x00005d50
        /*0754*/ 	.word	0x000000ff
        /*0758*/ 	.word	0x00038850
        /*075c*/ 	.short	0x010a
        /*075e*/ 	.byte	0x06
	.zero		1


	//   ....[36]....
        /*0760*/ 	.word	0x00005d90
        /*0764*/ 	.word	0x000000ff
        /*0768*/ 	.word	0x00038850
        /*076c*/ 	.short	0x010a
        /*076e*/ 	.byte	0x06
	.zero		1


	//   ....[37]....
        /*0770*/ 	.word	0x00007bb0
        /*0774*/ 	.word	0x00000098
        /*0778*/ 	.word	0x00000000
        /*077c*/ 	.short	0x0101
        /*077e*/ 	.byte	0x3f
	.zero		1


	//   ....[38]....
        /*0780*/ 	.word	0x00008820
        /*0784*/ 	.word	0x00000003
        /*0788*/ 	.word	0x00000000
        /*078c*/ 	.short	0x0101
        /*078e*/ 	.byte	0x3f
	.zero		1


	//   ....[39]....
        /*0790*/ 	.word	0x0000ad00
        /*0794*/ 	.word	0x000000ff
        /*0798*/ 	.word	0x00000000
        /*079c*/ 	.short	0x0101
        /*079e*/ 	.byte	0x04
	.zero		1


	//   ....[40]....
        /*07a0*/ 	.word	0x0000d630
        /*07a4*/ 	.word	0x00000008
        /*07a8*/ 	.word	0x00038840
        /*07ac*/ 	.short	0x010a
        /*07ae*/ 	.byte	0x3f
	.zero		1


	//   ....[41]....
        /*07b0*/ 	.word	0x0000de30
        /*07b4*/ 	.word	0x0000000b
        /*07b8*/ 	.word	0x00038820
        /*07bc*/ 	.short	0x010a
        /*07be*/ 	.byte	0x3f
	.zero		1


	//   ....[42]....
        /*07c0*/ 	.word	0x0000df00
        /*07c4*/ 	.word	0x00000006
        /*07c8*/ 	.word	0x00038860
        /*07cc*/ 	.short	0x010a
        /*07ce*/ 	.byte	0x3f
	.zero		1


	//   ....[43]....
        /*07d0*/ 	.word	0x0000e6c0
        /*07d4*/ 	.word	0x00000002
        /*07d8*/ 	.word	0x00038840
        /*07dc*/ 	.short	0x010a
        /*07de*/ 	.byte	0x3f
	.zero		1


	//   ....[44]....
        /*07e0*/ 	.word	0x0000e8d0
        /*07e4*/ 	.word	0x00000002
        /*07e8*/ 	.word	0x00038860
        /*07ec*/ 	.short	0x010a
        /*07ee*/ 	.byte	0x3f
	.zero		1


	//   ....[45]....
        /*07f0*/ 	.word	0x0000ef90
        /*07f4*/ 	.word	0x00000002
        /*07f8*/ 	.word	0x00038840
        /*07fc*/ 	.short	0x010a
        /*07fe*/ 	.byte	0x3f
	.zero		1


	//   ....[46]....
        /*0800*/ 	.word	0x0000f190
        /*0804*/ 	.word	0x00000002
        /*0808*/ 	.word	0x00038860
        /*080c*/ 	.short	0x010a
        /*080e*/ 	.byte	0x3f
	.zero		1


	//   ....[47]....
        /*0810*/ 	.word	0x0000f7c0
        /*0814*/ 	.word	0x00000002
        /*0818*/ 	.word	0x00038840
        /*081c*/ 	.short	0x010a
        /*081e*/ 	.byte	0x3f
	.zero		1


	//   ....[48]....
        /*0820*/ 	.word	0x0000f9d0
        /*0824*/ 	.word	0x00000002
        /*0828*/ 	.word	0x00038860
        /*082c*/ 	.short	0x010a
        /*082e*/ 	.byte	0x3f
	.zero		1


	//   ....[49]....
        /*0830*/ 	.word	0x00010ac0
        /*0834*/ 	.word	0x00000000
        /*0838*/ 	.word	0x00038820
        /*083c*/ 	.short	0x010a
        /*083e*/ 	.byte	0x3f
	.zero		1


	//   ....[50]....
        /*0840*/ 	.word	0x00010c20
        /*0844*/ 	.word	0x00000006
        /*0848*/ 	.word	0x00000000
        /*084c*/ 	.short	0x010a
        /*084e*/ 	.byte	0x3f
	.zero		1


	//   ....[51]....
        /*0850*/ 	.word	0x00010ca0
        /*0854*/ 	.word	0x00000007
        /*0858*/ 	.word	0x00000000
        /*085c*/ 	.short	0x010a
        /*085e*/ 	.byte	0x3f
	.zero		1


	//   ....[52]....
        /*0860*/ 	.word	0x00010ce0
        /*0864*/ 	.word	0x00000004
        /*0868*/ 	.word	0x00000000
        /*086c*/ 	.short	0x010a
        /*086e*/ 	.byte	0x3f
	.zero		1


	//   ....[53]....
        /*0870*/ 	.word	0x00010d10
        /*0874*/ 	.word	0x00000003
        /*0878*/ 	.word	0x00000000
        /*087c*/ 	.short	0x010a
        /*087e*/ 	.byte	0x3f
	.zero		1


	//   ....[54]....
        /*0880*/ 	.word	0x00010d80
        /*0884*/ 	.word	0x00000003
        /*0888*/ 	.word	0x00038800
        /*088c*/ 	.short	0x010a
        /*088e*/ 	.byte	0x3f
	.zero		1


	//   ....[55]....
        /*0890*/ 	.word	0x00010dd0
        /*0894*/ 	.word	0x00000003
        /*0898*/ 	.word	0x00038830
        /*089c*/ 	.short	0x010a
        /*089e*/ 	.byte	0x3f
	.zero		1


	//   ....[56]....
        /*08a0*/ 	.word	0x00010e30
        /*08a4*/ 	.word	0x00000005
        /*08a8*/ 	.word	0x00038810
        /*08ac*/ 	.short	0x010a
        /*08ae*/ 	.byte	0x3f
	.zero		1


	//   ....[57]....
        /*08b0*/ 	.word	0x00010e80
        /*08b4*/ 	.word	0x00000003
        /*08b8*/ 	.word	0x00038850
        /*08bc*/ 	.short	0x010a
        /*08be*/ 	.byte	0x3f
	.zero		1


	//   ....[58]....
        /*08c0*/ 	.word	0x00010ee0
        /*08c4*/ 	.word	0x00000005
        /*08c8*/ 	.word	0x00038830
        /*08cc*/ 	.short	0x010a
        /*08ce*/ 	.byte	0x3f
	.zero		1


	//   ....[59]....
        /*08d0*/ 	.word	0x00010f40
        /*08d4*/ 	.word	0x00000005
        /*08d8*/ 	.word	0x00038850
        /*08dc*/ 	.short	0x010a
        /*08de*/ 	.byte	0x3f
	.zero		1


	//   ....[60]....
        /*08e0*/ 	.word	0x000110e0
        /*08e4*/ 	.word	0x00000008
        /*08e8*/ 	.word	0x00038840
        /*08ec*/ 	.short	0x010a
        /*08ee*/ 	.byte	0x3f
	.zero		1


	//   ....[61]....
        /*08f0*/ 	.word	0x00011160
        /*08f4*/ 	.word	0x00000008
        /*08f8*/ 	.word	0x00038820
        /*08fc*/ 	.short	0x010a
        /*08fe*/ 	.byte	0x3f
	.zero		1


	//   ....[62]....
        /*0900*/ 	.word	0x000111b0
        /*0904*/ 	.word	0x00000006
        /*0908*/ 	.word	0x00038860
        /*090c*/ 	.short	0x010a
        /*090e*/ 	.byte	0x3f
	.zero		1


	//   ....[63]....
        /*0910*/ 	.word	0x00011200
        /*0914*/ 	.word	0x00000002
        /*0918*/ 	.word	0x00038840
        /*091c*/ 	.short	0x010a
        /*091e*/ 	.byte	0x3f
	.zero		1


	//   ....[64]....
        /*0920*/ 	.word	0x00011250
        /*0924*/ 	.word	0x00000002
        /*0928*/ 	.word	0x00038860
        /*092c*/ 	.short	0x010a
        /*092e*/ 	.byte	0x3f
	.zero		1


	//   ....[65]....
        /*0930*/ 	.word	0x000112a0
        /*0934*/ 	.word	0x00000002
        /*0938*/ 	.word	0x00038840
        /*093c*/ 	.short	0x010a
        /*093e*/ 	.byte	0x3f
	.zero		1


	//   ....[66]....
        /*0940*/ 	.word	0x000112f0
        /*0944*/ 	.word	0x00000002
        /*0948*/ 	.word	0x00038860
        /*094c*/ 	.short	0x010a
        /*094e*/ 	.byte	0x3f
	.zero		1


	//   ....[67]....
        /*0950*/ 	.word	0x00011340
        /*0954*/ 	.word	0x00000002
        /*0958*/ 	.word	0x00038840
        /*095c*/ 	.short	0x010a
        /*095e*/ 	.byte	0x3f
	.zero		1


	//   ....[68]....
        /*0960*/ 	.word	0x00011390
        /*0964*/ 	.word	0x00000002
        /*0968*/ 	.word	0x00038860
        /*096c*/ 	.short	0x010a
        /*096e*/ 	.byte	0x3f
	.zero		1


	//   ....[69]....
        /*0970*/ 	.word	0x00011d40
        /*0974*/ 	.word	0x00000000
        /*0978*/ 	.word	0x00038820
        /*097c*/ 	.short	0x010a
        /*097e*/ 	.byte	0x3f
	.zero		1


	//   ....[70]....
        /*0980*/ 	.word	0x00011ee0
        /*0984*/ 	.word	0x00000006
        /*0988*/ 	.word	0x00000000
        /*098c*/ 	.short	0x010a
        /*098e*/ 	.byte	0x3f
	.zero		1


	//   ....[71]....
        /*0990*/ 	.word	0x00011f30
        /*0994*/ 	.word	0x00000007
        /*0998*/ 	.word	0x00000000
        /*099c*/ 	.short	0x010a
        /*099e*/ 	.byte	0x3f
	.zero		1


	//   ....[72]....
        /*09a0*/ 	.word	0x00011f80
        /*09a4*/ 	.word	0x00000004
        /*09a8*/ 	.word	0x00000000
        /*09ac*/ 	.short	0x010a
        /*09ae*/ 	.byte	0x3f
	.zero		1


	//----- nvinfo : EIATTR_NUM_MBARRIERS
	.align		4
.L_261:
        /*09b0*/ 	.byte	0x03, 0x38
        /*09b2*/ 	.short	0x0017


	//----- nvinfo : EIATTR_EXIT_INSTR_OFFSETS
	.align		4
        /*09b4*/ 	.byte	0x04, 0x1c
        /*09b6*/ 	.short	(.L_263 - .L_262)


	//   ....[0]....
.L_262:
        /*09b8*/ 	.word	0x00000a90


	//   ....[1]....
        /*09bc*/ 	.word	0x0000bca0


	//   ....[2]....
        /*09c0*/ 	.word	0x0000bd00


	//   ....[3]....
        /*09c4*/ 	.word	0x00010d60


	//----- nvinfo : EIATTR_MAX_THREADS
	.align		4
.L_263:
        /*09c8*/ 	.byte	0x04, 0x05
        /*09ca*/ 	.short	(.L_265 - .L_264)
.L_264:
        /*09cc*/ 	.word	0x00000180
        /*09d0*/ 	.word	0x00000001
        /*09d4*/ 	.word	0x00000001


	//----- nvinfo : EIATTR_CRS_STACK_SIZE
	.align		4
.L_265:
        /*09d8*/ 	.byte	0x04, 0x1e
        /*09da*/ 	.short	(.L_267 - .L_266)
.L_266:
        /*09dc*/ 	.word	0x00000000


	//----- nvinfo : EIATTR_CBANK_PARAM_SIZE
	.align		4
.L_267:
        /*09e0*/ 	.byte	0x03, 0x19
        /*09e2*/ 	.short	0x0b70


	//----- nvinfo : EIATTR_PARAM_CBANK
	.align		4
        /*09e4*/ 	.byte	0x04, 0x0a
        /*09e6*/ 	.short	(.L_269 - .L_268)
	.align		4
.L_268:
        /*09e8*/ 	.word	index@(.nv.constant0._ZN7cutlass13device_kernelIN5flash11enable_sm90INS1_16FlashAttnFwdSm90INS1_25CollectiveMainloopFwdSm90ILi2EN4cute5tupleIJNS5_1CILi1EEES8_S8_EEENS6_IJNS7_ILi64EEESA_SA_EEELi512ENS_10bfloat16_tEfNS_4arch4Sm90ELb0ELb0ELb1ELb1ELb0ELb0ELb1ELb0ELb0ELb0ELb0ELb0EEENS1_21CollectiveEpilogueFwdINS6_IJSA_NS7_ILi512EEESA_EEES9_SC_SE_Li256ELb1ELb0ELb0ELb0EEENS1_36VarlenDynamicPersistentTileSchedulerILi64ELi64ELi256ELi32ELb0ELb0ELb1ELb0ELb1ELb1EEEEEEEEEvNT_6ParamsE)
        /*09ec*/ 	.short	0x0210
        /*09ee*/ 	.short	0x0b70


	//----- nvinfo : EIATTR_SW_WAR
	.align		4
.L_269:
        /*09f0*/ 	.byte	0x04, 0x36
        /*09f2*/ 	.short	(.L_271 - .L_270)
.L_270:
        /*09f4*/ 	.word	0x00000008
.L_271:


//--------------------- .nv.info._ZN7cutlass13device_kernelIN5flash11enable_sm90INS1_16FlashAttnFwdSm90INS1_25CollectiveMainloopFwdSm90ILi2EN4cute5tupleIJNS5_1CILi1EEES8_S8_EEENS6_IJNS7_ILi64EEESA_SA_EEELi512ENS_10bfloat16_tEfNS_4arch4Sm90ELb0ELb0ELb1ELb1ELb0ELb1ELb1ELb0ELb0ELb0ELb0ELb0EEENS1_21CollectiveEpilogueFwdINS6_IJSA_NS7_ILi512EEESA_EEES9_SC_SE_Li256ELb1ELb0ELb0ELb0EEENS1_36VarlenDynamicPersistentTileSchedulerILi64ELi64ELi256ELi32ELb0ELb0ELb1ELb0ELb1ELb1EEEEEEEEEvNT_6ParamsE --------------------------
	.section	.nv.info._ZN7cutlass13device_kernelIN5flash11enable_sm90INS1_16FlashAttnFwdSm90INS1_25CollectiveMainloopFwdSm90ILi2EN4cute5tupleIJNS5_1CILi1EEES8_S8_EEENS6_IJNS7_ILi64EEESA_SA_EEELi512ENS_10bfloat16_tEfNS_4arch4Sm90ELb0ELb0ELb1ELb1ELb0ELb1ELb1ELb0ELb0ELb0ELb0ELb0EEENS1_21CollectiveEpilogueFwdINS6_IJSA_NS7_ILi512EEESA_EEES9_SC_SE_Li256ELb1ELb0ELb0ELb0EEENS1_36VarlenDynamicPersistentTileSchedulerILi64ELi64ELi256ELi32ELb0ELb0ELb1ELb0ELb1ELb1EEEEEEEEEvNT_6ParamsE,"",@"SHT_CUDA_INFO"
	.sectionflags	@""
	.align	4


	//----- nvinfo : EIATTR_CUDA_API_VERSION
	.align		4
        /*0000*/ 	.byte	0x04, 0x37
        /*0002*/ 	.short	(.L_273 - .L_272)
.L_272:
        /*0004*/ 	.word	0x00000082


	//----- nvinfo : EIATTR_KPARAM_INFO
	.align		4
.L_273:
        /*0008*/ 	.byte	0x04, 0x17
        /*000a*/ 	.short	(.L_275 - .L_274)
.L_274:
        /*000c*/ 	.word	0x00000000
        /*0010*/ 	.short	0x0000
        /*0012*/ 	.short	0x0070
        /*0014*/ 	.byte	0x00, 0xf0, 0x01, 0x2c


	//----- nvinfo : EIATTR_SPARSE_MMA_MASK
	.align		4
.L_275:
        /*0018*/ 	.byte	0x03, 0x50
        /*001a*/ 	.short	0x0000


	//----- nvinfo : EIATTR_MAXREG_COUNT
	.align		4
        /*001c*/ 	.byte	0x03, 0x1b
        /*001e*/ 	.short	0x00a8


	//----- nvinfo : EIATTR_NUM_BARRIERS
	.align		4
        /*0020*/ 	.byte	0x02, 0x4c
        /*0022*/ 	.byte	0x10
	.zero		1


	//----- nvinfo : EIATTR_EXTERNS
	.align		4
        /*0024*/ 	.byte	0x04, 0x0f
        /*0026*/ 	.short	(.L_277 - .L_276)


	//   ....[0]....
	.align		4
.L_276:
        /*0028*/ 	.word	index@(__assertfail)


	//----- nvinfo : EIATTR_ANNOTATIONS
	.align		4
.L_277:
        /*002c*/ 	.byte	0x04, 0x55
        /*002e*/ 	.short	(.L_279 - .L_278)


	//   ....[0]....
.L_278:
        /* <DEDUP_REMOVED lines=45> */


	//----- nvinfo : EIATTR_MERCURY_ISA_VERSION
	.align		4
.L_279:
        /*02f0*/ 	.byte	0x03, 0x5f
        /*02f2*/ 	.short	0x0101


	//----- nvinfo : EIATTR_UNUSED_LOAD_BYTE_OFFSET
	.align		4
        /*02f4*/ 	.byte	0x04, 0x44
        /*02f6*/ 	.short	(.L_281 - .L_280)


	//   ....[0]....
.L_280:
        /*02f8*/ 	.word	0x00000b30
        /*02fc*/ 	.word	0x0000fff0


	//   ....[1]....
        /*0300*/ 	.word	0x0000fa10
        /*0304*/ 	.word	0x0000fff0


	//----- nvinfo : EIATTR_INT_WARP_WIDE_INSTR_OFFSETS
	.align		4
.L_281:
        /*0308*/ 	.byte	0x04, 0x31
        /*030a*/ 	.short	(.L_283 - .L_282)


	//   ....[0]....
.L_282:
        /*030c*/ 	.word	0x000001f0


	//   ....[1]....
        /*0310*/ 	.word	0x00000230


	//   ....[2]....
        /*0314*/ 	.word	0x000002a0


	//   ....[3]....
        /*0318*/ 	.word	0x00000310


	//   ....[4]....
        /*031c*/ 	.word	0x000141c0


	//   ....[5]....
        /*0320*/ 	.word	0x00014270


	//   ....[6]....
        /*0324*/ 	.word	0x00014700


	//   ....[7]....
        /*0328*/ 	.word	0x00014730


	//   ....[8]....
        /*032c*/ 	.word	0x00017480


	//   ....[9]....
        /*0330*/ 	.word	0x00017530


	//----- nvinfo : EIATTR_COOP_GROUP_MASK_REGIDS
	.align		4
.L_283:
        /*0334*/ 	.byte	0x04, 0x29
        /*0336*/ 	.short	(.L_285 - .L_284)


	//   ....[0]....
.L_284:
        /*0338*/ 	.word	0xffffffff


	//   ....[1]....
        /*033c*/ 	.word	0xffffffff


	//   ....[2]....
        /*0340*/ 	.word	0xffffffff


	//   ....[3]....
        /*0344*/ 	.word	0xffffffff


	//   ....[4]....
        /*0348*/ 	.word	0xffffffff


	//   ....[5]....
        /*034c*/ 	.word	0xffffffff


	//   ....[6]....
        /*0350*/ 	.word	0xffffffff


	//   ....[7]....
        /*0354*/ 	.word	0xffffffff


	//   ....[8]....
        /*0358*/ 	.word	0xffffffff


	//   ....[9]....
        /*035c*/ 	.word	0xffffffff


	//   ....[10]....
        /*0360*/ 	.word	0xffffffff


	//   ....[11]....
        /*0364*/ 	.word	0xffffffff


	//   ....[12]....
        /*0368*/ 	.word	0xffffffff


	//   ....[13]....
        /*036c*/ 	.word	0xffffffff


	//   ....[14]....
        /*0370*/ 	.word	0xffffffff


	//   ....[15]....
        /*0374*/ 	.word	0xffffffff


	//   ....[16]....
        /*0378*/ 	.word	0xffffffff


	//   ....[17]....
        /*037c*/ 	.word	0xffffffff


	//   ....[18]....
        /*0380*/ 	.word	0xffffffff


	//   ....[19]....
        /*0384*/ 	.word	0xffffffff


	//   ....[20]....
        /*0388*/ 	.word	0xffffffff


	//   ....[21]....
        /*038c*/ 	.word	0xffffffff


	//   ....[22]....
        /*0390*/ 	.word	0xffffffff


	//   ....[23]....
        /*0394*/ 	.word	0xffffffff


	//   ....[24]....
        /*0398*/ 	.word	0xffffffff


	//   ....[25]....
        /*039c*/ 	.word	0xffffffff


	//   ....[26]....
        /*03a0*/ 	.word	0xffffffff


	//   ....[27]....
        /*03a4*/ 	.word	0xffffffff


	//   ....[28]....
        /*03a8*/ 	.word	0xffffffff


	//   ....[29]....
        /*03ac*/ 	.word	0xffffffff


	//   ....[30]....
        /*03b0*/ 	.word	0xffffffff


	//   ....[31]....
        /*03b4*/ 	.word	0xffffffff


	//   ....[32]....
        /*03b8*/ 	.word	0xffffffff


	//   ....[33]....
        /*03bc*/ 	.word	0xffffffff


	//   ....[34]....
        /*03c0*/ 	.word	0xffffffff


	//   ....[35]....
        /*03c4*/ 	.word	0xffffffff


	//   ....[36]....
        /*03c8*/ 	.word	0xffffffff


	//   ....[37]....
        /*03cc*/ 	.word	0xffffffff


	//   ....[38]....
        /*03d0*/ 	.word	0xffffffff


	//   ....[39]....
        /*03d4*/ 	.word	0xffffffff


	//   ....[40]....
        /*03d8*/ 	.word	0xffffffff


	//   ....[41]....
        /*03dc*/ 	.word	0xffffffff


	//   ....[42]....
        /*03e0*/ 	.word	0xffffffff


	//   ....[43]....
        /*03e4*/ 	.word	0xffffffff


	//   ....[44]....
        /*03e8*/ 	.word	0xffffffff


	//   ....[45]....
        /*03ec*/ 	.word	0xffffffff


	//   ....[46]....
        /*03f0*/ 	.word	0xffffffff


	//   ....[47]....
        /*03f4*/ 	.word	0xffffffff


	//   ....[48]....
        /*03f8*/ 	.word	0xffffffff


	//   ....[49]....
        /*03fc*/ 	.word	0xffffffff


	//   ....[50]....
        /*0400*/ 	.word	0xffffffff


	//   ....[51]....
        /*0404*/ 	.word	0xffffffff


	//   ....[52]....
        /*0408*/ 	.word	0xffffffff


	//   ....[53]....
        /*040c*/ 	.word	0xffffffff


	//   ....[54]....
        /*0410*/ 	.word	0xffffffff


	//   ....[55]....
        /*0414*/ 	.word	0xffffffff


	//   ....[56]....
        /*0418*/ 	.word	0xffffffff


	//   ....[57]....
        /*041c*/ 	.word	0xffffffff


	//   ....[58]....
        /*0420*/ 	.word	0xffffffff


	//   ....[59]....
        /*0424*/ 	.word	0xffffffff


	//   ....[60]....
        /*0428*/ 	.word	0x0500000f


	//   ....[61]....
        /*042c*/ 	.word	0x0500000f


	//   ....[62]....
        /*0430*/ 	.word	0x0500000f


	//   ....[63]....
        /*0434*/ 	.word	0x0500000f


	//   ....[64]....
        /*0438*/ 	.word	0x0500000f


	//   ....[65]....
        /*043c*/ 	.word	0x0500000f


	//   ....[66]....
        /*0440*/ 	.word	0x0500000f


	//   ....[67]....
        /*0444*/ 	.word	0x0500000f


	//   ....[68]....
        /*0448*/ 	.word	0x0500000f


	//   ....[69]....
        /*044c*/ 	.word	0x0500000f


	//   ....[70]....
        /*0450*/ 	.word	0x0500000f


	//   ....[71]....
        /*0454*/ 	.word	0x0500000f


	//   ....[72]....
        /*0458*/ 	.word	0x0500000f


	//   ....[73]....
        /*045c*/ 	.word	0x0500000f


	//   ....[74]....
        /*0460*/ 	.word	0x0500000f


	//   ....[75]....
        /*0464*/ 	.word	0x0500000f


	//   ....[76]....
        /*0468*/ 	.word	0x0500000f


	//   ....[77]....
        /*046c*/ 	.word	0x0500000f


	//   ....[78]....
        /*0470*/ 	.word	0x0500000f


	//   ....[79]....
        /*0474*/ 	.word	0x0500000f


	//   ....[80]....
        /*0478*/ 	.word	0x0500000f


	//   ....[81]....
        /*047c*/ 	.word	0x0500000f


	//   ....[82]....
        /*0480*/ 	.word	0x0500000f


	//   ....[83]....
        /*0484*/ 	.word	0x0500000f


	//   ....[84]....
        /*0488*/ 	.word	0x0500000f


	//   ....[85]....
        /*048c*/ 	.word	0x0500000f


	//   ....[86]....
        /*0490*/ 	.word	0x0500000f


	//   ....[87]....
        /*0494*/ 	.word	0x0500000f


	//----- nvinfo : EIATTR_COOP_GROUP_INSTR_OFFSETS
	.align		4
.L_285:
        /*0498*/ 	.byte	0x04, 0x28
        /*049a*/ 	.short	(.L_287 - .L_286)


	//   ....[0]....
.L_286:
        /*049c*/ 	.word	0x00000060


	//   ....[1]....
        /*04a0*/ 	.word	0x00000200


	//   ....[2]....
        /*04a4*/ 	.word	0x00000240


	//   ....[3]....
        /*04a8*/ 	.word	0x00000450


	//   ....[4]....
        /*04ac*/ 	.word	0x000005b0


	//   ....[5]....
        /*04b0*/ 	.word	0x000006d0


	//   ....[6]....
        /*04b4*/ 	.word	0x00000830


	//   ....[7]....
        /*04b8*/ 	.word	0x00004760


	//   ....[8]....
        /*04bc*/ 	.word	0x00006070


	//   ....[9]....
        /*04c0*/ 	.word	0x00008cb0


	//   ....[10]....
        /*04c4*/ 	.word	0x0000ab20


	//   ....[11]....
        /*04c8*/ 	.word	0x0000abc0


	//   ....[12]....
        /*04cc*/ 	.word	0x0000adf0


	//   ....[13]....
        /*04d0*/ 	.word	0x0000ae80


	//   ....[14]....
        /*04d4*/ 	.word	0x0000b770


	//   ....[15]....
        /*04d8*/ 	.word	0x0000c780


	//   ....[16]....
        /*04dc*/ 	.word	0x0000d960


	//   ....[17]....
        /*04e0*/ 	.word	0x0000d9e0


	//   ....[18]....
        /*04e4*/ 	.word	0x0000dd30


	//   ....[19]....
        /*04e8*/ 	.word	0x0000def0


	//   ....[20]....
        /*04ec*/ 	.word	0x0000eed0


	//   ....[21]....
        /*04f0*/ 	.word	0x0000ef20


	//   ....[22]....
        /*04f4*/ 	.word	0x0000ef50


	//   ....[23]....
        /*04f8*/ 	.word	0x0000efc0


	//   ....[24]....
        /*04fc*/ 	.word	0x0000efd0


	//   ....[25]....
        /*0500*/ 	.word	0x000109b0


	//   ....[26]....
        /*0504*/ 	.word	0x00012130


	//   ....[27]....
        /*0508*/ 	.word	0x000122c0


	//   ....[28]....
        /*050c*/ 	.word	0x000122f0


	//   ....[29]....
        /*0510*/ 	.word	0x00012330


	//   ....[30]....
        /*0514*/ 	.word	0x00012390


	//   ....[31]....
        /*0518*/ 	.word	0x000123f0


	//   ....[32]....
        /*051c*/ 	.word	0x00012430


	//   ....[33]....
        /*0520*/ 	.word	0x000125e0


	//   ....[34]....
        /*0524*/ 	.word	0x00012640


	//   ....[35]....
        /*0528*/ 	.word	0x00012680


	//   ....[36]....
        /*052c*/ 	.word	0x000126c0


	//   ....[37]....
        /*0530*/ 	.word	0x000126f0


	//   ....[38]....
        /*0534*/ 	.word	0x00012720


	//   ....[39]....
        /*0538*/ 	.word	0x000127b0


	//   ....[40]....
        /*053c*/ 	.word	0x000127e0


	//   ....[41]....
        /*0540*/ 	.word	0x00012870


	//   ....[42]....
        /*0544*/ 	.word	0x000175c0


	//   ....[43]....
        /*0548*/ 	.word	0x000175d0


	//   ....[44]....
        /*054c*/ 	.word	0x000176e0


	//   ....[45]....
        /*0550*/ 	.word	0x00017740


	//   ....[46]....
        /*0554*/ 	.word	0x00017780


	//   ....[47]....
        /*0558*/ 	.word	0x000177c0


	//   ....[48]....
        /*055c*/ 	.word	0x000177f0


	//   ....[49]....
        /*0560*/ 	.word	0x00017820


	//   ....[50]....
        /*0564*/ 	.word	0x000179b0


	//   ....[51]....
        /*0568*/ 	.word	0x00017a10


	//   ....[52]....
        /*056c*/ 	.word	0x00017a50


	//   ....[53]....
        /*0570*/ 	.word	0x00017a90


	//   ....[54]....
        /*0574*/ 	.word	0x00017ac0


	//   ....[55]....
        /*0578*/ 	.word	0x00017af0


	//   ....[56]....
        /*057c*/ 	.word	0x00017bb0


	//   ....[57]....
        /*0580*/ 	.word	0x00017bd0


	//   ....[58]....
        /*0584*/ 	.word	0x00017c40


	//   ....[59]....
        /*0588*/ 	.word	0x00018070


	//   ....[60]....
        /*058c*/ 	.word	0x000184b0


	//   ....[61]....
        /*0590*/ 	.word	0x00018550


	//   ....[62]....
        /*0594*/ 	.word	0x000185f0


	//   ....[63]....
        /*0598*/ 	.word	0x00018690


	//   ....[64]....
        /*059c*/ 	.word	0x00018780


	//   ....[65]....
        /*05a0*/ 	.word	0x00018820


	//   ....[66]....
        /*05a4*/ 	.word	0x000188c0


	//   ....[67]....
        /*05a8*/ 	.word	0x00018960


	//   ....[68]....
        /*05ac*/ 	.word	0x00018c10


	//   ....[69]....
        /*05b0*/ 	.word	0x00018ef0


	//   ....[70]....
        /*05b4*/ 	.word	0x00019310


	//   ....[71]....
        /*05b8*/ 	.word	0x000193a0


	//   ....[72]....
        /*05bc*/ 	.word	0x00019440


	//   ....[73]....
        /*05c0*/ 	.word	0x000194f0


	//   ....[74]....
        /*05c4*/ 	.word	0x00019570


	//   ....[75]....
        /*05c8*/ 	.word	0x000195f0


	//   ....[76]....
        /*05cc*/ 	.word	0x00019670


	//   ....[77]....
        /*05d0*/ 	.word	0x000196f0


	//   ....[78]....
        /*05d4*/ 	.word	0x00019780


	//   ....[79]....
        /*05d8*/ 	.word	0x00019840


	//   ....[80]....
        /*05dc*/ 	.word	0x000198c0


	//   ....[81]....
        /*05e0*/ 	.word	0x00019940


	//   ....[82]....
        /*05e4*/ 	.word	0x000199c0


	//   ....[83]....
        /*05e8*/ 	.word	0x00019a40


	//   ....[84]....
        /*05ec*/ 	.word	0x00019ab0


	//   ....[85]....
        /*05f0*/ 	.word	0x00019b50


	//   ....[86]....
        /*05f4*/ 	.word	0x00019be0


	//   ....[87]....
        /*05f8*/ 	.word	0x00019d00


	//----- nvinfo : EIATTR_REG_RECONFIG
	.align		4
.L_287:
        /*05fc*/ 	.byte	0x01, 0x54
	.zero		2


	//----- nvinfo : EIATTR_SYSCALL_OFFSETS
	.align		4
        /*0600*/ 	.byte	0x04, 0x46
        /*0602*/ 	.short	(.L_289 - .L_288)


	//   ....[0]....
.L_288:
        /*0604*/ 	.word	0x00001890


	//   ....[1]....
        /*0608*/ 	.word	0x000019e0


	//   ....[2]....
        /*060c*/ 	.word	0x00006220


	//   ....[3]....
        /*0610*/ 	.word	0x000066d0


	//   ....[4]....
        /*0614*/ 	.word	0x00014400


	//   ....[5]....
        /*0618*/ 	.word	0x00014540


	//   ....[6]....
        /*061c*/ 	.word	0x00014640


	//----- nvinfo : EIATTR_MBARRIER_INSTR_OFFSETS
	.align		4
.L_289:
        /*0620*/ 	.byte	0x04, 0x39
        /*0622*/ 	.short	(.L_291 - .L_290)


	//   ....[0]....
.L_290:
        /*0624*/ 	.word	0x00000330
        /*0628*/ 	.word	0x000000ff
        /*062c*/ 	.word	0x00038800
        /*0630*/ 	.short	0x0100
        /*0632*/ 	.byte	0x08
	.zero		1


	//   ....[1]....
        /*0634*/ 	.word	0x00000340
        /*0638*/ 	.word	0x000000ff
        /*063c*/ 	.word	0x00038810
        /*0640*/ 	.short	0x0100
        /*0642*/ 	.byte	0x08
	.zero		1


	//   ....[2]....
        /*0644*/ 	.word	0x00000350
        /*0648*/ 	.word	0x000000ff
        /*064c*/ 	.word	0x00038820
        /*0650*/ 	.short	0x0100
        /*0652*/ 	.byte	0x08
	.zero		1


	//   ....[3]....
        /*0654*/ 	.word	0x00000400
        /*0658*/ 	.word	0x000000ff
        /*065c*/ 	.word	0x00038830
        /*0660*/ 	.short	0x0100
        /*0662*/ 	.byte	0x06
	.zero		1


	//   ....[4]....
        /*0664*/ 	.word	0x00000410
        /*0668*/ 	.word	0x000000ff
        /*066c*/ 	.word	0x00038840
        /*0670*/ 	.short	0x0100
        /*0672*/ 	.byte	0x06
	.zero		1


	//   ....[5]....
        /*0674*/ 	.word	0x00000420
        /*0678*/ 	.word	0x000000ff
        /*067c*/ 	.word	0x00038838
        /*0680*/ 	.short	0x0100
        /*0682*/ 	.byte	0x06
	.zero		1


	//   ....[6]....
        /*0684*/ 	.word	0x00000430
        /*0688*/ 	.word	0x000000ff
        /*068c*/ 	.word	0x00038848
        /*0690*/ 	.short	0x0100
        /*0692*/ 	.byte	0x06
	.zero		1


	//   ....[7]....
        /*0694*/ 	.word	0x00000560
        /*0698*/ 	.word	0x000000ff
        /*069c*/ 	.word	0x00038850
        /*06a0*/ 	.short	0x0100
        /*06a2*/ 	.byte	0x08
	.zero		1


	//   ....[8]....
        /*06a4*/ 	.word	0x00000570
        /*06a8*/ 	.word	0x000000ff
        /*06ac*/ 	.word	0x00038860
        /*06b0*/ 	.short	0x0100
        /*06b2*/ 	.byte	0x08
	.zero		1


	//   ....[9]....
        /*06b4*/ 	.word	0x00000580
        /*06b8*/ 	.word	0x000000ff
        /*06bc*/ 	.word	0x00038858
        /*06c0*/ 	.short	0x0100
        /*06c2*/ 	.byte	0x08
	.zero		1


	//   ....[10]....
        /*06c4*/ 	.word	0x00000590
        /*06c8*/ 	.word	0x000000ff
        /*06cc*/ 	.word	0x00038868
        /*06d0*/ 	.short	0x0100
        /*06d2*/ 	.byte	0x08
	.zero		1


	//   ....[11]....
        /*06d4*/ 	.word	0x00000680
        /*06d8*/ 	.word	0x000000ff
        /*06dc*/ 	.word	0x00038870
        /*06e0*/ 	.short	0x0100
        /*06e2*/ 	.byte	0x06
	.zero		1


	//   ....[12]....
        /*06e4*/ 	.word	0x00000690
        /*06e8*/ 	.word	0x000000ff
        /*06ec*/ 	.word	0x00038880
        /*06f0*/ 	.short	0x0100
        /*06f2*/ 	.byte	0x06
	.zero		1


	//   ....[13]....
        /*06f4*/ 	.word	0x000006a0
        /*06f8*/ 	.word	0x000000ff
        /*06fc*/ 	.word	0x00038878
        /*0700*/ 	.short	0x0100
        /*0702*/ 	.byte	0x06
	.zero		1


	//   ....[14]....
        /*0704*/ 	.word	0x000006b0
        /*0708*/ 	.word	0x000000ff
        /*070c*/ 	.word	0x00038888
        /*0710*/ 	.short	0x0100
        /*0712*/ 	.byte	0x06
	.zero		1


	//   ....[15]....
        /*0714*/ 	.word	0x000007e0
        /*0718*/ 	.word	0x000000ff
        /*071c*/ 	.word	0x00038890
        /*0720*/ 	.short	0x0100
        /*0722*/ 	.byte	0x08
	.zero		1


	//   ....[16]....
        /*0724*/ 	.word	0x000007f0
        /*0728*/ 	.word	0x000000ff
        /*072c*/ 	.word	0x000388a0
        /*0730*/ 	.short	0x0100
        /*0732*/ 	.byte	0x08
	.zero		1


	//   ....[17]....
        /*0734*/ 	.word	0x00000800
        /*0738*/ 	.word	0x000000ff
        /*073c*/ 	.word	0x00038898
        /*0740*/ 	.short	0x0100
        /*0742*/ 	.byte	0x08
	.zero		1


	//   ....[18]....
        /*0744*/ 	.word	0x00000810
        /*0748*/ 	.word	0x000000ff
        /*074c*/ 	.word	0x000388a8
        /*0750*/ 	.short	0x0100
        /*0752*/ 	.byte	0x08
	.zero		1


	//   ....[19]....
        /*0754*/ 	.word	0x00000940
        /*0758*/ 	.word	0x000000ff
        /*075c*/ 	.word	0x000388b0
        /*0760*/ 	.short	0x0100
        /*0762*/ 	.byte	0x08
	.zero		1


	//   ....[20]....
        /*0764*/ 	.word	0x00000950
        /*0768*/ 	.word	0x000000ff
        /*076c*/ 	.word	0x000388c0
        /*0770*/ 	.short	0x0100
        /*0772*/ 	.byte	0x08
	.zero		1


	//   ....[21]....
        /*0774*/ 	.word	0x00000960
        /*0778*/ 	.word	0x000000ff
        /*077c*/ 	.word	0x000388b8
        /*0780*/ 	.short	0x0100
        /*0782*/ 	.byte	0x08
	.zero		1


	//   ....[22]....
        /*0784*/ 	.word	0x00000970
        /*0788*/ 	.word	0x000000ff
        /*078c*/ 	.word	0x000388c8
        /*0790*/ 	.short	0x0100
        /*0792*/ 	.byte	0x08
	.zero		1


	//   ....[23]....
        /*0794*/ 	.word	0x00002660
        /*0798*/ 	.word	0x00000048
        /*079c*/ 	.word	0x00038890
        /*07a0*/ 	.short	0x010a
        /*07a2*/ 	.byte	0x3f
	.zero		1


	//   ....[24]....
        /*07a4*/ 	.word	0x00003090
        /*07a8*/ 	.word	0x00000048
        /*07ac*/ 	.word	0x00038890
        /*07b0*/ 	.short	0x010a
        /*07b2*/ 	.byte	0x3f
	.zero		1


	//   ....[25]....
        /*07b4*/ 	.word	0x00003980
        /*07b8*/ 	.word	0x00000048
        /*07bc*/ 	.word	0x00038890
        /*07c0*/ 	.short	0x010a
        /*07c2*/ 	.byte	0x3f
	.zero		1


	//   ....[26]....
        /*07c4*/ 	.word	0x00003b80
        /*07c8*/ 	.word	0x00000004
        /*07cc*/ 	.word	0x00000000
        /*07d0*/ 	.short	0x0101
        /*07d2*/ 	.byte	0x3f
	.zero		1


	//   ....[27]....
        /*07d4*/ 	.word	0x00003bc0
        /*07d8*/ 	.word	0x00000048
        /*07dc*/ 	.word	0x000388b0
        /*07e0*/ 	.short	0x010a
        /*07e2*/ 	.byte	0x3f
	.zero		1


	//   ....[28]....
        /*07e4*/ 	.word	0x000041e0
        /*07e8*/ 	.word	0x00000048
        /*07ec*/ 	.word	0x00000000
        /*07f0*/ 	.short	0x0101
        /*07f2*/ 	.byte	0x3f
	.zero		1


	//   ....[29]....
        /*07f4*/ 	.word	0x00004bb0
        /*07f8*/ 	.word	0x00000000
        /*07fc*/ 	.word	0x00000000
        /*0800*/ 	.short	0x0101
        /*0802*/ 	.byte	0x3f
	.zero		1


	//   ....[30]....
        /*0804*/ 	.word	0x00005720
        /*0808*/ 	.word	0x00000000
        /*080c*/ 	.word	0x00000000
        /*0810*/ 	.short	0x0101
        /*0812*/ 	.byte	0x3f
	.zero		1


	//   ....[31]....
        /*0814*/ 	.word	0x000062b0
        /*0818*/ 	.word	0x00000002
        /*081c*/ 	.word	0x00038800
        /*0820*/ 	.short	0x010a
        /*0822*/ 	.byte	0x3f
	.zero		1


	//   ....[32]....
        /*0824*/ 	.word	0x00006300
        /*0828*/ 	.word	0x00000002
        /*082c*/ 	.word	0x00038800
        /*0830*/ 	.short	0x010a
        /*0832*/ 	.byte	0x3f
	.zero		1


	//   ....[33]....
        /*0834*/ 	.word	0x000069e0
        /*0838*/ 	.word	0x00000002
        /*083c*/ 	.word	0x00038800
        /*0840*/ 	.short	0x010a
        /*0842*/ 	.byte	0x3f
	.zero		1


	//   ....[34]....
        /*0844*/ 	.word	0x00007810
        /*0848*/ 	.word	0x00000002
        /*084c*/ 	.word	0x00038800
        /*0850*/ 	.short	0x010a
        /*0852*/ 	.byte	0x3f
	.zero		1


	//   ....[35]....
        /*0854*/ 	.word	0x000085a0
        /*0858*/ 	.word	0x00000014
        /*085c*/ 	.word	0x00038830
        /*0860*/ 	.short	0x010a
        /*0862*/ 	.byte	0x3f
	.zero		1


	//   ....[36]....
        /*0864*/ 	.word	0x00008650
        /*0868*/ 	.word	0x00000014
        /*086c*/ 	.word	0x00038830
        /*0870*/ 	.short	0x010a
        /*0872*/ 	.byte	0x3f
	.zero		1


	//   ....[37]....
        /*0874*/ 	.word	0x00008960
        /*0878*/ 	.word	0x00000002
        /*087c*/ 	.word	0x00038810
        /*0880*/ 	.short	0x010a
        /*0882*/ 	.byte	0x3f
	.zero		1


	//   ....[38]....
        /*0884*/ 	.word	0x000089b0
        /*0888*/ 	.word	0x00000014
        /*088c*/ 	.word	0x00038850
        /*0890*/ 	.short	0x010a
        /*0892*/ 	.byte	0x3f
	.zero		1


	//   ....[39]....
        /*0894*/ 	.word	0x00008a70
        /*0898*/ 	.word	0x00000014
        /*089c*/ 	.word	0x00038850
        /*08a0*/ 	.short	0x010a
        /*08a2*/ 	.byte	0x3f
	.zero		1


	//   ....[40]....
        /*08a4*/ 	.word	0x0000b0d0
        /*08a8*/ 	.word	0x0000000d
        /*08ac*/ 	.word	0x00000000
        /*08b0*/ 	.short	0x0101
        /*08b2*/ 	.byte	0x3f
	.zero		1


	//   ....[41]....
        /*08b4*/ 	.word	0x0000b790
        /*08b8*/ 	.word	0x00000014
        /*08bc*/ 	.word	0x00000000
        /*08c0*/ 	.short	0x0101
        /*08c2*/ 	.byte	0x3f
	.zero		1


	//   ....[42]....
        /*08c4*/ 	.word	0x0000b8b0
        /*08c8*/ 	.word	0x0000000c
        /*08cc*/ 	.word	0x00038830
        /*08d0*/ 	.short	0x010a
        /*08d2*/ 	.byte	0x3f
	.zero		1


	//   ....[43]....
        /*08d4*/ 	.word	0x0000b960
        /*08d8*/ 	.word	0x0000000c
        /*08dc*/ 	.word	0x00038830
        /*08e0*/ 	.short	0x010a
        /*08e2*/ 	.byte	0x3f
	.zero		1


	//   ....[44]....
        /*08e4*/ 	.word	0x0000bbe0
        /*08e8*/ 	.word	0x0000000c
        /*08ec*/ 	.word	0x00038850
        /*08f0*/ 	.short	0x010a
        /*08f2*/ 	.byte	0x3f
	.zero		1


	//   ....[45]....
        /*08f4*/ 	.word	0x0000bc30
        /*08f8*/ 	.word	0x0000000c
        /*08fc*/ 	.word	0x00038850
        /*0900*/ 	.short	0x010a
        /*0902*/ 	.byte	0x3f
	.zero		1


	//   ....[46]....
        /*0904*/ 	.word	0x0000e1b0
        /*0908*/ 	.word	0x0000009a
        /*090c*/ 	.word	0x00000000
        /*0910*/ 	.short	0x0101
        /*0912*/ 	.byte	0x3f
	.zero		1


	//   ....[47]....
        /*0914*/ 	.word	0x0000eef0
        /*0918*/ 	.word	0x0000000c
        /*091c*/ 	.word	0x00000000
        /*0920*/ 	.short	0x0101
        /*0922*/ 	.byte	0x3f
	.zero		1


	//   ....[48]....
        /*0924*/ 	.word	0x00011220
        /*0928*/ 	.word	0x00000000
        /*092c*/ 	.word	0x00000000
        /*0930*/ 	.short	0x0101
        /*0932*/ 	.byte	0x3f
	.zero		1


	//   ....[49]....
        /*0934*/ 	.word	0x000132a0
        /*0938*/ 	.word	0x00000005
        /*093c*/ 	.word	0x00038820
        /*0940*/ 	.short	0x010a
        /*0942*/ 	.byte	0x3f
	.zero		1


	//   ....[50]....
        /*0944*/ 	.word	0x00013320
        /*0948*/ 	.word	0x00000006
        /*094c*/ 	.word	0x000388a0
        /*0950*/ 	.short	0x010a
        /*0952*/ 	.byte	0x3f
	.zero		1


	//   ....[51]....
        /*0954*/ 	.word	0x00013510
        /*0958*/ 	.word	0x00000006
        /*095c*/ 	.word	0x000388c0
        /*0960*/ 	.short	0x010a
        /*0962*/ 	.byte	0x3f
	.zero		1


	//   ....[52]....
        /*0964*/ 	.word	0x00013a70
        /*0968*/ 	.word	0x00000007
        /*096c*/ 	.word	0x000388a0
        /*0970*/ 	.short	0x010a
        /*0972*/ 	.byte	0x3f
	.zero		1


	//   ....[53]....
        /*0974*/ 	.word	0x00013c40
        /*0978*/ 	.word	0x00000007
        /*097c*/ 	.word	0x000388c0
        /*0980*/ 	.short	0x010a
        /*0982*/ 	.byte	0x3f
	.zero		1


	//   ....[54]....
        /*0984*/ 	.word	0x00014bb0
        /*0988*/ 	.word	0x00000009
        /*098c*/ 	.word	0x00038840
        /*0990*/ 	.short	0x010a
        /*0992*/ 	.byte	0x3f
	.zero		1


	//   ....[55]....
        /*0994*/ 	.word	0x000153a0
        /*0998*/ 	.word	0x0000000b
        /*099c*/ 	.word	0x00038820
        /*09a0*/ 	.short	0x010a
        /*09a2*/ 	.byte	0x3f
	.zero		1


	//   ....[56]....
        /*09a4*/ 	.word	0x00015470
        /*09a8*/ 	.word	0x00000005
        /*09ac*/ 	.word	0x00038860
        /*09b0*/ 	.short	0x010a
        /*09b2*/ 	.byte	0x3f
	.zero		1


	//   ....[57]....
        /*09b4*/ 	.word	0x00015c30
        /*09b8*/ 	.word	0x00000002
        /*09bc*/ 	.word	0x00038840
        /*09c0*/ 	.short	0x010a
        /*09c2*/ 	.byte	0x3f
	.zero		1


	//   ....[58]....
        /*09c4*/ 	.word	0x00015e50
        /*09c8*/ 	.word	0x00000002
        /*09cc*/ 	.word	0x00038860
        /*09d0*/ 	.short	0x010a
        /*09d2*/ 	.byte	0x3f
	.zero		1


	//   ....[59]....
        /*09d4*/ 	.word	0x00016500
        /*09d8*/ 	.word	0x00000002
        /*09dc*/ 	.word	0x00038840
        /*09e0*/ 	.short	0x010a
        /*09e2*/ 	.byte	0x3f
	.zero		1


	//   ....[60]....
        /*09e4*/ 	.word	0x00016710
        /*09e8*/ 	.word	0x00000002
        /*09ec*/ 	.word	0x00038860
        /*09f0*/ 	.short	0x010a
        /*09f2*/ 	.byte	0x3f
	.zero		1


	//   ....[61]....
        /*09f4*/ 	.word	0x00016d40
        /*09f8*/ 	.word	0x00000002
        /*09fc*/ 	.word	0x00038840
        /*0a00*/ 	.short	0x010a
        /*0a02*/ 	.byte	0x3f
	.zero		1


	//   ....[62]....
        /*0a04*/ 	.word	0x00016f60
        /*0a08*/ 	.word	0x00000002
        /*0a0c*/ 	.word	0x00038860
        /*0a10*/ 	.short	0x010a
        /*0a12*/ 	.byte	0x3f
	.zero		1


	//   ....[63]....
        /*0a14*/ 	.word	0x00018000
        /*0a18*/ 	.word	0x00000000
        /*0a1c*/ 	.word	0x00038820
        /*0a20*/ 	.short	0x010a
        /*0a22*/ 	.byte	0x3f
	.zero		1


	//   ....[64]....
        /*0a24*/ 	.word	0x000181a0
        /*0a28*/ 	.word	0x00000006
        /*0a2c*/ 	.word	0x00000000
        /*0a30*/ 	.short	0x010a
        /*0a32*/ 	.byte	0x3f
	.zero		1


	//   ....[65]....
        /*0a34*/ 	.word	0x00018210
        /*0a38*/ 	.word	0x00000007
        /*0a3c*/ 	.word	0x00000000
        /*0a40*/ 	.short	0x010a
        /*0a42*/ 	.byte	0x3f
	.zero		1


	//   ....[66]....
        /*0a44*/ 	.word	0x00018280
        /*0a48*/ 	.word	0x00000004
        /*0a4c*/ 	.word	0x00000000
        /*0a50*/ 	.short	0x010a
        /*0a52*/ 	.byte	0x3f
	.zero		1


	//   ....[67]....
        /*0a54*/ 	.word	0x000182b0
        /*0a58*/ 	.word	0x00000003
        /*0a5c*/ 	.word	0x00000000
        /*0a60*/ 	.short	0x010a
        /*0a62*/ 	.byte	0x3f
	.zero		1


	//   ....[68]....
        /*0a64*/ 	.word	0x00018310
        /*0a68*/ 	.word	0x00000048
        /*0a6c*/ 	.word	0x00038890
        /*0a70*/ 	.short	0x010a
        /*0a72*/ 	.byte	0x3f
	.zero		1


	//   ....[69]....
        /*0a74*/ 	.word	0x00018360
        /*0a78*/ 	.word	0x00000048
        /*0a7c*/ 	.word	0x00038890
        /*0a80*/ 	.short	0x010a
        /*0a82*/ 	.byte	0x3f
	.zero		1


	//   ....[70]....
        /*0a84*/ 	.word	0x000183b0
        /*0a88*/ 	.word	0x00000048
        /*0a8c*/ 	.word	0x00038890
        /*0a90*/ 	.short	0x010a
        /*0a92*/ 	.byte	0x3f
	.zero		1


	//   ....[71]....
        /*0a94*/ 	.word	0x00018400
        /*0a98*/ 	.word	0x00000048
        /*0a9c*/ 	.word	0x000388b0
        /*0aa0*/ 	.short	0x010a
        /*0aa2*/ 	.byte	0x3f
	.zero		1


	//   ....[72]....
        /*0aa4*/ 	.word	0x000186d0
        /*0aa8*/ 	.word	0x00000002
        /*0aac*/ 	.word	0x00038800
        /*0ab0*/ 	.short	0x010a
        /*0ab2*/ 	.byte	0x3f
	.zero		1


	//   ....[73]....
        /*0ab4*/ 	.word	0x000189a0
        /*0ab8*/ 	.word	0x00000002
        /*0abc*/ 	.word	0x00038800
        /*0ac0*/ 	.short	0x010a
        /*0ac2*/ 	.byte	0x3f
	.zero		1


	//   ....[74]....
        /*0ac4*/ 	.word	0x000189f0
        /*0ac8*/ 	.word	0x00000014
        /*0acc*/ 	.word	0x00038830
        /*0ad0*/ 	.short	0x010a
        /*0ad2*/ 	.byte	0x3f
	.zero		1


	//   ....[75]....
        /*0ad4*/ 	.word	0x00018a40
        /*0ad8*/ 	.word	0x00000002
        /*0adc*/ 	.word	0x00038810
        /*0ae0*/ 	.short	0x010a
        /*0ae2*/ 	.byte	0x3f
	.zero		1


	//   ....[76]....
        /*0ae4*/ 	.word	0x00018a90
        /*0ae8*/ 	.word	0x00000014
        /*0aec*/ 	.word	0x00038850
        /*0af0*/ 	.short	0x010a
        /*0af2*/ 	.byte	0x3f
	.zero		1


	//   ....[77]....
        /*0af4*/ 	.word	0x00018ae0
        /*0af8*/ 	.word	0x0000000c
        /*0afc*/ 	.word	0x00038830
        /*0b00*/ 	.short	0x010a
        /*0b02*/ 	.byte	0x3f
	.zero		1


	//   ....[78]....
        /*0b04*/ 	.word	0x00018b30
        /*0b08*/ 	.word	0x0000000c
        /*0b0c*/ 	.word	0x00038850
        /*0b10*/ 	.short	0x010a
        /*0b12*/ 	.byte	0x3f
	.zero		1


	//   ....[79]....
        /*0b14*/ 	.word	0x00018cd0
        /*0b18*/ 	.word	0x00000005
        /*0b1c*/ 	.word	0x00038820
        /*0b20*/ 	.short	0x010a
        /*0b22*/ 	.byte	0x3f
	.zero		1


	//   ....[80]....
        /*0b24*/ 	.word	0x00018d20
        /*0b28*/ 	.word	0x00000006
        /*0b2c*/ 	.word	0x000388a0
        /*0b30*/ 	.short	0x010a
        /*0b32*/ 	.byte	0x3f
	.zero		1


	//   ....[81]....
        /*0b34*/ 	.word	0x00018d70
        /*0b38*/ 	.word	0x00000006
        /*0b3c*/ 	.word	0x000388c0
        /*0b40*/ 	.short	0x010a
        /*0b42*/ 	.byte	0x3f
	.zero		1


	//   ....[82]....
        /*0b44*/ 	.word	0x00018dc0
        /*0b48*/ 	.word	0x00000007
        /*0b4c*/ 	.word	0x000388a0
        /*0b50*/ 	.short	0x010a
        /*0b52*/ 	.byte	0x3f
	.zero		1


	//   ....[83]....
        /*0b54*/ 	.word	0x00018e10
        /*0b58*/ 	.word	0x00000007
        /*0b5c*/ 	.word	0x000388c0
        /*0b60*/ 	.short	0x010a
        /*0b62*/ 	.byte	0x3f
	.zero		1


	//   ....[84]....
        /*0b64*/ 	.word	0x00018fb0
        /*0b68*/ 	.word	0x00000009
        /*0b6c*/ 	.word	0x00038840
        /*0b70*/ 	.short	0x010a
        /*0b72*/ 	.byte	0x3f
	.zero		1


	//   ....[85]....
        /*0b74*/ 	.word	0x00019030
        /*0b78*/ 	.word	0x00000009
        /*0b7c*/ 	.word	0x00038820
        /*0b80*/ 	.short	0x010a
        /*0b82*/ 	.byte	0x3f
	.zero		1


	//   ....[86]....
        /*0b84*/ 	.word	0x00019080
        /*0b88*/ 	.word	0x00000005
        /*0b8c*/ 	.word	0x00038860
        /*0b90*/ 	.short	0x010a
        /*0b92*/ 	.byte	0x3f
	.zero		1


	//   ....[87]....
        /*0b94*/ 	.word	0x000190d0
        /*0b98*/ 	.word	0x00000002
        /*0b9c*/ 	.word	0x00038840
        /*0ba0*/ 	.short	0x010a
        /*0ba2*/ 	.byte	0x3f
	.zero		1


	//   ....[88]....
        /*0ba4*/ 	.word	0x00019120
        /*0ba8*/ 	.word	0x00000002
        /*0bac*/ 	.word	0x00038860
        /*0bb0*/ 	.short	0x010a
        /*0bb2*/ 	.byte	0x3f
	.zero		1


	//   ....[89]....
        /*0bb4*/ 	.word	0x00019170
        /*0bb8*/ 	.word	0x00000002
        /*0bbc*/ 	.word	0x00038840
        /*0bc0*/ 	.short	0x010a
        /*0bc2*/ 	.byte	0x3f
	.zero		1


	//   ....[90]....
        /*0bc4*/ 	.word	0x000191c0
        /*0bc8*/ 	.word	0x00000002
        /*0bcc*/ 	.word	0x00038860
        /*0bd0*/ 	.short	0x010a
        /*0bd2*/ 	.byte	0x3f
	.zero		1


	//   ....[91]....
        /*0bd4*/ 	.word	0x00019210
        /*0bd8*/ 	.word	0x00000002
        /*0bdc*/ 	.word	0x00038840
        /*0be0*/ 	.short	0x010a
        /*0be2*/ 	.byte	0x3f
	.zero		1


	//   ....[92]....
        /*0be4*/ 	.word	0x00019260
        /*0be8*/ 	.word	0x00000002
        /*0bec*/ 	.word	0x00038860
        /*0bf0*/ 	.short	0x010a
        /*0bf2*/ 	.byte	0x3f
	.zero		1


	//   ....[93]....
        /*0bf4*/ 	.word	0x00019c20
        /*0bf8*/ 	.word	0x00000000
        /*0bfc*/ 	.word	0x00038820
        /*0c00*/ 	.short	0x010a
        /*0c02*/ 	.byte	0x3f
	.zero		1


	//   ....[94]....
        /*0c04*/ 	.word	0x00019dc0
        /*0c08*/ 	.word	0x00000006
        /*0c0c*/ 	.word	0x00000000
        /*0c10*/ 	.short	0x010a
        /*0c12*/ 	.byte	0x3f
	.zero		1


	//   ....[95]....
        /*0c14*/ 	.word	0x00019e10
        /*0c18*/ 	.word	0x00000007
        /*0c1c*/ 	.word	0x00000000
        /*0c20*/ 	.short	0x010a
        /*0c22*/ 	.byte	0x3f
	.zero		1


	//   ....[96]....
        /*0c24*/ 	.word	0x00019e60
        /*0c28*/ 	.word	0x00000004
        /*0c2c*/ 	.word	0x00000000
        /*0c30*/ 	.short	0x010a
        /*0c32*/ 	.byte	0x3f
	.zero		1


	//----- nvinfo : EIATTR_NUM_MBARRIERS
	.align		4
.L_291:
        /*0c34*/ 	.byte	0x03, 0x38
        /*0c36*/ 	.short	0x0017


	//----- nvinfo : EIATTR_EXIT_INSTR_OFFSETS
	.align		4
        /*0c38*/ 	.byte	0x04, 0x1c
        /*0c3a*/ 	.short	(.L_293 - .L_292)


	//   ....[0]....
.L_292:
        /*0c3c*/ 	.word	0x00018300


	//----- nvinfo : EIATTR_MAX_THREADS
	.align		4
.L_293:
        /*0c40*/ 	.byte	0x04, 0x05
        /*0c42*/ 	.short	(.L_295 - .L_294)
.L_294:
        /*0c44*/ 	.word	0x00000180
        /*0c48*/ 	.word	0x00000001
        /*0c4c*/ 	.word	0x00000001


	//----- nvinfo : EIATTR_CRS_STACK_SIZE
	.align		4
.L_295:
        /*0c50*/ 	.byte	0x04, 0x1e
        /*0c52*/ 	.short	(.L_297 - .L_296)
.L_296:
        /*0c54*/ 	.word	0x00000000


	//----- nvinfo : EIATTR_CBANK_PARAM_SIZE
	.align		4
.L_297:
        /*0c58*/ 	.byte	0x03, 0x19
        /*0c5a*/ 	.short	0x0b70


	//----- nvinfo : EIATTR_PARAM_CBANK
	.align		4
        /*0c5c*/ 	.byte	0x04, 0x0a
        /*0c5e*/ 	.short	(.L_299 - .L_298)
	.align		4
.L_298:
        /*0c60*/ 	.word	index@(.nv.constant0._ZN7cutlass13device_kernelIN5flash11enable_sm90INS1_16FlashAttnFwdSm90INS1_25CollectiveMainloopFwdSm90ILi2EN4cute5tupleIJNS5_1CILi1EEES8_S8_EEENS6_IJNS7_ILi64EEESA_SA_EEELi512ENS_10bfloat16_tEfNS_4arch4Sm90ELb0ELb0ELb1ELb1ELb0ELb1ELb1ELb0ELb0ELb0ELb0ELb0EEENS1_21CollectiveEpilogueFwdINS6_IJSA_NS7_ILi512EEESA_EEES9_SC_SE_Li256ELb1ELb0ELb0ELb0EEENS1_36VarlenDynamicPersistentTileSchedulerILi64ELi64ELi256ELi32ELb0ELb0ELb1ELb0ELb1ELb1EEEEEEEEEvNT_6ParamsE)
        /*0c64*/ 	.short	0x0210
        /*0c66*/ 	.short	0x0b70


	//----- nvinfo : EIATTR_SW_WAR
	.align		4
.L_299:
        /*0c68*/ 	.byte	0x04, 0x36
        /*0c6a*/ 	.short	(.L_301 - .L_300)
.L_300:
        /*0c6c*/ 	.word	0x00000008
.L_301:


//--------------------- .nv.info._ZN7cutlass13device_kernelIN5flash11enable_sm90INS1_16FlashAttnFwdSm90INS1_25CollectiveMainloopFwdSm90ILi2EN4cute5tupleIJNS5_1CILi1EEES8_S8_EEENS6_IJNS7_ILi64EEESA_SA_EEELi512ENS_10bfloat16_tEfNS_4arch4Sm90ELb0ELb1ELb1ELb0ELb0ELb0ELb0ELb0ELb0ELb0ELb0ELb0EEENS1_21CollectiveEpilogueFwdINS6_IJSA_NS7_ILi512EEESA_EEES9_SC_SE_Li256ELb0ELb0ELb0ELb0EEENS1_30DynamicPersistentTileSchedulerILi256ELi32ELb0ELb0ELb1EEEEEEEEEvNT_6ParamsE --------------------------
	.section	.nv.info._ZN7cutlass13device_kernelIN5flash11enable_sm90INS1_16FlashAttnFwdSm90INS1_25CollectiveMainloopFwdSm90ILi2EN4cute5tupleIJNS5_1CILi1EEES8_S8_EEENS6_IJNS7_ILi64EEESA_SA_EEELi512ENS_10bfloat16_tEfNS_4arch4Sm90ELb0ELb1ELb1ELb0ELb0ELb0ELb0ELb0ELb0ELb0ELb0ELb0EEENS1_21CollectiveEpilogueFwdINS6_IJSA_NS7_ILi512EEESA_EEES9_SC_SE_Li256ELb0ELb0ELb0ELb0EEENS1_30DynamicPersistentTileSchedulerILi256ELi32ELb0ELb0ELb1EEEEEEEEEvNT_6ParamsE,"",@"SHT_CUDA_INFO"
	.sectionflags	@""
	.align	4


	//----- nvinfo : EIATTR_CUDA_API_VERSION
	.align		4
        /*0000*/ 	.byte	0x04, 0x37
        /*0002*/ 	.short	(.L_303 - .L_302)
.L_302:
        /*0004*/ 	.word	0x00000082


	//----- nvinfo : EIATTR_KPARAM_INFO
	.align		4
.L_303:
        /*0008*/ 	.byte	0x04, 0x17
        /*000a*/ 	.short	(.L_305 - .L_304)
.L_304:
        /*000c*/ 	.word	0x00000000
        /*0010*/ 	.short	0x0000
        /*0012*/ 	.short	0x0070
        /*0014*/ 	.byte	0x00, 0xf0, 0x01, 0x2e


	//----- nvinfo : EIATTR_SPARSE_MMA_MASK
	.align		4
.L_305:
        /*0018*/ 	.byte	0x03, 0x50
        /*001a*/ 	.short	0x0000


	//----- nvinfo : EIATTR_MAXREG_COUNT
	.align		4
        /*001c*/ 	.byte	0x03, 0x1b
        /*001e*/ 	.short	0x00a8


	//----- nvinfo : EIATTR_NUM_BARRIERS
	.align		4
        /*0020*/ 	.byte	0x02, 0x4c
        /*0022*/ 	.byte	0x10
	.zero		1


	//----- nvinfo : EIATTR_EXTERNS
	.align		4
        /*0024*/ 	.byte	0x04, 0x0f
        /*0026*/ 	.short	(.L_307 - .L_306)


	//   ....[0]....
	.align		4
.L_306:
        /*0028*/ 	.word	index@(__assertfail)


	//----- nvinfo : EIATTR_MERCURY_ISA_VERSION
	.align		4
.L_307:
        /*002c*/ 	.byte	0x03, 0x5f
        /*002e*/ 	.short	0x0101


	//----- nvinfo : EIATTR_INT_WARP_WIDE_INSTR_OFFSETS
	.align		4
        /*0030*/ 	.byte	0x04, 0x31
        /*0032*/ 	.short	(.L_309 - .L_308)


	//   ....[0]....
.L_308:
        /*0034*/ 	.word	0x00000180


	//   ....[1]....
        /*0038*/ 	.word	0x000001b0


	//   ....[2]....
        /*003c*/ 	.word	0x000001c0


	//   ....[3]....
        /*0040*/ 	.word	0x0000fa30


	//   ....[4]....
        /*0044*/ 	.word	0x0000fac0


	//   ....[5]....
        /*0048*/ 	.word	0x0000ffb0


	//   ....[6]....
        /*004c*/ 	.word	0x000120d0


	//   ....[7]....
        /*0050*/ 	.word	0x00012160


	//----- nvinfo : EIATTR_COOP_GROUP_MASK_REGIDS
	.align		4
.L_309:
        /*0054*/ 	.byte	0x04, 0x29
        /*0056*/ 	.short	(.L_311 - .L_310)


	//   ....[0]....
.L_310:
        /*0058*/ 	.word	0xffffffff


	//   ....[1]....
        /*005c*/ 	.word	0xffffffff


	//   ....[2]....
        /*0060*/ 	.word	0xffffffff


	//   ....[3]....
        /*0064*/ 	.word	0xffffffff


	//   ....[4]....
        /*0068*/ 	.word	0xffffffff


	//   ....[5]....
        /*006c*/ 	.word	0xffffffff


	//   ....[6]....
        /*0070*/ 	.word	0xffffffff


	//   ....[7]....
        /*0074*/ 	.word	0xffffffff


	//   ....[8]....
        /*0078*/ 	.word	0xffffffff


	//   ....[9]....
        /*007c*/ 	.word	0xffffffff


	//   ....[10]....
        /*0080*/ 	.word	0xffffffff


	//   ....[11]....
        /*0084*/ 	.word	0xffffffff


	//   ....[12]....
        /*0088*/ 	.word	0xffffffff


	//   ....[13]....
        /*008c*/ 	.word	0xffffffff


	//   ....[14]....
        /*0090*/ 	.word	0xffffffff


	//   ....[15]....
        /*0094*/ 	.word	0xffffffff


	//   ....[16]....
        /*0098*/ 	.word	0xffffffff


	//   ....[17]....
        /*009c*/ 	.word	0xffffffff


	//   ....[18]....
        /*00a0*/ 	.word	0xffffffff


	//   ....[19]....
        /*00a4*/ 	.word	0xffffffff


	//   ....[20]....
        /*00a8*/ 	.word	0xffffffff


	//   ....[21]....
        /*00ac*/ 	.word	0xffffffff


	//   ....[22]....
        /*00b0*/ 	.word	0xffffffff


	//   ....[23]....
        /*00b4*/ 	.word	0xffffffff


	//   ....[24]....
        /*00b8*/ 	.word	0xffffffff


	//   ....[25]....
        /*00bc*/ 	.word	0xffffffff


	//   ....[26]....
        /*00c0*/ 	.word	0xffffffff


	//   ....[27]....
        /*00c4*/ 	.word	0xffffffff


	//   ....[28]....
        /*00c8*/ 	.word	0xffffffff


	//   ....[29]....
        /*00cc*/ 	.word	0xffffffff


	//   ....[30]....
        /*00d0*/ 	.word	0xffffffff


	//   ....[31]....
        /*00d4*/ 	.word	0xffffffff


	//   ....[32]....
        /*00d8*/ 	.word	0xffffffff


	//   ....[33]....
        /*00dc*/ 	.word	0xffffffff


	//   ....[34]....
        /*00e0*/ 	.word	0xffffffff


	//   ....[35]....
        /*00e4*/ 	.word	0xffffffff


	//   ....[36]....
        /*00e8*/ 	.word	0xffffffff


	//   ....[37]....
        /*00ec*/ 	.word	0xffffffff


	//   ....[38]....
        /*00f0*/ 	.word	0x0500000f


	//   ....[39]....
        /*00f4*/ 	.word	0x0500000f


	//----- nvinfo : EIATTR_COOP_GROUP_INSTR_OFFSETS
	.align		4
.L_311:
        /*00f8*/ 	.byte	0x04, 0x28
        /*00fa*/ 	.short	(.L_313 - .L_312)


	//   ....[0]....
.L_312:
        /*00fc*/ 	.word	0x00000050


	//   ....[1]....
        /*0100*/ 	.word	0x00000190


	//   ....[2]....
        /*0104*/ 	.word	0x000001e0


	//   ....[3]....
        /*0108*/ 	.word	0x00000390


	//   ....[4]....
        /*010c*/ 	.word	0x000004f0


	//   ....[5]....
        /*0110*/ 	.word	0x00000610


	//   ....[6]....
        /*0114*/ 	.word	0x00000770


	//   ....[7]....
        /*0118*/ 	.word	0x00001a40


	//   ....[8]....
        /*011c*/ 	.word	0x00003a30


	//   ....[9]....
        /*0120*/ 	.word	0x00004f80


	//   ....[10]....
        /*0124*/ 	.word	0x00005090


	//   ....[11]....
        /*0128*/ 	.word	0x000054d0


	//   ....[12]....
        /*012c*/ 	.word	0x00005550


	//   ....[13]....
        /*0130*/ 	.word	0x00005d60


	//   ....[14]....
        /*0134*/ 	.word	0x00006ef0


	//   ....[15]....
        /*0138*/ 	.word	0x00006ff0


	//   ....[16]....
        /*013c*/ 	.word	0x00007370


	//   ....[17]....
        /*0140*/ 	.word	0x00007420


	//   ....[18]....
        /*0144*/ 	.word	0x000085d0


	//   ....[19]....
        /*0148*/ 	.word	0x00008f20


	//   ....[20]....
        /*014c*/ 	.word	0x00008f90


	//   ....[21]....
        /*0150*/ 	.word	0x00009290


	//   ....[22]....
        /*0154*/ 	.word	0x00009450


	//   ....[23]....
        /*0158*/ 	.word	0x0000a4c0


	//   ....[24]....
        /*015c*/ 	.word	0x0000b510


	//   ....[25]....
        /*0160*/ 	.word	0x0000b5e0


	//   ....[26]....
        /*0164*/ 	.word	0x0000b9b0


	//   ....[27]....
        /*0168*/ 	.word	0x0000ba60


	//   ....[28]....
        /*016c*/ 	.word	0x0000cbf0


	//   ....[29]....
        /*0170*/ 	.word	0x0000cc30


	//   ....[30]....
        /*0174*/ 	.word	0x0000cc70


	//   ....[31]....
        /*0178*/ 	.word	0x0000ccf0


	//   ....[32]....
        /*017c*/ 	.word	0x0000cd20


	//   ....[33]....
        /*0180*/ 	.word	0x0000d770


	//   ....[34]....
        /*0184*/ 	.word	0x0000e520


	//   ....[35]....
        /*0188*/ 	.word	0x0000f1a0


	//   ....[36]....
        /*018c*/ 	.word	0x000121e0


	//   ....[37]....
        /*0190*/ 	.word	0x00012390


	//   ....[38]....
        /*0194*/ 	.word	0x00012a40


	//   ....[39]....
        /*0198*/ 	.word	0x00012e20


	//----- nvinfo : EIATTR_REG_RECONFIG
	.align		4
.L_313:
        /*019c*/ 	.byte	0x01, 0x54
	.zero		2


	//----- nvinfo : EIATTR_SYSCALL_OFFSETS
	.align		4
        /*01a0*/ 	.byte	0x04, 0x46
        /*01a2*/ 	.short	(.L_315 - .L_314)


	//   ....[0]....
.L_314:
        /*01a4*/ 	.word	0x00003c00


	//   ....[1]....
        /*01a8*/ 	.word	0x0000fc50


	//   ....[2]....
        /*01ac*/ 	.word	0x0000fd90


	//   ....[3]....
        /*01b0*/ 	.word	0x0000fe90


	//----- nvinfo : EIATTR_MBARRIER_INSTR_OFFSETS
	.align		4
.L_315:
        /*01b4*/ 	.byte	0x04, 0x39
        /*01b6*/ 	.short	(.L_317 - .L_316)


	//   ....[0]....
.L_316:
        /*01b8*/ 	.word	0x00000280
        /*01bc*/ 	.word	0x000000ff
        /*01c0*/ 	.word	0x00028c00
        /*01c4*/ 	.short	0x0100
        /*01c6*/ 	.byte	0x06
	.zero		1


	//   ....[1]....
        /*01c8*/ 	.word	0x00000290
        /*01cc*/ 	.word	0x000000ff
        /*01d0*/ 	.word	0x00028c20
        /*01d4*/ 	.short	0x0100
        /*01d6*/ 	.byte	0x06
	.zero		1


	//   ....[2]....
        /*01d8*/ 	.word	0x00000340
        /*01dc*/ 	.word	0x000000ff
        /*01e0*/ 	.word	0x00028c30
        /*01e4*/ 	.short	0x0100
        /*01e6*/ 	.byte	0x06
	.zero		1


	//   ....[3]....
        /*01e8*/ 	.word	0x00000350
        /*01ec*/ 	.word	0x000000ff
        /*01f0*/ 	.word	0x00028c40
        /*01f4*/ 	.short	0x0100
        /*01f6*/ 	.byte	0x06
	.zero		1


	//   ....[4]....
        /*01f8*/ 	.word	0x00000360
        /*01fc*/ 	.word	0x000000ff
        /*0200*/ 	.word	0x00028c38
        /*0204*/ 	.short	0x0100
        /*0206*/ 	.byte	0x06
	.zero		1


	//   ....[5]....
        /*0208*/ 	.word	0x00000370
        /*020c*/ 	.word	0x000000ff
        /*0210*/ 	.word	0x00028c48
        /*0214*/ 	.short	0x0100
        /*0216*/ 	.byte	0x06
	.zero		1


	//   ....[6]....
        /*0218*/ 	.word	0x000004a0
        /*021c*/ 	.word	0x000000ff
        /*0220*/ 	.word	0x00028c50
        /*0224*/ 	.short	0x0100
        /*0226*/ 	.byte	0x08
	.zero		1


	//   ....[7]....
        /*0228*/ 	.word	0x000004b0
        /*022c*/ 	.word	0x000000ff
        /*0230*/ 	.word	0x00028c60
        /*0234*/ 	.short	0x0100
        /*0236*/ 	.byte	0x08
	.zero		1


	//   ....[8]....
        /*0238*/ 	.word	0x000004c0
        /*023c*/ 	.word	0x000000ff
        /*0240*/ 	.word	0x00028c58
        /*0244*/ 	.short	0x0100
        /*0246*/ 	.byte	0x08
	.zero		1


	//   ....[9]....
        /*0248*/ 	.word	0x000004d0
        /*024c*/ 	.word	0x000000ff
        /*0250*/ 	.word	0x00028c68
        /*0254*/ 	.short	0x0100
        /*0256*/ 	.byte	0x08
	.zero		1


	//   ....[10]....
        /*0258*/ 	.word	0x000005c0
        /*025c*/ 	.word	0x000000ff
        /*0260*/ 	.word	0x00028c70
        /*0264*/ 	.short	0x0100
        /*0266*/ 	.byte	0x06
	.zero		1


	//   ....[11]....
        /*0268*/ 	.word	0x000005d0
        /*026c*/ 	.word	0x000000ff
        /*0270*/ 	.word	0x00028c80
        /*0274*/ 	.short	0x0100
        /*0276*/ 	.byte	0x06
	.zero		1


	//   ....[12]....
        /*0278*/ 	.word	0x000005e0
        /*027c*/ 	.word	0x000000ff
        /*0280*/ 	.word	0x00028c78
        /*0284*/ 	.short	0x0100
        /*0286*/ 	.byte	0x06
	.zero		1


	//   ....[13]....
        /*0288*/ 	.word	0x000005f0
        /*028c*/ 	.word	0x000000ff
        /*0290*/ 	.word	0x00028c88
        /*0294*/ 	.short	0x0100
        /*0296*/ 	.byte	0x06
	.zero		1


	//   ....[14]....
        /*0298*/ 	.word	0x00000720
        /*029c*/ 	.word	0x000000ff
        /*02a0*/ 	.word	0x00028c90
        /*02a4*/ 	.short	0x0100
        /*02a6*/ 	.byte	0x08
	.zero		1


	//   ....[15]....
        /*02a8*/ 	.word	0x00000730
        /*02ac*/ 	.word	0x000000ff
        /*02b0*/ 	.word	0x00028ca0
        /*02b4*/ 	.short	0x0100
        /*02b6*/ 	.byte	0x08
	.zero		1


	//   ....[16]....
        /*02b8*/ 	.word	0x00000740
        /*02bc*/ 	.word	0x000000ff
        /*02c0*/ 	.word	0x00028c98
        /*02c4*/ 	.short	0x0100
        /*02c6*/ 	.byte	0x08
	.zero		1


	//   ....[17]....
        /*02c8*/ 	.word	0x00000750
        /*02cc*/ 	.word	0x000000ff
        /*02d0*/ 	.word	0x00028ca8
        /*02d4*/ 	.short	0x0100
        /*02d6*/ 	.byte	0x08
	.zero		1


	//   ....[18]....
        /*02d8*/ 	.word	0x00000880
        /*02dc*/ 	.word	0x000000ff
        /*02e0*/ 	.word	0x00028cb0
        /*02e4*/ 	.short	0x0100
        /*02e6*/ 	.byte	0x08
	.zero		1


	//   ....[19]....
        /*02e8*/ 	.word	0x00000890
        /*02ec*/ 	.word	0x000000ff
        /*02f0*/ 	.word	0x00028cc0
        /*02f4*/ 	.short	0x0100
        /*02f6*/ 	.byte	0x08
	.zero		1


	//   ....[20]....
        /*02f8*/ 	.word	0x000008a0
        /*02fc*/ 	.word	0x000000ff
        /*0300*/ 	.word	0x00028cb8
        /*0304*/ 	.short	0x0100
        /*0306*/ 	.byte	0x08
	.zero		1


	//   ....[21]....
        /*0308*/ 	.word	0x000008b0
        /*030c*/ 	.word	0x000000ff
        /*0310*/ 	.word	0x00028cc8
        /*0314*/ 	.short	0x0100
        /*0316*/ 	.byte	0x08
	.zero		1


	//   ....[22]....
        /*0318*/ 	.word	0x00001b50
        /*031c*/ 	.word	0x000000ff
        /*0320*/ 	.word	0x00028c50
        /*0324*/ 	.short	0x010a
        /*0326*/ 	.byte	0x15
	.zero		1


	//   ....[23]....
        /*0328*/ 	.word	0x00001e00
        /*032c*/ 	.word	0x00000003
        /*0330*/ 	.word	0x00000000
        /*0334*/ 	.short	0x0101
        /*0336*/ 	.byte	0x3f
	.zero		1


	//   ....[24]....
        /*0338*/ 	.word	0x00002760
        /*033c*/ 	.word	0x000000ff
        /*0340*/ 	.word	0x00028c50
        /*0344*/ 	.short	0x010a
        /*0346*/ 	.byte	0x15
	.zero		1


	//   ....[25]....
        /*0348*/ 	.word	0x000027a0
        /*034c*/ 	.word	0x000000ff
        /*0350*/ 	.word	0x00028c50
        /*0354*/ 	.short	0x010a
        /*0356*/ 	.byte	0x15
	.zero		1


	//   ....[26]....
        /*0358*/ 	.word	0x00002970
        /*035c*/ 	.word	0x00000004
        /*0360*/ 	.word	0x00000000
        /*0364*/ 	.short	0x0101
        /*0366*/ 	.byte	0x3f
	.zero		1


	//   ....[27]....
        /*0368*/ 	.word	0x00003c80
        /*036c*/ 	.word	0x000000ff
        /*0370*/ 	.word	0x00028c00
        /*0374*/ 	.short	0x010a
        /*0376*/ 	.byte	0x30
	.zero		1


	//   ....[28]....
        /*0378*/ 	.word	0x00003d00
        /*037c*/ 	.word	0x00000006
        /*0380*/ 	.word	0x00028c30
        /*0384*/ 	.short	0x010a
        /*0386*/ 	.byte	0x3f
	.zero		1


	//   ....[29]....
        /*0388*/ 	.word	0x00003d40
        /*038c*/ 	.word	0x00000006
        /*0390*/ 	.word	0x00028c30
        /*0394*/ 	.short	0x010a
        /*0396*/ 	.byte	0x3f
	.zero		1


	//   ....[30]....
        /*0398*/ 	.word	0x000042b0
        /*039c*/ 	.word	0x00000003
        /*03a0*/ 	.word	0x00000000
        /*03a4*/ 	.short	0x0101
        /*03a6*/ 	.byte	0x3f
	.zero		1


	//   ....[31]....
        /*03a8*/ 	.word	0x00005b00
        /*03ac*/ 	.word	0x00000006
        /*03b0*/ 	.word	0x00028c50
        /*03b4*/ 	.short	0x010a
        /*03b6*/ 	.byte	0x3f
	.zero		1


	//   ....[32]....
        /*03b8*/ 	.word	0x00005b40
        /*03bc*/ 	.word	0x00000006
        /*03c0*/ 	.word	0x00028c50
        /*03c4*/ 	.short	0x010a
        /*03c6*/ 	.byte	0x3f
	.zero		1


	//   ....[33]....
        /*03c8*/ 	.word	0x00005d80
        /*03cc*/ 	.word	0x00000006
        /*03d0*/ 	.word	0x00000000
        /*03d4*/ 	.short	0x0101
        /*03d6*/ 	.byte	0x3f
	.zero		1


	//   ....[34]....
        /*03d8*/ 	.word	0x00006030
        /*03dc*/ 	.word	0x000000ff
        /*03e0*/ 	.word	0x00028c30
        /*03e4*/ 	.short	0x010a
        /*03e6*/ 	.byte	0x1b
	.zero		1


	//   ....[35]....
        /*03e8*/ 	.word	0x00006070
        /*03ec*/ 	.word	0x000000ff
        /*03f0*/ 	.word	0x00028c30
        /*03f4*/ 	.short	0x010a
        /*03f6*/ 	.byte	0x1b
	.zero		1


	//   ....[36]....
        /*03f8*/ 	.word	0x00006420
        /*03fc*/ 	.word	0x0000000e
        /*0400*/ 	.word	0x00000000
        /*0404*/ 	.short	0x0101
        /*0406*/ 	.byte	0x3f
	.zero		1


	//   ....[37]....
        /*0408*/ 	.word	0x00008320
        /*040c*/ 	.word	0x000000ff
        /*0410*/ 	.word	0x00028c50
        /*0414*/ 	.short	0x010a
        /*0416*/ 	.byte	0x1b
	.zero		1


	//   ....[38]....
        /*0418*/ 	.word	0x00008360
        /*041c*/ 	.word	0x000000ff
        /*0420*/ 	.word	0x00028c50
        /*0424*/ 	.short	0x010a
        /*0426*/ 	.byte	0x1b
	.zero		1


	//   ....[39]....
        /*0428*/ 	.word	0x000085f0
        /*042c*/ 	.word	0x0000000d
        /*0430*/ 	.word	0x00000000
        /*0434*/ 	.short	0x0101
        /*0436*/ 	.byte	0x3f
	.zero		1


	//   ....[40]....
        /*0438*/ 	.word	0x00008950
        /*043c*/ 	.word	0x000000ff
        /*0440*/ 	.word	0x00028c30
        /*0444*/ 	.short	0x010a
        /*0446*/ 	.byte	0x19
	.zero		1


	//   ....[41]....
        /*0448*/ 	.word	0x00008990
        /*044c*/ 	.word	0x000000ff
        /*0450*/ 	.word	0x00028c30
        /*0454*/ 	.short	0x010a
        /*0456*/ 	.byte	0x19
	.zero		1


	//   ....[42]....
        /*0458*/ 	.word	0x00009820
        /*045c*/ 	.word	0x00000098
        /*0460*/ 	.word	0x00000000
        /*0464*/ 	.short	0x0101
        /*0466*/ 	.byte	0x3f
	.zero		1


	//   ....[43]....
        /*0468*/ 	.word	0x0000a230
        /*046c*/ 	.word	0x000000ff
        /*0470*/ 	.word	0x00028c50
        /*0474*/ 	.short	0x010a
        /*0476*/ 	.byte	0x19
	.zero		1


	//   ....[44]....
        /*0478*/ 	.word	0x0000a270
        /*047c*/ 	.word	0x000000ff
        /*0480*/ 	.word	0x00028c50
        /*0484*/ 	.short	0x010a
        /*0486*/ 	.byte	0x19
	.zero		1


	//   ....[45]....
        /*0488*/ 	.word	0x0000a4e0
        /*048c*/ 	.word	0x000000aa
        /*0490*/ 	.word	0x00000000
        /*0494*/ 	.short	0x0101
        /*0496*/ 	.byte	0x3f
	.zero		1


	//   ....[46]....
        /*0498*/ 	.word	0x0000a650
        /*049c*/ 	.word	0x000000ff
        /*04a0*/ 	.word	0x00028c30
        /*04a4*/ 	.short	0x010a
        /*04a6*/ 	.byte	0x1b
	.zero		1


	//   ....[47]....
        /*04a8*/ 	.word	0x0000a690
        /*04ac*/ 	.word	0x000000ff
        /*04b0*/ 	.word	0x00028c30
        /*04b4*/ 	.short	0x010a
        /*04b6*/ 	.byte	0x1b
	.zero		1


	//   ....[48]....
        /*04b8*/ 	.word	0x0000aa30
        /*04bc*/ 	.word	0x000000a4
        /*04c0*/ 	.word	0x00000000
        /*04c4*/ 	.short	0x0101
        /*04c6*/ 	.byte	0x3f
	.zero		1


	//   ....[49]....
        /*04c8*/ 	.word	0x0000c940
        /*04cc*/ 	.word	0x000000ff
        /*04d0*/ 	.word	0x00028c50
        /*04d4*/ 	.short	0x010a
        /*04d6*/ 	.byte	0x1b
	.zero		1


	//   ....[50]....
        /*04d8*/ 	.word	0x0000c980
        /*04dc*/ 	.word	0x000000ff
        /*04e0*/ 	.word	0x00028c50
        /*04e4*/ 	.short	0x010a
        /*04e6*/ 	.byte	0x1b
	.zero		1


	//   ....[51]....
        /*04e8*/ 	.word	0x0000cc10
        /*04ec*/ 	.word	0x0000000f
        /*04f0*/ 	.word	0x00000000
        /*04f4*/ 	.short	0x0101
        /*04f6*/ 	.byte	0x3f
	.zero		1


	//   ....[52]....
        /*04f8*/ 	.word	0x0000e860
        /*04fc*/ 	.word	0x000000ff
        /*0500*/ 	.word	0x00000000
        /*0504*/ 	.short	0x0101
        /*0506*/ 	.byte	0x05
	.zero		1


	//   ....[53]....
        /*0508*/ 	.word	0x00010230
        /*050c*/ 	.word	0x00000008
        /*0510*/ 	.word	0x00028c40
        /*0514*/ 	.short	0x010a
        /*0516*/ 	.byte	0x3f
	.zero		1


	//   ....[54]....
        /*0518*/ 	.word	0x00010530
        /*051c*/ 	.word	0x000000ff
        /*0520*/ 	.word	0x00028c20
        /*0524*/ 	.short	0x010a
        /*0526*/ 	.byte	0x25
	.zero		1


	//   ....[55]....
        /*0528*/ 	.word	0x000105b0
        /*052c*/ 	.word	0x00000008
        /*0530*/ 	.word	0x00028c60
        /*0534*/ 	.short	0x010a
        /*0536*/ 	.byte	0x3f
	.zero		1


	//   ....[56]....
        /*0538*/ 	.word	0x00010c20
        /*053c*/ 	.word	0x00000002
        /*0540*/ 	.word	0x00028c40
        /*0544*/ 	.short	0x010a
        /*0546*/ 	.byte	0x3f
	.zero		1


	//   ....[57]....
        /*0548*/ 	.word	0x00010db0
        /*054c*/ 	.word	0x00000002
        /*0550*/ 	.word	0x00028c60
        /*0554*/ 	.short	0x010a
        /*0556*/ 	.byte	0x3f
	.zero		1


	//   ....[58]....
        /*0558*/ 	.word	0x000113c0
        /*055c*/ 	.word	0x00000003
        /*0560*/ 	.word	0x00028c40
        /*0564*/ 	.short	0x010a
        /*0566*/ 	.byte	0x3f
	.zero		1


	//   ....[59]....
        /*0568*/ 	.word	0x00011550
        /*056c*/ 	.word	0x00000003
        /*0570*/ 	.word	0x00028c60
        /*0574*/ 	.short	0x010a
        /*0576*/ 	.byte	0x3f
	.zero		1


	//   ....[60]....
        /*0578*/ 	.word	0x00011ae0
        /*057c*/ 	.word	0x00000002
        /*0580*/ 	.word	0x00028c40
        /*0584*/ 	.short	0x010a
        /*0586*/ 	.byte	0x3f
	.zero		1


	//   ....[61]....
        /*0588*/ 	.word	0x00011c70
        /*058c*/ 	.word	0x00000002
        /*0590*/ 	.word	0x00028c60
        /*0594*/ 	.short	0x010a
        /*0596*/ 	.byte	0x3f
	.zero		1


	//   ....[62]....
        /*0598*/ 	.word	0x00012340
        /*059c*/ 	.word	0x00000007
        /*05a0*/ 	.word	0x00028c20
        /*05a4*/ 	.short	0x010a
        /*05a6*/ 	.byte	0x3f
	.zero		1


	//   ....[63]....
        /*05a8*/ 	.word	0x00012490
        /*05ac*/ 	.word	0x00000005
        /*05b0*/ 	.word	0x00000000
        /*05b4*/ 	.short	0x010a
        /*05b6*/ 	.byte	0x3f
	.zero		1


	//   ....[64]....
        /*05b8*/ 	.word	0x00012500
        /*05bc*/ 	.word	0x00000003
        /*05c0*/ 	.word	0x00000000
        /*05c4*/ 	.short	0x010a
        /*05c6*/ 	.byte	0x3f
	.zero		1


	//   ....[65]....
        /*05c8*/ 	.word	0x00012560
        /*05cc*/ 	.word	0x00000005
        /*05d0*/ 	.word	0x00000000
        /*05d4*/ 	.short	0x010a
        /*05d6*/ 	.byte	0x3f
	.zero		1


	//   ....[66]....
        /*05d8*/ 	.word	0x00012590
        /*05dc*/ 	.word	0x00000003
        /*05e0*/ 	.word	0x00000000
        /*05e4*/ 	.short	0x010a
        /*05e6*/ 	.byte	0x3f
	.zero		1


	//   ....[67]....
        /*05e8*/ 	.word	0x00012600
        /*05ec*/ 	.word	0x00000006
        /*05f0*/ 	.word	0x00028c50
        /*05f4*/ 	.short	0x010a
        /*05f6*/ 	.byte	0x3f
	.zero		1


	//   ....[68]....
        /*05f8*/ 	.word	0x00012660
        /*05fc*/ 	.word	0x00000005
        /*0600*/ 	.word	0x00028c50
        /*0604*/ 	.short	0x010a
        /*0606*/ 	.byte	0x3f
	.zero		1


	//   ....[69]....
        /*0608*/ 	.word	0x000126c0
        /*060c*/ 	.word	0x00000003
        /*0610*/ 	.word	0x00028c00
        /*0614*/ 	.short	0x010a
        /*0616*/ 	.byte	0x3f
	.zero		1


	//   ....[70]....
        /*0618*/ 	.word	0x00012710
        /*061c*/ 	.word	0x00000006
        /*0620*/ 	.word	0x00028c30
        /*0624*/ 	.short	0x010a
        /*0626*/ 	.byte	0x3f
	.zero		1


	//   ....[71]....
        /*0628*/ 	.word	0x00012760
        /*062c*/ 	.word	0x00000006
        /*0630*/ 	.word	0x00028c50
        /*0634*/ 	.short	0x010a
        /*0636*/ 	.byte	0x3f
	.zero		1


	//   ....[72]....
        /*0638*/ 	.word	0x000127c0
        /*063c*/ 	.word	0x0000000b
        /*0640*/ 	.word	0x00028c30
        /*0644*/ 	.short	0x010a
        /*0646*/ 	.byte	0x3f
	.zero		1


	//   ....[73]....
        /*0648*/ 	.word	0x00012810
        /*064c*/ 	.word	0x0000000d
        /*0650*/ 	.word	0x00028c50
        /*0654*/ 	.short	0x010a
        /*0656*/ 	.byte	0x3f
	.zero		1


	//   ....[74]....
        /*0658*/ 	.word	0x00012870
        /*065c*/ 	.word	0x00000008
        /*0660*/ 	.word	0x00028c30
        /*0664*/ 	.short	0x010a
        /*0666*/ 	.byte	0x3f
	.zero		1


	//   ....[75]....
        /*0668*/ 	.word	0x000128c0
        /*066c*/ 	.word	0x000000aa
        /*0670*/ 	.word	0x00028c50
        /*0674*/ 	.short	0x010a
        /*0676*/ 	.byte	0x3f
	.zero		1


	//   ....[76]....
        /*0678*/ 	.word	0x00012920
        /*067c*/ 	.word	0x00000007
        /*0680*/ 	.word	0x00028c30
        /*0684*/ 	.short	0x010a
        /*0686*/ 	.byte	0x3f
	.zero		1


	//   ....[77]....
        /*0688*/ 	.word	0x00012970
        /*068c*/ 	.word	0x0000000f
        /*0690*/ 	.word	0x00028c50
        /*0694*/ 	.short	0x010a
        /*0696*/ 	.byte	0x3f
	.zero		1


	//   ....[78]....
        /*0698*/ 	.word	0x00012af0
        /*069c*/ 	.word	0x00000008
        /*06a0*/ 	.word	0x00028c40
        /*06a4*/ 	.short	0x010a
        /*06a6*/ 	.byte	0x3f
	.zero		1


	//   ....[79]....
        /*06a8*/ 	.word	0x00012b50
        /*06ac*/ 	.word	0x00000008
        /*06b0*/ 	.word	0x00028c20
        /*06b4*/ 	.short	0x010a
        /*06b6*/ 	.byte	0x3f
	.zero		1


	//   ....[80]....
        /*06b8*/ 	.word	0x00012ba0
        /*06bc*/ 	.word	0x00000008
        /*06c0*/ 	.word	0x00028c60
        /*06c4*/ 	.short	0x010a
        /*06c6*/ 	.byte	0x3f
	.zero		1


	//   ....[81]....
        /*06c8*/ 	.word	0x00012bf0
        /*06cc*/ 	.word	0x00000002
        /*06d0*/ 	.word	0x00028c40
        /*06d4*/ 	.short	0x010a
        /*06d6*/ 	.byte	0x3f
	.zero		1


	//   ....[82]....
        /*06d8*/ 	.word	0x00012c40
        /*06dc*/ 	.word	0x00000002
        /*06e0*/ 	.word	0x00028c60
        /*06e4*/ 	.short	0x010a
        /*06e6*/ 	.byte	0x3f
	.zero		1


	//   ....[83]....
        /*06e8*/ 	.word	0x00012c90
        /*06ec*/ 	.word	0x00000003
        /*06f0*/ 	.word	0x00028c40
        /*06f4*/ 	.short	0x010a
        /*06f6*/ 	.byte	0x3f
	.zero		1


	//   ....[84]....
        /*06f8*/ 	.word	0x00012ce0
        /*06fc*/ 	.word	0x00000003
        /*0700*/ 	.word	0x00028c60
        /*0704*/ 	.short	0x010a
        /*0706*/ 	.byte	0x3f
	.zero		1


	//   ....[85]....
        /*0708*/ 	.word	0x00012d30
        /*070c*/ 	.word	0x00000002
        /*0710*/ 	.word	0x00028c40
        /*0714*/ 	.short	0x010a
        /*0716*/ 	.byte	0x3f
	.zero		1


	//   ....[86]....
        /*0718*/ 	.word	0x00012d80
        /*071c*/ 	.word	0x00000002
        /*0720*/ 	.word	0x00028c60
        /*0724*/ 	.short	0x010a
        /*0726*/ 	.byte	0x3f
	.zero		1


	//   ....[87]....
        /*0728*/ 	.word	0x00012e60
        /*072c*/ 	.word	0x00000007
        /*0730*/ 	.word	0x00028c20
        /*0734*/ 	.short	0x010a
        /*0736*/ 	.byte	0x3f
	.zero		1


	//   ....[88]....
        /*0738*/ 	.word	0x00012eb0
        /*073c*/ 	.word	0x00000005
        /*0740*/ 	.word	0x00000000
        /*0744*/ 	.short	0x010a
        /*0746*/ 	.byte	0x3f
	.zero		1


	//   ....[89]....
        /*0748*/ 	.word	0x00012f00
        /*074c*/ 	.word	0x00000003
        /*0750*/ 	.word	0x00000000
        /*0754*/ 	.short	0x010a
        /*0756*/ 	.byte	0x3f
	.zero		1


	//   ....[90]....
        /*0758*/ 	.word	0x00012f50
        /*075c*/ 	.word	0x00000005
        /*0760*/ 	.word	0x00000000
        /*0764*/ 	.short	0x010a
        /*0766*/ 	.byte	0x3f
	.zero		1


	//----- nvinfo : EIATTR_NUM_MBARRIERS
	.align		4
.L_317:
        /*0768*/ 	.byte	0x03, 0x38
        /*076a*/ 	.short	0x0016


	//----- nvinfo : EIATTR_EXIT_INSTR_OFFSETS
	.align		4
        /*076c*/ 	.byte	0x04, 0x1c
        /*076e*/ 	.short	(.L_319 - .L_318)


	//   ....[0]....
.L_318:
        /*0770*/ 	.word	0x00000a10


	//   ....[1]....
        /*0774*/ 	.word	0x0000f160


	//   ....[2]....
        /*0778*/ 	.word	0x0000f1c0


	//   ....[3]....
        /*077c*/ 	.word	0x000123b0


	//   ....[4]....
        /*0780*/ 	.word	0x000125e0


	//----- nvinfo : EIATTR_MAX_THREADS
	.align		4
.L_319:
        /*0784*/ 	.byte	0x04, 0x05
        /*0786*/ 	.short	(.L_321 - .L_320)
.L_320:
        /*0788*/ 	.word	0x00000180
        /*078c*/ 	.word	0x00000001
        /*0790*/ 	.word	0x00000001


	//----- nvinfo : EIATTR_CRS_STACK_SIZE
	.align		4
.L_321:
        /*0794*/ 	.byte	0x04, 0x1e
        /*0796*/ 	.short	(.L_323 - .L_322)
.L_322:
        /*0798*/ 	.word	0x00000000


	//----- nvinfo : EIATTR_CBANK_PARAM_SIZE
	.align		4
.L_323:
        /*079c*/ 	.byte	0x03, 0x19
        /*079e*/ 	.short	0x0bf0


	//----- nvinfo : EIATTR_PARAM_CBANK
	.align		4
        /*07a0*/ 	.byte	0x04, 0x0a
        /*07a2*/ 	.short	(.L_325 - .L_324)
	.align		4
.L_324:
        /*07a4*/ 	.word	index@(.nv.constant0._ZN7cutlass13device_kernelIN5flash11enable_sm90INS1_16FlashAttnFwdSm90INS1_25CollectiveMainloopFwdSm90ILi2EN4cute5tupleIJNS5_1CILi1EEES8_S8_EEENS6_IJNS7_ILi64EEESA_SA_EEELi512ENS_10bfloat16_tEfNS_4arch4Sm90ELb0ELb1ELb1ELb0ELb0ELb0ELb0ELb0ELb0ELb0ELb0ELb0EEENS1_21CollectiveEpilogueFwdINS6_IJSA_NS7_ILi512EEESA_EEES9_SC_SE_Li256ELb0ELb0ELb0ELb0EEENS1_30DynamicPersistentTileSchedulerILi256ELi32ELb0ELb0ELb1EEEEEEEEEvNT_6ParamsE)
        /*07a8*/ 	.short	0x0210
        /*07aa*/ 	.short	0x0bf0


	//----- nvinfo : EIATTR_SW_WAR
	.align		4
.L_325:
        /*07ac*/ 	.byte	0x04, 0x36
        /*07ae*/ 	.short	(.L_327 - .L_326)
.L_326:
        /*07b0*/ 	.word	0x00000008
.L_327:


//--------------------- .nv.info._ZN7cutlass13device_kernelIN5flash11enable_sm90INS1_16FlashAttnFwdSm90INS1_25CollectiveMainloopFwdSm90ILi2EN4cute5tupleIJNS5_1CILi1EEES8_S8_EEENS6_IJNS7_ILi64EEESA_SA_EEELi512ENS_10bfloat16_tEfNS_4arch4Sm90ELb0ELb1ELb1ELb0ELb0ELb0ELb1ELb0ELb0ELb0ELb0ELb0EEENS1_21CollectiveEpilogueFwdINS6_IJSA_NS7_ILi512EEESA_EEES9_SC_SE_Li256ELb0ELb0ELb0ELb0EEENS1_30DynamicPersistentTileSchedulerILi256ELi32ELb0ELb0ELb1EEEEEEEEEvNT_6ParamsE --------------------------
	.section	.nv.info._ZN7cutlass13device_kernelIN5flash11enable_sm90INS1_16FlashAttnFwdSm90INS1_25CollectiveMainloopFwdSm90ILi2EN4cute5tupleIJNS5_1CILi1EEES8_S8_EEENS6_IJNS7_ILi64EEESA_SA_EEELi512ENS_10bfloat16_tEfNS_4arch4Sm90ELb0ELb1ELb1ELb0ELb0ELb0ELb1ELb0ELb0ELb0ELb0ELb0EEENS1_21CollectiveEpilogueFwdINS6_IJSA_NS7_ILi512EEESA_EEES9_SC_SE_Li256ELb0ELb0ELb0ELb0EEENS1_30DynamicPersistentTileSchedulerILi256ELi32ELb0ELb0ELb1EEEEEEEEEvNT_6ParamsE,"",@"SHT_CUDA_INFO"
	.sectionflags	@""
	.align	4


	//----- nvinfo : EIATTR_CUDA_API_VERSION
	.align		4
        /*0000*/ 	.byte	0x04, 0x37
        /*0002*/ 	.short	(.L_329 - .L_328)
.L_328:
        /*0004*/ 	.word	0x00000082


	//----- nvinfo : EIATTR_KPARAM_INFO
	.align		4
.L_329:
        /*0008*/ 	.byte	0x04, 0x17
        /*000a*/ 	.short	(.L_331 - .L_330)
.L_330:
        /*000c*/ 	.word	0x00000000
        /*0010*/ 	.short	0x0000
        /*0012*/ 	.short	0x0070
        /*0014*/ 	.byte	0x00, 0xf0, 0x01, 0x32


	//----- nvinfo : EIATTR_SPARSE_MMA_MASK
	.align		4
.L_331:
        /*0018*/ 	.byte	0x03, 0x50
        /*001a*/ 	.short	0x0000


	//----- nvinfo : EIATTR_MAXREG_COUNT
	.align		4
        /*001c*/ 	.byte	0x03, 0x1b
        /*001e*/ 	.short	0x00a8


	//----- nvinfo : EIATTR_NUM_BARRIERS
	.align		4
        /*0020*/ 	.byte	0x02, 0x4c
        /*0022*/ 	.byte	0x10
	.zero		1


	//----- nvinfo : EIATTR_EXTERNS
	.align		4
        /*0024*/ 	.byte	0x04, 0x0f
        /*0026*/ 	.short	(.L_333 - .L_332)


	//   ....[0]....
	.align		4
.L_332:
        /*0028*/ 	.word	index@(__assertfail)


	//----- nvinfo : EIATTR_ANNOTATIONS
	.align		4
.L_333:
        /*002c*/ 	.byte	0x04, 0x55
        /*002e*/ 	.short	(.L_335 - .L_334)


	//   ....[0]....
.L_334:
        /*0030*/ 	.word	0x00000001
        /*0034*/ 	.byte	0x90, 0x09, 0x00, 0x00, 0x01, 0x00, 0x00, 0x00, 0xa0, 0x0a, 0x00, 0x00, 0x01, 0x00, 0x00, 0x00
        /*0044*/ 	.byte	0x00, 0x44, 0x01, 0x00, 0x01, 0x00, 0x00, 0x00, 0x90, 0x4b, 0x01, 0x00, 0x01, 0x00, 0x00, 0x00
        /*0054*/ 	.byte	0xa0, 0x75, 0x01, 0x00, 0x01, 0x00, 0x00, 0x00, 0xf0, 0x78, 0x01, 0x00


	//----- nvinfo : EIATTR_MERCURY_ISA_VERSION
	.align		4
.L_335:
        /*0060*/ 	.byte	0x03, 0x5f
        /*0062*/ 	.short	0x0101


	//----- nvinfo : EIATTR_INT_WARP_WIDE_INSTR_OFFSETS
	.align		4
        /*0064*/ 	.byte	0x04, 0x31
        /*0066*/ 	.short	(.L_337 - .L_336)


	//   ....[0]....
.L_336:
        /*0068*/ 	.word	0x000001c0


	//   ....[1]....
        /*006c*/ 	.word	0x000001f0


	//   ....[2]....
        /*0070*/ 	.word	0x00000200


	//   ....[3]....
        /*0074*/ 	.word	0x00000270


	//   ....[4]....
        /*0078*/ 	.word	0x00014ba0


	//   ....[5]....
        /*007c*/ 	.word	0x00014c50


	//   ....[6]....
        /*0080*/ 	.word	0x00015140


	//   ....[7]....
        /*0084*/ 	.word	0x000175b0


	//   ....[8]....
        /*0088*/ 	.word	0x00017660


	//----- nvinfo : EIATTR_COOP_GROUP_MASK_REGIDS
	.align		4
.L_337:
        /*008c*/ 	.byte	0x04, 0x29
        /*008e*/ 	.short	(.L_339 - .L_338)


	//   ....[0]....
.L_338:
        /*0090*/ 	.word	0xffffffff


	//   ....[1]....
        /*0094*/ 	.word	0xffffffff


	//   ....[2]....
        /*0098*/ 	.word	0xffffffff


	//   ....[3]....
        /*009c*/ 	.word	0xffffffff


	//   ....[4]....
        /*00a0*/ 	.word	0xffffffff


	//   ....[5]....
        /*00a4*/ 	.word	0xffffffff


	//   ....[6]....
        /*00a8*/ 	.word	0xffffffff


	//   ....[7]....
        /*00ac*/ 	.word	0xffffffff


	//   ....[8]....
        /*00b0*/ 	.word	0xffffffff


	//   ....[9]....
        /*00b4*/ 	.word	0xffffffff


	//   ....[10]....
        /*00b8*/ 	.word	0xffffffff


	//   ....[11]....
        /*00bc*/ 	.word	0xffffffff


	//   ....[12]....
        /*00c0*/ 	.word	0xffffffff


	//   ....[13]....
        /*00c4*/ 	.word	0xffffffff


	//   ....[14]....
        /*00c8*/ 	.word	0xffffffff


	//   ....[15]....
        /*00cc*/ 	.word	0xffffffff


	//   ....[16]....
        /*00d0*/ 	.word	0xffffffff


	//   ....[17]....
        /*00d4*/ 	.word	0xffffffff


	//   ....[18]....
        /*00d8*/ 	.word	0xffffffff


	//   ....[19]....
        /*00dc*/ 	.word	0xffffffff


	//   ....[20]....
        /*00e0*/ 	.word	0xffffffff


	//   ....[21]....
        /*00e4*/ 	.word	0xffffffff


	//   ....[22]....
        /*00e8*/ 	.word	0xffffffff


	//   ....[23]....
        /*00ec*/ 	.word	0xffffffff


	//   ....[24]....
        /*00f0*/ 	.word	0xffffffff


	//   ....[25]....
        /*00f4*/ 	.word	0xffffffff


	//   ....[26]....
        /*00f8*/ 	.word	0xffffffff


	//   ....[27]....
        /*00fc*/ 	.word	0xffffffff


	//   ....[28]....
        /*0100*/ 	.word	0xffffffff


	//   ....[29]....
        /*0104*/ 	.word	0xffffffff


	//   ....[30]....
        /*0108*/ 	.word	0xffffffff


	//   ....[31]....
        /*010c*/ 	.word	0xffffffff


	//   ....[32]....
        /*0110*/ 	.word	0xffffffff


	//   ....[33]....
        /*0114*/ 	.word	0xffffffff


	//   ....[34]....
        /*0118*/ 	.word	0xffffffff


	//   ....[35]....
        /*011c*/ 	.word	0xffffffff


	//   ....[36]....
        /*0120*/ 	.word	0xffffffff


	//   ....[37]....
        /*0124*/ 	.word	0xffffffff


	//   ....[38]....
        /*0128*/ 	.word	0xffffffff


	//   ....[39]....
        /*012c*/ 	.word	0xffffffff


	//   ....[40]....
        /*0130*/ 	.word	0xffffffff


	//   ....[41]....
        /*0134*/ 	.word	0xffffffff


	//   ....[42]....
        /*0138*/ 	.word	0x0500000f


	//   ....[43]....
        /*013c*/ 	.word	0x0500000f


	//----- nvinfo : EIATTR_COOP_GROUP_INSTR_OFFSETS
	.align		4
.L_339:
        /*0140*/ 	.byte	0x04, 0x28
        /*0142*/ 	.short	(.L_341 - .L_340)


	//   ....[0]....
.L_340:
        /*0144*/ 	.word	0x00000070


	//   ....[1]....
        /*0148*/ 	.word	0x000001d0


	//   ....[2]....
        /*014c*/ 	.word	0x00000220


	//   ....[3]....
        /*0150*/ 	.word	0x000003f0


	//   ....[4]....
        /*0154*/ 	.word	0x00000550


	//   ....[5]....
        /*0158*/ 	.word	0x00000670


	//   ....[6]....
        /*015c*/ 	.word	0x000007d0


	//   ....[7]....
        /*0160*/ 	.word	0x00001ae0


	//   ....[8]....
        /*0164*/ 	.word	0x000039d0


	//   ....[9]....
        /*0168*/ 	.word	0x00004960


	//   ....[10]....
        /*016c*/ 	.word	0x00006720


	//   ....[11]....
        /*0170*/ 	.word	0x00006760


	//   ....[12]....
        /*0174*/ 	.word	0x00006a50


	//   ....[13]....
        /*0178*/ 	.word	0x00006af0


	//   ....[14]....
        /*017c*/ 	.word	0x00007210


	//   ....[15]....
        /*0180*/ 	.word	0x00007f70


	//   ....[16]....
        /*0184*/ 	.word	0x00009830


	//   ....[17]....
        /*0188*/ 	.word	0x00009930


	//   ....[18]....
        /*018c*/ 	.word	0x00009bc0


	//   ....[19]....
        /*0190*/ 	.word	0x00009d00


	//   ....[20]....
        /*0194*/ 	.word	0x0000ae80


	//   ....[21]....
        /*0198*/ 	.word	0x0000bd40


	//   ....[22]....
        /*019c*/ 	.word	0x0000ccf0


	//   ....[23]....
        /*01a0*/ 	.word	0x0000cd60


	//   ....[24]....
        /*01a4*/ 	.word	0x0000d060


	//   ....[25]....
        /*01a8*/ 	.word	0x0000d1b0


	//   ....[26]....
        /*01ac*/ 	.word	0x0000e1e0


	//   ....[27]....
        /*01b0*/ 	.word	0x0000ee30


	//   ....[28]....
        /*01b4*/ 	.word	0x000106f0


	//   ....[29]....
        /*01b8*/ 	.word	0x000107f0


	//   ....[30]....
        /*01bc*/ 	.word	0x00010b10


	//   ....[31]....
        /*01c0*/ 	.word	0x00010c10


	//   ....[32]....
        /*01c4*/ 	.word	0x00011d30


	//   ....[33]....
        /*01c8*/ 	.word	0x00011d90


	//   ....[34]....
        /*01cc*/ 	.word	0x00011dd0


	//   ....[35]....
        /*01d0*/ 	.word	0x00011e30


	//   ....[36]....
        /*01d4*/ 	.word	0x00011e60


	//   ....[37]....
        /*01d8*/ 	.word	0x000128c0


	//   ....[38]....
        /*01dc*/ 	.word	0x00013670


	//   ....[39]....
        /*01e0*/ 	.word	0x000142f0


	//   ....[40]....
        /*01e4*/ 	.word	0x000176e0


	//   ....[41]....
        /*01e8*/ 	.word	0x00017890


	//   ....[42]....
        /*01ec*/ 	.word	0x00017ed0


	//   ....[43]....
        /*01f0*/ 	.word	0x000182b0


	//----- nvinfo : EIATTR_REG_RECONFIG
	.align		4
.L_341:
        /*01f4*/ 	.byte	0x01, 0x54
	.zero		2


	//----- nvinfo : EIATTR_SYSCALL_OFFSETS
	.align		4
        /*01f8*/ 	.byte	0x04, 0x46
        /*01fa*/ 	.short	(.L_343 - .L_342)


	//   ....[0]....
.L_342:
        /*01fc*/ 	.word	0x00003b90


	//   ....[1]....
        /*0200*/ 	.word	0x00014de0


	//   ....[2]....
        /*0204*/ 	.word	0x00014f20


	//   ....[3]....
        /*0208*/ 	.word	0x00015020


	//----- nvinfo : EIATTR_MBARRIER_INSTR_OFFSETS
	.align		4
.L_343:
        /*020c*/ 	.byte	0x04, 0x39
        /*020e*/ 	.short	(.L_345 - .L_344)


	//   ....[0]....
.L_344:
        /*0210*/ 	.word	0x000002d0
        /*0214*/ 	.word	0x000000ff
        /*0218*/ 	.word	0x00038800
        /*021c*/ 	.short	0x0100
        /*021e*/ 	.byte	0x06
	.zero		1


	//   ....[1]....
        /*0220*/ 	.word	0x000002e0
        /*0224*/ 	.word	0x000000ff
        /*0228*/ 	.word	0x00038810
        /*022c*/ 	.short	0x0100
        /*022e*/ 	.byte	0x06
	.zero		1


	//   ....[2]....
        /*0230*/ 	.word	0x000002f0
        /*0234*/ 	.word	0x000000ff
        /*0238*/ 	.word	0x00038820
        /*023c*/ 	.short	0x0100
        /*023e*/ 	.byte	0x06
	.zero		1


	//   ....[3]....
        /*0240*/ 	.word	0x000003a0
        /*0244*/ 	.word	0x000000ff
        /*0248*/ 	.word	0x00038830
        /*024c*/ 	.short	0x0100
        /*024e*/ 	.byte	0x06
	.zero		1


	//   ....[4]....
        /*0250*/ 	.word	0x000003b0
        /*0254*/ 	.word	0x000000ff
        /*0258*/ 	.word	0x00038840
        /*025c*/ 	.short	0x0100
        /*025e*/ 	.byte	0x06
	.zero		1


	//   ....[5]....
        /*0260*/ 	.word	0x000003c0
        /*0264*/ 	.word	0x000000ff
        /*0268*/ 	.word	0x00038838
        /*026c*/ 	.short	0x0100
        /*026e*/ 	.byte	0x06
	.zero		1


	//   ....[6]....
        /*0270*/ 	.word	0x000003d0
        /*0274*/ 	.word	0x000000ff
        /*0278*/ 	.word	0x00038848
        /*027c*/ 	.short	0x0100
        /*027e*/ 	.byte	0x06
	.zero		1


	//   ....[7]....
        /*0280*/ 	.word	0x00000500
        /*0284*/ 	.word	0x000000ff
        /*0288*/ 	.word	0x00038850
        /*028c*/ 	.short	0x0100
        /*028e*/ 	.byte	0x08
	.zero		1


	//   ....[8]....
        /*0290*/ 	.word	0x00000510
        /*0294*/ 	.word	0x000000ff
        /*0298*/ 	.word	0x00038860
        /*029c*/ 	.short	0x0100
        /*029e*/ 	.byte	0x08
	.zero		1


	//   ....[9]....
        /*02a0*/ 	.word	0x00000520
        /*02a4*/ 	.word	0x000000ff
        /*02a8*/ 	.word	0x00038858
        /*02ac*/ 	.short	0x0100
        /*02ae*/ 	.byte	0x08
	.zero		1


	//   ....[10]....
        /*02b0*/ 	.word	0x00000530
        /*02b4*/ 	.word	0x000000ff
        /*02b8*/ 	.word	0x00038868
        /*02bc*/ 	.short	0x0100
        /*02be*/ 	.byte	0x08
	.zero		1


	//   ....[11]....
        /*02c0*/ 	.word	0x00000620
        /*02c4*/ 	.word	0x000000ff
        /*02c8*/ 	.word	0x00038870
        /*02cc*/ 	.short	0x0100
        /*02ce*/ 	.byte	0x06
	.zero		1


	//   ....[12]....
        /*02d0*/ 	.word	0x00000630
        /*02d4*/ 	.word	0x000000ff
        /*02d8*/ 	.word	0x00038880
        /*02dc*/ 	.short	0x0100
        /*02de*/ 	.byte	0x06
	.zero		1


	//   ....[13]....
        /*02e0*/ 	.word	0x00000640
        /*02e4*/ 	.word	0x000000ff
        /*02e8*/ 	.word	0x00038878
        /*02ec*/ 	.short	0x0100
        /*02ee*/ 	.byte	0x06
	.zero		1


	//   ....[14]....
        /*02f0*/ 	.word	0x00000650
        /*02f4*/ 	.word	0x000000ff
        /*02f8*/ 	.word	0x00038888
        /*02fc*/ 	.short	0x0100
        /*02fe*/ 	.byte	0x06
	.zero		1


	//   ....[15]....
        /*0300*/ 	.word	0x00000780
        /*0304*/ 	.word	0x000000ff
        /*0308*/ 	.word	0x00038890
        /*030c*/ 	.short	0x0100
        /*030e*/ 	.byte	0x08
	.zero		1


	//   ....[16]....
        /*0310*/ 	.word	0x00000790
        /*0314*/ 	.word	0x000000ff
        /*0318*/ 	.word	0x000388a0
        /*031c*/ 	.short	0x0100
        /*031e*/ 	.byte	0x08
	.zero		1


	//   ....[17]....
        /*0320*/ 	.word	0x000007a0
        /*0324*/ 	.word	0x000000ff
        /*0328*/ 	.word	0x00038898
        /*032c*/ 	.short	0x0100
        /*032e*/ 	.byte	0x08
	.zero		1


	//   ....[18]....
        /*0330*/ 	.word	0x000007b0
        /*0334*/ 	.word	0x000000ff
        /*0338*/ 	.word	0x000388a8
        /*033c*/ 	.short	0x0100
        /*033e*/ 	.byte	0x08
	.zero		1


	//   ....[19]....
        /*0340*/ 	.word	0x000008e0
        /*0344*/ 	.word	0x000000ff
        /*0348*/ 	.word	0x000388b0
        /*034c*/ 	.short	0x0100
        /*034e*/ 	.byte	0x08
	.zero		1


	//   ....[20]....
        /*0350*/ 	.word	0x000008f0
        /*0354*/ 	.word	0x000000ff
        /*0358*/ 	.word	0x000388c0
        /*035c*/ 	.short	0x0100
        /*035e*/ 	.byte	0x08
	.zero		1


	//   ....[21]....
        /*0360*/ 	.word	0x00000900
        /*0364*/ 	.word	0x000000ff
        /*0368*/ 	.word	0x000388b8
        /*036c*/ 	.short	0x0100
        /*036e*/ 	.byte	0x08
	.zero		1


	//   ....[22]....
        /*0370*/ 	.word	0x00000910
        /*0374*/ 	.word	0x000000ff
        /*0378*/ 	.word	0x000388c8
        /*037c*/ 	.short	0x0100
        /*037e*/ 	.byte	0x08
	.zero		1


	//   ....[23]....
        /*0380*/ 	.word	0x00001e60
        /*0384*/ 	.word	0x00000003
        /*0388*/ 	.word	0x00000000
        /*038c*/ 	.short	0x0101
        /*038e*/ 	.byte	0x3f
	.zero		1


	//   ....[24]....
        /*0390*/ 	.word	0x00002920
        /*0394*/ 	.word	0x00000000
        /*0398*/ 	.word	0x00000000
        /*039c*/ 	.short	0x0101
        /*039e*/ 	.byte	0x3f
	.zero		1


	//   ....[25]....
        /*03a0*/ 	.word	0x00003c10
        /*03a4*/ 	.word	0x000000ff
        /*03a8*/ 	.word	0x00038800
        /*03ac*/ 	.short	0x010a
        /*03ae*/ 	.byte	0x24
	.zero		1


	//   ....[26]....
        /*03b0*/ 	.word	0x00003c70
        /*03b4*/ 	.word	0x00000006
        /*03b8*/ 	.word	0x00038830
        /*03bc*/ 	.short	0x010a
        /*03be*/ 	.byte	0x3f
	.zero		1


	//   ....[27]....
        /*03c0*/ 	.word	0x00003cb0
        /*03c4*/ 	.word	0x00000006
        /*03c8*/ 	.word	0x00038830
        /*03cc*/ 	.short	0x010a
        /*03ce*/ 	.byte	0x3f
	.zero		1


	//   ....[28]....
        /*03d0*/ 	.word	0x00003f30
        /*03d4*/ 	.word	0x000000ff
        /*03d8*/ 	.word	0x00038810
        /*03dc*/ 	.short	0x010a
        /*03de*/ 	.byte	0x24
	.zero		1


	//   ....[29]....
        /*03e0*/ 	.word	0x00003f70
        /*03e4*/ 	.word	0x00000006
        /*03e8*/ 	.word	0x00038850
        /*03ec*/ 	.short	0x010a
        /*03ee*/ 	.byte	0x3f
	.zero		1


	//   ....[30]....
        /*03f0*/ 	.word	0x00004050
        /*03f4*/ 	.word	0x00000006
        /*03f8*/ 	.word	0x00038850
        /*03fc*/ 	.short	0x010a
        /*03fe*/ 	.byte	0x3f
	.zero		1


	//   ....[31]....
        /*0400*/ 	.word	0x000057a0
        /*0404*/ 	.word	0x00000005
        /*0408*/ 	.word	0x00000000
        /*040c*/ 	.short	0x0101
        /*040e*/ 	.byte	0x3f
	.zero		1


	//   ....[32]....
        /*0410*/ 	.word	0x00007230
        /*0414*/ 	.word	0x00000006
        /*0418*/ 	.word	0x00000000
        /*041c*/ 	.short	0x0101
        /*041e*/ 	.byte	0x3f
	.zero		1


	//   ....[33]....
        /*0420*/ 	.word	0x00007450
        /*0424*/ 	.word	0x0000000c
        /*0428*/ 	.word	0x00038830
        /*042c*/ 	.short	0x010a
        /*042e*/ 	.byte	0x3f
	.zero		1


	//   ....[34]....
        /*0430*/ 	.word	0x000074a0
        /*0434*/ 	.word	0x0000000c
        /*0438*/ 	.word	0x00038830
        /*043c*/ 	.short	0x010a
        /*043e*/ 	.byte	0x3f
	.zero		1


	//   ....[35]....
        /*0440*/ 	.word	0x00007620
        /*0444*/ 	.word	0x0000000c
        /*0448*/ 	.word	0x00038850
        /*044c*/ 	.short	0x010a
        /*044e*/ 	.byte	0x3f
	.zero		1


	//   ....[36]....
        /*0450*/ 	.word	0x00007670
        /*0454*/ 	.word	0x0000000c
        /*0458*/ 	.word	0x00038850
        /*045c*/ 	.short	0x010a
        /*045e*/ 	.byte	0x3f
	.zero		1


	//   ....[37]....
        /*0460*/ 	.word	0x00008d30
        /*0464*/ 	.word	0x00000014
        /*0468*/ 	.word	0x00000000
        /*046c*/ 	.short	0x0101
        /*046e*/ 	.byte	0x3f
	.zero		1


	//   ....[38]....
        /*0470*/ 	.word	0x0000aea0
        /*0474*/ 	.word	0x0000000c
        /*0478*/ 	.word	0x00000000
        /*047c*/ 	.short	0x0101
        /*047e*/ 	.byte	0x3f
	.zero		1


	//   ....[39]....
        /*0480*/ 	.word	0x0000b200
        /*0484*/ 	.word	0x00000008
        /*0488*/ 	.word	0x00038830
        /*048c*/ 	.short	0x010a
        /*048e*/ 	.byte	0x3f
	.zero		1


	//   ....[40]....
        /*0490*/ 	.word	0x0000b250
        /*0494*/ 	.word	0x00000008
        /*0498*/ 	.word	0x00038830
        /*049c*/ 	.short	0x010a
        /*049e*/ 	.byte	0x3f
	.zero		1


	//   ....[41]....
        /*04a0*/ 	.word	0x0000b3d0
        /*04a4*/ 	.word	0x00000008
        /*04a8*/ 	.word	0x00038850
        /*04ac*/ 	.short	0x010a
        /*04ae*/ 	.byte	0x3f
	.zero		1


	//   ....[42]....
        /*04b0*/ 	.word	0x0000b410
        /*04b4*/ 	.word	0x00000008
        /*04b8*/ 	.word	0x00038850
        /*04bc*/ 	.short	0x010a
        /*04be*/ 	.byte	0x3f
	.zero		1


	//   ....[43]....
        /*04c0*/ 	.word	0x0000d500
        /*04c4*/ 	.word	0x00000098
        /*04c8*/ 	.word	0x00000000
        /*04cc*/ 	.short	0x0101
        /*04ce*/ 	.byte	0x3f
	.zero		1


	//   ....[44]....
        /*04d0*/ 	.word	0x0000e200
        /*04d4*/ 	.word	0x00000008
        /*04d8*/ 	.word	0x00000000
        /*04dc*/ 	.short	0x0101
        /*04de*/ 	.byte	0x3f
	.zero		1


	//   ....[45]....
        /*04e0*/ 	.word	0x0000e310
        /*04e4*/ 	.word	0x0000000c
        /*04e8*/ 	.word	0x00038830
        /*04ec*/ 	.short	0x010a
        /*04ee*/ 	.byte	0x3f
	.zero		1


	//   ....[46]....
        /*04f0*/ 	.word	0x0000e360
        /*04f4*/ 	.word	0x0000000c
        /*04f8*/ 	.word	0x00038830
        /*04fc*/ 	.short	0x010a
        /*04fe*/ 	.byte	0x3f
	.zero		1


	//   ....[47]....
        /*0500*/ 	.word	0x0000e4e0
        /*0504*/ 	.word	0x0000000c
        /*0508*/ 	.word	0x00038850
        /*050c*/ 	.short	0x010a
        /*050e*/ 	.byte	0x3f
	.zero		1


	//   ....[48]....
        /*0510*/ 	.word	0x0000e530
        /*0514*/ 	.word	0x0000000c
        /*0518*/ 	.word	0x00038850
        /*051c*/ 	.short	0x010a
        /*051e*/ 	.byte	0x3f
	.zero		1


	//   ....[49]....
        /*0520*/ 	.word	0x0000fbf0
        /*0524*/ 	.word	0x0000000a
        /*0528*/ 	.word	0x00000000
        /*052c*/ 	.short	0x0101
        /*052e*/ 	.byte	0x3f
	.zero		1


	//   ....[50]....
        /*0530*/ 	.word	0x00011d50
        /*0534*/ 	.word	0x0000000c
        /*0538*/ 	.word	0x00000000
        /*053c*/ 	.short	0x0101
        /*053e*/ 	.byte	0x3f
	.zero		1


	//   ....[51]....
        /*0540*/ 	.word	0x000139b0
        /*0544*/ 	.word	0x000000ff
        /*0548*/ 	.word	0x00000000
        /*054c*/ 	.short	0x0101
        /*054e*/ 	.byte	0x05
	.zero		1


	//   ....[52]....
        /*0550*/ 	.word	0x000153c0
        /*0554*/ 	.word	0x00000008
        /*0558*/ 	.word	0x00038840
        /*055c*/ 	.short	0x010a
        /*055e*/ 	.byte	0x3f
	.zero		1


	//   ....[53]....
        /*0560*/ 	.word	0x00015a10
        /*0564*/ 	.word	0x000000ff
        /*0568*/ 	.word	0x00038820
        /*056c*/ 	.short	0x010a
        /*056e*/ 	.byte	0x26
	.zero		1


	//   ....[54]....
        /*0570*/ 	.word	0x00015a90
        /*0574*/ 	.word	0x00000005
        /*0578*/ 	.word	0x00038860
        /*057c*/ 	.short	0x010a
        /*057e*/ 	.byte	0x3f
	.zero		1


	//   ....[55]....
        /*0580*/ 	.word	0x00016100
        /*0584*/ 	.word	0x00000002
        /*0588*/ 	.word	0x00038840
        /*058c*/ 	.short	0x010a
        /*058e*/ 	.byte	0x3f
	.zero		1


	//   ....[56]....
        /*0590*/ 	.word	0x00016290
        /*0594*/ 	.word	0x00000002
        /*0598*/ 	.word	0x00038860
        /*059c*/ 	.short	0x010a
        /*059e*/ 	.byte	0x3f
	.zero		1


	//   ....[57]....
        /*05a0*/ 	.word	0x000168a0
        /*05a4*/ 	.word	0x00000003
        /*05a8*/ 	.word	0x00038840
        /*05ac*/ 	.short	0x010a
        /*05ae*/ 	.byte	0x3f
	.zero		1


	//   ....[58]....
        /*05b0*/ 	.word	0x00016a30
        /*05b4*/ 	.word	0x00000003
        /*05b8*/ 	.word	0x00038860
        /*05bc*/ 	.short	0x010a
        /*05be*/ 	.byte	0x3f
	.zero		1


	//   ....[59]....
        /*05c0*/ 	.word	0x00016fc0
        /*05c4*/ 	.word	0x00000002
        /*05c8*/ 	.word	0x00038840
        /*05cc*/ 	.short	0x010a
        /*05ce*/ 	.byte	0x3f
	.zero		1


	//   ....[60]....
        /*05d0*/ 	.word	0x00017150
        /*05d4*/ 	.word	0x00000002
        /*05d8*/ 	.word	0x00038860
        /*05dc*/ 	.short	0x010a
        /*05de*/ 	.byte	0x3f
	.zero		1


	//   ....[61]....
        /*05e0*/ 	.word	0x00017840
        /*05e4*/ 	.word	0x00000007
        /*05e8*/ 	.word	0x00038820
        /*05ec*/ 	.short	0x010a
        /*05ee*/ 	.byte	0x3f
	.zero		1


	//   ....[62]....
        /*05f0*/ 	.word	0x000179b0
        /*05f4*/ 	.word	0x00000005
        /*05f8*/ 	.word	0x00000000
        /*05fc*/ 	.short	0x010a
        /*05fe*/ 	.byte	0x3f
	.zero		1


	//   ....[63]....
        /*0600*/ 	.word	0x00017a20
        /*0604*/ 	.word	0x00000003
        /*0608*/ 	.word	0x00000000
        /*060c*/ 	.short	0x010a
        /*060e*/ 	.byte	0x3f
	.zero		1


	//   ....[64]....
        /*0610*/ 	.word	0x00017a80
        /*0614*/ 	.word	0x00000005
        /*0618*/ 	.word	0x00000000
        /*061c*/ 	.short	0x010a
        /*061e*/ 	.byte	0x3f
	.zero		1


	//   ....[65]....
        /*0620*/ 	.word	0x00017ab0
        /*0624*/ 	.word	0x00000003
        /*0628*/ 	.word	0x00000000
        /*062c*/ 	.short	0x010a
        /*062e*/ 	.byte	0x3f
	.zero		1


	//   ....[66]....
        /*0630*/ 	.word	0x00017b20
        /*0634*/ 	.word	0x00000003
        /*0638*/ 	.word	0x00038800
        /*063c*/ 	.short	0x010a
        /*063e*/ 	.byte	0x3f
	.zero		1


	//   ....[67]....
        /*0640*/ 	.word	0x00017b70
        /*0644*/ 	.word	0x00000006
        /*0648*/ 	.word	0x00038830
        /*064c*/ 	.short	0x010a
        /*064e*/ 	.byte	0x3f
	.zero		1


	//   ....[68]....
        /*0650*/ 	.word	0x00017bd0
        /*0654*/ 	.word	0x00000003
        /*0658*/ 	.word	0x00038810
        /*065c*/ 	.short	0x010a
        /*065e*/ 	.byte	0x3f
	.zero		1


	//   ....[69]....
        /*0660*/ 	.word	0x00017c20
        /*0664*/ 	.word	0x00000006
        /*0668*/ 	.word	0x00038850
        /*066c*/ 	.short	0x010a
        /*066e*/ 	.byte	0x3f
	.zero		1


	//   ....[70]....
        /*0670*/ 	.word	0x00017c70
        /*0674*/ 	.word	0x0000000c
        /*0678*/ 	.word	0x00038830
        /*067c*/ 	.short	0x010a
        /*067e*/ 	.byte	0x3f
	.zero		1


	//   ....[71]....
        /*0680*/ 	.word	0x00017cc0
        /*0684*/ 	.word	0x0000000c
        /*0688*/ 	.word	0x00038850
        /*068c*/ 	.short	0x010a
        /*068e*/ 	.byte	0x3f
	.zero		1


	//   ....[72]....
        /*0690*/ 	.word	0x00017d10
        /*0694*/ 	.word	0x00000008
        /*0698*/ 	.word	0x00038830
        /*069c*/ 	.short	0x010a
        /*069e*/ 	.byte	0x3f
	.zero		1


	//   ....[73]....
        /*06a0*/ 	.word	0x00017d60
        /*06a4*/ 	.word	0x00000008
        /*06a8*/ 	.word	0x00038850
        /*06ac*/ 	.short	0x010a
        /*06ae*/ 	.byte	0x3f
	.zero		1


	//   ....[74]....
        /*06b0*/ 	.word	0x00017db0
        /*06b4*/ 	.word	0x0000000c
        /*06b8*/ 	.word	0x00038830
        /*06bc*/ 	.short	0x010a
        /*06be*/ 	.byte	0x3f
	.zero		1


	//   ....[75]....
        /*06c0*/ 	.word	0x00017e00
        /*06c4*/ 	.word	0x0000000c
        /*06c8*/ 	.word	0x00038850
        /*06cc*/ 	.short	0x010a
        /*06ce*/ 	.byte	0x3f
	.zero		1


	//   ....[76]....
        /*06d0*/ 	.word	0x00017f80
        /*06d4*/ 	.word	0x00000008
        /*06d8*/ 	.word	0x00038840
        /*06dc*/ 	.short	0x010a
        /*06de*/ 	.byte	0x3f
	.zero		1


	//   ....[77]....
        /*06e0*/ 	.word	0x00017fe0
        /*06e4*/ 	.word	0x00000008
        /*06e8*/ 	.word	0x00038820
        /*06ec*/ 	.short	0x010a
        /*06ee*/ 	.byte	0x3f
	.zero		1


	//   ....[78]....
        /*06f0*/ 	.word	0x00018030
        /*06f4*/ 	.word	0x00000005
        /*06f8*/ 	.word	0x00038860
        /*06fc*/ 	.short	0x010a
        /*06fe*/ 	.byte	0x3f
	.zero		1


	//   ....[79]....
        /*0700*/ 	.word	0x00018080
        /*0704*/ 	.word	0x00000002
        /*0708*/ 	.word	0x00038840
        /*070c*/ 	.short	0x010a
        /*070e*/ 	.byte	0x3f
	.zero		1


	//   ....[80]....
        /*0710*/ 	.word	0x000180d0
        /*0714*/ 	.word	0x00000002
        /*0718*/ 	.word	0x00038860
        /*071c*/ 	.short	0x010a
        /*071e*/ 	.byte	0x3f
	.zero		1


	//   ....[81]....
        /*0720*/ 	.word	0x00018120
        /*0724*/ 	.word	0x00000003
        /*0728*/ 	.word	0x00038840
        /*072c*/ 	.short	0x010a
        /*072e*/ 	.byte	0x3f
	.zero		1


	//   ....[82]....
        /*0730*/ 	.word	0x00018170
        /*0734*/ 	.word	0x00000003
        /*0738*/ 	.word	0x00038860
        /*073c*/ 	.short	0x010a
        /*073e*/ 	.byte	0x3f
	.zero		1


	//   ....[83]....
        /*0740*/ 	.word	0x000181c0
        /*0744*/ 	.word	0x00000002
        /*0748*/ 	.word	0x00038840
        /*074c*/ 	.short	0x010a
        /*074e*/ 	.byte	0x3f
	.zero		1


	//   ....[84]....
        /*0750*/ 	.word	0x00018210
        /*0754*/ 	.word	0x00000002
        /*0758*/ 	.word	0x00038860
        /*075c*/ 	.short	0x010a
        /*075e*/ 	.byte	0x3f
	.zero		1


	//   ....[85]....
        /*0760*/ 	.word	0x000182f0
        /*0764*/ 	.word	0x00000007
        /*0768*/ 	.word	0x00038820
        /*076c*/ 	.short	0x010a
        /*076e*/ 	.byte	0x3f
	.zero		1


	//   ....[86]....
        /*0770*/ 	.word	0x00018340
        /*0774*/ 	.word	0x00000005
        /*0778*/ 	.word	0x00000000
        /*077c*/ 	.short	0x010a
        /*077e*/ 	.byte	0x3f
	.zero		1


	//   ....[87]....
        /*0780*/ 	.word	0x00018390
        /*0784*/ 	.word	0x00000003
        /*0788*/ 	.word	0x00000000
        /*078c*/ 	.short	0x010a
        /*078e*/ 	.byte	0x3f
	.zero		1


	//   ....[88]....
        /*0790*/ 	.word	0x000183e0
        /*0794*/ 	.word	0x00000005
        /*0798*/ 	.word	0x00000000
        /*079c*/ 	.short	0x010a
        /*079e*/ 	.byte	0x3f
	.zero		1


	//----- nvinfo : EIATTR_NUM_MBARRIERS
	.align		4
.L_345:
        /*07a0*/ 	.byte	0x03, 0x38
        /*07a2*/ 	.short	0x0017


	//----- nvinfo : EIATTR_EXIT_INSTR_OFFSETS
	.align		4
        /*07a4*/ 	.byte	0x04, 0x1c
        /*07a6*/ 	.short	(.L_347 - .L_346)


	//   ....[0]....
.L_346:
        /*07a8*/ 	.word	0x00000a90


	//   ....[1]....
        /*07ac*/ 	.word	0x000142b0


	//   ....[2]....
        /*07b0*/ 	.word	0x00014310


	//   ....[3]....
        /*07b4*/ 	.word	0x000178b0


	//   ....[4]....
        /*07b8*/ 	.word	0x00017b00


	//----- nvinfo : EIATTR_MAX_THREADS
	.align		4
.L_347:
        /*07bc*/ 	.byte	0x04, 0x05
        /*07be*/ 	.short	(.L_349 - .L_348)
.L_348:
        /*07c0*/ 	.word	0x00000180
        /*07c4*/ 	.word	0x00000001
        /*07c8*/ 	.word	0x00000001


	//----- nvinfo : EIATTR_CRS_STACK_SIZE
	.align		4
.L_349:
        /*07cc*/ 	.byte	0x04, 0x1e
        /*07ce*/ 	.short	(.L_351 - .L_350)
.L_350:
        /*07d0*/ 	.word	0x00000000


	//----- nvinfo : EIATTR_CBANK_PARAM_SIZE
	.align		4
.L_351:
        /*07d4*/ 	.byte	0x03, 0x19
        /*07d6*/ 	.short	0x0cf0


	//----- nvinfo : EIATTR_PARAM_CBANK
	.align		4
        /*07d8*/ 	.byte	0x04, 0x0a
        /*07da*/ 	.short	(.L_353 - .L_352)
	.align		4
.L_352:
        /*07dc*/ 	.word	index@(.nv.constant0._ZN7cutlass13device_kernelIN5flash11enable_sm90INS1_16FlashAttnFwdSm90INS1_25CollectiveMainloopFwdSm90ILi2EN4cute5tupleIJNS5_1CILi1EEES8_S8_EEENS6_IJNS7_ILi64EEESA_SA_EEELi512ENS_10bfloat16_tEfNS_4arch4Sm90ELb0ELb1ELb1ELb0ELb0ELb0ELb1ELb0ELb0ELb0ELb0ELb0EEENS1_21CollectiveEpilogueFwdINS6_IJSA_NS7_ILi512EEESA_EEES9_SC_SE_Li256ELb0ELb0ELb0ELb0EEENS1_30DynamicPersistentTileSchedulerILi256ELi32ELb0ELb0ELb1EEEEEEEEEvNT_6ParamsE)
        /*07e0*/ 	.short	0x0210
        /*07e2*/ 	.short	0x0cf0


	//----- nvinfo : EIATTR_SW_WAR
	.align		4
.L_353:
        /*07e4*/ 	.byte	0x04, 0x36
        /*07e6*/ 	.short	(.L_355 - .L_354)
.L_354:
        /*07e8*/ 	.word	0x00000008
.L_355:


//--------------------- .nv.info._ZN7cutlass13device_kernelIN5flash11enable_sm90INS1_16FlashAttnFwdSm90INS1_25CollectiveMainloopFwdSm90ILi2EN4cute5tupleIJNS5_1CILi1EEES8_S8_EEENS6_IJNS7_ILi64EEESA_SA_EEELi512ENS_10bfloat16_tEfNS_4arch4Sm90ELb0ELb1ELb1ELb1ELb0ELb0ELb0ELb0ELb0ELb0ELb0ELb0EEENS1_21CollectiveEpilogueFwdINS6_IJSA_NS7_ILi512EEESA_EEES9_SC_SE_Li256ELb1ELb0ELb0ELb0EEENS1_36VarlenDynamicPersistentTileSchedulerILi64ELi64ELi256ELi32ELb0ELb0ELb1ELb1ELb0ELb1EEEEEEEEEvNT_6ParamsE --------------------------
	.section	.nv.info._ZN7cutlass13device_kernelIN5flash11enable_sm90INS1_16FlashAttnFwdSm90INS1_25CollectiveMainloopFwdSm90ILi2EN4cute5tupleIJNS5_1CILi1EEES8_S8_EEENS6_IJNS7_ILi64EEESA_SA_EEELi512ENS_10bfloat16_tEfNS_4arch4Sm90ELb0ELb1ELb1ELb1ELb0ELb0ELb0ELb0ELb0ELb0ELb0ELb0EEENS1_21CollectiveEpilogueFwdINS6_IJSA_NS7_ILi512EEESA_EEES9_SC_SE_Li256ELb1ELb0ELb0ELb0EEENS1_36VarlenDynamicPersistentTileSchedulerILi64ELi64ELi256ELi32ELb0ELb0ELb1ELb1ELb0ELb1EEEEEEEEEvNT_6ParamsE,"",@"SHT_CUDA_INFO"
	.sectionflags	@""
	.align	4


	//----- nvinfo : EIATTR_CUDA_API_VERSION
	.align		4
        /*0000*/ 	.byte	0x04, 0x37
        /*0002*/ 	.short	(.L_357 - .L_356)
.L_356:
        /*0004*/ 	.word	0x00000082


	//----- nvinfo : EIATTR_KPARAM_INFO
	.align		4
.L_357:
        /*0008*/ 	.byte	0x04, 0x17
        /*000a*/ 	.short	(.L_359 - .L_358)
.L_358:
        /*000c*/ 	.word	0x00000000
        /*0010*/ 	.short	0x0000
        /*0012*/ 	.short	0x0070
        /*0014*/ 	.byte	0x00, 0xf0, 0x01, 0x28


	//----- nvinfo : EIATTR_SPARSE_MMA_MASK
	.align		4
.L_359:
        /*0018*/ 	.byte	0x03, 0x50
        /*001a*/ 	.short	0x0000


	//----- nvinfo : EIATTR_MAXREG_COUNT
	.align		4
        /*001c*/ 	.byte	0x03, 0x1b
        /*001e*/ 	.short	0x00a8


	//----- nvinfo : EIATTR_NUM_BARRIERS
	.align		4
        /*0020*/ 	.byte	0x02, 0x4c
        /*0022*/ 	.byte	0x10
	.zero		1


	//----- nvinfo : EIATTR_EXTERNS
	.align		4
        /*0024*/ 	.byte	0x04, 0x0f
        /*0026*/ 	.short	(.L_361 - .L_360)


	//   ....[0]....
	.align		4
.L_360:
        /*0028*/ 	.word	index@(__assertfail)


	//----- nvinfo : EIATTR_ANNOTATIONS
	.align		4
.L_361:
        /*002c*/ 	.byte	0x04, 0x55
        /*002e*/ 	.short	(.L_363 - .L_362)


	//   ....[0]....
.L_362:
        /* <DEDUP_REMOVED lines=27> */


	//----- nvinfo : EIATTR_MERCURY_ISA_VERSION
	.align		4
.L_363:
        /*01d0*/ 	.byte	0x03, 0x5f
        /*01d2*/ 	.short	0x0101


	//----- nvinfo : EIATTR_UNUSED_LOAD_BYTE_OFFSET
	.align		4
        /*01d4*/ 	.byte	0x04, 0x44
        /*01d6*/ 	.short	(.L_365 - .L_364)


	//   ....[0]....
.L_364:
        /*01d8*/ 	.word	0x00000a40
        /*01dc*/ 	.word	0x0000fff0


	//   ....[1]....
        /*01e0*/ 	.word	0x0000db20
        /*01e4*/ 	.word	0x0000fff0


	//----- nvinfo : EIATTR_INT_WARP_WIDE_INSTR_OFFSETS
	.align		4
.L_365:
        /*01e8*/ 	.byte	0x04, 0x31
        /*01ea*/ 	.short	(.L_367 - .L_366)


	//   ....[0]....
.L_366:
        /*01ec*/ 	.word	0x00000160


	//   ....[1]....
        /*01f0*/ 	.word	0x000001a0


	//   ....[2]....
        /*01f4*/ 	.word	0x00000210


	//   ....[3]....
        /*01f8*/ 	.word	0x000118e0


	//   ....[4]....
        /*01fc*/ 	.word	0x00011970


	//   ....[5]....
        /*0200*/ 	.word	0x00011e70


	//   ....[6]....
        /*0204*/ 	.word	0x00011ef0


	//   ....[7]....
        /*0208*/ 	.word	0x00014710


	//   ....[8]....
        /*020c*/ 	.word	0x000147a0


	//----- nvinfo : EIATTR_COOP_GROUP_MASK_REGIDS
	.align		4
.L_367:
        /*0210*/ 	.byte	0x04, 0x29
        /*0212*/ 	.short	(.L_369 - .L_368)


	//   ....[0]....
.L_368:
        /*0214*/ 	.word	0xffffffff


	//   ....[1]....
        /*0218*/ 	.word	0xffffffff


	//   ....[2]....
        /*021c*/ 	.word	0xffffffff


	//   ....[3]....
        /*0220*/ 	.word	0xffffffff


	//   ....[4]....
        /*0224*/ 	.word	0xffffffff


	//   ....[5]....
        /*0228*/ 	.word	0xffffffff


	//   ....[6]....
        /*022c*/ 	.word	0xffffffff


	//   ....[7]....
        /*0230*/ 	.word	0xffffffff


	//   ....[8]....
        /*0234*/ 	.word	0xffffffff


	//   ....[9]....
        /*0238*/ 	.word	0xffffffff


	//   ....[10]....
        /*023c*/ 	.word	0xffffffff


	//   ....[11]....
        /*0240*/ 	.word	0xffffffff


	//   ....[12]....
        /*0244*/ 	.word	0xffffffff


	//   ....[13]....
        /*0248*/ 	.word	0xffffffff


	//   ....[14]....
        /*024c*/ 	.word	0xffffffff


	//   ....[15]....
        /*0250*/ 	.word	0xffffffff


	//   ....[16]....
        /*0254*/ 	.word	0xffffffff


	//   ....[17]....
        /*0258*/ 	.word	0xffffffff


	//   ....[18]....
        /*025c*/ 	.word	0xffffffff


	//   ....[19]....
        /*0260*/ 	.word	0xffffffff


	//   ....[20]....
        /*0264*/ 	.word	0xffffffff


	//   ....[21]....
        /*0268*/ 	.word	0xffffffff


	//   ....[22]....
        /*026c*/ 	.word	0xffffffff


	//   ....[23]....
        /*0270*/ 	.word	0xffffffff


	//   ....[24]....
        /*0274*/ 	.word	0xffffffff


	//   ....[25]....
        /*0278*/ 	.word	0xffffffff


	//   ....[26]....
        /*027c*/ 	.word	0xffffffff


	//   ....[27]....
        /*0280*/ 	.word	0xffffffff


	//   ....[28]....
        /*0284*/ 	.word	0xffffffff


	//   ....[29]....
        /*0288*/ 	.word	0xffffffff


	//   ....[30]....
        /*028c*/ 	.word	0xffffffff


	//   ....[31]....
        /*0290*/ 	.word	0xffffffff


	//   ....[32]....
        /*0294*/ 	.word	0xffffffff


	//   ....[33]....
        /*0298*/ 	.word	0xffffffff


	//   ....[34]....
        /*029c*/ 	.word	0xffffffff


	//   ....[35]....
        /*02a0*/ 	.word	0xffffffff


	//   ....[36]....
        /*02a4*/ 	.word	0xffffffff


	//   ....[37]....
        /*02a8*/ 	.word	0xffffffff


	//   ....[38]....
        /*02ac*/ 	.word	0xffffffff


	//   ....[39]....
        /*02b0*/ 	.word	0xffffffff


	//   ....[40]....
        /*02b4*/ 	.word	0xffffffff


	//   ....[41]....
        /*02b8*/ 	.word	0xffffffff


	//   ....[42]....
        /*02bc*/ 	.word	0xffffffff


	//   ....[43]....
        /*02c0*/ 	.word	0xffffffff


	//   ....[44]....
        /*02c4*/ 	.word	0xffffffff


	//   ....[45]....
        /*02c8*/ 	.word	0xffffffff


	//   ....[46]....
        /*02cc*/ 	.word	0xffffffff


	//   ....[47]....
        /*02d0*/ 	.word	0xffffffff


	//   ....[48]....
        /*02d4*/ 	.word	0xffffffff


	//   ....[49]....
        /*02d8*/ 	.word	0xffffffff


	//   ....[50]....
        /*02dc*/ 	.word	0xffffffff


	//   ....[51]....
        /*02e0*/ 	.word	0xffffffff


	//   ....[52]....
        /*02e4*/ 	.word	0xffffffff


	//   ....[53]....
        /*02e8*/ 	.word	0xffffffff


	//   ....[54]....
        /*02ec*/ 	.word	0xffffffff


	//   ....[55]....
        /*02f0*/ 	.word	0xffffffff


	//   ....[56]....
        /*02f4*/ 	.word	0xffffffff


	//   ....[57]....
        /*02f8*/ 	.word	0xffffffff


	//   ....[58]....
        /*02fc*/ 	.word	0xffffffff


	//   ....[59]....
        /*0300*/ 	.word	0xffffffff


	//   ....[60]....
        /*0304*/ 	.word	0xffffffff


	//   ....[61]....
        /*0308*/ 	.word	0xffffffff


	//   ....[62]....
        /*030c*/ 	.word	0xffffffff


	//   ....[63]....
        /*0310*/ 	.word	0xffffffff


	//   ....[64]....
        /*0314*/ 	.word	0xffffffff


	//   ....[65]....
        /*0318*/ 	.word	0xffffffff


	//   ....[66]....
        /*031c*/ 	.word	0xffffffff


	//   ....[67]....
        /*0320*/ 	.word	0xffffffff


	//   ....[68]....
        /*0324*/ 	.word	0x0500000f


	//   ....[69]....
        /*0328*/ 	.word	0x0500000f


	//   ....[70]....
        /*032c*/ 	.word	0x0500000f


	//   ....[71]....
        /*0330*/ 	.word	0x0500000f


	//   ....[72]....
        /*0334*/ 	.word	0x0500000f


	//   ....[73]....
        /*0338*/ 	.word	0x0500000f


	//   ....[74]....
        /*033c*/ 	.word	0x0500000f


	//   ....[75]....
        /*0340*/ 	.word	0x0500000f


	//   ....[76]....
        /*0344*/ 	.word	0x0500000f


	//   ....[77]....
        /*0348*/ 	.word	0x0500000f


	//   ....[78]....
        /*034c*/ 	.word	0x0500000f


	//   ....[79]....
        /*0350*/ 	.word	0x0500000f


	//   ....[80]....
        /*0354*/ 	.word	0x0500000f


	//   ....[81]....
        /*0358*/ 	.word	0x0500000f


	//   ....[82]....
        /*035c*/ 	.word	0x0500000f


	//   ....[83]....
        /*0360*/ 	.word	0x0500000f


	//   ....[84]....
        /*0364*/ 	.word	0x0500000f


	//   ....[85]....
        /*0368*/ 	.word	0x0500000f


	//   ....[86]....
        /*036c*/ 	.word	0x0500000f


	//----- nvinfo : EIATTR_COOP_GROUP_INSTR_OFFSETS
	.align		4
.L_369:
        /*0370*/ 	.byte	0x04, 0x28
        /*0372*/ 	.short	(.L_371 - .L_370)


	//   ....[0]....
.L_370:
        /*0374*/ 	.word	0x00000060


	//   ....[1]....
        /*0378*/ 	.word	0x00000170


	//   ....[2]....
        /*037c*/ 	.word	0x000001c0


	//   ....[3]....
        /*0380*/ 	.word	0x000003b0


	//   ....[4]....
        /*0384*/ 	.word	0x00000510


	//   ....[5]....
        /*0388*/ 	.word	0x00000630


	//   ....[6]....
        /*038c*/ 	.word	0x00000790


	//   ....[7]....
        /*0390*/ 	.word	0x00001bf0


	//   ....[8]....
        /*0394*/ 	.word	0x00003be0


	//   ....[9]....
        /*0398*/ 	.word	0x00005220


	//   ....[10]....
        /*039c*/ 	.word	0x00005280


	//   ....[11]....
        /*03a0*/ 	.word	0x00005900


	//   ....[12]....
        /*03a4*/ 	.word	0x00005950


	//   ....[13]....
        /*03a8*/ 	.word	0x00006150


	//   ....[14]....
        /*03ac*/ 	.word	0x000072c0


	//   ....[15]....
        /*03b0*/ 	.word	0x000073c0


	//   ....[16]....
        /*03b4*/ 	.word	0x00007740


	//   ....[17]....
        /*03b8*/ 	.word	0x000077d0


	//   ....[18]....
        /*03bc*/ 	.word	0x000089a0


	//   ....[19]....
        /*03c0*/ 	.word	0x000092d0


	//   ....[20]....
        /*03c4*/ 	.word	0x00009370


	//   ....[21]....
        /*03c8*/ 	.word	0x00009670


	//   ....[22]....
        /*03cc*/ 	.word	0x00009830


	//   ....[23]....
        /*03d0*/ 	.word	0x0000a880


	//   ....[24]....
        /*03d4*/ 	.word	0x0000b900


	//   ....[25]....
        /*03d8*/ 	.word	0x0000b9e0


	//   ....[26]....
        /*03dc*/ 	.word	0x0000bca0


	//   ....[27]....
        /*03e0*/ 	.word	0x0000be10


	//   ....[28]....
        /*03e4*/ 	.word	0x0000cfe0


	//   ....[29]....
        /*03e8*/ 	.word	0x0000d020


	//   ....[30]....
        /*03ec*/ 	.word	0x0000d050


	//   ....[31]....
        /*03f0*/ 	.word	0x0000d0e0


	//   ....[32]....
        /*03f4*/ 	.word	0x0000d100


	//   ....[33]....
        /*03f8*/ 	.word	0x0000ea60


	//   ....[34]....
        /*03fc*/ 	.word	0x00010490


	//   ....[35]....
        /*0400*/ 	.word	0x00010600


	//   ....[36]....
        /*0404*/ 	.word	0x00010630


	//   ....[37]....
        /*0408*/ 	.word	0x00010670


	//   ....[38]....
        /*040c*/ 	.word	0x000106e0


	//   ....[39]....
        /*0410*/ 	.word	0x00010740


	//   ....[40]....
        /*0414*/ 	.word	0x00010780


	//   ....[41]....
        /*0418*/ 	.word	0x00010920


	//   ....[42]....
        /*041c*/ 	.word	0x00010980


	//   ....[43]....
        /*0420*/ 	.word	0x000109c0


	//   ....[44]....
        /*0424*/ 	.word	0x00010a00


	//   ....[45]....
        /*0428*/ 	.word	0x00010a30


	//   ....[46]....
        /*042c*/ 	.word	0x00010a60


	//   ....[47]....
        /*0430*/ 	.word	0x00010af0


	//   ....[48]....
        /*0434*/ 	.word	0x00010b50


	//   ....[49]....
        /*0438*/ 	.word	0x00010be0


	//   ....[50]....
        /*043c*/ 	.word	0x00014830


	//   ....[51]....
        /*0440*/ 	.word	0x00014840


	//   ....[52]....
        /*0444*/ 	.word	0x00014950


	//   ....[53]....
        /*0448*/ 	.word	0x000149b0


	//   ....[54]....
        /*044c*/ 	.word	0x000149f0


	//   ....[55]....
        /*0450*/ 	.word	0x00014a30


	//   ....[56]....
        /*0454*/ 	.word	0x00014a60


	//   ....[57]....
        /*0458*/ 	.word	0x00014a90


	//   ....[58]....
        /*045c*/ 	.word	0x00014c20


	//   ....[59]....
        /*0460*/ 	.word	0x00014c80


	//   ....[60]....
        /*0464*/ 	.word	0x00014cc0


	//   ....[61]....
        /*0468*/ 	.word	0x00014d00


	//   ....[62]....
        /*046c*/ 	.word	0x00014d30


	//   ....[63]....
        /*0470*/ 	.word	0x00014d60


	//   ....[64]....
        /*0474*/ 	.word	0x00014e20


	//   ....[65]....
        /*0478*/ 	.word	0x00014e40


	//   ....[66]....
        /*047c*/ 	.word	0x00014eb0


	//   ....[67]....
        /*0480*/ 	.word	0x00015540


	//   ....[68]....
        /*0484*/ 	.word	0x00015c50


	//   ....[69]....
        /*0488*/ 	.word	0x00016070


	//   ....[70]....
        /*048c*/ 	.word	0x00016100


	//   ....[71]....
        /*0490*/ 	.word	0x000161a0


	//   ....[72]....
        /*0494*/ 	.word	0x00016250


	//   ....[73]....
        /*0498*/ 	.word	0x000162d0


	//   ....[74]....
        /*049c*/ 	.word	0x00016350


	//   ....[75]....
        /*04a0*/ 	.word	0x000163d0


	//   ....[76]....
        /*04a4*/ 	.word	0x00016450


	//   ....[77]....
        /*04a8*/ 	.word	0x000164e0


	//   ....[78]....
        /*04ac*/ 	.word	0x00016590


	//   ....[79]....
        /*04b0*/ 	.word	0x00016610


	//   ....[80]....
        /*04b4*/ 	.word	0x00016690


	//   ....[81]....
        /*04b8*/ 	.word	0x00016710


	//   ....[82]....
        /*04bc*/ 	.word	0x00016790


	//   ....[83]....
        /*04c0*/ 	.word	0x00016800


	//   ....[84]....
        /*04c4*/ 	.word	0x000168a0


	//   ....[85]....
        /*04c8*/ 	.word	0x00016930


	//   ....[86]....
        /*04cc*/ 	.word	0x00016a60


	//----- nvinfo : EIATTR_REG_RECONFIG
	.align		4
.L_371:
        /*04d0*/ 	.byte	0x01, 0x54
	.zero		2


	//----- nvinfo : EIATTR_SYSCALL_OFFSETS
	.align		4
        /*04d4*/ 	.byte	0x04, 0x46
        /*04d6*/ 	.short	(.L_373 - .L_372)


	//   ....[0]....
.L_372:
        /*04d8*/ 	.word	0x00003db0


	//   ....[1]....
        /*04dc*/ 	.word	0x00011b00


	//   ....[2]....
        /*04e0*/ 	.word	0x00011c40


	//   ....[3]....
        /*04e4*/ 	.word	0x00011d40


	//----- nvinfo : EIATTR_MBARRIER_INSTR_OFFSETS
	.align		4
.L_373:
        /*04e8*/ 	.byte	0x04, 0x39
        /*04ea*/ 	.short	(.L_375 - .L_374)


	//   ....[0]....
.L_374:
        /*04ec*/ 	.word	0x000002a0
        /*04f0*/ 	.word	0x000000ff
        /*04f4*/ 	.word	0x00028c00
        /*04f8*/ 	.short	0x0100
        /*04fa*/ 	.byte	0x08
	.zero		1


	//   ....[1]....
        /*04fc*/ 	.word	0x000002b0
        /*0500*/ 	.word	0x000000ff
        /*0504*/ 	.word	0x00028c20
        /*0508*/ 	.short	0x0100
        /*050a*/ 	.byte	0x08
	.zero		1


	//   ....[2]....
        /*050c*/ 	.word	0x00000360
        /*0510*/ 	.word	0x000000ff
        /*0514*/ 	.word	0x00028c30
        /*0518*/ 	.short	0x0100
        /*051a*/ 	.byte	0x06
	.zero		1


	//   ....[3]....
        /*051c*/ 	.word	0x00000370
        /*0520*/ 	.word	0x000000ff
        /*0524*/ 	.word	0x00028c40
        /*0528*/ 	.short	0x0100
        /*052a*/ 	.byte	0x06
	.zero		1


	//   ....[4]....
        /*052c*/ 	.word	0x00000380
        /*0530*/ 	.word	0x000000ff
        /*0534*/ 	.word	0x00028c38
        /*0538*/ 	.short	0x0100
        /*053a*/ 	.byte	0x06
	.zero		1


	//   ....[5]....
        /*053c*/ 	.word	0x00000390
        /*0540*/ 	.word	0x000000ff
        /*0544*/ 	.word	0x00028c48
        /*0548*/ 	.short	0x0100
        /*054a*/ 	.byte	0x06
	.zero		1


	//   ....[6]....
        /*054c*/ 	.word	0x000004c0
        /*0550*/ 	.word	0x000000ff
        /*0554*/ 	.word	0x00028c50
        /*0558*/ 	.short	0x0100
        /*055a*/ 	.byte	0x08
	.zero		1


	//   ....[7]....
        /*055c*/ 	.word	0x000004d0
        /*0560*/ 	.word	0x000000ff
        /*0564*/ 	.word	0x00028c60
        /*0568*/ 	.short	0x0100
        /*056a*/ 	.byte	0x08
	.zero		1


	//   ....[8]....
        /*056c*/ 	.word	0x000004e0
        /*0570*/ 	.word	0x000000ff
        /*0574*/ 	.word	0x00028c58
        /*0578*/ 	.short	0x0100
        /*057a*/ 	.byte	0x08
	.zero		1


	//   ....[9]....
        /*057c*/ 	.word	0x000004f0
        /*0580*/ 	.word	0x000000ff
        /*0584*/ 	.word	0x00028c68
        /*0588*/ 	.short	0x0100
        /*058a*/ 	.byte	0x08
	.zero		1


	//   ....[10]....
        /*058c*/ 	.word	0x000005e0
        /*0590*/ 	.word	0x000000ff
        /*0594*/ 	.word	0x00028c70
        /*0598*/ 	.short	0x0100
        /*059a*/ 	.byte	0x06
	.zero		1


	//   ....[11]....
        /*059c*/ 	.word	0x000005f0
        /*05a0*/ 	.word	0x000000ff
        /*05a4*/ 	.word	0x00028c80
        /*05a8*/ 	.short	0x0100
        /*05aa*/ 	.byte	0x06
	.zero		1


	//   ....[12]....
        /*05ac*/ 	.word	0x00000600
        /*05b0*/ 	.word	0x000000ff
        /*05b4*/ 	.word	0x00028c78
        /*05b8*/ 	.short	0x0100
        /*05ba*/ 	.byte	0x06
	.zero		1


	//   ....[13]....
        /*05bc*/ 	.word	0x00000610
        /*05c0*/ 	.word	0x000000ff
        /*05c4*/ 	.word	0x00028c88
        /*05c8*/ 	.short	0x0100
        /*05ca*/ 	.byte	0x06
	.zero		1


	//   ....[14]....
        /*05cc*/ 	.word	0x00000740
        /*05d0*/ 	.word	0x000000ff
        /*05d4*/ 	.word	0x00028c90
        /*05d8*/ 	.short	0x0100
        /*05da*/ 	.byte	0x08
	.zero		1


	//   ....[15]....
        /*05dc*/ 	.word	0x00000750
        /*05e0*/ 	.word	0x000000ff
        /*05e4*/ 	.word	0x00028ca0
        /*05e8*/ 	.short	0x0100
        /*05ea*/ 	.byte	0x08
	.zero		1


	//   ....[16]....
        /*05ec*/ 	.word	0x00000760
        /*05f0*/ 	.word	0x000000ff
        /*05f4*/ 	.word	0x00028c98
        /*05f8*/ 	.short	0x0100
        /*05fa*/ 	.byte	0x08
	.zero		1


	//   ....[17]....
        /*05fc*/ 	.word	0x00000770
        /*0600*/ 	.word	0x000000ff
        /*0604*/ 	.word	0x00028ca8
        /*0608*/ 	.short	0x0100
        /*060a*/ 	.byte	0x08
	.zero		1


	//   ....[18]....
        /*060c*/ 	.word	0x000008a0
        /*0610*/ 	.word	0x000000ff
        /*0614*/ 	.word	0x00028cb0
        /*0618*/ 	.short	0x0100
        /*061a*/ 	.byte	0x08
	.zero		1


	//   ....[19]....
        /*061c*/ 	.word	0x000008b0
        /*0620*/ 	.word	0x000000ff
        /*0624*/ 	.word	0x00028cc0
        /*0628*/ 	.short	0x0100
        /*062a*/ 	.byte	0x08
	.zero		1


	//   ....[20]....
        /*062c*/ 	.word	0x000008c0
        /*0630*/ 	.word	0x000000ff
        /*0634*/ 	.word	0x00028cb8
        /*0638*/ 	.short	0x0100
        /*063a*/ 	.byte	0x08
	.zero		1


	//   ....[21]....
        /*063c*/ 	.word	0x000008d0
        /*0640*/ 	.word	0x000000ff
        /*0644*/ 	.word	0x00028cc8
        /*0648*/ 	.short	0x0100
        /*064a*/ 	.byte	0x08
	.zero		1


	//   ....[22]....
        /*064c*/ 	.word	0x00001cf0
        /*0650*/ 	.word	0x000000ff
        /*0654*/ 	.word	0x00028c50
        /*0658*/ 	.short	0x010a
        /*065a*/ 	.byte	0x16
	.zero		1


	//   ....[23]....
        /*065c*/ 	.word	0x00001fc0
        /*0660*/ 	.word	0x00000000
        /*0664*/ 	.word	0x00000000
        /*0668*/ 	.short	0x0101
        /*066a*/ 	.byte	0x3f
	.zero		1


	//   ....[24]....
        /*066c*/ 	.word	0x00002900
        /*0670*/ 	.word	0x000000ff
        /*0674*/ 	.word	0x00028c50
        /*0678*/ 	.short	0x010a
        /*067a*/ 	.byte	0x14
	.zero		1


	//   ....[25]....
        /*067c*/ 	.word	0x00002940
        /*0680*/ 	.word	0x000000ff
        /*0684*/ 	.word	0x00028c50
        /*0688*/ 	.short	0x010a
        /*068a*/ 	.byte	0x14
	.zero		1


	//   ....[26]....
        /*068c*/ 	.word	0x00002b10
        /*0690*/ 	.word	0x00000003
        /*0694*/ 	.word	0x00000000
        /*0698*/ 	.short	0x0101
        /*069a*/ 	.byte	0x3f
	.zero		1


	//   ....[27]....
        /*069c*/ 	.word	0x00003e20
        /*06a0*/ 	.word	0x000000ff
        /*06a4*/ 	.word	0x00028c00
        /*06a8*/ 	.short	0x010a
        /*06aa*/ 	.byte	0x26
	.zero		1


	//   ....[28]....
        /*06ac*/ 	.word	0x00003e90
        /*06b0*/ 	.word	0x00000008
        /*06b4*/ 	.word	0x00028c30
        /*06b8*/ 	.short	0x010a
        /*06ba*/ 	.byte	0x3f
	.zero		1


	//   ....[29]....
        /*06bc*/ 	.word	0x00003ed0
        /*06c0*/ 	.word	0x00000008
        /*06c4*/ 	.word	0x00028c30
        /*06c8*/ 	.short	0x010a
        /*06ca*/ 	.byte	0x3f
	.zero		1


	//   ....[30]....
        /*06cc*/ 	.word	0x00004480
        /*06d0*/ 	.word	0x00000003
        /*06d4*/ 	.word	0x00000000
        /*06d8*/ 	.short	0x0101
        /*06da*/ 	.byte	0x3f
	.zero		1


	//   ....[31]....
        /*06dc*/ 	.word	0x00005eb0
        /*06e0*/ 	.word	0x00000008
        /*06e4*/ 	.word	0x00028c50
        /*06e8*/ 	.short	0x010a
        /*06ea*/ 	.byte	0x3f
	.zero		1


	//   ....[32]....
        /*06ec*/ 	.word	0x00005ef0
        /*06f0*/ 	.word	0x00000008
        /*06f4*/ 	.word	0x00028c50
        /*06f8*/ 	.short	0x010a
        /*06fa*/ 	.byte	0x3f
	.zero		1


	//   ....[33]....
        /*06fc*/ 	.word	0x00006170
        /*0700*/ 	.word	0x00000008
        /*0704*/ 	.word	0x00000000
        /*0708*/ 	.short	0x0101
        /*070a*/ 	.byte	0x3f
	.zero		1


	//   ....[34]....
        /*070c*/ 	.word	0x00006400
        /*0710*/ 	.word	0x000000ff
        /*0714*/ 	.word	0x00028c30
        /*0718*/ 	.short	0x010a
        /*071a*/ 	.byte	0x1b
	.zero		1


	//   ....[35]....
        /*071c*/ 	.word	0x00006440
        /*0720*/ 	.word	0x000000ff
        /*0724*/ 	.word	0x00028c30
        /*0728*/ 	.short	0x010a
        /*072a*/ 	.byte	0x1b
	.zero		1


	//   ....[36]....
        /*072c*/ 	.word	0x00006800
        /*0730*/ 	.word	0x0000000e
        /*0734*/ 	.word	0x00000000
        /*0738*/ 	.short	0x0101
        /*073a*/ 	.byte	0x3f
	.zero		1


	//   ....[37]....
        /*073c*/ 	.word	0x000086f0
        /*0740*/ 	.word	0x000000ff
        /*0744*/ 	.word	0x00028c50
        /*0748*/ 	.short	0x010a
        /*074a*/ 	.byte	0x1b
	.zero		1


	//   ....[38]....
        /*074c*/ 	.word	0x00008730
        /*0750*/ 	.word	0x000000ff
        /*0754*/ 	.word	0x00028c50
        /*0758*/ 	.short	0x010a
        /*075a*/ 	.byte	0x1b
	.zero		1


	//   ....[39]....
        /*075c*/ 	.word	0x000089c0
        /*0760*/ 	.word	0x00000015
        /*0764*/ 	.word	0x00000000
        /*0768*/ 	.short	0x0101
        /*076a*/ 	.byte	0x3f
	.zero		1


	//   ....[40]....
        /*076c*/ 	.word	0x00008d10
        /*0770*/ 	.word	0x000000ff
        /*0774*/ 	.word	0x00028c30
        /*0778*/ 	.short	0x010a
        /*077a*/ 	.byte	0x18
	.zero		1


	//   ....[41]....
        /*077c*/ 	.word	0x00008d50
        /*0780*/ 	.word	0x000000ff
        /*0784*/ 	.word	0x00028c30
        /*0788*/ 	.short	0x010a
        /*078a*/ 	.byte	0x18
	.zero		1


	//   ....[42]....
        /*078c*/ 	.word	0x00009bb0
        /*0790*/ 	.word	0x00000098
        /*0794*/ 	.word	0x00000000
        /*0798*/ 	.short	0x0101
        /*079a*/ 	.byte	0x3f
	.zero		1


	//   ....[43]....
        /*079c*/ 	.word	0x0000a5f0
        /*07a0*/ 	.word	0x000000ff
        /*07a4*/ 	.word	0x00028c50
        /*07a8*/ 	.short	0x010a
        /*07aa*/ 	.byte	0x18
	.zero		1


	//   ....[44]....
        /*07ac*/ 	.word	0x0000a630
        /*07b0*/ 	.word	0x000000ff
        /*07b4*/ 	.word	0x00028c50
        /*07b8*/ 	.short	0x010a
        /*07ba*/ 	.byte	0x18
	.zero		1


	//   ....[45]....
        /*07bc*/ 	.word	0x0000a8a0
        /*07c0*/ 	.word	0x000000aa
        /*07c4*/ 	.word	0x00000000
        /*07c8*/ 	.short	0x0101
        /*07ca*/ 	.byte	0x3f
	.zero		1


	//   ....[46]....
        /*07cc*/ 	.word	0x0000aa30
        /*07d0*/ 	.word	0x000000ff
        /*07d4*/ 	.word	0x00028c30
        /*07d8*/ 	.short	0x010a
        /*07da*/ 	.byte	0x1a
	.zero		1


	//   ....[47]....
        /*07dc*/ 	.word	0x0000aa70
        /*07e0*/ 	.word	0x000000ff
        /*07e4*/ 	.word	0x00028c30
        /*07e8*/ 	.short	0x010a
        /*07ea*/ 	.byte	0x1a
	.zero		1


	//   ....[48]....
        /*07ec*/ 	.word	0x0000ae30
        /*07f0*/ 	.word	0x00000006
        /*07f4*/ 	.word	0x00000000
        /*07f8*/ 	.short	0x0101
        /*07fa*/ 	.byte	0x3f
	.zero		1


	//   ....[49]....
        /*07fc*/ 	.word	0x0000cd30
        /*0800*/ 	.word	0x000000ff
        /*0804*/ 	.word	0x00028c50
        /*0808*/ 	.short	0x010a
        /*080a*/ 	.byte	0x1a
	.zero		1


	//   ....[50]....
        /*080c*/ 	.word	0x0000cd70
        /*0810*/ 	.word	0x000000ff
        /*0814*/ 	.word	0x00028c50
        /*0818*/ 	.short	0x010a
        /*081a*/ 	.byte	0x1a
	.zero		1


	//   ....[51]....
        /*081c*/ 	.word	0x0000d000
        /*0820*/ 	.word	0x0000000f
        /*0824*/ 	.word	0x00000000
        /*0828*/ 	.short	0x0101
        /*082a*/ 	.byte	0x3f
	.zero		1


	//   ....[52]....
        /*082c*/ 	.word	0x0000f4c0
        /*0830*/ 	.word	0x000000ff
        /*0834*/ 	.word	0x00000000
        /*0838*/ 	.short	0x0101
        /*083a*/ 	.byte	0x04
	.zero		1


	//   ....[53]....
        /*083c*/ 	.word	0x00012250
        /*0840*/ 	.word	0x00000009
        /*0844*/ 	.word	0x00028c40
        /*0848*/ 	.short	0x010a
        /*084a*/ 	.byte	0x3f
	.zero		1


	//   ....[54]....
        /*084c*/ 	.word	0x00012640
        /*0850*/ 	.word	0x0000000a
        /*0854*/ 	.word	0x00028c20
        /*0858*/ 	.short	0x010a
        /*085a*/ 	.byte	0x3f
	.zero		1


	//   ....[55]....
        /*085c*/ 	.word	0x00012700
        /*0860*/ 	.word	0x00000006
        /*0864*/ 	.word	0x00028c60
        /*0868*/ 	.short	0x010a
        /*086a*/ 	.byte	0x3f
	.zero		1


	//   ....[56]....
        /*086c*/ 	.word	0x00012ea0
        /*0870*/ 	.word	0x00000002
        /*0874*/ 	.word	0x00028c40
        /*0878*/ 	.short	0x010a
        /*087a*/ 	.byte	0x3f
	.zero		1


	//   ....[57]....
        /*087c*/ 	.word	0x000130b0
        /*0880*/ 	.word	0x00000002
        /*0884*/ 	.word	0x00028c60
        /*0888*/ 	.short	0x010a
        /*088a*/ 	.byte	0x3f
	.zero		1


	//   ....[58]....
        /*088c*/ 	.word	0x00013790
        /*0890*/ 	.word	0x00000002
        /*0894*/ 	.word	0x00028c40
        /*0898*/ 	.short	0x010a
        /*089a*/ 	.byte	0x3f
	.zero		1


	//   ....[59]....
        /*089c*/ 	.word	0x00013990
        /*08a0*/ 	.word	0x00000002
        /*08a4*/ 	.word	0x00028c60
        /*08a8*/ 	.short	0x010a
        /*08aa*/ 	.byte	0x3f
	.zero		1


	//   ....[60]....
        /*08ac*/ 	.word	0x00013fe0
        /*08b0*/ 	.word	0x00000002
        /*08b4*/ 	.word	0x00028c40
        /*08b8*/ 	.short	0x010a
        /*08ba*/ 	.byte	0x3f
	.zero		1


	//   ....[61]....
        /*08bc*/ 	.word	0x000141f0
        /*08c0*/ 	.word	0x00000002
        /*08c4*/ 	.word	0x00028c60
        /*08c8*/ 	.short	0x010a
        /*08ca*/ 	.byte	0x3f
	.zero		1


	//   ....[62]....
        /*08cc*/ 	.word	0x000154c0
        /*08d0*/ 	.word	0x00000000
        /*08d4*/ 	.word	0x00028c20
        /*08d8*/ 	.short	0x010a
        /*08da*/ 	.byte	0x3f
	.zero		1


	//   ....[63]....
        /*08dc*/ 	.word	0x00015680
        /*08e0*/ 	.word	0x00000006
        /*08e4*/ 	.word	0x00000000
        /*08e8*/ 	.short	0x010a
        /*08ea*/ 	.byte	0x3f
	.zero		1


	//   ....[64]....
        /*08ec*/ 	.word	0x000156f0
        /*08f0*/ 	.word	0x00000007
        /*08f4*/ 	.word	0x00000000
        /*08f8*/ 	.short	0x010a
        /*08fa*/ 	.byte	0x3f
	.zero		1


	//   ....[65]....
        /*08fc*/ 	.word	0x00015760
        /*0900*/ 	.word	0x00000004
        /*0904*/ 	.word	0x00000000
        /*0908*/ 	.short	0x010a
        /*090a*/ 	.byte	0x3f
	.zero		1


	//   ....[66]....
        /*090c*/ 	.word	0x00015790
        /*0910*/ 	.word	0x00000003
        /*0914*/ 	.word	0x00000000
        /*0918*/ 	.short	0x010a
        /*091a*/ 	.byte	0x3f
	.zero		1


	//   ....[67]....
        /*091c*/ 	.word	0x00015800
        /*0920*/ 	.word	0x00000003
        /*0924*/ 	.word	0x00028c50
        /*0928*/ 	.short	0x010a
        /*092a*/ 	.byte	0x3f
	.zero		1


	//   ....[68]....
        /*092c*/ 	.word	0x00015860
        /*0930*/ 	.word	0x00000006
        /*0934*/ 	.word	0x00028c50
        /*0938*/ 	.short	0x010a
        /*093a*/ 	.byte	0x3f
	.zero		1


	//   ....[69]....
        /*093c*/ 	.word	0x000158c0
        /*0940*/ 	.word	0x00000003
        /*0944*/ 	.word	0x00028c00
        /*0948*/ 	.short	0x010a
        /*094a*/ 	.byte	0x3f
	.zero		1


	//   ....[70]....
        /*094c*/ 	.word	0x00015910
        /*0950*/ 	.word	0x00000008
        /*0954*/ 	.word	0x00028c30
        /*0958*/ 	.short	0x010a
        /*095a*/ 	.byte	0x3f
	.zero		1


	//   ....[71]....
        /*095c*/ 	.word	0x00015960
        /*0960*/ 	.word	0x00000008
        /*0964*/ 	.word	0x00028c50
        /*0968*/ 	.short	0x010a
        /*096a*/ 	.byte	0x3f
	.zero		1


	//   ....[72]....
        /*096c*/ 	.word	0x000159c0
        /*0970*/ 	.word	0x0000000f
        /*0974*/ 	.word	0x00028c30
        /*0978*/ 	.short	0x010a
        /*097a*/ 	.byte	0x3f
	.zero		1


	//   ....[73]....
        /*097c*/ 	.word	0x00015a10
        /*0980*/ 	.word	0x00000015
        /*0984*/ 	.word	0x00028c50
        /*0988*/ 	.short	0x010a
        /*098a*/ 	.byte	0x3f
	.zero		1


	//   ....[74]....
        /*098c*/ 	.word	0x00015a70
        /*0990*/ 	.word	0x00000006
        /*0994*/ 	.word	0x00028c30
        /*0998*/ 	.short	0x010a
        /*099a*/ 	.byte	0x3f
	.zero		1


	//   ....[75]....
        /*099c*/ 	.word	0x00015ac0
        /*09a0*/ 	.word	0x000000aa
        /*09a4*/ 	.word	0x00028c50
        /*09a8*/ 	.short	0x010a
        /*09aa*/ 	.byte	0x3f
	.zero		1


	//   ....[76]....
        /*09ac*/ 	.word	0x00015b20
        /*09b0*/ 	.word	0x00000007
        /*09b4*/ 	.word	0x00028c30
        /*09b8*/ 	.short	0x010a
        /*09ba*/ 	.byte	0x3f
	.zero		1


	//   ....[77]....
        /*09bc*/ 	.word	0x00015b70
        /*09c0*/ 	.word	0x0000000f
        /*09c4*/ 	.word	0x00028c50
        /*09c8*/ 	.short	0x010a
        /*09ca*/ 	.byte	0x3f
	.zero		1


	//   ....[78]....
        /*09cc*/ 	.word	0x00015d10
        /*09d0*/ 	.word	0x00000009
        /*09d4*/ 	.word	0x00028c40
        /*09d8*/ 	.short	0x010a
        /*09da*/ 	.byte	0x3f
	.zero		1


	//   ....[79]....
        /*09dc*/ 	.word	0x00015d90
        /*09e0*/ 	.word	0x00000009
        /*09e4*/ 	.word	0x00028c20
        /*09e8*/ 	.short	0x010a
        /*09ea*/ 	.byte	0x3f
	.zero		1


	//   ....[80]....
        /*09ec*/ 	.word	0x00015de0
        /*09f0*/ 	.word	0x00000006
        /*09f4*/ 	.word	0x00028c60
        /*09f8*/ 	.short	0x010a
        /*09fa*/ 	.byte	0x3f
	.zero		1


	//   ....[81]....
        /*09fc*/ 	.word	0x00015e30
        /*0a00*/ 	.word	0x00000002
        /*0a04*/ 	.word	0x00028c40
        /*0a08*/ 	.short	0x010a
        /*0a0a*/ 	.byte	0x3f
	.zero		1


	//   ....[82]....
        /*0a0c*/ 	.word	0x00015e80
        /*0a10*/ 	.word	0x00000002
        /*0a14*/ 	.word	0x00028c60
        /*0a18*/ 	.short	0x010a
        /*0a1a*/ 	.byte	0x3f
	.zero		1


	//   ....[83]....
        /*0a1c*/ 	.word	0x00015ed0
        /*0a20*/ 	.word	0x00000002
        /*0a24*/ 	.word	0x00028c40
        /*0a28*/ 	.short	0x010a
        /*0a2a*/ 	.byte	0x3f
	.zero		1


	//   ....[84]....
        /*0a2c*/ 	.word	0x00015f20
        /*0a30*/ 	.word	0x00000002
        /*0a34*/ 	.word	0x00028c60
        /*0a38*/ 	.short	0x010a
        /*0a3a*/ 	.byte	0x3f
	.zero		1


	//   ....[85]....
        /*0a3c*/ 	.word	0x00015f70
        /*0a40*/ 	.word	0x00000002
        /*0a44*/ 	.word	0x00028c40
        /*0a48*/ 	.short	0x010a
        /*0a4a*/ 	.byte	0x3f
	.zero		1


	//   ....[86]....
        /*0a4c*/ 	.word	0x00015fc0
        /*0a50*/ 	.word	0x00000002
        /*0a54*/ 	.word	0x00028c60
        /*0a58*/ 	.short	0x010a
        /*0a5a*/ 	.byte	0x3f
	.zero		1


	//   ....[87]....
        /*0a5c*/ 	.word	0x00016980
        /*0a60*/ 	.word	0x00000000
        /*0a64*/ 	.word	0x00028c20
        /*0a68*/ 	.short	0x010a
        /*0a6a*/ 	.byte	0x3f
	.zero		1


	//   ....[88]....
        /*0a6c*/ 	.word	0x00016b20
        /*0a70*/ 	.word	0x00000006
        /*0a74*/ 	.word	0x00000000
        /*0a78*/ 	.short	0x010a
        /*0a7a*/ 	.byte	0x3f
	.zero		1


	//   ....[89]....
        /*0a7c*/ 	.word	0x00016b70
        /*0a80*/ 	.word	0x00000007
        /*0a84*/ 	.word	0x00000000
        /*0a88*/ 	.short	0x010a
        /*0a8a*/ 	.byte	0x3f
	.zero		1


	//   ....[90]....
        /*0a8c*/ 	.word	0x00016bc0
        /*0a90*/ 	.word	0x00000004
        /*0a94*/ 	.word	0x00000000
        /*0a98*/ 	.short	0x010a
        /*0a9a*/ 	.byte	0x3f
	.zero		1


	//----- nvinfo : EIATTR_NUM_MBARRIERS
	.align		4
.L_375:
        /*0a9c*/ 	.byte	0x03, 0x38
        /*0a9e*/ 	.short	0x0016


	//----- nvinfo : EIATTR_EXIT_INSTR_OFFSETS
	.align		4
        /*0aa0*/ 	.byte	0x04, 0x1c
        /*0aa2*/ 	.short	(.L_377 - .L_376)


	//   ....[0]....
.L_376:
        /*0aa4*/ 	.word	0x00000a70


	//   ....[1]....
        /*0aa8*/ 	.word	0x00010450


	//   ....[2]....
        /*0aac*/ 	.word	0x000104b0


	//   ....[3]....
        /*0ab0*/ 	.word	0x000157e0


	//----- nvinfo : EIATTR_MAX_THREADS
	.align		4
.L_377:
        /*0ab4*/ 	.byte	0x04, 0x05
        /*0ab6*/ 	.short	(.L_379 - .L_378)
.L_378:
        /*0ab8*/ 	.word	0x00000180
        /*0abc*/ 	.word	0x00000001
        /*0ac0*/ 	.word	0x00000001


	//----- nvinfo : EIATTR_CRS_STACK_SIZE
	.align		4
.L_379:
        /*0ac4*/ 	.byte	0x04, 0x1e
        /*0ac6*/ 	.short	(.L_381 - .L_380)
.L_380:
        /*0ac8*/ 	.word	0x00000000


	//----- nvinfo : EIATTR_CBANK_PARAM_SIZE
	.align		4
.L_381:
        /*0acc*/ 	.byte	0x03, 0x19
        /*0ace*/ 	.short	0x0a70


	//----- nvinfo : EIATTR_PARAM_CBANK
	.align		4
        /*0ad0*/ 	.byte	0x04, 0x0a
        /*0ad2*/ 	.short	(.L_383 - .L_382)
	.align		4
.L_382:
        /*0ad4*/ 	.word	index@(.nv.constant0._ZN7cutlass13device_kernelIN5flash11enable_sm90INS1_16FlashAttnFwdSm90INS1_25CollectiveMainloopFwdSm90ILi2EN4cute5tupleIJNS5_1CILi1EEES8_S8_EEENS6_IJNS7_ILi64EEESA_SA_EEELi512ENS_10bfloat16_tEfNS_4arch4Sm90ELb0ELb1ELb1ELb1ELb0ELb0ELb0ELb0ELb0ELb0ELb0ELb0EEENS1_21CollectiveEpilogueFwdINS6_IJSA_NS7_ILi512EEESA_EEES9_SC_SE_Li256ELb1ELb0ELb0ELb0EEENS1_36VarlenDynamicPersistentTileSchedulerILi64ELi64ELi256ELi32ELb0ELb0ELb1ELb1ELb0ELb1EEEEEEEEEvNT_6ParamsE)
        /*0ad8*/ 	.short	0x0210
        /*0ada*/ 	.short	0x0a70


	//----- nvinfo : EIATTR_SW_WAR
	.align		4
.L_383:
        /*0adc*/ 	.byte	0x04, 0x36
        /*0ade*/ 	.short	(.L_385 - .L_384)
.L_384:
        /*0ae0*/ 	.word	0x00000008
.L_385:


//--------------------- .nv.info._ZN7cutlass13device_kernelIN5flash11enable_sm90INS1_16FlashAttnFwdSm90INS1_25CollectiveMainloopFwdSm90ILi2EN4cute5tupleIJNS5_1CILi1EEES8_S8_EEENS6_IJNS7_ILi64EEESA_SA_EEELi512ENS_10bfloat16_tEfNS_4arch4Sm90ELb0ELb1ELb1ELb1ELb0ELb1ELb0ELb0ELb0ELb0ELb0ELb0EEENS1_21CollectiveEpilogueFwdINS6_IJSA_NS7_ILi512EEESA_EEES9_SC_SE_Li256ELb1ELb0ELb0ELb0EEENS1_36VarlenDynamicPersistentTileSchedulerILi64ELi64ELi256ELi32ELb0ELb0ELb1ELb1ELb0ELb1EEEEEEEEEvNT_6ParamsE --------------------------
	.section	.nv.info._ZN7cutlass13device_kernelIN5flash11enable_sm90INS1_16FlashAttnFwdSm90INS1_25CollectiveMainloopFwdSm90ILi2EN4cute5tupleIJNS5_1CILi1EEES8_S8_EEENS6_IJNS7_ILi64EEESA_SA_EEELi512ENS_10bfloat16_tEfNS_4arch4Sm90ELb0ELb1ELb1ELb1ELb0ELb1ELb0ELb0ELb0ELb0ELb0ELb0EEENS1_21CollectiveEpilogueFwdINS6_IJSA_NS7_ILi512EEESA_EEES9_SC_SE_Li256ELb1ELb0ELb0ELb0EEENS1_36VarlenDynamicPersistentTileSchedulerILi64ELi64ELi256ELi32ELb0ELb0ELb1ELb1ELb0ELb1EEEEEEEEEvNT_6ParamsE,"",@"SHT_CUDA_INFO"
	.sectionflags	@""
	.align	4


	//----- nvinfo : EIATTR_CUDA_API_VERSION
	.align		4
        /*0000*/ 	.byte	0x04, 0x37
        /*0002*/ 	.short	(.L_387 - .L_386)
.L_386:
        /*0004*/ 	.word	0x00000082


	//----- nvinfo : EIATTR_KPARAM_INFO
	.align		4
.L_387:
        /*0008*/ 	.byte	0x04, 0x17
        /*000a*/ 	.short	(.L_389 - .L_388)
.L_388:
        /*000c*/ 	.word	0x00000000
        /*0010*/ 	.short	0x0000
        /*0012*/ 	.short	0x0070
        /*0014*/ 	.byte	0x00, 0xf0, 0x01, 0x28


	//----- nvinfo : EIATTR_SPARSE_MMA_MASK
	.align		4
.L_389:
        /*0018*/ 	.byte	0x03, 0x50
        /*001a*/ 	.short	0x0000


	//----- nvinfo : EIATTR_MAXREG_COUNT
	.align		4
        /*001c*/ 	.byte	0x03, 0x1b
        /*001e*/ 	.short	0x00a8


	//----- nvinfo : EIATTR_NUM_BARRIERS
	.align		4
        /*0020*/ 	.byte	0x02, 0x4c
        /*0022*/ 	.byte	0x10
	.zero		1


	//----- nvinfo : EIATTR_EXTERNS
	.align		4
        /*0024*/ 	.byte	0x04, 0x0f
        /*0026*/ 	.short	(.L_391 - .L_390)


	//   ....[0]....
	.align		4
.L_390:
        /*0028*/ 	.word	index@(__assertfail)


	//----- nvinfo : EIATTR_ANNOTATIONS
	.align		4
.L_391:
        /*002c*/ 	.byte	0x04, 0x55
        /*002e*/ 	.short	(.L_393 - .L_392)


	//   ....[0]....
.L_392:
        /* <DEDUP_REMOVED lines=37> */


	//----- nvinfo : EIATTR_MERCURY_ISA_VERSION
	.align		4
.L_393:
        /*0268*/ 	.byte	0x03, 0x5f
        /*026a*/ 	.short	0x0101


	//----- nvinfo : EIATTR_UNUSED_LOAD_BYTE_OFFSET
	.align		4
        /*026c*/ 	.byte	0x04, 0x44
        /*026e*/ 	.short	(.L_395 - .L_394)


	//   ....[0]....
.L_394:
        /*0270*/ 	.word	0x00000ab0
        /*0274*/ 	.word	0x0000fff0


	//   ....[1]....
        /*0278*/ 	.word	0x000143f0
        /*027c*/ 	.word	0x0000fff0


	//----- nvinfo : EIATTR_INT_WARP_WIDE_INSTR_OFFSETS
	.align		4
.L_395:
        /*0280*/ 	.byte	0x04, 0x31
        /*0282*/ 	.short	(.L_397 - .L_396)


	//   ....[0]....
.L_396:
        /*0284*/ 	.word	0x000001c0


	//   ....[1]....
        /*0288*/ 	.word	0x00000200


	//   ....[2]....
        /*028c*/ 	.word	0x00000270


	//   ....[3]....
        /*0290*/ 	.word	0x00019450


	//   ....[4]....
        /*0294*/ 	.word	0x000194e0


	//   ....[5]....
        /*0298*/ 	.word	0x000199d0


	//   ....[6]....
        /*029c*/ 	.word	0x00019a10


	//   ....[7]....
        /*02a0*/ 	.word	0x0001c270


	//   ....[8]....
        /*02a4*/ 	.word	0x0001c300


	//----- nvinfo : EIATTR_COOP_GROUP_MASK_REGIDS
	.align		4
.L_397:
        /*02a8*/ 	.byte	0x04, 0x29
        /*02aa*/ 	.short	(.L_399 - .L_398)


	//   ....[0]....
.L_398:
        /*02ac*/ 	.word	0xffffffff


	//   ....[1]....
        /*02b0*/ 	.word	0xffffffff


	//   ....[2]....
        /*02b4*/ 	.word	0xffffffff


	//   ....[3]....
        /*02b8*/ 	.word	0xffffffff


	//   ....[4]....
        /*02bc*/ 	.word	0xffffffff


	//   ....[5]....
        /*02c0*/ 	.word	0xffffffff


	//   ....[6]....
        /*02c4*/ 	.word	0xffffffff


	//   ....[7]....
        /*02c8*/ 	.word	0xffffffff


	//   ....[8]....
        /*02cc*/ 	.word	0xffffffff


	//   ....[9]....
        /*02d0*/ 	.word	0xffffffff


	//   ....[10]....
        /*02d4*/ 	.word	0xffffffff


	//   ....[11]....
        /*02d8*/ 	.word	0xffffffff


	//   ....[12]....
        /*02dc*/ 	.word	0xffffffff


	//   ....[13]....
        /*02e0*/ 	.word	0xffffffff


	//   ....[14]....
        /*02e4*/ 	.word	0xffffffff


	//   ....[15]....
        /*02e8*/ 	.word	0xffffffff


	//   ....[16]....
        /*02ec*/ 	.word	0xffffffff


	//   ....[17]....
        /*02f0*/ 	.word	0xffffffff


	//   ....[18]....
        /*02f4*/ 	.word	0xffffffff


	//   ....[19]....
        /*02f8*/ 	.word	0xffffffff


	//   ....[20]....
        /*02fc*/ 	.word	0xffffffff


	//   ....[21]....
        /*0300*/ 	.word	0xffffffff


	//   ....[22]....
        /*0304*/ 	.word	0xffffffff


	//   ....[23]....
        /*0308*/ 	.word	0xffffffff


	//   ....[24]....
        /*030c*/ 	.word	0xffffffff


	//   ....[25]....
        /*0310*/ 	.word	0xffffffff


	//   ....[26]....
        /*0314*/ 	.word	0xffffffff


	//   ....[27]....
        /*0318*/ 	.word	0xffffffff


	//   ....[28]....
        /*031c*/ 	.word	0xffffffff


	//   ....[29]....
        /*0320*/ 	.word	0xffffffff


	//   ....[30]....
        /*0324*/ 	.word	0xffffffff


	//   ....[31]....
        /*0328*/ 	.word	0xffffffff


	//   ....[32]....
        /*032c*/ 	.word	0xffffffff


	//   ....[33]....
        /*0330*/ 	.word	0xffffffff


	//   ....[34]....
        /*0334*/ 	.word	0xffffffff


	//   ....[35]....
        /*0338*/ 	.word	0xffffffff


	//   ....[36]....
        /*033c*/ 	.word	0xffffffff


	//   ....[37]....
        /*0340*/ 	.word	0xffffffff


	//   ....[38]....
        /*0344*/ 	.word	0xffffffff


	//   ....[39]....
        /*0348*/ 	.word	0xffffffff


	//   ....[40]....
        /*034c*/ 	.word	0xffffffff


	//   ....[41]....
        /*0350*/ 	.word	0xffffffff


	//   ....[42]....
        /*0354*/ 	.word	0xffffffff


	//   ....[43]....
        /*0358*/ 	.word	0xffffffff


	//   ....[44]....
        /*035c*/ 	.word	0xffffffff


	//   ....[45]....
        /*0360*/ 	.word	0xffffffff


	//   ....[46]....
        /*0364*/ 	.word	0xffffffff


	//   ....[47]....
        /*0368*/ 	.word	0xffffffff


	//   ....[48]....
        /*036c*/ 	.word	0xffffffff


	//   ....[49]....
        /*0370*/ 	.word	0xffffffff


	//   ....[50]....
        /*0374*/ 	.word	0xffffffff


	//   ....[51]....
        /*0378*/ 	.word	0xffffffff


	//   ....[52]....
        /*037c*/ 	.word	0xffffffff


	//   ....[53]....
        /*0380*/ 	.word	0xffffffff


	//   ....[54]....
        /*0384*/ 	.word	0xffffffff


	//   ....[55]....
        /*0388*/ 	.word	0xffffffff


	//   ....[56]....
        /*038c*/ 	.word	0xffffffff


	//   ....[57]....
        /*0390*/ 	.word	0xffffffff


	//   ....[58]....
        /*0394*/ 	.word	0xffffffff


	//   ....[59]....
        /*0398*/ 	.word	0xffffffff


	//   ....[60]....
        /*039c*/ 	.word	0xffffffff


	//   ....[61]....
        /*03a0*/ 	.word	0xffffffff


	//   ....[62]....
        /*03a4*/ 	.word	0xffffffff


	//   ....[63]....
        /*03a8*/ 	.word	0xffffffff


	//   ....[64]....
        /*03ac*/ 	.word	0xffffffff


	//   ....[65]....
        /*03b0*/ 	.word	0xffffffff


	//   ....[66]....
        /*03b4*/ 	.word	0xffffffff


	//   ....[67]....
        /*03b8*/ 	.word	0xffffffff


	//   ....[68]....
        /*03bc*/ 	.word	0x0500000f


	//   ....[69]....
        /*03c0*/ 	.word	0x0500000f


	//   ....[70]....
        /*03c4*/ 	.word	0x0500000f


	//   ....[71]....
        /*03c8*/ 	.word	0x0500000f


	//   ....[72]....
        /*03cc*/ 	.word	0x0500000f


	//   ....[73]....
        /*03d0*/ 	.word	0x0500000f


	//   ....[74]....
        /*03d4*/ 	.word	0x0500000f


	//   ....[75]....
        /*03d8*/ 	.word	0x0500000f


	//   ....[76]....
        /*03dc*/ 	.word	0x0500000f


	//   ....[77]....
        /*03e0*/ 	.word	0x0500000f


	//   ....[78]....
        /*03e4*/ 	.word	0x0500000f


	//   ....[79]....
        /*03e8*/ 	.word	0x0500000f


	//   ....[80]....
        /*03ec*/ 	.word	0x0500000f


	//   ....[81]....
        /*03f0*/ 	.word	0x0500000f


	//   ....[82]....
        /*03f4*/ 	.word	0x0500000f


	//   ....[83]....
        /*03f8*/ 	.word	0x0500000f


	//   ....[84]....
        /*03fc*/ 	.word	0x0500000f


	//   ....[85]....
        /*0400*/ 	.word	0x0500000f


	//   ....[86]....
        /*0404*/ 	.word	0x0500000f


	//   ....[87]....
        /*0408*/ 	.word	0x0500000f


	//   ....[88]....
        /*040c*/ 	.word	0x0500000f


	//   ....[89]....
        /*0410*/ 	.word	0x0500000f


	//   ....[90]....
        /*0414*/ 	.word	0x0500000f


	//   ....[91]....
        /*0418*/ 	.word	0x0500000f


	//   ....[92]....
        /*041c*/ 	.word	0x0500000f


	//   ....[93]....
        /*0420*/ 	.word	0x0500000f


	//   ....[94]....
        /*0424*/ 	.word	0x0500000f


	//   ....[95]....
        /*0428*/ 	.word	0x0500000f


	//   ....[96]....
        /*042c*/ 	.word	0x0500000f


	//   ....[97]....
        /*0430*/ 	.word	0x0500000f


	//   ....[98]....
        /*0434*/ 	.word	0x0500000f


	//   ....[99]....
        /*0438*/ 	.word	0x0500000f


	//   ....[100]....
        /*043c*/ 	.word	0x0500000f


	//   ....[101]....
        /*0440*/ 	.word	0x0500000f


	//   ....[102]....
        /*0444*/ 	.word	0x0500000f


	//   ....[103]....
        /*0448*/ 	.word	0x0500000f


	//----- nvinfo : EIATTR_COOP_GROUP_INSTR_OFFSETS
	.align		4
.L_399:
        /*044c*/ 	.byte	0x04, 0x28
        /*044e*/ 	.short	(.L_401 - .L_400)


	//   ....[0]....
.L_400:
        /*0450*/ 	.word	0x00000060


	//   ....[1]....
        /*0454*/ 	.word	0x000001d0


	//   ....[2]....
        /*0458*/ 	.word	0x00000220


	//   ....[3]....
        /*045c*/ 	.word	0x00000410


	//   ....[4]....
        /*0460*/ 	.word	0x00000570


	//   ....[5]....
        /*0464*/ 	.word	0x00000690


	//   ....[6]....
        /*0468*/ 	.word	0x000007f0


	//   ....[7]....
        /*046c*/ 	.word	0x00004d30


	//   ....[8]....
        /*0470*/ 	.word	0x00006ef0


	//   ....[9]....
        /*0474*/ 	.word	0x0000b7f0


	//   ....[10]....
        /*0478*/ 	.word	0x0000b850


	//   ....[11]....
        /*047c*/ 	.word	0x0000bac0


	//   ....[12]....
        /*0480*/ 	.word	0x0000bb40


	//   ....[13]....
        /*0484*/ 	.word	0x0000c510


	//   ....[14]....
        /*0488*/ 	.word	0x0000d7b0


	//   ....[15]....
        /*048c*/ 	.word	0x0000d890


	//   ....[16]....
        /*0490*/ 	.word	0x0000dc90


	//   ....[17]....
        /*0494*/ 	.word	0x0000dd30


	//   ....[18]....
        /*0498*/ 	.word	0x0000ef10


	//   ....[19]....
        /*049c*/ 	.word	0x0000f9a0


	//   ....[20]....
        /*04a0*/ 	.word	0x0000fa10


	//   ....[21]....
        /*04a4*/ 	.word	0x0000fd20


	//   ....[22]....
        /*04a8*/ 	.word	0x0000fee0


	//   ....[23]....
        /*04ac*/ 	.word	0x00010fc0


	//   ....[24]....
        /*04b0*/ 	.word	0x00012150


	//   ....[25]....
        /*04b4*/ 	.word	0x00012250


	//   ....[26]....
        /*04b8*/ 	.word	0x000125f0


	//   ....[27]....
        /*04bc*/ 	.word	0x00012650


	//   ....[28]....
        /*04c0*/ 	.word	0x000138b0


	//   ....[29]....
        /*04c4*/ 	.word	0x00013900


	//   ....[30]....
        /*04c8*/ 	.word	0x00013930


	//   ....[31]....
        /*04cc*/ 	.word	0x000139d0


	//   ....[32]....
        /*04d0*/ 	.word	0x000139f0


	//   ....[33]....
        /*04d4*/ 	.word	0x00015380


	//   ....[34]....
        /*04d8*/ 	.word	0x00016b10


	//   ....[35]....
        /*04dc*/ 	.word	0x00016c80


	//   ....[36]....
        /*04e0*/ 	.word	0x00016cb0


	//   ....[37]....
        /*04e4*/ 	.word	0x00016cf0


	//   ....[38]....
        /*04e8*/ 	.word	0x00016d60


	//   ....[39]....
        /*04ec*/ 	.word	0x00016dc0


	//   ....[40]....
        /*04f0*/ 	.word	0x00016e00


	//   ....[41]....
        /*04f4*/ 	.word	0x00016fa0


	//   ....[42]....
        /*04f8*/ 	.word	0x00017000


	//   ....[43]....
        /*04fc*/ 	.word	0x00017040


	//   ....[44]....
        /*0500*/ 	.word	0x00017080


	//   ....[45]....
        /*0504*/ 	.word	0x000170b0


	//   ....[46]....
        /*0508*/ 	.word	0x000170e0


	//   ....[47]....
        /*050c*/ 	.word	0x00017170


	//   ....[48]....
        /*0510*/ 	.word	0x000171d0


	//   ....[49]....
        /*0514*/ 	.word	0x00017260


	//   ....[50]....
        /*0518*/ 	.word	0x0001c390


	//   ....[51]....
        /*051c*/ 	.word	0x0001c3a0


	//   ....[52]....
        /*0520*/ 	.word	0x0001c4b0


	//   ....[53]....
        /*0524*/ 	.word	0x0001c510


	//   ....[54]....
        /*0528*/ 	.word	0x0001c550


	//   ....[55]....
        /*052c*/ 	.word	0x0001c590


	//   ....[56]....
        /*0530*/ 	.word	0x0001c5c0


	//   ....[57]....
        /*0534*/ 	.word	0x0001c5f0


	//   ....[58]....
        /*0538*/ 	.word	0x0001c780


	//   ....[59]....
        /*053c*/ 	.word	0x0001c7e0


	//   ....[60]....
        /*0540*/ 	.word	0x0001c820


	//   ....[61]....
        /*0544*/ 	.word	0x0001c860


	//   ....[62]....
        /*0548*/ 	.word	0x0001c890


	//   ....[63]....
        /*054c*/ 	.word	0x0001c8c0


	//   ....[64]....
        /*0550*/ 	.word	0x0001c980


	//   ....[65]....
        /*0554*/ 	.word	0x0001c9a0


	//   ....[66]....
        /*0558*/ 	.word	0x0001ca10


	//   ....[67]....
        /*055c*/ 	.word	0x0001d0a0


	//   ....[68]....
        /*0560*/ 	.word	0x0001d580


	//   ....[69]....
        /*0564*/ 	.word	0x0001d620


	//   ....[70]....
        /*0568*/ 	.word	0x0001d6c0


	//   ....[71]....
        /*056c*/ 	.word	0x0001d760


	//   ....[72]....
        /*0570*/ 	.word	0x0001d800


	//   ....[73]....
        /*0574*/ 	.word	0x0001d8a0


	//   ....[74]....
        /*0578*/ 	.word	0x0001d940


	//   ....[75]....
        /*057c*/ 	.word	0x0001d9e0


	//   ....[76]....
        /*0580*/ 	.word	0x0001dad0


	//   ....[77]....
        /*0584*/ 	.word	0x0001db70


	//   ....[78]....
        /*0588*/ 	.word	0x0001dc10


	//   ....[79]....
        /*058c*/ 	.word	0x0001dcb0


	//   ....[80]....
        /*0590*/ 	.word	0x0001dd50


	//   ....[81]....
        /*0594*/ 	.word	0x0001ddf0


	//   ....[82]....
        /*0598*/ 	.word	0x0001de90


	//   ....[83]....
        /*059c*/ 	.word	0x0001df30


	//   ....[84]....
        /*05a0*/ 	.word	0x0001e2d0


	//   ....[85]....
        /*05a4*/ 	.word	0x0001e5b0


	//   ....[86]....
        /*05a8*/ 	.word	0x0001e9d0


	//   ....[87]....
        /*05ac*/ 	.word	0x0001ea60


	//   ....[88]....
        /*05b0*/ 	.word	0x0001eb00


	//   ....[89]....
        /*05b4*/ 	.word	0x0001ebb0


	//   ....[90]....
        /*05b8*/ 	.word	0x0001ec30


	//   ....[91]....
        /*05bc*/ 	.word	0x0001ecb0


	//   ....[92]....
        /*05c0*/ 	.word	0x0001ed30


	//   ....[93]....
        /*05c4*/ 	.word	0x0001edb0


	//   ....[94]....
        /*05c8*/ 	.word	0x0001ee40


	//   ....[95]....
        /*05cc*/ 	.word	0x0001eef0


	//   ....[96]....
        /*05d0*/ 	.word	0x0001ef70


	//   ....[97]....
        /*05d4*/ 	.word	0x0001eff0


	//   ....[98]....
        /*05d8*/ 	.word	0x0001f070


	//   ....[99]....
        /*05dc*/ 	.word	0x0001f0f0


	//   ....[100]....
        /*05e0*/ 	.word	0x0001f160


	//   ....[101]....
        /*05e4*/ 	.word	0x0001f200


	//   ....[102]....
        /*05e8*/ 	.word	0x0001f290


	//   ....[103]....
        /*05ec*/ 	.word	0x0001f3c0


	//----- nvinfo : EIATTR_REG_RECONFIG
	.align		4
.L_401:
        /*05f0*/ 	.byte	0x01, 0x54
	.zero		2


	//----- nvinfo : EIATTR_SYSCALL_OFFSETS
	.align		4
        /*05f4*/ 	.byte	0x04, 0x46
        /*05f6*/ 	.short	(.L_403 - .L_402)


	//   ....[0]....
.L_402:
        /*05f8*/ 	.word	0x00001b40


	//   ....[1]....
        /*05fc*/ 	.word	0x00001c90


	//   ....[2]....
        /*0600*/ 	.word	0x000070b0


	//   ....[3]....
        /*0604*/ 	.word	0x00007550


	//   ....[4]....
        /*0608*/ 	.word	0x00019670


	//   ....[5]....
        /*060c*/ 	.word	0x000197b0


	//   ....[6]....
        /*0610*/ 	.word	0x000198b0


	//----- nvinfo : EIATTR_MBARRIER_INSTR_OFFSETS
	.align		4
.L_403:
        /*0614*/ 	.byte	0x04, 0x39
        /*0616*/ 	.short	(.L_405 - .L_404)


	//   ....[0]....
.L_404:
        /*0618*/ 	.word	0x00000300
        /*061c*/ 	.word	0x000000ff
        /*0620*/ 	.word	0x00028c00
        /*0624*/ 	.short	0x0100
        /*0626*/ 	.byte	0x08
	.zero		1


	//   ....[1]....
        /*0628*/ 	.word	0x00000310
        /*062c*/ 	.word	0x000000ff
        /*0630*/ 	.word	0x00028c20
        /*0634*/ 	.short	0x0100
        /*0636*/ 	.byte	0x08
	.zero		1


	//   ....[2]....
        /*0638*/ 	.word	0x000003c0
        /*063c*/ 	.word	0x000000ff
        /*0640*/ 	.word	0x00028c30
        /*0644*/ 	.short	0x0100
        /*0646*/ 	.byte	0x06
	.zero		1


	//   ....[3]....
        /*0648*/ 	.word	0x000003d0
        /*064c*/ 	.word	0x000000ff
        /*0650*/ 	.word	0x00028c40
        /*0654*/ 	.short	0x0100
        /*0656*/ 	.byte	0x06
	.zero		1


	//   ....[4]....
        /*0658*/ 	.word	0x000003e0
        /*065c*/ 	.word	0x000000ff
        /*0660*/ 	.word	0x00028c38
        /*0664*/ 	.short	0x0100
        /*0666*/ 	.byte	0x06
	.zero		1


	//   ....[5]....
        /*0668*/ 	.word	0x000003f0
        /*066c*/ 	.word	0x000000ff
        /*0670*/ 	.word	0x00028c48
        /*0674*/ 	.short	0x0100
        /*0676*/ 	.byte	0x06
	.zero		1


	//   ....[6]....
        /*0678*/ 	.word	0x00000520
        /*067c*/ 	.word	0x000000ff
        /*0680*/ 	.word	0x00028c50
        /*0684*/ 	.short	0x0100
        /*0686*/ 	.byte	0x08
	.zero		1


	//   ....[7]....
        /*0688*/ 	.word	0x00000530
        /*068c*/ 	.word	0x000000ff
        /*0690*/ 	.word	0x00028c60
        /*0694*/ 	.short	0x0100
        /*0696*/ 	.byte	0x08
	.zero		1


	//   ....[8]....
        /*0698*/ 	.word	0x00000540
        /*069c*/ 	.word	0x000000ff
        /*06a0*/ 	.word	0x00028c58
        /*06a4*/ 	.short	0x0100
        /*06a6*/ 	.byte	0x08
	.zero		1


	//   ....[9]....
        /*06a8*/ 	.word	0x00000550
        /*06ac*/ 	.word	0x000000ff
        /*06b0*/ 	.word	0x00028c68
        /*06b4*/ 	.short	0x0100
        /*06b6*/ 	.byte	0x08
	.zero		1


	//   ....[10]....
        /*06b8*/ 	.word	0x00000640
        /*06bc*/ 	.word	0x000000ff
        /*06c0*/ 	.word	0x00028c70
        /*06c4*/ 	.short	0x0100
        /*06c6*/ 	.byte	0x06
	.zero		1


	//   ....[11]....
        /*06c8*/ 	.word	0x00000650
        /*06cc*/ 	.word	0x000000ff
        /*06d0*/ 	.word	0x00028c80
        /*06d4*/ 	.short	0x0100
        /*06d6*/ 	.byte	0x06
	.zero		1


	//   ....[12]....
        /*06d8*/ 	.word	0x00000660
        /*06dc*/ 	.word	0x000000ff
        /*06e0*/ 	.word	0x00028c78
        /*06e4*/ 	.short	0x0100
        /*06e6*/ 	.byte	0x06
	.zero		1


	//   ....[13]....
        /*06e8*/ 	.word	0x00000670
        /*06ec*/ 	.word	0x000000ff
        /*06f0*/ 	.word	0x00028c88
        /*06f4*/ 	.short	0x0100
        /*06f6*/ 	.byte	0x06
	.zero		1


	//   ....[14]....
        /*06f8*/ 	.word	0x000007a0
        /*06fc*/ 	.word	0x000000ff
        /*0700*/ 	.word	0x00028c90
        /*0704*/ 	.short	0x0100
        /*0706*/ 	.byte	0x08
	.zero		1


	//   ....[15]....
        /*0708*/ 	.word	0x000007b0
        /*070c*/ 	.word	0x000000ff
        /*0710*/ 	.word	0x00028ca0
        /*0714*/ 	.short	0x0100
        /*0716*/ 	.byte	0x08
	.zero		1


	//   ....[16]....
        /*0718*/ 	.word	0x000007c0
        /*071c*/ 	.word	0x000000ff
        /*0720*/ 	.word	0x00028c98
        /*0724*/ 	.short	0x0100
        /*0726*/ 	.byte	0x08
	.zero		1


	//   ....[17]....
        /*0728*/ 	.word	0x000007d0
        /*072c*/ 	.word	0x000000ff
        /*0730*/ 	.word	0x00028ca8
        /*0734*/ 	.short	0x0100
        /*0736*/ 	.byte	0x08
	.zero		1


	//   ....[18]....
        /*0738*/ 	.word	0x00000900
        /*073c*/ 	.word	0x000000ff
        /*0740*/ 	.word	0x00028cb0
        /*0744*/ 	.short	0x0100
        /*0746*/ 	.byte	0x08
	.zero		1


	//   ....[19]....
        /*0748*/ 	.word	0x00000910
        /*074c*/ 	.word	0x000000ff
        /*0750*/ 	.word	0x00028cc0
        /*0754*/ 	.short	0x0100
        /*0756*/ 	.byte	0x08
	.zero		1


	//   ....[20]....
        /*0758*/ 	.word	0x00000920
        /*075c*/ 	.word	0x000000ff
        /*0760*/ 	.word	0x00028cb8
        /*0764*/ 	.short	0x0100
        /*0766*/ 	.byte	0x08
	.zero		1


	//   ....[21]....
        /*0768*/ 	.word	0x00000930
        /*076c*/ 	.word	0x000000ff
        /*0770*/ 	.word	0x00028cc8
        /*0774*/ 	.short	0x0100
        /*0776*/ 	.byte	0x08
	.zero		1


	//   ....[22]....
        /*0778*/ 	.word	0x00002900
        /*077c*/ 	.word	0x00000046
        /*0780*/ 	.word	0x00028c90
        /*0784*/ 	.short	0x010a
        /*0786*/ 	.byte	0x3f
	.zero		1


	//   ....[23]....
        /*0788*/ 	.word	0x00003320
        /*078c*/ 	.word	0x00000046
        /*0790*/ 	.word	0x00028c90
        /*0794*/ 	.short	0x010a
        /*0796*/ 	.byte	0x3f
	.zero		1


	//   ....[24]....
        /*0798*/ 	.word	0x00003c20
        /*079c*/ 	.word	0x00000046
        /*07a0*/ 	.word	0x00028c90
        /*07a4*/ 	.short	0x010a
        /*07a6*/ 	.byte	0x3f
	.zero		1


	//   ....[25]....
        /*07a8*/ 	.word	0x00003e20
        /*07ac*/ 	.word	0x00000004
        /*07b0*/ 	.word	0x00000000
        /*07b4*/ 	.short	0x0101
        /*07b6*/ 	.byte	0x3f
	.zero		1


	//   ....[26]....
        /*07b8*/ 	.word	0x00003e60
        /*07bc*/ 	.word	0x00000046
        /*07c0*/ 	.word	0x00028cb0
        /*07c4*/ 	.short	0x010a
        /*07c6*/ 	.byte	0x3f
	.zero		1


	//   ....[27]....
        /*07c8*/ 	.word	0x00004490
        /*07cc*/ 	.word	0x00000046
        /*07d0*/ 	.word	0x00000000
        /*07d4*/ 	.short	0x0101
        /*07d6*/ 	.byte	0x3f
	.zero		1


	//   ....[28]....
        /*07d8*/ 	.word	0x00004e50
        /*07dc*/ 	.word	0x00000098
        /*07e0*/ 	.word	0x00028c50
        /*07e4*/ 	.short	0x010a
        /*07e6*/ 	.byte	0x3f
	.zero		1


	//   ....[29]....
        /*07e8*/ 	.word	0x00005210
        /*07ec*/ 	.word	0x00000000
        /*07f0*/ 	.word	0x00000000
        /*07f4*/ 	.short	0x0101
        /*07f6*/ 	.byte	0x3f
	.zero		1


	//   ....[30]....
        /*07f8*/ 	.word	0x00005b30
        /*07fc*/ 	.word	0x00000000
        /*0800*/ 	.word	0x00028c50
        /*0804*/ 	.short	0x010a
        /*0806*/ 	.byte	0x3f
	.zero		1


	//   ....[31]....
        /*0808*/ 	.word	0x00005b80
        /*080c*/ 	.word	0x00000000
        /*0810*/ 	.word	0x00028c50
        /*0814*/ 	.short	0x010a
        /*0816*/ 	.byte	0x3f
	.zero		1


	//   ....[32]....
        /*0818*/ 	.word	0x00005e40
        /*081c*/ 	.word	0x00000000
        /*0820*/ 	.word	0x00000000
        /*0824*/ 	.short	0x0101
        /*0826*/ 	.byte	0x3f
	.zero		1


	//   ....[33]....
        /*0828*/ 	.word	0x00007140
        /*082c*/ 	.word	0x00000002
        /*0830*/ 	.word	0x00028c00
        /*0834*/ 	.short	0x010a
        /*0836*/ 	.byte	0x3f
	.zero		1


	//   ....[34]....
        /*0838*/ 	.word	0x00007190
        /*083c*/ 	.word	0x00000002
        /*0840*/ 	.word	0x00028c00
        /*0844*/ 	.short	0x010a
        /*0846*/ 	.byte	0x3f
	.zero		1


	//   ....[35]....
        /*0848*/ 	.word	0x00007dc0
        /*084c*/ 	.word	0x00000002
        /*0850*/ 	.word	0x00028c00
        /*0854*/ 	.short	0x010a
        /*0856*/ 	.byte	0x3f
	.zero		1


	//   ....[36]....
        /*0858*/ 	.word	0x00009250
        /*085c*/ 	.word	0x00000002
        /*0860*/ 	.word	0x00028c00
        /*0864*/ 	.short	0x010a
        /*0866*/ 	.byte	0x3f
	.zero		1


	//   ....[37]....
        /*0868*/ 	.word	0x0000a260
        /*086c*/ 	.word	0x00000009
        /*0870*/ 	.word	0x00028c30
        /*0874*/ 	.short	0x010a
        /*0876*/ 	.byte	0x3f
	.zero		1


	//   ....[38]....
        /*0878*/ 	.word	0x0000a2f0
        /*087c*/ 	.word	0x00000009
        /*0880*/ 	.word	0x00028c30
        /*0884*/ 	.short	0x010a
        /*0886*/ 	.byte	0x3f
	.zero		1


	//   ....[39]....
        /*0888*/ 	.word	0x0000a930
        /*088c*/ 	.word	0x00000000
        /*0890*/ 	.word	0x00000000
        /*0894*/ 	.short	0x0101
        /*0896*/ 	.byte	0x3f
	.zero		1


	//   ....[40]....
        /*0898*/ 	.word	0x0000c190
        /*089c*/ 	.word	0x00000009
        /*08a0*/ 	.word	0x00028c50
        /*08a4*/ 	.short	0x010a
        /*08a6*/ 	.byte	0x3f
	.zero		1


	//   ....[41]....
        /*08a8*/ 	.word	0x0000c240
        /*08ac*/ 	.word	0x00000009
        /*08b0*/ 	.word	0x00028c50
        /*08b4*/ 	.short	0x010a
        /*08b6*/ 	.byte	0x3f
	.zero		1


	//   ....[42]....
        /*08b8*/ 	.word	0x0000c530
        /*08bc*/ 	.word	0x00000009
        /*08c0*/ 	.word	0x00000000
        /*08c4*/ 	.short	0x0101
        /*08c6*/ 	.byte	0x3f
	.zero		1


	//   ....[43]....
        /*08c8*/ 	.word	0x0000c7e0
        /*08cc*/ 	.word	0x000000d8
        /*08d0*/ 	.word	0x00028c30
        /*08d4*/ 	.short	0x010a
        /*08d6*/ 	.byte	0x3f
	.zero		1


	//   ....[44]....
        /*08d8*/ 	.word	0x0000c850
        /*08dc*/ 	.word	0x000000d8
        /*08e0*/ 	.word	0x00028c30
        /*08e4*/ 	.short	0x010a
        /*08e6*/ 	.byte	0x3f
	.zero		1


	//   ....[45]....
        /*08e8*/ 	.word	0x0000cd30
        /*08ec*/ 	.word	0x00000098
        /*08f0*/ 	.word	0x00000000
        /*08f4*/ 	.short	0x0101
        /*08f6*/ 	.byte	0x3f
	.zero		1


	//   ....[46]....
        /*08f8*/ 	.word	0x0000ebe0
        /*08fc*/ 	.word	0x000000d8
        /*0900*/ 	.word	0x00028c50
        /*0904*/ 	.short	0x010a
        /*0906*/ 	.byte	0x3f
	.zero		1


	//   ....[47]....
        /*0908*/ 	.word	0x0000ec30
        /*090c*/ 	.word	0x000000d8
        /*0910*/ 	.word	0x00028c50
        /*0914*/ 	.short	0x010a
        /*0916*/ 	.byte	0x3f
	.zero		1


	//   ....[48]....
        /*0918*/ 	.word	0x0000ef30
        /*091c*/ 	.word	0x000000d8
        /*0920*/ 	.word	0x00000000
        /*0924*/ 	.short	0x0101
        /*0926*/ 	.byte	0x3f
	.zero		1


	//   ....[49]....
        /*0928*/ 	.word	0x0000f2c0
        /*092c*/ 	.word	0x00000009
        /*0930*/ 	.word	0x00028c30
        /*0934*/ 	.short	0x010a
        /*0936*/ 	.byte	0x3f
	.zero		1


	//   ....[50]....
        /*0938*/ 	.word	0x0000f330
        /*093c*/ 	.word	0x00000009
        /*0940*/ 	.word	0x00028c30
        /*0944*/ 	.short	0x010a
        /*0946*/ 	.byte	0x3f
	.zero		1


	//   ....[51]....
        /*0948*/ 	.word	0x00010200
        /*094c*/ 	.word	0x00000098
        /*0950*/ 	.word	0x00000000
        /*0954*/ 	.short	0x0101
        /*0956*/ 	.byte	0x3f
	.zero		1


	//   ....[52]....
        /*0958*/ 	.word	0x00010cb0
        /*095c*/ 	.word	0x00000009
        /*0960*/ 	.word	0x00028c50
        /*0964*/ 	.short	0x010a
        /*0966*/ 	.byte	0x3f
	.zero		1


	//   ....[53]....
        /*0968*/ 	.word	0x00010d00
        /*096c*/ 	.word	0x00000009
        /*0970*/ 	.word	0x00028c50
        /*0974*/ 	.short	0x010a
        /*0976*/ 	.byte	0x3f
	.zero		1


	//   ....[54]....
        /*0978*/ 	.word	0x00010fe0
        /*097c*/ 	.word	0x00000009
        /*0980*/ 	.word	0x00000000
        /*0984*/ 	.short	0x0101
        /*0986*/ 	.byte	0x3f
	.zero		1


	//   ....[55]....
        /*0988*/ 	.word	0x00011140
        /*098c*/ 	.word	0x000000bf
        /*0990*/ 	.word	0x00028c30
        /*0994*/ 	.short	0x010a
        /*0996*/ 	.byte	0x3f
	.zero		1


	//   ....[56]....
        /*0998*/ 	.word	0x000111b0
        /*099c*/ 	.word	0x000000bf
        /*09a0*/ 	.word	0x00028c30
        /*09a4*/ 	.short	0x010a
        /*09a6*/ 	.byte	0x3f
	.zero		1


	//   ....[57]....
        /*09a8*/ 	.word	0x00011670
        /*09ac*/ 	.word	0x00000014
        /*09b0*/ 	.word	0x00000000
        /*09b4*/ 	.short	0x0101
        /*09b6*/ 	.byte	0x3f
	.zero		1


	//   ....[58]....
        /*09b8*/ 	.word	0x00013580
        /*09bc*/ 	.word	0x000000bf
        /*09c0*/ 	.word	0x00028c50
        /*09c4*/ 	.short	0x010a
        /*09c6*/ 	.byte	0x3f
	.zero		1


	//   ....[59]....
        /*09c8*/ 	.word	0x000135d0
        /*09cc*/ 	.word	0x000000bf
        /*09d0*/ 	.word	0x00028c50
        /*09d4*/ 	.short	0x010a
        /*09d6*/ 	.byte	0x3f
	.zero		1


	//   ....[60]....
        /*09d8*/ 	.word	0x000138d0
        /*09dc*/ 	.word	0x000000bf
        /*09e0*/ 	.word	0x00000000
        /*09e4*/ 	.short	0x0101
        /*09e6*/ 	.byte	0x3f
	.zero		1


	//   ....[61]....
        /*09e8*/ 	.word	0x00015bf0
        /*09ec*/ 	.word	0x00000000
        /*09f0*/ 	.word	0x00000000
        /*09f4*/ 	.short	0x0101
        /*09f6*/ 	.byte	0x3f
	.zero		1


	//   ....[62]....
        /*09f8*/ 	.word	0x00018220
        /*09fc*/ 	.word	0x00000007
        /*0a00*/ 	.word	0x00028c20
        /*0a04*/ 	.short	0x010a
        /*0a06*/ 	.byte	0x3f
	.zero		1


	//   ....[63]....
        /*0a08*/ 	.word	0x000182b0
        /*0a0c*/ 	.word	0x00000008
        /*0a10*/ 	.word	0x00028ca0
        /*0a14*/ 	.short	0x010a
        /*0a16*/ 	.byte	0x3f
	.zero		1


	//   ....[64]....
        /*0a18*/ 	.word	0x00018490
        /*0a1c*/ 	.word	0x00000008
        /*0a20*/ 	.word	0x00028cc0
        /*0a24*/ 	.short	0x010a
        /*0a26*/ 	.byte	0x3f
	.zero		1


	//   ....[65]....
        /*0a28*/ 	.word	0x000189e0
        /*0a2c*/ 	.word	0x00000009
        /*0a30*/ 	.word	0x00028ca0
        /*0a34*/ 	.short	0x010a
        /*0a36*/ 	.byte	0x3f
	.zero		1


	//   ....[66]....
        /*0a38*/ 	.word	0x00018ba0
        /*0a3c*/ 	.word	0x00000009
        /*0a40*/ 	.word	0x00028cc0
        /*0a44*/ 	.short	0x010a
        /*0a46*/ 	.byte	0x3f
	.zero		1


	//   ....[67]....
        /*0a48*/ 	.word	0x00019dc0
        /*0a4c*/ 	.word	0x00000005
        /*0a50*/ 	.word	0x00028c40
        /*0a54*/ 	.short	0x010a
        /*0a56*/ 	.byte	0x3f
	.zero		1


	//   ....[68]....
        /*0a58*/ 	.word	0x0001a1b0
        /*0a5c*/ 	.word	0x00000007
        /*0a60*/ 	.word	0x00028c20
        /*0a64*/ 	.short	0x010a
        /*0a66*/ 	.byte	0x3f
	.zero		1


	//   ....[69]....
        /*0a68*/ 	.word	0x0001a270
        /*0a6c*/ 	.word	0x00000002
        /*0a70*/ 	.word	0x00028c60
        /*0a74*/ 	.short	0x010a
        /*0a76*/ 	.byte	0x3f
	.zero		1


	//   ....[70]....
        /*0a78*/ 	.word	0x0001aa00
        /*0a7c*/ 	.word	0x00000002
        /*0a80*/ 	.word	0x00028c40
        /*0a84*/ 	.short	0x010a
        /*0a86*/ 	.byte	0x3f
	.zero		1


	//   ....[71]....
        /*0a88*/ 	.word	0x0001ac10
        /*0a8c*/ 	.word	0x00000002
        /*0a90*/ 	.word	0x00028c60
        /*0a94*/ 	.short	0x010a
        /*0a96*/ 	.byte	0x3f
	.zero		1


	//   ....[72]....
        /*0a98*/ 	.word	0x0001b2f0
        /*0a9c*/ 	.word	0x00000002
        /*0aa0*/ 	.word	0x00028c40
        /*0aa4*/ 	.short	0x010a
        /*0aa6*/ 	.byte	0x3f
	.zero		1


	//   ....[73]....
        /*0aa8*/ 	.word	0x0001b4f0
        /*0aac*/ 	.word	0x00000002
        /*0ab0*/ 	.word	0x00028c60
        /*0ab4*/ 	.short	0x010a
        /*0ab6*/ 	.byte	0x3f
	.zero		1


	//   ....[74]....
        /*0ab8*/ 	.word	0x0001bb40
        /*0abc*/ 	.word	0x00000002
        /*0ac0*/ 	.word	0x00028c40
        /*0ac4*/ 	.short	0x010a
        /*0ac6*/ 	.byte	0x3f
	.zero		1


	//   ....[75]....
        /*0ac8*/ 	.word	0x0001bd50
        /*0acc*/ 	.word	0x00000002
        /*0ad0*/ 	.word	0x00028c60
        /*0ad4*/ 	.short	0x010a
        /*0ad6*/ 	.byte	0x3f
	.zero		1


	//   ....[76]....
        /*0ad8*/ 	.word	0x0001d020
        /*0adc*/ 	.word	0x00000000
        /*0ae0*/ 	.word	0x00028c20
        /*0ae4*/ 	.short	0x010a
        /*0ae6*/ 	.byte	0x3f
	.zero		1


	//   ....[77]....
        /*0ae8*/ 	.word	0x0001d1d0
        /*0aec*/ 	.word	0x00000006
        /*0af0*/ 	.word	0x00000000
        /*0af4*/ 	.short	0x010a
        /*0af6*/ 	.byte	0x3f
	.zero		1


	//   ....[78]....
        /*0af8*/ 	.word	0x0001d240
        /*0afc*/ 	.word	0x00000007
        /*0b00*/ 	.word	0x00000000
        /*0b04*/ 	.short	0x010a
        /*0b06*/ 	.byte	0x3f
	.zero		1


	//   ....[79]....
        /*0b08*/ 	.word	0x0001d2b0
        /*0b0c*/ 	.word	0x00000004
        /*0b10*/ 	.word	0x00000000
        /*0b14*/ 	.short	0x010a
        /*0b16*/ 	.byte	0x3f
	.zero		1


	//   ....[80]....
        /*0b18*/ 	.word	0x0001d2e0
        /*0b1c*/ 	.word	0x00000003
        /*0b20*/ 	.word	0x00000000
        /*0b24*/ 	.short	0x010a
        /*0b26*/ 	.byte	0x3f
	.zero		1


	//   ....[81]....
        /*0b28*/ 	.word	0x0001d340
        /*0b2c*/ 	.word	0x00000046
        /*0b30*/ 	.word	0x00028c90
        /*0b34*/ 	.short	0x010a
        /*0b36*/ 	.byte	0x3f
	.zero		1


	//   ....[82]....
        /*0b38*/ 	.word	0x0001d390
        /*0b3c*/ 	.word	0x00000046
        /*0b40*/ 	.word	0x00028c90
        /*0b44*/ 	.short	0x010a
        /*0b46*/ 	.byte	0x3f
	.zero		1


	//   ....[83]....
        /*0b48*/ 	.word	0x0001d3e0
        /*0b4c*/ 	.word	0x00000046
        /*0b50*/ 	.word	0x00028c90
        /*0b54*/ 	.short	0x010a
        /*0b56*/ 	.byte	0x3f
	.zero		1


	//   ....[84]....
        /*0b58*/ 	.word	0x0001d430
        /*0b5c*/ 	.word	0x00000046
        /*0b60*/ 	.word	0x00028cb0
        /*0b64*/ 	.short	0x010a
        /*0b66*/ 	.byte	0x3f
	.zero		1


	//   ....[85]....
        /*0b68*/ 	.word	0x0001d480
        /*0b6c*/ 	.word	0x00000098
        /*0b70*/ 	.word	0x00028c50
        /*0b74*/ 	.short	0x010a
        /*0b76*/ 	.byte	0x3f
	.zero		1


	//   ....[86]....
        /*0b78*/ 	.word	0x0001d4d0
        /*0b7c*/ 	.word	0x00000000
        /*0b80*/ 	.word	0x00028c50
        /*0b84*/ 	.short	0x010a
        /*0b86*/ 	.byte	0x3f
	.zero		1


	//   ....[87]....
        /*0b88*/ 	.word	0x0001da20
        /*0b8c*/ 	.word	0x00000002
        /*0b90*/ 	.word	0x00028c00
        /*0b94*/ 	.short	0x010a
        /*0b96*/ 	.byte	0x3f
	.zero		1


	//   ....[88]....
        /*0b98*/ 	.word	0x0001df70
        /*0b9c*/ 	.word	0x00000002
        /*0ba0*/ 	.word	0x00028c00
        /*0ba4*/ 	.short	0x010a
        /*0ba6*/ 	.byte	0x3f
	.zero		1


	//   ....[89]....
        /*0ba8*/ 	.word	0x0001dfc0
        /*0bac*/ 	.word	0x00000009
        /*0bb0*/ 	.word	0x00028c30
        /*0bb4*/ 	.short	0x010a
        /*0bb6*/ 	.byte	0x3f
	.zero		1


	//   ....[90]....
        /*0bb8*/ 	.word	0x0001e010
        /*0bbc*/ 	.word	0x00000009
        /*0bc0*/ 	.word	0x00028c50
        /*0bc4*/ 	.short	0x010a
        /*0bc6*/ 	.byte	0x3f
	.zero		1


	//   ....[91]....
        /*0bc8*/ 	.word	0x0001e060
        /*0bcc*/ 	.word	0x000000d8
        /*0bd0*/ 	.word	0x00028c30
        /*0bd4*/ 	.short	0x010a
        /*0bd6*/ 	.byte	0x3f
	.zero		1


	//   ....[92]....
        /*0bd8*/ 	.word	0x0001e0b0
        /*0bdc*/ 	.word	0x000000d8
        /*0be0*/ 	.word	0x00028c50
        /*0be4*/ 	.short	0x010a
        /*0be6*/ 	.byte	0x3f
	.zero		1


	//   ....[93]....
        /*0be8*/ 	.word	0x0001e100
        /*0bec*/ 	.word	0x00000009
        /*0bf0*/ 	.word	0x00028c30
        /*0bf4*/ 	.short	0x010a
        /*0bf6*/ 	.byte	0x3f
	.zero		1


	//   ....[94]....
        /*0bf8*/ 	.word	0x0001e150
        /*0bfc*/ 	.word	0x00000009
        /*0c00*/ 	.word	0x00028c50
        /*0c04*/ 	.short	0x010a
        /*0c06*/ 	.byte	0x3f
	.zero		1


	//   ....[95]....
        /*0c08*/ 	.word	0x0001e1a0
        /*0c0c*/ 	.word	0x000000bf
        /*0c10*/ 	.word	0x00028c30
        /*0c14*/ 	.short	0x010a
        /*0c16*/ 	.byte	0x3f
	.zero		1


	//   ....[96]....
        /*0c18*/ 	.word	0x0001e1f0
        /*0c1c*/ 	.word	0x000000bf
        /*0c20*/ 	.word	0x00028c50
        /*0c24*/ 	.short	0x010a
        /*0c26*/ 	.byte	0x3f
	.zero		1


	//   ....[97]....
        /*0c28*/ 	.word	0x0001e390
        /*0c2c*/ 	.word	0x00000007
        /*0c30*/ 	.word	0x00028c20
        /*0c34*/ 	.short	0x010a
        /*0c36*/ 	.byte	0x3f
	.zero		1


	//   ....[98]....
        /*0c38*/ 	.word	0x0001e3e0
        /*0c3c*/ 	.word	0x00000008
        /*0c40*/ 	.word	0x00028ca0
        /*0c44*/ 	.short	0x010a
        /*0c46*/ 	.byte	0x3f
	.zero		1


	//   ....[99]....
        /*0c48*/ 	.word	0x0001e430
        /*0c4c*/ 	.word	0x00000008
        /*0c50*/ 	.word	0x00028cc0
        /*0c54*/ 	.short	0x010a
        /*0c56*/ 	.byte	0x3f
	.zero		1


	//   ....[100]....
        /*0c58*/ 	.word	0x0001e480
        /*0c5c*/ 	.word	0x00000009
        /*0c60*/ 	.word	0x00028ca0
        /*0c64*/ 	.short	0x010a
        /*0c66*/ 	.byte	0x3f
	.zero		1


	//   ....[101]....
        /*0c68*/ 	.word	0x0001e4d0
        /*0c6c*/ 	.word	0x00000009
        /*0c70*/ 	.word	0x00028cc0
        /*0c74*/ 	.short	0x010a
        /*0c76*/ 	.byte	0x3f
	.zero		1


	//   ....[102]....
        /*0c78*/ 	.word	0x0001e670
        /*0c7c*/ 	.word	0x00000005
        /*0c80*/ 	.word	0x00028c40
        /*0c84*/ 	.short	0x010a
        /*0c86*/ 	.byte	0x3f
	.zero		1


	//   ....[103]....
        /*0c88*/ 	.word	0x0001e6f0
        /*0c8c*/ 	.word	0x00000005
        /*0c90*/ 	.word	0x00028c20
        /*0c94*/ 	.short	0x010a
        /*0c96*/ 	.byte	0x3f
	.zero		1


	//   ....[104]....
        /*0c98*/ 	.word	0x0001e740
        /*0c9c*/ 	.word	0x00000002
        /*0ca0*/ 	.word	0x00028c60
        /*0ca4*/ 	.short	0x010a
        /*0ca6*/ 	.byte	0x3f
	.zero		1


	//   ....[105]....
        /*0ca8*/ 	.word	0x0001e790
        /*0cac*/ 	.word	0x00000002
        /*0cb0*/ 	.word	0x00028c40
        /*0cb4*/ 	.short	0x010a
        /*0cb6*/ 	.byte	0x3f
	.zero		1


	//   ....[106]....
        /*0cb8*/ 	.word	0x0001e7e0
        /*0cbc*/ 	.word	0x00000002
        /*0cc0*/ 	.word	0x00028c60
        /*0cc4*/ 	.short	0x010a
        /*0cc6*/ 	.byte	0x3f
	.zero		1


	//   ....[107]....
        /*0cc8*/ 	.word	0x0001e830
        /*0ccc*/ 	.word	0x00000002
        /*0cd0*/ 	.word	0x00028c40
        /*0cd4*/ 	.short	0x010a
        /*0cd6*/ 	.byte	0x3f
	.zero		1


	//   ....[108]....
        /*0cd8*/ 	.word	0x0001e880
        /*0cdc*/ 	.word	0x00000002
        /*0ce0*/ 	.word	0x00028c60
        /*0ce4*/ 	.short	0x010a
        /*0ce6*/ 	.byte	0x3f
	.zero		1


	//   ....[109]....
        /*0ce8*/ 	.word	0x0001e8d0
        /*0cec*/ 	.word	0x00000002
        /*0cf0*/ 	.word	0x00028c40
        /*0cf4*/ 	.short	0x010a
        /*0cf6*/ 	.byte	0x3f
	.zero		1


	//   ....[110]....
        /*0cf8*/ 	.word	0x0001e920
        /*0cfc*/ 	.word	0x00000002
        /*0d00*/ 	.word	0x00028c60
        /*0d04*/ 	.short	0x010a
        /*0d06*/ 	.byte	0x3f
	.zero		1


	//   ....[111]....
        /*0d08*/ 	.word	0x0001f2e0
        /*0d0c*/ 	.word	0x00000000
        /*0d10*/ 	.word	0x00028c20
        /*0d14*/ 	.short	0x010a
        /*0d16*/ 	.byte	0x3f
	.zero		1


	//   ....[112]....
        /*0d18*/ 	.word	0x0001f480
        /*0d1c*/ 	.word	0x00000006
        /*0d20*/ 	.word	0x00000000
        /*0d24*/ 	.short	0x010a
        /*0d26*/ 	.byte	0x3f
	.zero		1


	//   ....[113]....
        /*0d28*/ 	.word	0x0001f4d0
        /*0d2c*/ 	.word	0x00000007
        /*0d30*/ 	.word	0x00000000
        /*0d34*/ 	.short	0x010a
        /*0d36*/ 	.byte	0x3f
	.zero		1


	//   ....[114]....
        /*0d38*/ 	.word	0x0001f520
        /*0d3c*/ 	.word	0x00000004
        /*0d40*/ 	.word	0x00000000
        /*0d44*/ 	.short	0x010a
        /*0d46*/ 	.byte	0x3f
	.zero		1


	//----- nvinfo : EIATTR_NUM_MBARRIERS
	.align		4
.L_405:
        /*0d48*/ 	.byte	0x03, 0x38
        /*0d4a*/ 	.short	0x0016


	//----- nvinfo : EIATTR_EXIT_INSTR_OFFSETS
	.align		4
        /*0d4c*/ 	.byte	0x04, 0x1c
        /*0d4e*/ 	.short	(.L_407 - .L_406)


	//   ....[0]....
.L_406:
        /*0d50*/ 	.word	0x0001d330


	//----- nvinfo : EIATTR_MAX_THREADS
	.align		4
.L_407:
        /*0d54*/ 	.byte	0x04, 0x05
        /*0d56*/ 	.short	(.L_409 - .L_408)
.L_408:
        /*0d58*/ 	.word	0x00000180
        /*0d5c*/ 	.word	0x00000001
        /*0d60*/ 	.word	0x00000001


	//----- nvinfo : EIATTR_CRS_STACK_SIZE
	.align		4
.L_409:
        /*0d64*/ 	.byte	0x04, 0x1e
        /*0d66*/ 	.short	(.L_411 - .L_410)
.L_410:
        /*0d68*/ 	.word	0x00000000


	//----- nvinfo : EIATTR_CBANK_PARAM_SIZE
	.align		4
.L_411:
        /*0d6c*/ 	.byte	0x03, 0x19
        /*0d6e*/ 	.short	0x0a70


	//----- nvinfo : EIATTR_PARAM_CBANK
	.align		4
        /*0d70*/ 	.byte	0x04, 0x0a
        /*0d72*/ 	.short	(.L_413 - .L_412)
	.align		4
.L_412:
        /*0d74*/ 	.word	index@(.nv.constant0._ZN7cutlass13device_kernelIN5flash11enable_sm90INS1_16FlashAttnFwdSm90INS1_25CollectiveMainloopFwdSm90ILi2EN4cute5tupleIJNS5_1CILi1EEES8_S8_EEENS6_IJNS7_ILi64EEESA_SA_EEELi512ENS_10bfloat16_tEfNS_4arch4Sm90ELb0ELb1ELb1ELb1ELb0ELb1ELb0ELb0ELb0ELb0ELb0ELb0EEENS1_21CollectiveEpilogueFwdINS6_IJSA_NS7_ILi512EEESA_EEES9_SC_SE_Li256ELb1ELb0ELb0ELb0EEENS1_36VarlenDynamicPersistentTileSchedulerILi64ELi64ELi256ELi32ELb0ELb0ELb1ELb1ELb0ELb1EEEEEEEEEvNT_6ParamsE)
        /*0d78*/ 	.short	0x0210
        /*0d7a*/ 	.short	0x0a70


	//----- nvinfo : EIATTR_SW_WAR
	.align		4
.L_413:
        /*0d7c*/ 	.byte	0x04, 0x36
        /*0d7e*/ 	.short	(.L_415 - .L_414)
.L_414:
        /*0d80*/ 	.word	0x00000008
.L_415:


//--------------------- .nv.info._ZN7cutlass13device_kernelIN5flash11enable_sm90INS1_16FlashAttnFwdSm90INS1_25CollectiveMainloopFwdSm90ILi2EN4cute5tupleIJNS5_1CILi1EEES8_S8_EEENS6_IJNS7_ILi64EEESA_SA_EEELi512ENS_10bfloat16_tEfNS_4arch4Sm90ELb0ELb1ELb1ELb1ELb0ELb0ELb1ELb0ELb0ELb0ELb0ELb0EEENS1_21CollectiveEpilogueFwdINS6_IJSA_NS7_ILi512EEESA_EEES9_SC_SE_Li256ELb1ELb0ELb0ELb0EEENS1_36VarlenDynamicPersistentTileSchedulerILi64ELi64ELi256ELi32ELb0ELb0ELb1ELb1ELb0ELb1EEEEEEEEEvNT_6ParamsE --------------------------
	.section	.nv.info._ZN7cutlass13device_kernelIN5flash11enable_sm90INS1_16FlashAttnFwdSm90INS1_25CollectiveMainloopFwdSm90ILi2EN4cute5tupleIJNS5_1CILi1EEES8_S8_EEENS6_IJNS7_ILi64EEESA_SA_EEELi512ENS_10bfloat16_tEfNS_4arch4Sm90ELb0ELb1ELb1ELb1ELb0ELb0ELb1ELb0ELb0ELb0ELb0ELb0EEENS1_21CollectiveEpilogueFwdINS6_IJSA_NS7_ILi512EEESA_EEES9_SC_SE_Li256ELb1ELb0ELb0ELb0EEENS1_36VarlenDynamicPersistentTileSchedulerILi64ELi64ELi256ELi32ELb0ELb0ELb1ELb1ELb0ELb1EEEEEEEEEvNT_6ParamsE,"",@"SHT_CUDA_INFO"
	.sectionflags	@""
	.align	4


	//----- nvinfo : EIATTR_CUDA_API_VERSION
	.align		4
        /*0000*/ 	.byte	0x04, 0x37
        /*0002*/ 	.short	(.L_417 - .L_416)
.L_416:
        /*0004*/ 	.word	0x00000082


	//----- nvinfo : EIATTR_KPARAM_INFO
	.align		4
.L_417:
        /*0008*/ 	.byte	0x04, 0x17
        /*000a*/ 	.short	(.L_419 - .L_418)
.L_418:
        /*000c*/ 	.word	0x00000000
        /*0010*/ 	.short	0x0000
        /*0012*/ 	.short	0x0070
        /*0014*/ 	.byte	0x00, 0xf0, 0x01, 0x2c


	//----- nvinfo : EIATTR_SPARSE_MMA_MASK
	.align		4
.L_419:
        /*0018*/ 	.byte	0x03, 0x50
        /*001a*/ 	.short	0x0000


	//----- nvinfo : EIATTR_MAXREG_COUNT
	.align		4
        /*001c*/ 	.byte	0x03, 0x1b
        /*001e*/ 	.short	0x00a8


	//----- nvinfo : EIATTR_NUM_BARRIERS
	.align		4
        /*0020*/ 	.byte	0x02, 0x4c
        /*0022*/ 	.byte	0x10
	.zero		1


	//----- nvinfo : EIATTR_EXTERNS
	.align		4
        /*0024*/ 	.byte	0x04, 0x0f
        /*0026*/ 	.short	(.L_421 - .L_420)


	//   ....[0]....
	.align		4
.L_420:
        /*0028*/ 	.word	index@(__assertfail)


	//----- nvinfo : EIATTR_ANNOTATIONS
	.align		4
.L_421:
        /*002c*/ 	.byte	0x04, 0x55
        /*002e*/ 	.short	(.L_423 - .L_422)


	//   ....[0]....
.L_422:
        /* <DEDUP_REMOVED lines=31> */


	//----- nvinfo : EIATTR_MERCURY_ISA_VERSION
	.align		4
.L_423:
        /*0210*/ 	.byte	0x03, 0x5f
        /*0212*/ 	.short	0x0101


	//----- nvinfo : EIATTR_UNUSED_LOAD_BYTE_OFFSET
	.align		4
        /*0214*/ 	.byte	0x04, 0x44
        /*0216*/ 	.short	(.L_425 - .L_424)


	//   ....[0]....
.L_424:
        /*0218*/ 	.word	0x00000a90
        /*021c*/ 	.word	0x0000fff0


	//   ....[1]....
        /*0220*/ 	.word	0x00011bb0
        /*0224*/ 	.word	0x0000fff0


	//----- nvinfo : EIATTR_INT_WARP_WIDE_INSTR_OFFSETS
	.align		4
.L_425:
        /*0228*/ 	.byte	0x04, 0x31
        /*022a*/ 	.short	(.L_427 - .L_426)


	//   ....[0]....
.L_426:
        /*022c*/ 	.word	0x00000190


	//   ....[1]....
        /*0230*/ 	.word	0x000001d0


	//   ....[2]....
        /*0234*/ 	.word	0x00000240


	//   ....[3]....
        /*0238*/ 	.word	0x000002b0


	//   ....[4]....
        /*023c*/ 	.word	0x00015900


	//   ....[5]....
        /*0240*/ 	.word	0x000159c0


	//   ....[6]....
        /*0244*/ 	.word	0x00015ed0


	//   ....[7]....
        /*0248*/ 	.word	0x00015f50


	//   ....[8]....
        /*024c*/ 	.word	0x00018b80


	//   ....[9]....
        /*0250*/ 	.word	0x00018c40


	//----- nvinfo : EIATTR_COOP_GROUP_MASK_REGIDS
	.align		4
.L_427:
        /*0254*/ 	.byte	0x04, 0x29
        /*0256*/ 	.short	(.L_429 - .L_428)


	//   ....[0]....
.L_428:
        /*0258*/ 	.word	0xffffffff


	//   ....[1]....
        /*025c*/ 	.word	0xffffffff


	//   ....[2]....
        /*0260*/ 	.word	0xffffffff


	//   ....[3]....
        /*0264*/ 	.word	0xffffffff


	//   ....[4]....
        /*0268*/ 	.word	0xffffffff


	//   ....[5]....
        /*026c*/ 	.word	0xffffffff


	//   ....[6]....
        /*0270*/ 	.word	0xffffffff


	//   ....[7]....
        /*0274*/ 	.word	0xffffffff


	//   ....[8]....
        /*0278*/ 	.word	0xffffffff


	//   ....[9]....
        /*027c*/ 	.word	0xffffffff


	//   ....[10]....
        /*0280*/ 	.word	0xffffffff


	//   ....[11]....
        /*0284*/ 	.word	0xffffffff


	//   ....[12]....
        /*0288*/ 	.word	0xffffffff


	//   ....[13]....
        /*028c*/ 	.word	0xffffffff


	//   ....[14]....
        /*0290*/ 	.word	0xffffffff


	//   ....[15]....
        /*0294*/ 	.word	0xffffffff


	//   ....[16]....
        /*0298*/ 	.word	0xffffffff


	//   ....[17]....
        /*029c*/ 	.word	0xffffffff


	//   ....[18]....
        /*02a0*/ 	.word	0xffffffff


	//   ....[19]....
        /*02a4*/ 	.word	0xffffffff


	//   ....[20]....
        /*02a8*/ 	.word	0xffffffff


	//   ....[21]....
        /*02ac*/ 	.word	0xffffffff


	//   ....[22]....
        /*02b0*/ 	.word	0xffffffff


	//   ....[23]....
        /*02b4*/ 	.word	0xffffffff


	//   ....[24]....
        /*02b8*/ 	.word	0xffffffff


	//   ....[25]....
        /*02bc*/ 	.word	0xffffffff


	//   ....[26]....
        /*02c0*/ 	.word	0xffffffff


	//   ....[27]....
        /*02c4*/ 	.word	0xffffffff


	//   ....[28]....
        /*02c8*/ 	.word	0xffffffff


	//   ....[29]....
        /*02cc*/ 	.word	0xffffffff


	//   ....[30]....
        /*02d0*/ 	.word	0xffffffff


	//   ....[31]....
        /*02d4*/ 	.word	0xffffffff


	//   ....[32]....
        /*02d8*/ 	.word	0xffffffff


	//   ....[33]....
        /*02dc*/ 	.word	0xffffffff


	//   ....[34]....
        /*02e0*/ 	.word	0xffffffff


	//   ....[35]....
        /*02e4*/ 	.word	0xffffffff


	//   ....[36]....
        /*02e8*/ 	.word	0xffffffff


	//   ....[37]....
        /*02ec*/ 	.word	0xffffffff


	//   ....[38]....
        /*02f0*/ 	.word	0xffffffff


	//   ....[39]....
        /*02f4*/ 	.word	0xffffffff


	//   ....[40]....
        /*02f8*/ 	.word	0xffffffff


	//   ....[41]....
        /*02fc*/ 	.word	0xffffffff


	//   ....[42]....
        /*0300*/ 	.word	0xffffffff


	//   ....[43]....
        /*0304*/ 	.word	0xffffffff


	//   ....[44]....
        /*0308*/ 	.word	0xffffffff


	//   ....[45]....
        /*030c*/ 	.word	0xffffffff


	//   ....[46]....
        /*0310*/ 	.word	0xffffffff


	//   ....[47]....
        /*0314*/ 	.word	0xffffffff


	//   ....[48]....
        /*0318*/ 	.word	0xffffffff


	//   ....[49]....
        /*031c*/ 	.word	0xffffffff


	//   ....[50]....
        /*0320*/ 	.word	0xffffffff


	//   ....[51]....
        /*0324*/ 	.word	0xffffffff


	//   ....[52]....
        /*0328*/ 	.word	0xffffffff


	//   ....[53]....
        /*032c*/ 	.word	0xffffffff


	//   ....[54]....
        /*0330*/ 	.word	0xffffffff


	//   ....[55]....
        /*0334*/ 	.word	0xffffffff


	//   ....[56]....
        /*0338*/ 	.word	0xffffffff


	//   ....[57]....
        /*033c*/ 	.word	0xffffffff


	//   ....[58]....
        /*0340*/ 	.word	0xffffffff


	//   ....[59]....
        /*0344*/ 	.word	0xffffffff


	//   ....[60]....
        /*0348*/ 	.word	0xffffffff


	//   ....[61]....
        /*034c*/ 	.word	0xffffffff


	//   ....[62]....
        /*0350*/ 	.word	0xffffffff


	//   ....[63]....
        /*0354*/ 	.word	0xffffffff


	//   ....[64]....
        /*0358*/ 	.word	0xffffffff


	//   ....[65]....
        /*035c*/ 	.word	0xffffffff


	//   ....[66]....
        /*0360*/ 	.word	0xffffffff


	//   ....[67]....
        /*0364*/ 	.word	0xffffffff


	//   ....[68]....
        /*0368*/ 	.word	0xffffffff


	//   ....[69]....
        /*036c*/ 	.word	0xffffffff


	//   ....[70]....
        /*0370*/ 	.word	0xffffffff


	//   ....[71]....
        /*0374*/ 	.word	0xffffffff


	//   ....[72]....
        /*0378*/ 	.word	0x0500000f


	//   ....[73]....
        /*037c*/ 	.word	0x0500000f


	//   ....[74]....
        /*0380*/ 	.word	0x0500000f


	//   ....[75]....
        /*0384*/ 	.word	0x0500000f


	//   ....[76]....
        /*0388*/ 	.word	0x0500000f


	//   ....[77]....
        /*038c*/ 	.word	0x0500000f


	//   ....[78]....
        /*0390*/ 	.word	0x0500000f


	//   ....[79]....
        /*0394*/ 	.word	0x0500000f


	//   ....[80]....
        /*0398*/ 	.word	0x0500000f


	//   ....[81]....
        /*039c*/ 	.word	0x0500000f


	//   ....[82]....
        /*03a0*/ 	.word	0x0500000f


	//   ....[83]....
        /*03a4*/ 	.word	0x0500000f


	//   ....[84]....
        /*03a8*/ 	.word	0x0500000f


	//   ....[85]....
        /*03ac*/ 	.word	0x0500000f


	//   ....[86]....
        /*03b0*/ 	.word	0x0500000f


	//   ....[87]....
        /*03b4*/ 	.word	0x0500000f


	//   ....[88]....
        /*03b8*/ 	.word	0x0500000f


	//   ....[89]....
        /*03bc*/ 	.word	0x0500000f


	//   ....[90]....
        /*03c0*/ 	.word	0x0500000f


	//----- nvinfo : EIATTR_COOP_GROUP_INSTR_OFFSETS
	.align		4
.L_429:
        /*03c4*/ 	.byte	0x04, 0x28
        /*03c6*/ 	.short	(.L_431 - .L_430)


	//   ....[0]....
.L_430:
        /*03c8*/ 	.word	0x00000060


	//   ....[1]....
        /*03cc*/ 	.word	0x000001a0


	//   ....[2]....
        /*03d0*/ 	.word	0x000001e0


	//   ....[3]....
        /*03d4*/ 	.word	0x000003f0


	//   ....[4]....
        /*03d8*/ 	.word	0x00000550


	//   ....[5]....
        /*03dc*/ 	.word	0x00000670


	//   ....[6]....
        /*03e0*/ 	.word	0x000007d0


	//   ....[7]....
        /*03e4*/ 	.word	0x00001af0


	//   ....[8]....
        /*03e8*/ 	.word	0x000039b0


	//   ....[9]....
        /*03ec*/ 	.word	0x00004180


	//   ....[10]....
        /*03f0*/ 	.word	0x000061a0


	//   ....[11]....
        /*03f4*/ 	.word	0x00006300


	//   ....[12]....
        /*03f8*/ 	.word	0x000065c0


	//   ....[13]....
        /*03fc*/ 	.word	0x00006660


	//   ....[14]....
        /*0400*/ 	.word	0x00006e60


	//   ....[15]....
        /*0404*/ 	.word	0x000074c0


	//   ....[16]....
        /*0408*/ 	.word	0x000091f0


	//   ....[17]....
        /*040c*/ 	.word	0x000092f0


	//   ....[18]....
        /*0410*/ 	.word	0x000096c0


	//   ....[19]....
        /*0414*/ 	.word	0x00009760


	//   ....[20]....
        /*0418*/ 	.word	0x0000a830


	//   ....[21]....
        /*041c*/ 	.word	0x0000af10


	//   ....[22]....
        /*0420*/ 	.word	0x0000c310


	//   ....[23]....
        /*0424*/ 	.word	0x0000c380


	//   ....[24]....
        /*0428*/ 	.word	0x0000c690


	//   ....[25]....
        /*042c*/ 	.word	0x0000c780


	//   ....[26]....
        /*0430*/ 	.word	0x0000d820


	//   ....[27]....
        /*0434*/ 	.word	0x0000dd70


	//   ....[28]....
        /*0438*/ 	.word	0x0000fa30


	//   ....[29]....
        /*043c*/ 	.word	0x0000fb30


	//   ....[30]....
        /*0440*/ 	.word	0x0000ff10


	//   ....[31]....
        /*0444*/ 	.word	0x0000ffc0


	//   ....[32]....
        /*0448*/ 	.word	0x00011070


	//   ....[33]....
        /*044c*/ 	.word	0x000110b0


	//   ....[34]....
        /*0450*/ 	.word	0x000110e0


	//   ....[35]....
        /*0454*/ 	.word	0x00011160


	//   ....[36]....
        /*0458*/ 	.word	0x00011170


	//   ....[37]....
        /*045c*/ 	.word	0x00012b70


	//   ....[38]....
        /*0460*/ 	.word	0x000143b0


	//   ....[39]....
        /*0464*/ 	.word	0x00014540


	//   ....[40]....
        /*0468*/ 	.word	0x00014570


	//   ....[41]....
        /*046c*/ 	.word	0x000145b0


	//   ....[42]....
        /*0470*/ 	.word	0x00014620


	//   ....[43]....
        /*0474*/ 	.word	0x00014680


	//   ....[44]....
        /*0478*/ 	.word	0x000146c0


	//   ....[45]....
        /*047c*/ 	.word	0x00014870


	//   ....[46]....
        /*0480*/ 	.word	0x000148d0


	//   ....[47]....
        /*0484*/ 	.word	0x00014910


	//   ....[48]....
        /*0488*/ 	.word	0x00014950


	//   ....[49]....
        /*048c*/ 	.word	0x00014980


	//   ....[50]....
        /*0490*/ 	.word	0x000149b0


	//   ....[51]....
        /*0494*/ 	.word	0x00014a50


	//   ....[52]....
        /*0498*/ 	.word	0x00014ab0


	//   ....[53]....
        /*049c*/ 	.word	0x00014b40


	//   ....[54]....
        /*04a0*/ 	.word	0x00018cd0


	//   ....[55]....
        /*04a4*/ 	.word	0x00018ce0


	//   ....[56]....
        /*04a8*/ 	.word	0x00018e00


	//   ....[57]....
        /*04ac*/ 	.word	0x00018e60


	//   ....[58]....
        /*04b0*/ 	.word	0x00018ea0


	//   ....[59]....
        /*04b4*/ 	.word	0x00018ee0


	//   ....[60]....
        /*04b8*/ 	.word	0x00018f10


	//   ....[61]....
        /*04bc*/ 	.word	0x00018f40


	//   ....[62]....
        /*04c0*/ 	.word	0x000190e0


	//   ....[63]....
        /*04c4*/ 	.word	0x00019140


	//   ....[64]....
        /*04c8*/ 	.word	0x00019180


	//   ....[65]....
        /*04cc*/ 	.word	0x000191c0


	//   ....[66]....
        /*04d0*/ 	.word	0x000191f0


	//   ....[67]....
        /*04d4*/ 	.word	0x00019220


	//   ....[68]....
        /*04d8*/ 	.word	0x000192e0


	//   ....[69]....
        /*04dc*/ 	.word	0x00019300


	//   ....[70]....
        /*04e0*/ 	.word	0x00019370


	//   ....[71]....
        /*04e4*/ 	.word	0x00019a10


	//   ....[72]....
        /*04e8*/ 	.word	0x0001a0f0


	//   ....[73]....
        /*04ec*/ 	.word	0x0001a510


	//   ....[74]....
        /*04f0*/ 	.word	0x0001a5a0


	//   ....[75]....
        /*04f4*/ 	.word	0x0001a640


	//   ....[76]....
        /*04f8*/ 	.word	0x0001a6f0


	//   ....[77]....
        /*04fc*/ 	.word	0x0001a770


	//   ....[78]....
        /*0500*/ 	.word	0x0001a7f0


	//   ....[79]....
        /*0504*/ 	.word	0x0001a870


	//   ....[80]....
        /*0508*/ 	.word	0x0001a8f0


	//   ....[81]....
        /*050c*/ 	.word	0x0001a980


	//   ....[82]....
        /*0510*/ 	.word	0x0001aa30


	//   ....[83]....
        /*0514*/ 	.word	0x0001aab0


	//   ....[84]....
        /*0518*/ 	.word	0x0001ab30


	//   ....[85]....
        /*051c*/ 	.word	0x0001abb0


	//   ....[86]....
        /*0520*/ 	.word	0x0001ac30


	//   ....[87]....
        /*0524*/ 	.word	0x0001aca0


	//   ....[88]....
        /*0528*/ 	.word	0x0001ad40


	//   ....[89]....
        /*052c*/ 	.word	0x0001add0


	//   ....[90]....
        /*0530*/ 	.word	0x0001af00


	//----- nvinfo : EIATTR_REG_RECONFIG
	.align		4
.L_431:
        /*0534*/ 	.byte	0x01, 0x54
	.zero		2


	//----- nvinfo : EIATTR_SYSCALL_OFFSETS
	.align		4
        /*0538*/ 	.byte	0x04, 0x46
        /*053a*/ 	.short	(.L_433 - .L_432)


	//   ....[0]....
.L_432:
        /*053c*/ 	.word	0x00003b80


	//   ....[1]....
        /*0540*/ 	.word	0x00015b50


	//   ....[2]....
        /*0544*/ 	.word	0x00015c90


	//   ....[3]....
        /*0548*/ 	.word	0x00015d90


	//----- nvinfo : EIATTR_MBARRIER_INSTR_OFFSETS
	.align		4
.L_433:
        /*054c*/ 	.byte	0x04, 0x39
        /*054e*/ 	.short	(.L_435 - .L_434)


	//   ....[0]....
.L_434:
        /*0550*/ 	.word	0x000002d0
        /*0554*/ 	.word	0x000000ff
        /*0558*/ 	.word	0x00038800
        /*055c*/ 	.short	0x0100
        /*055e*/ 	.byte	0x08
	.zero		1


	//   ....[1]....
        /*0560*/ 	.word	0x000002e0
        /*0564*/ 	.word	0x000000ff
        /*0568*/ 	.word	0x00038810
        /*056c*/ 	.short	0x0100
        /*056e*/ 	.byte	0x08
	.zero		1


	//   ....[2]....
        /*0570*/ 	.word	0x000002f0
        /*0574*/ 	.word	0x000000ff
        /*0578*/ 	.word	0x00038820
        /*057c*/ 	.short	0x0100
        /*057e*/ 	.byte	0x08
	.zero		1


	//   ....[3]....
        /*0580*/ 	.word	0x000003a0
        /*0584*/ 	.word	0x000000ff
        /*0588*/ 	.word	0x00038830
        /*058c*/ 	.short	0x0100
        /*058e*/ 	.byte	0x06
	.zero		1


	//   ....[4]....
        /*0590*/ 	.word	0x000003b0
        /*0594*/ 	.word	0x000000ff
        /*0598*/ 	.word	0x00038840
        /*059c*/ 	.short	0x0100
        /*059e*/ 	.byte	0x06
	.zero		1


	//   ....[5]....
        /*05a0*/ 	.word	0x000003c0
        /*05a4*/ 	.word	0x000000ff
        /*05a8*/ 	.word	0x00038838
        /*05ac*/ 	.short	0x0100
        /*05ae*/ 	.byte	0x06
	.zero		1


	//   ....[6]....
        /*05b0*/ 	.word	0x000003d0
        /*05b4*/ 	.word	0x000000ff
        /*05b8*/ 	.word	0x00038848
        /*05bc*/ 	.short	0x0100
        /*05be*/ 	.byte	0x06
	.zero		1


	//   ....[7]....
        /*05c0*/ 	.word	0x00000500
        /*05c4*/ 	.word	0x000000ff
        /*05c8*/ 	.word	0x00038850
        /*05cc*/ 	.short	0x0100
        /*05ce*/ 	.byte	0x08
	.zero		1


	//   ....[8]....
        /*05d0*/ 	.word	0x00000510
        /*05d4*/ 	.word	0x000000ff
        /*05d8*/ 	.word	0x00038860
        /*05dc*/ 	.short	0x0100
        /*05de*/ 	.byte	0x08
	.zero		1


	//   ....[9]....
        /*05e0*/ 	.word	0x00000520
        /*05e4*/ 	.word	0x000000ff
        /*05e8*/ 	.word	0x00038858
        /*05ec*/ 	.short	0x0100
        /*05ee*/ 	.byte	0x08
	.zero		1


	//   ....[10]....
        /*05f0*/ 	.word	0x00000530
        /*05f4*/ 	.word	0x000000ff
        /*05f8*/ 	.word	0x00038868
        /*05fc*/ 	.short	0x0100
        /*05fe*/ 	.byte	0x08
	.zero		1


	//   ....[11]....
        /*0600*/ 	.word	0x00000620
        /*0604*/ 	.word	0x000000ff
        /*0608*/ 	.word	0x00038870
        /*060c*/ 	.short	0x0100
        /*060e*/ 	.byte	0x06
	.zero		1


	//   ....[12]....
        /*0610*/ 	.word	0x00000630
        /*0614*/ 	.word	0x000000ff
        /*0618*/ 	.word	0x00038880
        /*061c*/ 	.short	0x0100
        /*061e*/ 	.byte	0x06
	.zero		1


	//   ....[13]....
        /*0620*/ 	.word	0x00000640
        /*0624*/ 	.word	0x000000ff
        /*0628*/ 	.word	0x00038878
        /*062c*/ 	.short	0x0100
        /*062e*/ 	.byte	0x06
	.zero		1


	//   ....[14]....
        /*0630*/ 	.word	0x00000650
        /*0634*/ 	.word	0x000000ff
        /*0638*/ 	.word	0x00038888
        /*063c*/ 	.short	0x0100
        /*063e*/ 	.byte	0x06
	.zero		1


	//   ....[15]....
        /*0640*/ 	.word	0x00000780
        /*0644*/ 	.word	0x000000ff
        /*0648*/ 	.word	0x00038890
        /*064c*/ 	.short	0x0100
        /*064e*/ 	.byte	0x08
	.zero		1


	//   ....[16]....
        /*0650*/ 	.word	0x00000790
        /*0654*/ 	.word	0x000000ff
        /*0658*/ 	.word	0x000388a0
        /*065c*/ 	.short	0x0100
        /*065e*/ 	.byte	0x08
	.zero		1


	//   ....[17]....
        /*0660*/ 	.word	0x000007a0
        /*0664*/ 	.word	0x000000ff
        /*0668*/ 	.word	0x00038898
        /*066c*/ 	.short	0x0100
        /*066e*/ 	.byte	0x08
	.zero		1


	//   ....[18]....
        /*0670*/ 	.word	0x000007b0
        /*0674*/ 	.word	0x000000ff
        /*0678*/ 	.word	0x000388a8
        /*067c*/ 	.short	0x0100
        /*067e*/ 	.byte	0x08
	.zero		1


	//   ....[19]....
        /*0680*/ 	.word	0x000008e0
        /*0684*/ 	.word	0x000000ff
        /*0688*/ 	.word	0x000388b0
        /*068c*/ 	.short	0x0100
        /*068e*/ 	.byte	0x08
	.zero		1


	//   ....[20]....
        /*0690*/ 	.word	0x000008f0
        /*0694*/ 	.word	0x000000ff
        /*0698*/ 	.word	0x000388c0
        /*069c*/ 	.short	0x0100
        /*069e*/ 	.byte	0x08
	.zero		1


	//   ....[21]....
        /*06a0*/ 	.word	0x00000900
        /*06a4*/ 	.word	0x000000ff
        /*06a8*/ 	.word	0x000388b8
        /*06ac*/ 	.short	0x0100
        /*06ae*/ 	.byte	0x08
	.zero		1


	//   ....[22]....
        /*06b0*/ 	.word	0x00000910
        /*06b4*/ 	.word	0x000000ff
        /*06b8*/ 	.word	0x000388c8
        /*06bc*/ 	.short	0x0100
        /*06be*/ 	.byte	0x08
	.zero		1


	//   ....[23]....
        /*06c0*/ 	.word	0x00001e60
        /*06c4*/ 	.word	0x00000000
        /*06c8*/ 	.word	0x00000000
        /*06cc*/ 	.short	0x0101
        /*06ce*/ 	.byte	0x3f
	.zero		1


	//   ....[24]....
        /*06d0*/ 	.word	0x00002910
        /*06d4*/ 	.word	0x00000000
        /*06d8*/ 	.word	0x00000000
        /*06dc*/ 	.short	0x0101
        /*06de*/ 	.byte	0x3f
	.zero		1


	//   ....[25]....
        /*06e0*/ 	.word	0x00003be0
        /*06e4*/ 	.word	0x000000ff
        /*06e8*/ 	.word	0x00038800
        /*06ec*/ 	.short	0x010a
        /*06ee*/ 	.byte	0x25
	.zero		1


	//   ....[26]....
        /*06f0*/ 	.word	0x00003c50
        /*06f4*/ 	.word	0x00000004
        /*06f8*/ 	.word	0x00038830
        /*06fc*/ 	.short	0x010a
        /*06fe*/ 	.byte	0x3f
	.zero		1


	//   ....[27]....
        /*0700*/ 	.word	0x00003c90
        /*0704*/ 	.word	0x00000004
        /*0708*/ 	.word	0x00038830
        /*070c*/ 	.short	0x010a
        /*070e*/ 	.byte	0x3f
	.zero		1


	//   ....[28]....
        /*0710*/ 	.word	0x00003f10
        /*0714*/ 	.word	0x000000ff
        /*0718*/ 	.word	0x00038810
        /*071c*/ 	.short	0x010a
        /*071e*/ 	.byte	0x25
	.zero		1


	//   ....[29]....
        /*0720*/ 	.word	0x00003f50
        /*0724*/ 	.word	0x00000004
        /*0728*/ 	.word	0x00038850
        /*072c*/ 	.short	0x010a
        /*072e*/ 	.byte	0x3f
	.zero		1


	//   ....[30]....
        /*0730*/ 	.word	0x00003f90
        /*0734*/ 	.word	0x00000004
        /*0738*/ 	.word	0x00038850
        /*073c*/ 	.short	0x010a
        /*073e*/ 	.byte	0x3f
	.zero		1


	//   ....[31]....
        /*0740*/ 	.word	0x000053e0
        /*0744*/ 	.word	0x00000003
        /*0748*/ 	.word	0x00000000
        /*074c*/ 	.short	0x0101
        /*074e*/ 	.byte	0x3f
	.zero		1


	//   ....[32]....
        /*0750*/ 	.word	0x00006e80
        /*0754*/ 	.word	0x00000004
        /*0758*/ 	.word	0x00000000
        /*075c*/ 	.short	0x0101
        /*075e*/ 	.byte	0x3f
	.zero		1


	//   ....[33]....
        /*0760*/ 	.word	0x00007110
        /*0764*/ 	.word	0x000000ff
        /*0768*/ 	.word	0x00038830
        /*076c*/ 	.short	0x010a
        /*076e*/ 	.byte	0x07
	.zero		1


	//   ....[34]....
        /*0770*/ 	.word	0x00007150
        /*0774*/ 	.word	0x000000ff
        /*0778*/ 	.word	0x00038830
        /*077c*/ 	.short	0x010a
        /*077e*/ 	.byte	0x07
	.zero		1


	//   ....[35]....
        /*0780*/ 	.word	0x00007370
        /*0784*/ 	.word	0x000000ff
        /*0788*/ 	.word	0x00038850
        /*078c*/ 	.short	0x010a
        /*078e*/ 	.byte	0x07
	.zero		1


	//   ....[36]....
        /*0790*/ 	.word	0x000073b0
        /*0794*/ 	.word	0x000000ff
        /*0798*/ 	.word	0x00038850
        /*079c*/ 	.short	0x010a
        /*079e*/ 	.byte	0x07
	.zero		1


	//   ....[37]....
        /*07a0*/ 	.word	0x000086f0
        /*07a4*/ 	.word	0x0000000e
        /*07a8*/ 	.word	0x00000000
        /*07ac*/ 	.short	0x0101
        /*07ae*/ 	.byte	0x3f
	.zero		1


	//   ....[38]....
        /*07b0*/ 	.word	0x0000a850
        /*07b4*/ 	.word	0x0000000a
        /*07b8*/ 	.word	0x00000000
        /*07bc*/ 	.short	0x0101
        /*07be*/ 	.byte	0x3f
	.zero		1


	//   ....[39]....
        /*07c0*/ 	.word	0x0000ab70
        /*07c4*/ 	.word	0x000000ff
        /*07c8*/ 	.word	0x00038830
        /*07cc*/ 	.short	0x010a
        /*07ce*/ 	.byte	0x06
	.zero		1


	//   ....[40]....
        /*07d0*/ 	.word	0x0000abb0
        /*07d4*/ 	.word	0x000000ff
        /*07d8*/ 	.word	0x00038830
        /*07dc*/ 	.short	0x010a
        /*07de*/ 	.byte	0x06
	.zero		1


	//   ....[41]....
        /*07e0*/ 	.word	0x0000add0
        /*07e4*/ 	.word	0x000000ff
        /*07e8*/ 	.word	0x00038850
        /*07ec*/ 	.short	0x010a
        /*07ee*/ 	.byte	0x06
	.zero		1


	//   ....[42]....
        /*07f0*/ 	.word	0x0000ae10
        /*07f4*/ 	.word	0x000000ff
        /*07f8*/ 	.word	0x00038850
        /*07fc*/ 	.short	0x010a
        /*07fe*/ 	.byte	0x06
	.zero		1


	//   ....[43]....
        /*0800*/ 	.word	0x0000cae0
        /*0804*/ 	.word	0x00000098
        /*0808*/ 	.word	0x00000000
        /*080c*/ 	.short	0x0101
        /*080e*/ 	.byte	0x3f
	.zero		1


	//   ....[44]....
        /*0810*/ 	.word	0x0000d840
        /*0814*/ 	.word	0x000000b3
        /*0818*/ 	.word	0x00000000
        /*081c*/ 	.short	0x0101
        /*081e*/ 	.byte	0x3f
	.zero		1


	//   ....[45]....
        /*0820*/ 	.word	0x0000d990
        /*0824*/ 	.word	0x000000ff
        /*0828*/ 	.word	0x00038830
        /*082c*/ 	.short	0x010a
        /*082e*/ 	.byte	0x07
	.zero		1


	//   ....[46]....
        /*0830*/ 	.word	0x0000d9d0
        /*0834*/ 	.word	0x000000ff
        /*0838*/ 	.word	0x00038830
        /*083c*/ 	.short	0x010a
        /*083e*/ 	.byte	0x07
	.zero		1


	//   ....[47]....
        /*0840*/ 	.word	0x0000dbf0
        /*0844*/ 	.word	0x000000ff
        /*0848*/ 	.word	0x00038850
        /*084c*/ 	.short	0x010a
        /*084e*/ 	.byte	0x07
	.zero		1


	//   ....[48]....
        /*0850*/ 	.word	0x0000dc30
        /*0854*/ 	.word	0x000000ff
        /*0858*/ 	.word	0x00038850
        /*085c*/ 	.short	0x010a
        /*085e*/ 	.byte	0x07
	.zero		1


	//   ....[49]....
        /*0860*/ 	.word	0x0000ef50
        /*0864*/ 	.word	0x0000000e
        /*0868*/ 	.word	0x00000000
        /*086c*/ 	.short	0x0101
        /*086e*/ 	.byte	0x3f
	.zero		1


	//   ....[50]....
        /*0870*/ 	.word	0x00011090
        /*0874*/ 	.word	0x00000014
        /*0878*/ 	.word	0x00000000
        /*087c*/ 	.short	0x0101
        /*087e*/ 	.byte	0x3f
	.zero		1


	//   ....[51]....
        /*0880*/ 	.word	0x000133e0
        /*0884*/ 	.word	0x000000ff
        /*0888*/ 	.word	0x00000000
        /*088c*/ 	.short	0x0101
        /*088e*/ 	.byte	0x04
	.zero		1


	//   ....[52]....
        /*0890*/ 	.word	0x000162c0
        /*0894*/ 	.word	0x00000009
        /*0898*/ 	.word	0x00038840
        /*089c*/ 	.short	0x010a
        /*089e*/ 	.byte	0x3f
	.zero		1


	//   ....[53]....
        /*08a0*/ 	.word	0x00016ab0
        /*08a4*/ 	.word	0x0000000b
        /*08a8*/ 	.word	0x00038820
        /*08ac*/ 	.short	0x010a
        /*08ae*/ 	.byte	0x3f
	.zero		1


	//   ....[54]....
        /*08b0*/ 	.word	0x00016b80
        /*08b4*/ 	.word	0x00000006
        /*08b8*/ 	.word	0x00038860
        /*08bc*/ 	.short	0x010a
        /*08be*/ 	.byte	0x3f
	.zero		1


	//   ....[55]....
        /*08c0*/ 	.word	0x00017330
        /*08c4*/ 	.word	0x00000002
        /*08c8*/ 	.word	0x00038840
        /*08cc*/ 	.short	0x010a
        /*08ce*/ 	.byte	0x3f
	.zero		1


	//   ....[56]....
        /*08d0*/ 	.word	0x00017540
        /*08d4*/ 	.word	0x00000002
        /*08d8*/ 	.word	0x00038860
        /*08dc*/ 	.short	0x010a
        /*08de*/ 	.byte	0x3f
	.zero		1


	//   ....[57]....
        /*08e0*/ 	.word	0x00017c10
        /*08e4*/ 	.word	0x00000002
        /*08e8*/ 	.word	0x00038840
        /*08ec*/ 	.short	0x010a
        /*08ee*/ 	.byte	0x3f
	.zero		1


	//   ....[58]....
        /*08f0*/ 	.word	0x00017e10
        /*08f4*/ 	.word	0x00000002
        /*08f8*/ 	.word	0x00038860
        /*08fc*/ 	.short	0x010a
        /*08fe*/ 	.byte	0x3f
	.zero		1


	//   ....[59]....
        /*0900*/ 	.word	0x00018450
        /*0904*/ 	.word	0x00000002
        /*0908*/ 	.word	0x00038840
        /*090c*/ 	.short	0x010a
        /*090e*/ 	.byte	0x3f
	.zero		1


	//   ....[60]....
        /*0910*/ 	.word	0x00018660
        /*0914*/ 	.word	0x00000002
        /*0918*/ 	.word	0x00038860
        /*091c*/ 	.short	0x010a
        /*091e*/ 	.byte	0x3f
	.zero		1


	//   ....[61]....
        /*0920*/ 	.word	0x000199a0
        /*0924*/ 	.word	0x00000000
        /*0928*/ 	.word	0x00038820
        /*092c*/ 	.short	0x010a
        /*092e*/ 	.byte	0x3f
	.zero		1


	//   ....[62]....
        /*0930*/ 	.word	0x00019b50
        /*0934*/ 	.word	0x00000006
        /*0938*/ 	.word	0x00000000
        /*093c*/ 	.short	0x010a
        /*093e*/ 	.byte	0x3f
	.zero		1


	//   ....[63]....
        /*0940*/ 	.word	0x00019bc0
        /*0944*/ 	.word	0x00000007
        /*0948*/ 	.word	0x00000000
        /*094c*/ 	.short	0x010a
        /*094e*/ 	.byte	0x3f
	.zero		1


	//   ....[64]....
        /*0950*/ 	.word	0x00019c30
        /*0954*/ 	.word	0x00000004
        /*0958*/ 	.word	0x00000000
        /*095c*/ 	.short	0x010a
        /*095e*/ 	.byte	0x3f
	.zero		1


	//   ....[65]....
        /*0960*/ 	.word	0x00019c60
        /*0964*/ 	.word	0x00000003
        /*0968*/ 	.word	0x00000000
        /*096c*/ 	.short	0x010a
        /*096e*/ 	.byte	0x3f
	.zero		1


	//   ....[66]....
        /*0970*/ 	.word	0x00019cd0
        /*0974*/ 	.word	0x00000000
        /*0978*/ 	.word	0x00038800
        /*097c*/ 	.short	0x010a
        /*097e*/ 	.byte	0x3f
	.zero		1


	//   ....[67]....
        /*0980*/ 	.word	0x00019d20
        /*0984*/ 	.word	0x00000004
        /*0988*/ 	.word	0x00038830
        /*098c*/ 	.short	0x010a
        /*098e*/ 	.byte	0x3f
	.zero		1


	//   ....[68]....
        /*0990*/ 	.word	0x00019d80
        /*0994*/ 	.word	0x00000006
        /*0998*/ 	.word	0x00038810
        /*099c*/ 	.short	0x010a
        /*099e*/ 	.byte	0x3f
	.zero		1


	//   ....[69]....
        /*09a0*/ 	.word	0x00019dd0
        /*09a4*/ 	.word	0x00000004
        /*09a8*/ 	.word	0x00038850
        /*09ac*/ 	.short	0x010a
        /*09ae*/ 	.byte	0x3f
	.zero		1


	//   ....[70]....
        /*09b0*/ 	.word	0x00019e30
        /*09b4*/ 	.word	0x0000000f
        /*09b8*/ 	.word	0x00038830
        /*09bc*/ 	.short	0x010a
        /*09be*/ 	.byte	0x3f
	.zero		1


	//   ....[71]....
        /*09c0*/ 	.word	0x00019e90
        /*09c4*/ 	.word	0x0000000f
        /*09c8*/ 	.word	0x00038850
        /*09cc*/ 	.short	0x010a
        /*09ce*/ 	.byte	0x3f
	.zero		1


	//   ....[72]....
        /*09d0*/ 	.word	0x00019ef0
        /*09d4*/ 	.word	0x00000008
        /*09d8*/ 	.word	0x00038830
        /*09dc*/ 	.short	0x010a
        /*09de*/ 	.byte	0x3f
	.zero		1


	//   ....[73]....
        /*09e0*/ 	.word	0x00019f50
        /*09e4*/ 	.word	0x00000008
        /*09e8*/ 	.word	0x00038850
        /*09ec*/ 	.short	0x010a
        /*09ee*/ 	.byte	0x3f
	.zero		1


	//   ....[74]....
        /*09f0*/ 	.word	0x00019fb0
        /*09f4*/ 	.word	0x00000008
        /*09f8*/ 	.word	0x00038830
        /*09fc*/ 	.short	0x010a
        /*09fe*/ 	.byte	0x3f
	.zero		1


	//   ....[75]....
        /*0a00*/ 	.word	0x0001a010
        /*0a04*/ 	.word	0x00000008
        /*0a08*/ 	.word	0x00038850
        /*0a0c*/ 	.short	0x010a
        /*0a0e*/ 	.byte	0x3f
	.zero		1


	//   ....[76]....
        /*0a10*/ 	.word	0x0001a1b0
        /*0a14*/ 	.word	0x00000009
        /*0a18*/ 	.word	0x00038840
        /*0a1c*/ 	.short	0x010a
        /*0a1e*/ 	.byte	0x3f
	.zero		1


	//   ....[77]....
        /*0a20*/ 	.word	0x0001a230
        /*0a24*/ 	.word	0x00000009
        /*0a28*/ 	.word	0x00038820
        /*0a2c*/ 	.short	0x010a
        /*0a2e*/ 	.byte	0x3f
	.zero		1


	//   ....[78]....
        /*0a30*/ 	.word	0x0001a280
        /*0a34*/ 	.word	0x00000006
        /*0a38*/ 	.word	0x00038860
        /*0a3c*/ 	.short	0x010a
        /*0a3e*/ 	.byte	0x3f
	.zero		1


	//   ....[79]....
        /*0a40*/ 	.word	0x0001a2d0
        /*0a44*/ 	.word	0x00000002
        /*0a48*/ 	.word	0x00038840
        /*0a4c*/ 	.short	0x010a
        /*0a4e*/ 	.byte	0x3f
	.zero		1


	//   ....[80]....
        /*0a50*/ 	.word	0x0001a320
        /*0a54*/ 	.word	0x00000002
        /*0a58*/ 	.word	0x00038860
        /*0a5c*/ 	.short	0x010a
        /*0a5e*/ 	.byte	0x3f
	.zero		1


	//   ....[81]....
        /*0a60*/ 	.word	0x0001a370
        /*0a64*/ 	.word	0x00000002
        /*0a68*/ 	.word	0x00038840
        /*0a6c*/ 	.short	0x010a
        /*0a6e*/ 	.byte	0x3f
	.zero		1


	//   ....[82]....
        /*0a70*/ 	.word	0x0001a3c0
        /*0a74*/ 	.word	0x00000002
        /*0a78*/ 	.word	0x00038860
        /*0a7c*/ 	.short	0x010a
        /*0a7e*/ 	.byte	0x3f
	.zero		1


	//   ....[83]....
        /*0a80*/ 	.word	0x0001a410
        /*0a84*/ 	.word	0x00000002
        /*0a88*/ 	.word	0x00038840
        /*0a8c*/ 	.short	0x010a
        /*0a8e*/ 	.byte	0x3f
	.zero		1


	//   ....[84]....
        /*0a90*/ 	.word	0x0001a460
        /*0a94*/ 	.word	0x00000002
        /*0a98*/ 	.word	0x00038860
        /*0a9c*/ 	.short	0x010a
        /*0a9e*/ 	.byte	0x3f
	.zero		1


	//   ....[85]....
        /*0aa0*/ 	.word	0x0001ae20
        /*0aa4*/ 	.word	0x00000000
        /*0aa8*/ 	.word	0x00038820
        /*0aac*/ 	.short	0x010a
        /*0aae*/ 	.byte	0x3f
	.zero		1


	//   ....[86]....
        /*0ab0*/ 	.word	0x0001afc0
        /*0ab4*/ 	.word	0x00000006
        /*0ab8*/ 	.word	0x00000000
        /*0abc*/ 	.short	0x010a
        /*0abe*/ 	.byte	0x3f
	.zero		1


	//   ....[87]....
        /*0ac0*/ 	.word	0x0001b010
        /*0ac4*/ 	.word	0x00000007
        /*0ac8*/ 	.word	0x00000000
        /*0acc*/ 	.short	0x010a
        /*0ace*/ 	.byte	0x3f
	.zero		1


	//   ....[88]....
        /*0ad0*/ 	.word	0x0001b060
        /*0ad4*/ 	.word	0x00000004
        /*0ad8*/ 	.word	0x00000000
        /*0adc*/ 	.short	0x010a
        /*0ade*/ 	.byte	0x3f
	.zero		1


	//----- nvinfo : EIATTR_NUM_MBARRIERS
	.align		4
.L_435:
        /*0ae0*/ 	.byte	0x03, 0x38
        /*0ae2*/ 	.short	0x0017


	//----- nvinfo : EIATTR_EXIT_INSTR_OFFSETS
	.align		4
        /*0ae4*/ 	.byte	0x04, 0x1c
        /*0ae6*/ 	.short	(.L_437 - .L_436)


	//   ....[0]....
.L_436:
        /*0ae8*/ 	.word	0x00000ac0


	//   ....[1]....
        /*0aec*/ 	.word	0x00014370


	//   ....[2]....
        /*0af0*/ 	.word	0x000143d0


	//   ....[3]....
        /*0af4*/ 	.word	0x00019cb0


	//----- nvinfo : EIATTR_MAX_THREADS
	.align		4
.L_437:
        /*0af8*/ 	.byte	0x04, 0x05
        /*0afa*/ 	.short	(.L_439 - .L_438)
.L_438:
        /*0afc*/ 	.word	0x00000180
        /*0b00*/ 	.word	0x00000001
        /*0b04*/ 	.word	0x00000001


	//----- nvinfo : EIATTR_CRS_STACK_SIZE
	.align		4
.L_439:
        /*0b08*/ 	.byte	0x04, 0x1e
        /*0b0a*/ 	.short	(.L_441 - .L_440)
.L_440:
        /*0b0c*/ 	.word	0x00000000


	//----- nvinfo : EIATTR_CBANK_PARAM_SIZE
	.align		4
.L_441:
        /*0b10*/ 	.byte	0x03, 0x19
        /*0b12*/ 	.short	0x0b70


	//----- nvinfo : EIATTR_PARAM_CBANK
	.align		4
        /*0b14*/ 	.byte	0x04, 0x0a
        /*0b16*/ 	.short	(.L_443 - .L_442)
	.align		4
.L_442:
        /*0b18*/ 	.word	index@(.nv.constant0._ZN7cutlass13device_kernelIN5flash11enable_sm90INS1_16FlashAttnFwdSm90INS1_25CollectiveMainloopFwdSm90ILi2EN4cute5tupleIJNS5_1CILi1EEES8_S8_EEENS6_IJNS7_ILi64EEESA_SA_EEELi512ENS_10bfloat16_tEfNS_4arch4Sm90ELb0ELb1ELb1ELb1ELb0ELb0ELb1ELb0ELb0ELb0ELb0ELb0EEENS1_21CollectiveEpilogueFwdINS6_IJSA_NS7_ILi512EEESA_EEES9_SC_SE_Li256ELb1ELb0ELb0ELb0EEENS1_36VarlenDynamicPersistentTileSchedulerILi64ELi64ELi256ELi32ELb0ELb0ELb1ELb1ELb0ELb1EEEEEEEEEvNT_6ParamsE)
        /*0b1c*/ 	.short	0x0210
        /*0b1e*/ 	.short	0x0b70


	//----- nvinfo : EIATTR_SW_WAR
	.align		4
.L_443:
        /*0b20*/ 	.byte	0x04, 0x36
        /*0b22*/ 	.short	(.L_445 - .L_444)
.L_444:
        /*0b24*/ 	.word	0x00000008
.L_445:


//--------------------- .nv.info._ZN7cutlass13device_kernelIN5flash11enable_sm90INS1_16FlashAttnFwdSm90INS1_25CollectiveMainloopFwdSm90ILi2EN4cute5tupleIJNS5_1CILi1EEES8_S8_EEENS6_IJNS7_ILi64EEESA_SA_EEELi512ENS_10bfloat16_tEfNS_4arch4Sm90ELb0ELb1ELb1ELb1ELb0ELb1ELb1ELb0ELb0ELb0ELb0ELb0EEENS1_21CollectiveEpilogueFwdINS6_IJSA_NS7_ILi512EEESA_EEES9_SC_SE_Li256ELb1ELb0ELb0ELb0EEENS1_36VarlenDynamicPersistentTileSchedulerILi64ELi64ELi256ELi32ELb0ELb0ELb1ELb1ELb0ELb1EEEEEEEEEvNT_6ParamsE --------------------------
	.section	.nv.info._ZN7cutlass13device_kernelIN5flash11enable_sm90INS1_16FlashAttnFwdSm90INS1_25CollectiveMainloopFwdSm90ILi2EN4cute5tupleIJNS5_1CILi1EEES8_S8_EEENS6_IJNS7_ILi64EEESA_SA_EEELi512ENS_10bfloat16_tEfNS_4arch4Sm90ELb0ELb1ELb1ELb1ELb0ELb1ELb1ELb0ELb0ELb0ELb0ELb0EEENS1_21CollectiveEpilogueFwdINS6_IJSA_NS7_ILi512EEESA_EEES9_SC_SE_Li256ELb1ELb0ELb0ELb0EEENS1_36VarlenDynamicPersistentTileSchedulerILi64ELi64ELi256ELi32ELb0ELb0ELb1ELb1ELb0ELb1EEEEEEEEEvNT_6ParamsE,"",@"SHT_CUDA_INFO"
	.sectionflags	@""
	.align	4


	//----- nvinfo : EIATTR_CUDA_API_VERSION
	.align		4
        /*0000*/ 	.byte	0x04, 0x37
        /*0002*/ 	.short	(.L_447 - .L_446)
.L_446:
        /*0004*/ 	.word	0x00000082


	//----- nvinfo : EIATTR_KPARAM_INFO
	.align		4
.L_447:
        /*0008*/ 	.byte	0x04, 0x17
        /*000a*/ 	.short	(.L_449 - .L_448)
.L_448:
        /*000c*/ 	.word	0x00000000
        /*0010*/ 	.short	0x0000
        /*0012*/ 	.short	0x0070
        /*0014*/ 	.byte	0x00, 0xf0, 0x01, 0x2c


	//----- nvinfo : EIATTR_SPARSE_MMA_MASK
	.align		4
.L_449:
        /*0018*/ 	.byte	0x03, 0x50
        /*001a*/ 	.short	0x0000


	//----- nvinfo : EIATTR_MAXREG_COUNT
	.align		4
        /*001c*/ 	.byte	0x03, 0x1b
        /*001e*/ 	.short	0x00a8


	//----- nvinfo : EIATTR_NUM_BARRIERS
	.align		4
        /*0020*/ 	.byte	0x02, 0x4c
        /*0022*/ 	.byte	0x10
	.zero		1


	//----- nvinfo : EIATTR_EXTERNS
	.align		4
        /*0024*/ 	.byte	0x04, 0x0f
        /*0026*/ 	.short	(.L_451 - .L_450)


	//   ....[0]....
	.align		4
.L_450:
        /*0028*/ 	.word	index@(__assertfail)


	//----- nvinfo : EIATTR_ANNOTATIONS
	.align		4
.L_451:
        /*002c*/ 	.byte	0x04, 0x55
        /*002e*/ 	.short	(.L_453 - .L_452)


	//   ....[0]....
.L_452:
        /* <DEDUP_REMOVED lines=41> */


	//----- nvinfo : EIATTR_MERCURY_ISA_VERSION
	.align		4
.L_453:
        /*02a8*/ 	.byte	0x03, 0x5f
        /*02aa*/ 	.short	0x0101


	//----- nvinfo : EIATTR_UNUSED_LOAD_BYTE_OFFSET
	.align		4
        /*02ac*/ 	.byte	0x04, 0x44
        /*02ae*/ 	.short	(.L_455 - .L_454)


	//   ....[0]....
.L_454:
        /*02b0*/ 	.word	0x00000b50
        /*02b4*/ 	.word	0x0000fff0


	//   ....[1]....
        /*02b8*/ 	.word	0x0001a590
        /*02bc*/ 	.word	0x0000fff0


	//----- nvinfo : EIATTR_INT_WARP_WIDE_INSTR_OFFSETS
	.align		4
.L_455:
        /*02c0*/ 	.byte	0x04, 0x31
        /*02c2*/ 	.short	(.L_457 - .L_456)


	//   ....[0]....
.L_456:
        /*02c4*/ 	.word	0x00000200


	//   ....[1]....
        /*02c8*/ 	.word	0x00000240


	//   ....[2]....
        /*02cc*/ 	.word	0x000002a0


	//   ....[3]....
        /*02d0*/ 	.word	0x000002b0


	//   ....[4]....
        /*02d4*/ 	.word	0x0001f6c0


	//   ....[5]....
        /*02d8*/ 	.word	0x0001f770


	//   ....[6]....
        /*02dc*/ 	.word	0x0001fc80


	//   ....[7]....
        /*02e0*/ 	.word	0x0001fcf0


	//   ....[8]....
        /*02e4*/ 	.word	0x00022970


	//   ....[9]....
        /*02e8*/ 	.word	0x00022a20


	//----- nvinfo : EIATTR_COOP_GROUP_MASK_REGIDS
	.align		4
.L_457:
        /*02ec*/ 	.byte	0x04, 0x29
        /*02ee*/ 	.short	(.L_459 - .L_458)


	//   ....[0]....
.L_458:
        /*02f0*/ 	.word	0xffffffff


	//   ....[1]....
        /*02f4*/ 	.word	0xffffffff


	//   ....[2]....
        /*02f8*/ 	.word	0xffffffff


	//   ....[3]....
        /*02fc*/ 	.word	0xffffffff


	//   ....[4]....
        /*0300*/ 	.word	0xffffffff


	//   ....[5]....
        /*0304*/ 	.word	0xffffffff


	//   ....[6]....
        /*0308*/ 	.word	0xffffffff


	//   ....[7]....
        /*030c*/ 	.word	0xffffffff


	//   ....[8]....
        /*0310*/ 	.word	0xffffffff


	//   ....[9]....
        /*0314*/ 	.word	0xffffffff


	//   ....[10]....
        /*0318*/ 	.word	0xffffffff


	//   ....[11]....
        /*031c*/ 	.word	0xffffffff


	//   ....[12]....
        /*0320*/ 	.word	0xffffffff


	//   ....[13]....
        /*0324*/ 	.word	0xffffffff


	//   ....[14]....
        /*0328*/ 	.word	0xffffffff


	//   ....[15]....
        /*032c*/ 	.word	0xffffffff


	//   ....[16]....
        /*0330*/ 	.word	0xffffffff


	//   ....[17]....
        /*0334*/ 	.word	0xffffffff


	//   ....[18]....
        /*0338*/ 	.word	0xffffffff


	//   ....[19]....
        /*033c*/ 	.word	0xffffffff


	//   ....[20]....
        /*0340*/ 	.word	0xffffffff


	//   ....[21]....
        /*0344*/ 	.word	0xffffffff


	//   ....[22]....
        /*0348*/ 	.word	0xffffffff


	//   ....[23]....
        /*034c*/ 	.word	0xffffffff


	//   ....[24]....
        /*0350*/ 	.word	0xffffffff


	//   ....[25]....
        /*0354*/ 	.word	0xffffffff


	//   ....[26]....
        /*0358*/ 	.word	0xffffffff


	//   ....[27]....
        /*035c*/ 	.word	0xffffffff


	//   ....[28]....
        /*0360*/ 	.word	0xffffffff


	//   ....[29]....
        /*0364*/ 	.word	0xffffffff


	//   ....[30]....
        /*0368*/ 	.word	0xffffffff


	//   ....[31]....
        /*036c*/ 	.word	0xffffffff


	//   ....[32]....
        /*0370*/ 	.word	0xffffffff


	//   ....[33]....
        /*0374*/ 	.word	0xffffffff


	//   ....[34]....
        /*0378*/ 	.word	0xffffffff


	//   ....[35]....
        /*037c*/ 	.word	0xffffffff


	//   ....[36]....
        /*0380*/ 	.word	0xffffffff


	//   ....[37]....
        /*0384*/ 	.word	0xffffffff


	//   ....[38]....
        /*0388*/ 	.word	0xffffffff


	//   ....[39]....
        /*038c*/ 	.word	0xffffffff


	//   ....[40]....
        /*0390*/ 	.word	0xffffffff


	//   ....[41]....
        /*0394*/ 	.word	0xffffffff


	//   ....[42]....
        /*0398*/ 	.word	0xffffffff


	//   ....[43]....
        /*039c*/ 	.word	0xffffffff


	//   ....[44]....
        /*03a0*/ 	.word	0xffffffff


	//   ....[45]....
        /*03a4*/ 	.word	0xffffffff


	//   ....[46]....
        /*03a8*/ 	.word	0xffffffff


	//   ....[47]....
        /*03ac*/ 	.word	0xffffffff


	//   ....[48]....
        /*03b0*/ 	.word	0xffffffff


	//   ....[49]....
        /*03b4*/ 	.word	0xffffffff


	//   ....[50]....
        /*03b8*/ 	.word	0xffffffff


	//   ....[51]....
        /*03bc*/ 	.word	0xffffffff


	//   ....[52]....
        /*03c0*/ 	.word	0xffffffff


	//   ....[53]....
        /*03c4*/ 	.word	0xffffffff


	//   ....[54]....
        /*03c8*/ 	.word	0xffffffff


	//   ....[55]....
        /*03cc*/ 	.word	0xffffffff


	//   ....[56]....
        /*03d0*/ 	.word	0xffffffff


	//   ....[57]....
        /*03d4*/ 	.word	0xffffffff


	//   ....[58]....
        /*03d8*/ 	.word	0xffffffff


	//   ....[59]....
        /*03dc*/ 	.word	0xffffffff


	//   ....[60]....
        /*03e0*/ 	.word	0xffffffff


	//   ....[61]....
        /*03e4*/ 	.word	0xffffffff


	//   ....[62]....
        /*03e8*/ 	.word	0xffffffff


	//   ....[63]....
        /*03ec*/ 	.word	0xffffffff


	//   ....[64]....
        /*03f0*/ 	.word	0xffffffff


	//   ....[65]....
        /*03f4*/ 	.word	0xffffffff


	//   ....[66]....
        /*03f8*/ 	.word	0xffffffff


	//   ....[67]....
        /*03fc*/ 	.word	0xffffffff


	//   ....[68]....
        /*0400*/ 	.word	0xffffffff


	//   ....[69]....
        /*0404*/ 	.word	0xffffffff


	//   ....[70]....
        /*0408*/ 	.word	0xffffffff


	//   ....[71]....
        /*040c*/ 	.word	0xffffffff


	//   ....[72]....
        /*0410*/ 	.word	0x0500000f


	//   ....[73]....
        /*0414*/ 	.word	0x0500000f


	//   ....[74]....
        /*0418*/ 	.word	0x0500000f


	//   ....[75]....
        /*041c*/ 	.word	0x0500000f


	//   ....[76]....
        /*0420*/ 	.word	0x0500000f


	//   ....[77]....
        /*0424*/ 	.word	0x0500000f


	//   ....[78]....
        /*0428*/ 	.word	0x0500000f


	//   ....[79]....
        /*042c*/ 	.word	0x0500000f


	//   ....[80]....
        /*0430*/ 	.word	0x0500000f


	//   ....[81]....
        /*0434*/ 	.word	0x0500000f


	//   ....[82]....
        /*0438*/ 	.word	0x0500000f


	//   ....[83]....
        /*043c*/ 	.word	0x0500000f


	//   ....[84]....
        /*0440*/ 	.word	0x0500000f


	//   ....[85]....
        /*0444*/ 	.word	0x0500000f


	//   ....[86]....
        /*0448*/ 	.word	0x0500000f


	//   ....[87]....
        /*044c*/ 	.word	0x0500000f


	//   ....[88]....
        /*0450*/ 	.word	0x0500000f


	//   ....[89]....
        /*0454*/ 	.word	0x0500000f


	//   ....[90]....
        /*0458*/ 	.word	0x0500000f


	//   ....[91]....
        /*045c*/ 	.word	0x0500000f


	//   ....[92]....
        /*0460*/ 	.word	0x0500000f


	//   ....[93]....
        /*0464*/ 	.word	0x0500000f


	//   ....[94]....
        /*0468*/ 	.word	0x0500000f


	//   ....[95]....
        /*046c*/ 	.word	0x0500000f


	//   ....[96]....
        /*0470*/ 	.word	0x0500000f


	//   ....[97]....
        /*0474*/ 	.word	0x0500000f


	//   ....[98]....
        /*0478*/ 	.word	0x0500000f


	//   ....[99]....
        /*047c*/ 	.word	0x0500000f


	//   ....[100]....
        /*0480*/ 	.word	0x0500000f


	//   ....[101]....
        /*0484*/ 	.word	0x0500000f


	//   ....[102]....
        /*0488*/ 	.word	0x0500000f


	//   ....[103]....
        /*048c*/ 	.word	0x0500000f


	//   ....[104]....
        /*0490*/ 	.word	0x0500000f


	//   ....[105]....
        /*0494*/ 	.word	0x0500000f


	//   ....[106]....
        /*0498*/ 	.word	0x0500000f


	//   ....[107]....
        /*049c*/ 	.word	0x0500000f


	//----- nvinfo : EIATTR_COOP_GROUP_INSTR_OFFSETS
	.align		4
.L_459:
        /*04a0*/ 	.byte	0x04, 0x28
        /*04a2*/ 	.short	(.L_461 - .L_460)


	//   ....[0]....
.L_460:
        /*04a4*/ 	.word	0x00000070


	//   ....[1]....
        /*04a8*/ 	.word	0x000001f0


	//   ....[2]....
        /*04ac*/ 	.word	0x00000230


	//   ....[3]....
        /*04b0*/ 	.word	0x00000480


	//   ....[4]....
        /*04b4*/ 	.word	0x000005e0


	//   ....[5]....
        /*04b8*/ 	.word	0x00000700


	//   ....[6]....
        /*04bc*/ 	.word	0x00000860


	//   ....[7]....
        /*04c0*/ 	.word	0x00004e40


	//   ....[8]....
        /*04c4*/ 	.word	0x00006ea0


	//   ....[9]....
        /*04c8*/ 	.word	0x0000a8c0


	//   ....[10]....
        /*04cc*/ 	.word	0x0000d000


	//   ....[11]....
        /*04d0*/ 	.word	0x0000d120


	//   ....[12]....
        /*04d4*/ 	.word	0x0000d420


	//   ....[13]....
        /*04d8*/ 	.word	0x0000d4c0


	//   ....[14]....
        /*04dc*/ 	.word	0x0000dcf0


	//   ....[15]....
        /*04e0*/ 	.word	0x0000eee0


	//   ....[16]....
        /*04e4*/ 	.word	0x000109b0


	//   ....[17]....
        /*04e8*/ 	.word	0x00010ab0


	//   ....[18]....
        /*04ec*/ 	.word	0x00010e50


	//   ....[19]....
        /*04f0*/ 	.word	0x00010ee0


	//   ....[20]....
        /*04f4*/ 	.word	0x00012050


	//   ....[21]....
        /*04f8*/ 	.word	0x000128e0


	//   ....[22]....
        /*04fc*/ 	.word	0x00014420


	//   ....[23]....
        /*0500*/ 	.word	0x000144c0


	//   ....[24]....
        /*0504*/ 	.word	0x00014790


	//   ....[25]....
        /*0508*/ 	.word	0x00014950


	//   ....[26]....
        /*050c*/ 	.word	0x00015940


	//   ....[27]....
        /*0510*/ 	.word	0x00015fb0


	//   ....[28]....
        /*0514*/ 	.word	0x000183b0


	//   ....[29]....
        /*0518*/ 	.word	0x000184b0


	//   ....[30]....
        /*051c*/ 	.word	0x00018880


	//   ....[31]....
        /*0520*/ 	.word	0x00018930


	//   ....[32]....
        /*0524*/ 	.word	0x00019a50


	//   ....[33]....
        /*0528*/ 	.word	0x00019aa0


	//   ....[34]....
        /*052c*/ 	.word	0x00019ad0


	//   ....[35]....
        /*0530*/ 	.word	0x00019b40


	//   ....[36]....
        /*0534*/ 	.word	0x00019b50


	//   ....[37]....
        /*0538*/ 	.word	0x0001b520


	//   ....[38]....
        /*053c*/ 	.word	0x0001ccb0


	//   ....[39]....
        /*0540*/ 	.word	0x0001ce30


	//   ....[40]....
        /*0544*/ 	.word	0x0001ce60


	//   ....[41]....
        /*0548*/ 	.word	0x0001cea0


	//   ....[42]....
        /*054c*/ 	.word	0x0001cf00


	//   ....[43]....
        /*0550*/ 	.word	0x0001cf60


	//   ....[44]....
        /*0554*/ 	.word	0x0001cfa0


	//   ....[45]....
        /*0558*/ 	.word	0x0001d150


	//   ....[46]....
        /*055c*/ 	.word	0x0001d1b0


	//   ....[47]....
        /*0560*/ 	.word	0x0001d1f0


	//   ....[48]....
        /*0564*/ 	.word	0x0001d230


	//   ....[49]....
        /*0568*/ 	.word	0x0001d260


	//   ....[50]....
        /*056c*/ 	.word	0x0001d290


	//   ....[51]....
        /*0570*/ 	.word	0x0001d330


	//   ....[52]....
        /*0574*/ 	.word	0x0001d390


	//   ....[53]....
        /*0578*/ 	.word	0x0001d420


	//   ....[54]....
        /*057c*/ 	.word	0x00022ab0


	//   ....[55]....
        /*0580*/ 	.word	0x00022ac0


	//   ....[56]....
        /*0584*/ 	.word	0x00022bd0


	//   ....[57]....
        /*0588*/ 	.word	0x00022c30


	//   ....[58]....
        /*058c*/ 	.word	0x00022c70


	//   ....[59]....
        /*0590*/ 	.word	0x00022cb0


	//   ....[60]....
        /*0594*/ 	.word	0x00022ce0


	//   ....[61]....
        /*0598*/ 	.word	0x00022d10


	//   ....[62]....
        /*059c*/ 	.word	0x00022ea0


	//   ....[63]....
        /*05a0*/ 	.word	0x00022f00


	//   ....[64]....
        /*05a4*/ 	.word	0x00022f40


	//   ....[65]....
        /*05a8*/ 	.word	0x00022f80


	//   ....[66]....
        /*05ac*/ 	.word	0x00022fb0


	//   ....[67]....
        /*05b0*/ 	.word	0x00022fe0


	//   ....[68]....
        /*05b4*/ 	.word	0x000230a0


	//   ....[69]....
        /*05b8*/ 	.word	0x000230c0


	//   ....[70]....
        /*05bc*/ 	.word	0x00023130


	//   ....[71]....
        /*05c0*/ 	.word	0x000237c0


	//   ....[72]....
        /*05c4*/ 	.word	0x00023c20


	//   ....[73]....
        /*05c8*/ 	.word	0x00023cc0


	//   ....[74]....
        /*05cc*/ 	.word	0x00023d60


	//   ....[75]....
        /*05d0*/ 	.word	0x00023e00


	//   ....[76]....
        /*05d4*/ 	.word	0x00023ea0


	//   ....[77]....
        /*05d8*/ 	.word	0x00023f40


	//   ....[78]....
        /*05dc*/ 	.word	0x00023fe0


	//   ....[79]....
        /*05e0*/ 	.word	0x00024080


	//   ....[80]....
        /*05e4*/ 	.word	0x00024170


	//   ....[81]....
        /*05e8*/ 	.word	0x00024210


	//   ....[82]....
        /*05ec*/ 	.word	0x000242b0


	//   ....[83]....
        /*05f0*/ 	.word	0x00024350


	//   ....[84]....
        /*05f4*/ 	.word	0x000243f0


	//   ....[85]....
        /*05f8*/ 	.word	0x00024490


	//   ....[86]....
        /*05fc*/ 	.word	0x00024530


	//   ....[87]....
        /*0600*/ 	.word	0x000245d0


	//   ....[88]....
        /*0604*/ 	.word	0x000249c0


	//   ....[89]....
        /*0608*/ 	.word	0x00024ca0


	//   ....[90]....
        /*060c*/ 	.word	0x000250c0


	//   ....[91]....
        /*0610*/ 	.word	0x00025150


	//   ....[92]....
        /*0614*/ 	.word	0x000251f0


	//   ....[93]....
        /*0618*/ 	.word	0x000252a0


	//   ....[94]....
        /*061c*/ 	.word	0x00025320


	//   ....[95]....
        /*0620*/ 	.word	0x000253a0


	//   ....[96]....
        /*0624*/ 	.word	0x00025420


	//   ....[97]....
        /*0628*/ 	.word	0x000254a0


	//   ....[98]....
        /*062c*/ 	.word	0x00025530


	//   ....[99]....
        /*0630*/ 	.word	0x000255f0


	//   ....[100]....
        /*0634*/ 	.word	0x00025670


	//   ....[101]....
        /*0638*/ 	.word	0x000256f0


	//   ....[102]....
        /*063c*/ 	.word	0x00025770


	//   ....[103]....
        /*0640*/ 	.word	0x000257f0


	//   ....[104]....
        /*0644*/ 	.word	0x00025860


	//   ....[105]....
        /*0648*/ 	.word	0x00025900


	//   ....[106]....
        /*064c*/ 	.word	0x00025990


	//   ....[107]....
        /*0650*/ 	.word	0x00025ac0


	//----- nvinfo : EIATTR_REG_RECONFIG
	.align		4
.L_461:
        /*0654*/ 	.byte	0x01, 0x54
	.zero		2


	//----- nvinfo : EIATTR_SYSCALL_OFFSETS
	.align		4
        /*0658*/ 	.byte	0x04, 0x46
        /*065a*/ 	.short	(.L_463 - .L_462)


	//   ....[0]....
.L_462:
        /*065c*/ 	.word	0x00001c10


	//   ....[1]....
        /*0660*/ 	.word	0x00001d60


	//   ....[2]....
        /*0664*/ 	.word	0x00007060


	//   ....[3]....
        /*0668*/ 	.word	0x00007500


	//   ....[4]....
        /*066c*/ 	.word	0x0001f900


	//   ....[5]....
        /*0670*/ 	.word	0x0001fa40


	//   ....[6]....
        /*0674*/ 	.word	0x0001fb40


	//----- nvinfo : EIATTR_MBARRIER_INSTR_OFFSETS
	.align		4
.L_463:
        /*0678*/ 	.byte	0x04, 0x39
        /*067a*/ 	.short	(.L_465 - .L_464)


	//   ....[0]....
.L_464:
        /*067c*/ 	.word	0x00000360
        /*0680*/ 	.word	0x000000ff
        /*0684*/ 	.word	0x00038800
        /*0688*/ 	.short	0x0100
        /*068a*/ 	.byte	0x08
	.zero		1


	//   ....[1]....
        /*068c*/ 	.word	0x00000370
        /*0690*/ 	.word	0x000000ff
        /*0694*/ 	.word	0x00038810
        /*0698*/ 	.short	0x0100
        /*069a*/ 	.byte	0x08
	.zero		1


	//   ....[2]....
        /*069c*/ 	.word	0x00000380
        /*06a0*/ 	.word	0x000000ff
        /*06a4*/ 	.word	0x00038820
        /*06a8*/ 	.short	0x0100
        /*06aa*/ 	.byte	0x08
	.zero		1


	//   ....[3]....
        /*06ac*/ 	.word	0x00000430
        /*06b0*/ 	.word	0x000000ff
        /*06b4*/ 	.word	0x00038830
        /*06b8*/ 	.short	0x0100
        /*06ba*/ 	.byte	0x06
	.zero		1


	//   ....[4]....
        /*06bc*/ 	.word	0x00000440
        /*06c0*/ 	.word	0x000000ff
        /*06c4*/ 	.word	0x00038840
        /*06c8*/ 	.short	0x0100
        /*06ca*/ 	.byte	0x06
	.zero		1


	//   ....[5]....
        /*06cc*/ 	.word	0x00000450
        /*06d0*/ 	.word	0x000000ff
        /*06d4*/ 	.word	0x00038838
        /*06d8*/ 	.short	0x0100
        /*06da*/ 	.byte	0x06
	.zero		1


	//   ....[6]....
        /*06dc*/ 	.word	0x00000460
        /*06e0*/ 	.word	0x000000ff
        /*06e4*/ 	.word	0x00038848
        /*06e8*/ 	.short	0x0100
        /*06ea*/ 	.byte	0x06
	.zero		1


	//   ....[7]....
        /*06ec*/ 	.word	0x00000590
        /*06f0*/ 	.word	0x000000ff
        /*06f4*/ 	.word	0x00038850
        /*06f8*/ 	.short	0x0100
        /*06fa*/ 	.byte	0x08
	.zero		1


	//   ....[8]....
        /*06fc*/ 	.word	0x000005a0
        /*0700*/ 	.word	0x000000ff
        /*0704*/ 	.word	0x00038860
        /*0708*/ 	.short	0x0100
        /*070a*/ 	.byte	0x08
	.zero		1


	//   ....[9]....
        /*070c*/ 	.word	0x000005b0
        /*0710*/ 	.word	0x000000ff
        /*0714*/ 	.word	0x00038858
        /*0718*/ 	.short	0x0100
        /*071a*/ 	.byte	0x08
	.zero		1


	//   ....[10]....
        /*071c*/ 	.word	0x000005c0
        /*0720*/ 	.word	0x000000ff
        /*0724*/ 	.word	0x00038868
        /*0728*/ 	.short	0x0100
        /*072a*/ 	.byte	0x08
	.zero		1


	//   ....[11]....
        /*072c*/ 	.word	0x000006b0
        /*0730*/ 	.word	0x000000ff
        /*0734*/ 	.word	0x00038870
        /*0738*/ 	.short	0x0100
        /*073a*/ 	.byte	0x06
	.zero		1


	//   ....[12]....
        /*073c*/ 	.word	0x000006c0
        /*0740*/ 	.word	0x000000ff
        /*0744*/ 	.word	0x00038880
        /*0748*/ 	.short	0x0100
        /*074a*/ 	.byte	0x06
	.zero		1


	//   ....[13]....
        /*074c*/ 	.word	0x000006d0
        /*0750*/ 	.word	0x000000ff
        /*0754*/ 	.word	0x00038878
        /*0758*/ 	.short	0x0100
        /*075a*/ 	.byte	0x06
	.zero		1


	//   ....[14]....
        /*075c*/ 	.word	0x000006e0
        /*0760*/ 	.word	0x000000ff
        /*0764*/ 	.word	0x00038888
        /*0768*/ 	.short	0x0100
        /*076a*/ 	.byte	0x06
	.zero		1


	//   ....[15]....
        /*076c*/ 	.word	0x00000810
        /*0770*/ 	.word	0x000000ff
        /*0774*/ 	.word	0x00038890
        /*0778*/ 	.short	0x0100
        /*077a*/ 	.byte	0x08
	.zero		1


	//   ....[16]....
        /*077c*/ 	.word	0x00000820
        /*0780*/ 	.word	0x000000ff
        /*0784*/ 	.word	0x000388a0
        /*0788*/ 	.short	0x0100
        /*078a*/ 	.byte	0x08
	.zero		1


	//   ....[17]....
        /*078c*/ 	.word	0x00000830
        /*0790*/ 	.word	0x000000ff
        /*0794*/ 	.word	0x00038898
        /*0798*/ 	.short	0x0100
        /*079a*/ 	.byte	0x08
	.zero		1


	//   ....[18]....
        /*079c*/ 	.word	0x00000840
        /*07a0*/ 	.word	0x000000ff
        /*07a4*/ 	.word	0x000388a8
        /*07a8*/ 	.short	0x0100
        /*07aa*/ 	.byte	0x08
	.zero		1


	//   ....[19]....
        /*07ac*/ 	.word	0x00000970
        /*07b0*/ 	.word	0x000000ff
        /*07b4*/ 	.word	0x000388b0
        /*07b8*/ 	.short	0x0100
        /*07ba*/ 	.byte	0x08
	.zero		1


	//   ....[20]....
        /*07bc*/ 	.word	0x00000980
        /*07c0*/ 	.word	0x000000ff
        /*07c4*/ 	.word	0x000388c0
        /*07c8*/ 	.short	0x0100
        /*07ca*/ 	.byte	0x08
	.zero		1


	//   ....[21]....
        /*07cc*/ 	.word	0x00000990
        /*07d0*/ 	.word	0x000000ff
        /*07d4*/ 	.word	0x000388b8
        /*07d8*/ 	.short	0x0100
        /*07da*/ 	.byte	0x08
	.zero		1


	//   ....[22]....
        /*07dc*/ 	.word	0x000009a0
        /*07e0*/ 	.word	0x000000ff
        /*07e4*/ 	.word	0x000388c8
        /*07e8*/ 	.short	0x0100
        /*07ea*/ 	.byte	0x08
	.zero		1


	//   ....[23]....
        /*07ec*/ 	.word	0x000029e0
        /*07f0*/ 	.word	0x00000046
        /*07f4*/ 	.word	0x00038890
        /*07f8*/ 	.short	0x010a
        /*07fa*/ 	.byte	0x3f
	.zero		1


	//   ....[24]....
        /*07fc*/ 	.word	0x00003420
        /*0800*/ 	.word	0x00000046
        /*0804*/ 	.word	0x00038890
        /*0808*/ 	.short	0x010a
        /*080a*/ 	.byte	0x3f
	.zero		1


	//   ....[25]....
        /*080c*/ 	.word	0x00003d20
        /*0810*/ 	.word	0x00000046
        /*0814*/ 	.word	0x00038890
        /*0818*/ 	.short	0x010a
        /*081a*/ 	.byte	0x3f
	.zero		1


	//   ....[26]....
        /*081c*/ 	.word	0x00003f20
        /*0820*/ 	.word	0x00000004
        /*0824*/ 	.word	0x00000000
        /*0828*/ 	.short	0x0101
        /*082a*/ 	.byte	0x3f
	.zero		1


	//   ....[27]....
        /*082c*/ 	.word	0x00003f60
        /*0830*/ 	.word	0x00000046
        /*0834*/ 	.word	0x000388b0
        /*0838*/ 	.short	0x010a
        /*083a*/ 	.byte	0x3f
	.zero		1


	//   ....[28]....
        /*083c*/ 	.word	0x00004590
        /*0840*/ 	.word	0x00000046
        /*0844*/ 	.word	0x00000000
        /*0848*/ 	.short	0x0101
        /*084a*/ 	.byte	0x3f
	.zero		1


	//   ....[29]....
        /*084c*/ 	.word	0x00005290
        /*0850*/ 	.word	0x00000000
        /*0854*/ 	.word	0x00000000
        /*0858*/ 	.short	0x0101
        /*085a*/ 	.byte	0x3f
	.zero		1


	//   ....[30]....
        /*085c*/ 	.word	0x00005e00
        /*0860*/ 	.word	0x00000000
        /*0864*/ 	.word	0x00000000
        /*0868*/ 	.short	0x0101
        /*086a*/ 	.byte	0x3f
	.zero		1


	//   ....[31]....
        /*086c*/ 	.word	0x000070f0
        /*0870*/ 	.word	0x00000012
        /*0874*/ 	.word	0x00038800
        /*0878*/ 	.short	0x010a
        /*087a*/ 	.byte	0x3f
	.zero		1


	//   ....[32]....
        /*087c*/ 	.word	0x00007140
        /*0880*/ 	.word	0x00000012
        /*0884*/ 	.word	0x00038800
        /*0888*/ 	.short	0x010a
        /*088a*/ 	.byte	0x3f
	.zero		1


	//   ....[33]....
        /*088c*/ 	.word	0x00007d70
        /*0890*/ 	.word	0x00000012
        /*0894*/ 	.word	0x00038800
        /*0898*/ 	.short	0x010a
        /*089a*/ 	.byte	0x3f
	.zero		1


	//   ....[34]....
        /*089c*/ 	.word	0x000091b0
        /*08a0*/ 	.word	0x00000012
        /*08a4*/ 	.word	0x00038800
        /*08a8*/ 	.short	0x010a
        /*08aa*/ 	.byte	0x3f
	.zero		1


	//   ....[35]....
        /*08ac*/ 	.word	0x0000a1c0
        /*08b0*/ 	.word	0x0000000e
        /*08b4*/ 	.word	0x00038830
        /*08b8*/ 	.short	0x010a
        /*08ba*/ 	.byte	0x3f
	.zero		1


	//   ....[36]....
        /*08bc*/ 	.word	0x0000a270
        /*08c0*/ 	.word	0x0000000e
        /*08c4*/ 	.word	0x00038830
        /*08c8*/ 	.short	0x010a
        /*08ca*/ 	.byte	0x3f
	.zero		1


	//   ....[37]....
        /*08cc*/ 	.word	0x0000a580
        /*08d0*/ 	.word	0x00000012
        /*08d4*/ 	.word	0x00038810
        /*08d8*/ 	.short	0x010a
        /*08da*/ 	.byte	0x3f
	.zero		1


	//   ....[38]....
        /*08dc*/ 	.word	0x0000a5d0
        /*08e0*/ 	.word	0x0000000e
        /*08e4*/ 	.word	0x00038850
        /*08e8*/ 	.short	0x010a
        /*08ea*/ 	.byte	0x3f
	.zero		1


	//   ....[39]....
        /*08ec*/ 	.word	0x0000a660
        /*08f0*/ 	.word	0x0000000e
        /*08f4*/ 	.word	0x00038850
        /*08f8*/ 	.short	0x010a
        /*08fa*/ 	.byte	0x3f
	.zero		1


	//   ....[40]....
        /*08fc*/ 	.word	0x0000c220
        /*0900*/ 	.word	0x00000000
        /*0904*/ 	.word	0x00000000
        /*0908*/ 	.short	0x0101
        /*090a*/ 	.byte	0x3f
	.zero		1


	//   ....[41]....
        /*090c*/ 	.word	0x0000dd10
        /*0910*/ 	.word	0x0000000e
        /*0914*/ 	.word	0x00000000
        /*0918*/ 	.short	0x0101
        /*091a*/ 	.byte	0x3f
	.zero		1


	//   ....[42]....
        /*091c*/ 	.word	0x0000e090
        /*0920*/ 	.word	0x000000c7
        /*0924*/ 	.word	0x00038830
        /*0928*/ 	.short	0x010a
        /*092a*/ 	.byte	0x3f
	.zero		1


	//   ....[43]....
        /*092c*/ 	.word	0x0000e100
        /*0930*/ 	.word	0x000000c7
        /*0934*/ 	.word	0x00038830
        /*0938*/ 	.short	0x010a
        /*093a*/ 	.byte	0x3f
	.zero		1


	//   ....[44]....
        /*093c*/ 	.word	0x0000e370
        /*0940*/ 	.word	0x000000c7
        /*0944*/ 	.word	0x00038850
        /*0948*/ 	.short	0x010a
        /*094a*/ 	.byte	0x3f
	.zero		1


	//   ....[45]....
        /*094c*/ 	.word	0x0000e3c0
        /*0950*/ 	.word	0x000000c7
        /*0954*/ 	.word	0x00038850
        /*0958*/ 	.short	0x010a
        /*095a*/ 	.byte	0x3f
	.zero		1


	//   ....[46]....
        /*095c*/ 	.word	0x0000fea0
        /*0960*/ 	.word	0x0000009a
        /*0964*/ 	.word	0x00000000
        /*0968*/ 	.short	0x0101
        /*096a*/ 	.byte	0x3f
	.zero		1


	//   ....[47]....
        /*096c*/ 	.word	0x00012070
        /*0970*/ 	.word	0x000000c7
        /*0974*/ 	.word	0x00000000
        /*0978*/ 	.short	0x0101
        /*097a*/ 	.byte	0x3f
	.zero		1


	//   ....[48]....
        /*097c*/ 	.word	0x00012400
        /*0980*/ 	.word	0x0000000e
        /*0984*/ 	.word	0x00038830
        /*0988*/ 	.short	0x010a
        /*098a*/ 	.byte	0x3f
	.zero		1


	//   ....[49]....
        /*098c*/ 	.word	0x00012470
        /*0990*/ 	.word	0x0000000e
        /*0994*/ 	.word	0x00038830
        /*0998*/ 	.short	0x010a
        /*099a*/ 	.byte	0x3f
	.zero		1


	//   ....[50]....
        /*099c*/ 	.word	0x000126e0
        /*09a0*/ 	.word	0x0000000e
        /*09a4*/ 	.word	0x00038850
        /*09a8*/ 	.short	0x010a
        /*09aa*/ 	.byte	0x3f
	.zero		1


	//   ....[51]....
        /*09ac*/ 	.word	0x00012730
        /*09b0*/ 	.word	0x0000000e
        /*09b4*/ 	.word	0x00038850
        /*09b8*/ 	.short	0x010a
        /*09ba*/ 	.byte	0x3f
	.zero		1


	//   ....[52]....
        /*09bc*/ 	.word	0x00014c70
        /*09c0*/ 	.word	0x0000009a
        /*09c4*/ 	.word	0x00000000
        /*09c8*/ 	.short	0x0101
        /*09ca*/ 	.byte	0x3f
	.zero		1


	//   ....[53]....
        /*09cc*/ 	.word	0x00015960
        /*09d0*/ 	.word	0x0000000e
        /*09d4*/ 	.word	0x00000000
        /*09d8*/ 	.short	0x0101
        /*09da*/ 	.byte	0x3f
	.zero		1


	//   ....[54]....
        /*09dc*/ 	.word	0x00015ac0
        /*09e0*/ 	.word	0x000000bf
        /*09e4*/ 	.word	0x00038830
        /*09e8*/ 	.short	0x010a
        /*09ea*/ 	.byte	0x3f
	.zero		1


	//   ....[55]....
        /*09ec*/ 	.word	0x00015b30
        /*09f0*/ 	.word	0x000000bf
        /*09f4*/ 	.word	0x00038830
        /*09f8*/ 	.short	0x010a
        /*09fa*/ 	.byte	0x3f
	.zero		1


	//   ....[56]....
        /*09fc*/ 	.word	0x00015da0
        /*0a00*/ 	.word	0x000000bf
        /*0a04*/ 	.word	0x00038850
        /*0a08*/ 	.short	0x010a
        /*0a0a*/ 	.byte	0x3f
	.zero		1


	//   ....[57]....
        /*0a0c*/ 	.word	0x00015df0
        /*0a10*/ 	.word	0x000000bf
        /*0a14*/ 	.word	0x00038850
        /*0a18*/ 	.short	0x010a
        /*0a1a*/ 	.byte	0x3f
	.zero		1


	//   ....[58]....
        /*0a1c*/ 	.word	0x000178b0
        /*0a20*/ 	.word	0x0000009a
        /*0a24*/ 	.word	0x00000000
        /*0a28*/ 	.short	0x0101
        /*0a2a*/ 	.byte	0x3f
	.zero		1


	//   ....[59]....
        /*0a2c*/ 	.word	0x00019a70
        /*0a30*/ 	.word	0x000000bf
        /*0a34*/ 	.word	0x00000000
        /*0a38*/ 	.short	0x0101
        /*0a3a*/ 	.byte	0x3f
	.zero		1


	//   ....[60]....
        /*0a3c*/ 	.word	0x0001bd90
        /*0a40*/ 	.word	0x00000000
        /*0a44*/ 	.word	0x00000000
        /*0a48*/ 	.short	0x0101
        /*0a4a*/ 	.byte	0x3f
	.zero		1


	//   ....[61]....
        /*0a4c*/ 	.word	0x0001e460
        /*0a50*/ 	.word	0x00000007
        /*0a54*/ 	.word	0x00038820
        /*0a58*/ 	.short	0x010a
        /*0a5a*/ 	.byte	0x3f
	.zero		1


	//   ....[62]....
        /*0a5c*/ 	.word	0x0001e4e0
        /*0a60*/ 	.word	0x00000008
        /*0a64*/ 	.word	0x000388a0
        /*0a68*/ 	.short	0x010a
        /*0a6a*/ 	.byte	0x3f
	.zero		1


	//   ....[63]....
        /*0a6c*/ 	.word	0x0001e6d0
        /*0a70*/ 	.word	0x00000008
        /*0a74*/ 	.word	0x000388c0
        /*0a78*/ 	.short	0x010a
        /*0a7a*/ 	.byte	0x3f
	.zero		1


	//   ....[64]....
        /*0a7c*/ 	.word	0x0001ec30
        /*0a80*/ 	.word	0x00000009
        /*0a84*/ 	.word	0x000388a0
        /*0a88*/ 	.short	0x010a
        /*0a8a*/ 	.byte	0x3f
	.zero		1


	//   ....[65]....
        /*0a8c*/ 	.word	0x0001ee00
        /*0a90*/ 	.word	0x00000009
        /*0a94*/ 	.word	0x000388c0
        /*0a98*/ 	.short	0x010a
        /*0a9a*/ 	.byte	0x3f
	.zero		1


	//   ....[66]....
        /*0a9c*/ 	.word	0x00020060
        /*0aa0*/ 	.word	0x00000005
        /*0aa4*/ 	.word	0x00038840
        /*0aa8*/ 	.short	0x010a
        /*0aaa*/ 	.byte	0x3f
	.zero		1


	//   ....[67]....
        /*0aac*/ 	.word	0x00020870
        /*0ab0*/ 	.word	0x00000009
        /*0ab4*/ 	.word	0x00038820
        /*0ab8*/ 	.short	0x010a
        /*0aba*/ 	.byte	0x3f
	.zero		1


	//   ....[68]....
        /*0abc*/ 	.word	0x00020940
        /*0ac0*/ 	.word	0x00000002
        /*0ac4*/ 	.word	0x00038860
        /*0ac8*/ 	.short	0x010a
        /*0aca*/ 	.byte	0x3f
	.zero		1


	//   ....[69]....
        /*0acc*/ 	.word	0x000210e0
        /*0ad0*/ 	.word	0x00000002
        /*0ad4*/ 	.word	0x00038840
        /*0ad8*/ 	.short	0x010a
        /*0ada*/ 	.byte	0x3f
	.zero		1


	//   ....[70]....
        /*0adc*/ 	.word	0x00021300
        /*0ae0*/ 	.word	0x00000002
        /*0ae4*/ 	.word	0x00038860
        /*0ae8*/ 	.short	0x010a
        /*0aea*/ 	.byte	0x3f
	.zero		1


	//   ....[71]....
        /*0aec*/ 	.word	0x000219d0
        /*0af0*/ 	.word	0x00000002
        /*0af4*/ 	.word	0x00038840
        /*0af8*/ 	.short	0x010a
        /*0afa*/ 	.byte	0x3f
	.zero		1


	//   ....[72]....
        /*0afc*/ 	.word	0x00021be0
        /*0b00*/ 	.word	0x00000002
        /*0b04*/ 	.word	0x00038860
        /*0b08*/ 	.short	0x010a
        /*0b0a*/ 	.byte	0x3f
	.zero		1


	//   ....[73]....
        /*0b0c*/ 	.word	0x00022220
        /*0b10*/ 	.word	0x00000002
        /*0b14*/ 	.word	0x00038840
        /*0b18*/ 	.short	0x010a
        /*0b1a*/ 	.byte	0x3f
	.zero		1


	//   ....[74]....
        /*0b1c*/ 	.word	0x00022440
        /*0b20*/ 	.word	0x00000002
        /*0b24*/ 	.word	0x00038860
        /*0b28*/ 	.short	0x010a
        /*0b2a*/ 	.byte	0x3f
	.zero		1


	//   ....[75]....
        /*0b2c*/ 	.word	0x00023750
        /*0b30*/ 	.word	0x00000000
        /*0b34*/ 	.word	0x00038820
        /*0b38*/ 	.short	0x010a
        /*0b3a*/ 	.byte	0x3f
	.zero		1


	//   ....[76]....
        /*0b3c*/ 	.word	0x00023910
        /*0b40*/ 	.word	0x00000006
        /*0b44*/ 	.word	0x00000000
        /*0b48*/ 	.short	0x010a
        /*0b4a*/ 	.byte	0x3f
	.zero		1


	//   ....[77]....
        /*0b4c*/ 	.word	0x00023980
        /*0b50*/ 	.word	0x00000007
        /*0b54*/ 	.word	0x00000000
        /*0b58*/ 	.short	0x010a
        /*0b5a*/ 	.byte	0x3f
	.zero		1


	//   ....[78]....
        /*0b5c*/ 	.word	0x000239f0
        /*0b60*/ 	.word	0x00000004
        /*0b64*/ 	.word	0x00000000
        /*0b68*/ 	.short	0x010a
        /*0b6a*/ 	.byte	0x3f
	.zero		1


	//   ....[79]....
        /*0b6c*/ 	.word	0x00023a20
        /*0b70*/ 	.word	0x00000003
        /*0b74*/ 	.word	0x00000000
        /*0b78*/ 	.short	0x010a
        /*0b7a*/ 	.byte	0x3f
	.zero		1


	//   ....[80]....
        /*0b7c*/ 	.word	0x00023a80
        /*0b80*/ 	.word	0x00000046
        /*0b84*/ 	.word	0x00038890
        /*0b88*/ 	.short	0x010a
        /*0b8a*/ 	.byte	0x3f
	.zero		1


	//   ....[81]....
        /*0b8c*/ 	.word	0x00023ad0
        /*0b90*/ 	.word	0x00000046
        /*0b94*/ 	.word	0x00038890
        /*0b98*/ 	.short	0x010a
        /*0b9a*/ 	.byte	0x3f
	.zero		1


	//   ....[82]....
        /*0b9c*/ 	.word	0x00023b20
        /*0ba0*/ 	.word	0x00000046
        /*0ba4*/ 	.word	0x00038890
        /*0ba8*/ 	.short	0x010a
        /*0baa*/ 	.byte	0x3f
	.zero		1


	//   ....[83]....
        /*0bac*/ 	.word	0x00023b70
        /*0bb0*/ 	.word	0x00000046
        /*0bb4*/ 	.word	0x000388b0
        /*0bb8*/ 	.short	0x010a
        /*0bba*/ 	.byte	0x3f
	.zero		1


	//   ....[84]....
        /*0bbc*/ 	.word	0x000240c0
        /*0bc0*/ 	.word	0x00000012
        /*0bc4*/ 	.word	0x00038800
        /*0bc8*/ 	.short	0x010a
        /*0bca*/ 	.byte	0x3f
	.zero		1


	//   ....[85]....
        /*0bcc*/ 	.word	0x00024610
        /*0bd0*/ 	.word	0x00000012
        /*0bd4*/ 	.word	0x00038800
        /*0bd8*/ 	.short	0x010a
        /*0bda*/ 	.byte	0x3f
	.zero		1


	//   ....[86]....
        /*0bdc*/ 	.word	0x00024660
        /*0be0*/ 	.word	0x0000000e
        /*0be4*/ 	.word	0x00038830
        /*0be8*/ 	.short	0x010a
        /*0bea*/ 	.byte	0x3f
	.zero		1


	//   ....[87]....
        /*0bec*/ 	.word	0x000246b0
        /*0bf0*/ 	.word	0x00000012
        /*0bf4*/ 	.word	0x00038810
        /*0bf8*/ 	.short	0x010a
        /*0bfa*/ 	.byte	0x3f
	.zero		1


	//   ....[88]....
        /*0bfc*/ 	.word	0x00024700
        /*0c00*/ 	.word	0x0000000e
        /*0c04*/ 	.word	0x00038850
        /*0c08*/ 	.short	0x010a
        /*0c0a*/ 	.byte	0x3f
	.zero		1


	//   ....[89]....
        /*0c0c*/ 	.word	0x00024750
        /*0c10*/ 	.word	0x000000c7
        /*0c14*/ 	.word	0x00038830
        /*0c18*/ 	.short	0x010a
        /*0c1a*/ 	.byte	0x3f
	.zero		1


	//   ....[90]....
        /*0c1c*/ 	.word	0x000247a0
        /*0c20*/ 	.word	0x000000c7
        /*0c24*/ 	.word	0x00038850
        /*0c28*/ 	.short	0x010a
        /*0c2a*/ 	.byte	0x3f
	.zero		1


	//   ....[91]....
        /*0c2c*/ 	.word	0x000247f0
        /*0c30*/ 	.word	0x0000000e
        /*0c34*/ 	.word	0x00038830
        /*0c38*/ 	.short	0x010a
        /*0c3a*/ 	.byte	0x3f
	.zero		1


	//   ....[92]....
        /*0c3c*/ 	.word	0x00024840
        /*0c40*/ 	.word	0x0000000e
        /*0c44*/ 	.word	0x00038850
        /*0c48*/ 	.short	0x010a
        /*0c4a*/ 	.byte	0x3f
	.zero		1


	//   ....[93]....
        /*0c4c*/ 	.word	0x00024890
        /*0c50*/ 	.word	0x000000bf
        /*0c54*/ 	.word	0x00038830
        /*0c58*/ 	.short	0x010a
        /*0c5a*/ 	.byte	0x3f
	.zero		1


	//   ....[94]....
        /*0c5c*/ 	.word	0x000248e0
        /*0c60*/ 	.word	0x000000bf
        /*0c64*/ 	.word	0x00038850
        /*0c68*/ 	.short	0x010a
        /*0c6a*/ 	.byte	0x3f
	.zero		1


	//   ....[95]....
        /*0c6c*/ 	.word	0x00024a80
        /*0c70*/ 	.word	0x00000007
        /*0c74*/ 	.word	0x00038820
        /*0c78*/ 	.short	0x010a
        /*0c7a*/ 	.byte	0x3f
	.zero		1


	//   ....[96]....
        /*0c7c*/ 	.word	0x00024ad0
        /*0c80*/ 	.word	0x00000008
        /*0c84*/ 	.word	0x000388a0
        /*0c88*/ 	.short	0x010a
        /*0c8a*/ 	.byte	0x3f
	.zero		1


	//   ....[97]....
        /*0c8c*/ 	.word	0x00024b20
        /*0c90*/ 	.word	0x00000008
        /*0c94*/ 	.word	0x000388c0
        /*0c98*/ 	.short	0x010a
        /*0c9a*/ 	.byte	0x3f
	.zero		1


	//   ....[98]....
        /*0c9c*/ 	.word	0x00024b70
        /*0ca0*/ 	.word	0x00000009
        /*0ca4*/ 	.word	0x000388a0
        /*0ca8*/ 	.short	0x010a
        /*0caa*/ 	.byte	0x3f
	.zero		1


	//   ....[99]....
        /*0cac*/ 	.word	0x00024bc0
        /*0cb0*/ 	.word	0x00000009
        /*0cb4*/ 	.word	0x000388c0
        /*0cb8*/ 	.short	0x010a
        /*0cba*/ 	.byte	0x3f
	.zero		1


	//   ....[100]....
        /*0cbc*/ 	.word	0x00024d60
        /*0cc0*/ 	.word	0x00000005
        /*0cc4*/ 	.word	0x00038840
        /*0cc8*/ 	.short	0x010a
        /*0cca*/ 	.byte	0x3f
	.zero		1


	//   ....[101]....
        /*0ccc*/ 	.word	0x00024de0
        /*0cd0*/ 	.word	0x00000005
        /*0cd4*/ 	.word	0x00038820
        /*0cd8*/ 	.short	0x010a
        /*0cda*/ 	.byte	0x3f
	.zero		1


	//   ....[102]....
        /*0cdc*/ 	.word	0x00024e30
        /*0ce0*/ 	.word	0x00000002
        /*0ce4*/ 	.word	0x00038860
        /*0ce8*/ 	.short	0x010a
        /*0cea*/ 	.byte	0x3f
	.zero		1


	//   ....[103]....
        /*0cec*/ 	.word	0x00024e80
        /*0cf0*/ 	.word	0x00000002
        /*0cf4*/ 	.word	0x00038840
        /*0cf8*/ 	.short	0x010a
        /*0cfa*/ 	.byte	0x3f
	.zero		1


	//   ....[104]....
        /*0cfc*/ 	.word	0x00024ed0
        /*0d00*/ 	.word	0x00000002
        /*0d04*/ 	.word	0x00038860
        /*0d08*/ 	.short	0x010a
        /*0d0a*/ 	.byte	0x3f
	.zero		1


	//   ....[105]....
        /*0d0c*/ 	.word	0x00024f20
        /*0d10*/ 	.word	0x00000002
        /*0d14*/ 	.word	0x00038840
        /*0d18*/ 	.short	0x010a
        /*0d1a*/ 	.byte	0x3f
	.zero		1


	//   ....[106]....
        /*0d1c*/ 	.word	0x00024f70
        /*0d20*/ 	.word	0x00000002
        /*0d24*/ 	.word	0x00038860
        /*0d28*/ 	.short	0x010a
        /*0d2a*/ 	.byte	0x3f
	.zero		1


	//   ....[107]....
        /*0d2c*/ 	.word	0x00024fc0
        /*0d30*/ 	.word	0x00000002
        /*0d34*/ 	.word	0x00038840
        /*0d38*/ 	.short	0x010a
        /*0d3a*/ 	.byte	0x3f
	.zero		1


	//   ....[108]....
        /*0d3c*/ 	.word	0x00025010
        /*0d40*/ 	.word	0x00000002
        /*0d44*/ 	.word	0x00038860
        /*0d48*/ 	.short	0x010a
        /*0d4a*/ 	.byte	0x3f
	.zero		1


	//   ....[109]....
        /*0d4c*/ 	.word	0x000259e0
        /*0d50*/ 	.word	0x00000000
        /*0d54*/ 	.word	0x00038820
        /*0d58*/ 	.short	0x010a
        /*0d5a*/ 	.byte	0x3f
	.zero		1


	//   ....[110]....
        /*0d5c*/ 	.word	0x00025b80
        /*0d60*/ 	.word	0x00000006
        /*0d64*/ 	.word	0x00000000
        /*0d68*/ 	.short	0x010a
        /*0d6a*/ 	.byte	0x3f
	.zero		1


	//   ....[111]....
        /*0d6c*/ 	.word	0x00025bd0
        /*0d70*/ 	.word	0x00000007
        /*0d74*/ 	.word	0x00000000
        /*0d78*/ 	.short	0x010a
        /*0d7a*/ 	.byte	0x3f
	.zero		1


	//   ....[112]....
        /*0d7c*/ 	.word	0x00025c20
        /*0d80*/ 	.word	0x00000004
        /*0d84*/ 	.word	0x00000000
        /*0d88*/ 	.short	0x010a
        /*0d8a*/ 	.byte	0x3f
	.zero		1


	//----- nvinfo : EIATTR_NUM_MBARRIERS
	.align		4
.L_465:
        /*0d8c*/ 	.byte	0x03, 0x38
        /*0d8e*/ 	.short	0x0017


	//----- nvinfo : EIATTR_EXIT_INSTR_OFFSETS
	.align		4
        /*0d90*/ 	.byte	0x04, 0x1c
        /*0d92*/ 	.short	(.L_467 - .L_466)


	//   ....[0]....
.L_466:
        /*0d94*/ 	.word	0x00023a70


	//----- nvinfo : EIATTR_MAX_THREADS
	.align		4
.L_467:
        /*0d98*/ 	.byte	0x04, 0x05
        /*0d9a*/ 	.short	(.L_469 - .L_468)
.L_468:
        /*0d9c*/ 	.word	0x00000180
        /*0da0*/ 	.word	0x00000001
        /*0da4*/ 	.word	0x00000001


	//----- nvinfo : EIATTR_CRS_STACK_SIZE
	.align		4
.L_469:
        /*0da8*/ 	.byte	0x04, 0x1e
        /*0daa*/ 	.short	(.L_471 - .L_470)
.L_470:
        /*0dac*/ 	.word	0x00000000


	//----- nvinfo : EIATTR_CBANK_PARAM_SIZE
	.align		4
.L_471:
        /*0db0*/ 	.byte	0x03, 0x19
        /*0db2*/ 	.short	0x0b70


	//----- nvinfo : EIATTR_PARAM_CBANK
	.align		4
        /*0db4*/ 	.byte	0x04, 0x0a
        /*0db6*/ 	.short	(.L_473 - .L_472)
	.align		4
.L_472:
        /*0db8*/ 	.word	index@(.nv.constant0._ZN7cutlass13device_kernelIN5flash11enable_sm90INS1_16FlashAttnFwdSm90INS1_25CollectiveMainloopFwdSm90ILi2EN4cute5tupleIJNS5_1CILi1EEES8_S8_EEENS6_IJNS7_ILi64EEESA_SA_EEELi512ENS_10bfloat16_tEfNS_4arch4Sm90ELb0ELb1ELb1ELb1ELb0ELb1ELb1ELb0ELb0ELb0ELb0ELb0EEENS1_21CollectiveEpilogueFwdINS6_IJSA_NS7_ILi512EEESA_EEES9_SC_SE_Li256ELb1ELb0ELb0ELb0EEENS1_36VarlenDynamicPersistentTileSchedulerILi64ELi64ELi256ELi32ELb0ELb0ELb1ELb1ELb0ELb1EEEEEEEEEvNT_6ParamsE)
        /*0dbc*/ 	.short	0x0210
        /*0dbe*/ 	.short	0x0b70


	//----- nvinfo : EIATTR_SW_WAR
	.align		4
.L_473:
        /*0dc0*/ 	.byte	0x04, 0x36
        /*0dc2*/ 	.short	(.L_475 - .L_474)
.L_474:
        /*0dc4*/ 	.word	0x00000008
.L_475:


//--------------------- .nv.info._ZN7cutlass13device_kernelIN5flash11enable_sm90INS1_16FlashAttnFwdSm90INS1_25CollectiveMainloopFwdSm90ILi2EN4cute5tupleIJNS5_1CILi1EEES8_S8_EEENS6_IJNS7_ILi64EEESA_SA_EEELi512ENS_10bfloat16_tEfNS_4arch4Sm90ELb1ELb0ELb1ELb0ELb0ELb0ELb0ELb0ELb0ELb0ELb0ELb0EEENS1_21CollectiveEpilogueFwdINS6_IJSA_NS7_ILi512EEESA_EEES9_SC_SE_Li256ELb0ELb0ELb0ELb0EEENS1_30DynamicPersistentTileSchedulerILi256ELi32ELb0ELb0ELb1EEEEEEEEEvNT_6ParamsE --------------------------
	.section	.nv.info._ZN7cutlass13device_kernelIN5flash11enable_sm90INS1_16FlashAttnFwdSm90INS1_25CollectiveMainloopFwdSm90ILi2EN4cute5tupleIJNS5_1CILi1EEES8_S8_EEENS6_IJNS7_ILi64EEESA_SA_EEELi512ENS_10bfloat16_tEfNS_4arch4Sm90ELb1ELb0ELb1ELb0ELb0ELb0ELb0ELb0ELb0ELb0ELb0ELb0EEENS1_21CollectiveEpilogueFwdINS6_IJSA_NS7_ILi512EEESA_EEES9_SC_SE_Li256ELb0ELb0ELb0ELb0EEENS1_30DynamicPersistentTileSchedulerILi256ELi32ELb0ELb0ELb1EEEEEEEEEvNT_6ParamsE,"",@"SHT_CUDA_INFO"
	.sectionflags	@""
	.align	4


	//----- nvinfo : EIATTR_CUDA_API_VERSION
	.align		4
        /*0000*/ 	.byte	0x04, 0x37
        /*0002*/ 	.short	(.L_477 - .L_476)
.L_476:
        /*0004*/ 	.word	0x00000082


	//----- nvinfo : EIATTR_KPARAM_INFO
	.align		4
.L_477:
        /*0008*/ 	.byte	0x04, 0x17
        /*000a*/ 	.short	(.L_479 - .L_478)
.L_478:
        /*000c*/ 	.word	0x00000000
        /*0010*/ 	.short	0x0000
        /*0012*/ 	.short	0x0070
        /*0014*/ 	.byte	0x00, 0xf0, 0x01, 0x2e


	//----- nvinfo : EIATTR_SPARSE_MMA_MASK
	.align		4
.L_479:
        /*0018*/ 	.byte	0x03, 0x50
        /*001a*/ 	.short	0x0000


	//----- nvinfo : EIATTR_MAXREG_COUNT
	.align		4
        /*001c*/ 	.byte	0x03, 0x1b
        /*001e*/ 	.short	0x00a8


	//----- nvinfo : EIATTR_NUM_BARRIERS
	.align		4
        /*0020*/ 	.byte	0x02, 0x4c
        /*0022*/ 	.byte	0x10
	.zero		1


	//----- nvinfo : EIATTR_EXTERNS
	.align		4
        /*0024*/ 	.byte	0x04, 0x0f
        /*0026*/ 	.short	(.L_481 - .L_480)


	//   ....[0]....
	.align		4
.L_480:
        /*0028*/ 	.word	index@(__assertfail)


	//----- nvinfo : EIATTR_MERCURY_ISA_VERSION
	.align		4
.L_481:
        /*002c*/ 	.byte	0x03, 0x5f
        /*002e*/ 	.short	0x0101


	//----- nvinfo : EIATTR_INT_WARP_WIDE_INSTR_OFFSETS
	.align		4
        /*0030*/ 	.byte	0x04, 0x31
        /*0032*/ 	.short	(.L_483 - .L_482)


	//   ....[0]....
.L_482:
        /*0034*/ 	.word	0x00000180


	//   ....[1]....
        /*0038*/ 	.word	0x000001b0


	//   ....[2]....
        /*003c*/ 	.word	0x000001c0


	//   ....[3]....
        /*0040*/ 	.word	0x0000b6c0


	//   ....[4]....
        /*0044*/ 	.word	0x0000b750


	//   ....[5]....
        /*0048*/ 	.word	0x0000bc40


	//   ....[6]....
        /*004c*/ 	.word	0x0000dd30


	//   ....[7]....
        /*0050*/ 	.word	0x0000ddc0


	//----- nvinfo : EIATTR_COOP_GROUP_MASK_REGIDS
	.align		4
.L_483:
        /*0054*/ 	.byte	0x04, 0x29
        /*0056*/ 	.short	(.L_485 - .L_484)


	//   ....[0]....
.L_484:
        /*0058*/ 	.word	0xffffffff


	//   ....[1]....
        /*005c*/ 	.word	0xffffffff


	//   ....[2]....
        /*0060*/ 	.word	0xffffffff


	//   ....[3]....
        /*0064*/ 	.word	0xffffffff


	//   ....[4]....
        /*0068*/ 	.word	0xffffffff


	//   ....[5]....
        /*006c*/ 	.word	0xffffffff


	//   ....[6]....
        /*0070*/ 	.word	0xffffffff


	//   ....[7]....
        /*0074*/ 	.word	0xffffffff


	//   ....[8]....
        /*0078*/ 	.word	0xffffffff


	//   ....[9]....
        /*007c*/ 	.word	0xffffffff


	//   ....[10]....
        /*0080*/ 	.word	0xffffffff


	//   ....[11]....
        /*0084*/ 	.word	0xffffffff


	//   ....[12]....
        /*0088*/ 	.word	0xffffffff


	//   ....[13]....
        /*008c*/ 	.word	0xffffffff


	//   ....[14]....
        /*0090*/ 	.word	0xffffffff


	//   ....[15]....
        /*0094*/ 	.word	0xffffffff


	//   ....[16]....
        /*0098*/ 	.word	0xffffffff


	//   ....[17]....
        /*009c*/ 	.word	0xffffffff


	//   ....[18]....
        /*00a0*/ 	.word	0xffffffff


	//   ....[19]....
        /*00a4*/ 	.word	0xffffffff


	//   ....[20]....
        /*00a8*/ 	.word	0xffffffff


	//   ....[21]....
        /*00ac*/ 	.word	0xffffffff


	//   ....[22]....
        /*00b0*/ 	.word	0xffffffff


	//   ....[23]....
        /*00b4*/ 	.word	0xffffffff


	//   ....[24]....
        /*00b8*/ 	.word	0xffffffff


	//   ....[25]....
        /*00bc*/ 	.word	0xffffffff


	//   ....[26]....
        /*00c0*/ 	.word	0xffffffff


	//   ....[27]....
        /*00c4*/ 	.word	0xffffffff


	//   ....[28]....
        /*00c8*/ 	.word	0xffffffff


	//   ....[29]....
        /*00cc*/ 	.word	0xffffffff


	//   ....[30]....
        /*00d0*/ 	.word	0xffffffff


	//   ....[31]....
        /*00d4*/ 	.word	0xffffffff


	//   ....[32]....
        /*00d8*/ 	.word	0xffffffff


	//   ....[33]....
        /*00dc*/ 	.word	0x0500000f


	//   ....[34]....
        /*00e0*/ 	.word	0x0500000f


	//----- nvinfo : EIATTR_COOP_GROUP_INSTR_OFFSETS
	.align		4
.L_485:
        /*00e4*/ 	.byte	0x04, 0x28
        /*00e6*/ 	.short	(.L_487 - .L_486)


	//   ....[0]....
.L_486:
        /*00e8*/ 	.word	0x00000050


	//   ....[1]....
        /*00ec*/ 	.word	0x00000190


	//   ....[2]....
        /*00f0*/ 	.word	0x000001e0


	//   ....[3]....
        /*00f4*/ 	.word	0x00000390


	//   ....[4]....
        /*00f8*/ 	.word	0x000004f0


	//   ....[5]....
        /*00fc*/ 	.word	0x00000610


	//   ....[6]....
        /*0100*/ 	.word	0x00000770


	//   ....[7]....
        /*0104*/ 	.word	0x00001730


	//   ....[8]....
        /*0108*/ 	.word	0x000030a0


	//   ....[9]....
        /*010c*/ 	.word	0x00003dd0


	//   ....[10]....
        /*0110*/ 	.word	0x00003ea0


	//   ....[11]....
        /*0114*/ 	.word	0x000042e0


	//   ....[12]....
        /*0118*/ 	.word	0x00004350


	//   ....[13]....
        /*011c*/ 	.word	0x00004ca0


	//   ....[14]....
        /*0120*/ 	.word	0x000056f0


	//   ....[15]....
        /*0124*/ 	.word	0x000057d0


	//   ....[16]....
        /*0128*/ 	.word	0x00005be0


	//   ....[17]....
        /*012c*/ 	.word	0x00005ca0


	//   ....[18]....
        /*0130*/ 	.word	0x00006ec0


	//   ....[19]....
        /*0134*/ 	.word	0x000075e0


	//   ....[20]....
        /*0138*/ 	.word	0x00007650


	//   ....[21]....
        /*013c*/ 	.word	0x00007940


	//   ....[22]....
        /*0140*/ 	.word	0x00007b00


	//   ....[23]....
        /*0144*/ 	.word	0x00008ba0


	//   ....[24]....
        /*0148*/ 	.word	0x00008be0


	//   ....[25]....
        /*014c*/ 	.word	0x00008c20


	//   ....[26]....
        /*0150*/ 	.word	0x00008ca0


	//   ....[27]....
        /*0154*/ 	.word	0x00008cc0


	//   ....[28]....
        /*0158*/ 	.word	0x00009720


	//   ....[29]....
        /*015c*/ 	.word	0x0000a4d0


	//   ....[30]....
        /*0160*/ 	.word	0x0000b150


	//   ....[31]....
        /*0164*/ 	.word	0x0000de40


	//   ....[32]....
        /*0168*/ 	.word	0x0000dff0


	//   ....[33]....
        /*016c*/ 	.word	0x0000e5f0


	//   ....[34]....
        /*0170*/ 	.word	0x0000e9d0


	//----- nvinfo : EIATTR_REG_RECONFIG
	.align		4
.L_487:
        /*0174*/ 	.byte	0x01, 0x54
	.zero		2


	//----- nvinfo : EIATTR_SYSCALL_OFFSETS
	.align		4
        /*0178*/ 	.byte	0x04, 0x46
        /*017a*/ 	.short	(.L_489 - .L_488)


	//   ....[0]....
.L_488:
        /*017c*/ 	.word	0x00003270


	//   ....[1]....
        /*0180*/ 	.word	0x0000b8e0


	//   ....[2]....
        /*0184*/ 	.word	0x0000ba20


	//   ....[3]....
        /*0188*/ 	.word	0x0000bb20


	//----- nvinfo : EIATTR_MBARRIER_INSTR_OFFSETS
	.align		4
.L_489:
        /*018c*/ 	.byte	0x04, 0x39
        /*018e*/ 	.short	(.L_491 - .L_490)


	//   ....[0]....
.L_490:
        /*0190*/ 	.word	0x00000280
        /*0194*/ 	.word	0x000000ff
        /*0198*/ 	.word	0x00028c00
        /*019c*/ 	.short	0x0100
        /*019e*/ 	.byte	0x06
	.zero		1


	//   ....[1]....
        /*01a0*/ 	.word	0x00000290
        /*01a4*/ 	.word	0x000000ff
        /*01a8*/ 	.word	0x00028c20
        /*01ac*/ 	.short	0x0100
        /*01ae*/ 	.byte	0x06
	.zero		1


	//   ....[2]....
        /*01b0*/ 	.word	0x00000340
        /*01b4*/ 	.word	0x000000ff
        /*01b8*/ 	.word	0x00028c30
        /*01bc*/ 	.short	0x0100
        /*01be*/ 	.byte	0x06
	.zero		1


	//   ....[3]....
        /*01c0*/ 	.word	0x00000350
        /*01c4*/ 	.word	0x000000ff
        /*01c8*/ 	.word	0x00028c40
        /*01cc*/ 	.short	0x0100
        /*01ce*/ 	.byte	0x06
	.zero		1


	//   ....[4]....
        /*01d0*/ 	.word	0x00000360
        /*01d4*/ 	.word	0x000000ff
        /*01d8*/ 	.word	0x00028c38
        /*01dc*/ 	.short	0x0100
        /*01de*/ 	.byte	0x06
	.zero		1


	//   ....[5]....
        /*01e0*/ 	.word	0x00000370
        /*01e4*/ 	.word	0x000000ff
        /*01e8*/ 	.word	0x00028c48
        /*01ec*/ 	.short	0x0100
        /*01ee*/ 	.byte	0x06
	.zero		1


	//   ....[6]....
        /*01f0*/ 	.word	0x000004a0
        /*01f4*/ 	.word	0x000000ff
        /*01f8*/ 	.word	0x00028c50
        /*01fc*/ 	.short	0x0100
        /*01fe*/ 	.byte	0x08
	.zero		1


	//   ....[7]....
        /*0200*/ 	.word	0x000004b0
        /*0204*/ 	.word	0x000000ff
        /*0208*/ 	.word	0x00028c60
        /*020c*/ 	.short	0x0100
        /*020e*/ 	.byte	0x08
	.zero		1


	//   ....[8]....
        /*0210*/ 	.word	0x000004c0
        /*0214*/ 	.word	0x000000ff
        /*0218*/ 	.word	0x00028c58
        /*021c*/ 	.short	0x0100
        /*021e*/ 	.byte	0x08
	.zero		1


	//   ....[9]....
        /*0220*/ 	.word	0x000004d0
        /*0224*/ 	.word	0x000000ff
        /*0228*/ 	.word	0x00028c68
        /*022c*/ 	.short	0x0100
        /*022e*/ 	.byte	0x08
	.zero		1


	//   ....[10]....
        /*0230*/ 	.word	0x000005c0
        /*0234*/ 	.word	0x000000ff
        /*0238*/ 	.word	0x00028c70
        /*023c*/ 	.short	0x0100
        /*023e*/ 	.byte	0x06
	.zero		1


	//   ....[11]....
        /*0240*/ 	.word	0x000005d0
        /*0244*/ 	.word	0x000000ff
        /*0248*/ 	.word	0x00028c80
        /*024c*/ 	.short	0x0100
        /*024e*/ 	.byte	0x06
	.zero		1


	//   ....[12]....
        /*0250*/ 	.word	0x000005e0
        /*0254*/ 	.word	0x000000ff
        /*0258*/ 	.word	0x00028c78
        /*025c*/ 	.short	0x0100
        /*025e*/ 	.byte	0x06
	.zero		1


	//   ....[13]....
        /*0260*/ 	.word	0x000005f0
        /*0264*/ 	.word	0x000000ff
        /*0268*/ 	.word	0x00028c88
        /*026c*/ 	.short	0x0100
        /*026e*/ 	.byte	0x06
	.zero		1


	//   ....[14]....
        /*0270*/ 	.word	0x00000720
        /*0274*/ 	.word	0x000000ff
        /*0278*/ 	.word	0x00028c90
        /*027c*/ 	.short	0x0100
        /*027e*/ 	.byte	0x08
	.zero		1


	//   ....[15]....
        /*0280*/ 	.word	0x00000730
        /*0284*/ 	.word	0x000000ff
        /*0288*/ 	.word	0x00028ca0
        /*028c*/ 	.short	0x0100
        /*028e*/ 	.byte	0x08
	.zero		1


	//   ....[16]....
        /*0290*/ 	.word	0x00000740
        /*0294*/ 	.word	0x000000ff
        /*0298*/ 	.word	0x00028c98
        /*029c*/ 	.short	0x0100
        /*029e*/ 	.byte	0x08
	.zero		1


	//   ....[17]....
        /*02a0*/ 	.word	0x00000750
        /*02a4*/ 	.word	0x000000ff
        /*02a8*/ 	.word	0x00028ca8
        /*02ac*/ 	.short	0x0100
        /*02ae*/ 	.byte	0x08
	.zero		1


	//   ....[18]....
        /*02b0*/ 	.word	0x00000880
        /*02b4*/ 	.word	0x000000ff
        /*02b8*/ 	.word	0x00028cb0
        /*02bc*/ 	.short	0x0100
        /*02be*/ 	.byte	0x08
	.zero		1


	//   ....[19]....
        /*02c0*/ 	.word	0x00000890
        /*02c4*/ 	.word	0x000000ff
        /*02c8*/ 	.word	0x00028cc0
        /*02cc*/ 	.short	0x0100
        /*02ce*/ 	.byte	0x08
	.zero		1


	//   ....[20]....
        /*02d0*/ 	.word	0x000008a0
        /*02d4*/ 	.word	0x000000ff
        /*02d8*/ 	.word	0x00028cb8
        /*02dc*/ 	.short	0x0100
        /*02de*/ 	.byte	0x08
	.zero		1


	//   ....[21]....
        /*02e0*/ 	.word	0x000008b0
        /*02e4*/ 	.word	0x000000ff
        /*02e8*/ 	.word	0x00028cc8
        /*02ec*/ 	.short	0x0100
        /*02ee*/ 	.byte	0x08
	.zero		1


	//   ....[22]....
        /*02f0*/ 	.word	0x00001840
        /*02f4*/ 	.word	0x000000ff
        /*02f8*/ 	.word	0x00028c50
        /*02fc*/ 	.short	0x010a
        /*02fe*/ 	.byte	0x10
	.zero		1


	//   ....[23]....
        /*0300*/ 	.word	0x00001b20
        /*0304*/ 	.word	0x00000000
        /*0308*/ 	.word	0x00000000
        /*030c*/ 	.short	0x0101
        /*030e*/ 	.byte	0x3f
	.zero		1


	//   ....[24]....
        /*0310*/ 	.word	0x000024b0
        /*0314*/ 	.word	0x000000ff
        /*0318*/ 	.word	0x00028c50
        /*031c*/ 	.short	0x010a
        /*031e*/ 	.byte	0x06
	.zero		1


	//   ....[25]....
        /*0320*/ 	.word	0x000024f0
        /*0324*/ 	.word	0x000000ff
        /*0328*/ 	.word	0x00028c50
        /*032c*/ 	.short	0x010a
        /*032e*/ 	.byte	0x06
	.zero		1


	//   ....[26]....
        /*0330*/ 	.word	0x00002740
        /*0334*/ 	.word	0x00000003
        /*0338*/ 	.word	0x00000000
        /*033c*/ 	.short	0x0101
        /*033e*/ 	.byte	0x3f
	.zero		1


	//   ....[27]....
        /*0340*/ 	.word	0x000032f0
        /*0344*/ 	.word	0x000000ff
        /*0348*/ 	.word	0x00028c00
        /*034c*/ 	.short	0x010a
        /*034e*/ 	.byte	0x30
	.zero		1


	//   ....[28]....
        /*0350*/ 	.word	0x00003370
        /*0354*/ 	.word	0x00000007
        /*0358*/ 	.word	0x00028c30
        /*035c*/ 	.short	0x010a
        /*035e*/ 	.byte	0x3f
	.zero		1


	//   ....[29]....
        /*0360*/ 	.word	0x000033b0
        /*0364*/ 	.word	0x00000007
        /*0368*/ 	.word	0x00028c30
        /*036c*/ 	.short	0x010a
        /*036e*/ 	.byte	0x3f
	.zero		1


	//   ....[30]....
        /*0370*/ 	.word	0x00004530
        /*0374*/ 	.word	0x00000005
        /*0378*/ 	.word	0x00000000
        /*037c*/ 	.short	0x0101
        /*037e*/ 	.byte	0x3f
	.zero		1


	//   ....[31]....
        /*0380*/ 	.word	0x000049a0
        /*0384*/ 	.word	0x00000007
        /*0388*/ 	.word	0x00028c50
        /*038c*/ 	.short	0x010a
        /*038e*/ 	.byte	0x3f
	.zero		1


	//   ....[32]....
        /*0390*/ 	.word	0x000049e0
        /*0394*/ 	.word	0x00000007
        /*0398*/ 	.word	0x00028c50
        /*039c*/ 	.short	0x010a
        /*039e*/ 	.byte	0x3f
	.zero		1


	//   ....[33]....
        /*03a0*/ 	.word	0x00004cc0
        /*03a4*/ 	.word	0x00000007
        /*03a8*/ 	.word	0x00000000
        /*03ac*/ 	.short	0x0101
        /*03ae*/ 	.byte	0x3f
	.zero		1


	//   ....[34]....
        /*03b0*/ 	.word	0x00004e10
        /*03b4*/ 	.word	0x000000ff
        /*03b8*/ 	.word	0x00028c30
        /*03bc*/ 	.short	0x010a
        /*03be*/ 	.byte	0x1e
	.zero		1


	//   ....[35]....
        /*03c0*/ 	.word	0x00004e50
        /*03c4*/ 	.word	0x000000ff
        /*03c8*/ 	.word	0x00028c30
        /*03cc*/ 	.short	0x010a
        /*03ce*/ 	.byte	0x1e
	.zero		1


	//   ....[36]....
        /*03d0*/ 	.word	0x00005fd0
        /*03d4*/ 	.word	0x0000009a
        /*03d8*/ 	.word	0x00000000
        /*03dc*/ 	.short	0x0101
        /*03de*/ 	.byte	0x3f
	.zero		1


	//   ....[37]....
        /*03e0*/ 	.word	0x00006c00
        /*03e4*/ 	.word	0x000000ff
        /*03e8*/ 	.word	0x00028c50
        /*03ec*/ 	.short	0x010a
        /*03ee*/ 	.byte	0x1e
	.zero		1


	//   ....[38]....
        /*03f0*/ 	.word	0x00006c40
        /*03f4*/ 	.word	0x000000ff
        /*03f8*/ 	.word	0x00028c50
        /*03fc*/ 	.short	0x010a
        /*03fe*/ 	.byte	0x1e
	.zero		1


	//   ....[39]....
        /*0400*/ 	.word	0x00006ee0
        /*0404*/ 	.word	0x000000aa
        /*0408*/ 	.word	0x00000000
        /*040c*/ 	.short	0x0101
        /*040e*/ 	.byte	0x3f
	.zero		1


	//   ....[40]....
        /*0410*/ 	.word	0x00007010
        /*0414*/ 	.word	0x000000ff
        /*0418*/ 	.word	0x00028c30
        /*041c*/ 	.short	0x010a
        /*041e*/ 	.byte	0x18
	.zero		1


	//   ....[41]....
        /*0420*/ 	.word	0x00007050
        /*0424*/ 	.word	0x000000ff
        /*0428*/ 	.word	0x00028c30
        /*042c*/ 	.short	0x010a
        /*042e*/ 	.byte	0x18
	.zero		1


	//   ....[42]....
        /*0430*/ 	.word	0x00007e90
        /*0434*/ 	.word	0x00000098
        /*0438*/ 	.word	0x00000000
        /*043c*/ 	.short	0x0101
        /*043e*/ 	.byte	0x3f
	.zero		1


	//   ....[43]....
        /*0440*/ 	.word	0x000088f0
        /*0444*/ 	.word	0x000000ff
        /*0448*/ 	.word	0x00028c50
        /*044c*/ 	.short	0x010a
        /*044e*/ 	.byte	0x18
	.zero		1


	//   ....[44]....
        /*0450*/ 	.word	0x00008930
        /*0454*/ 	.word	0x000000ff
        /*0458*/ 	.word	0x00028c50
        /*045c*/ 	.short	0x010a
        /*045e*/ 	.byte	0x18
	.zero		1


	//   ....[45]....
        /*0460*/ 	.word	0x00008bc0
        /*0464*/ 	.word	0x000000a8
        /*0468*/ 	.word	0x00000000
        /*046c*/ 	.short	0x0101
        /*046e*/ 	.byte	0x3f
	.zero		1


	//   ....[46]....
        /*0470*/ 	.word	0x0000a810
        /*0474*/ 	.word	0x000000ff
        /*0478*/ 	.word	0x00000000
        /*047c*/ 	.short	0x0101
        /*047e*/ 	.byte	0x05
	.zero		1


	//   ....[47]....
        /*0480*/ 	.word	0x0000bee0
        /*0484*/ 	.word	0x00000008
        /*0488*/ 	.word	0x00028c40
        /*048c*/ 	.short	0x010a
        /*048e*/ 	.byte	0x3f
	.zero		1


	//   ....[48]....
        /*0490*/ 	.word	0x0000c1c0
        /*0494*/ 	.word	0x000000ff
        /*0498*/ 	.word	0x00028c20
        /*049c*/ 	.short	0x010a
        /*049e*/ 	.byte	0x25
	.zero		1


	//   ....[49]....
        /*04a0*/ 	.word	0x0000c260
        /*04a4*/ 	.word	0x00000008
        /*04a8*/ 	.word	0x00028c60
        /*04ac*/ 	.short	0x010a
        /*04ae*/ 	.byte	0x3f
	.zero		1


	//   ....[50]....
        /*04b0*/ 	.word	0x0000c8c0
        /*04b4*/ 	.word	0x00000002
        /*04b8*/ 	.word	0x00028c40
        /*04bc*/ 	.short	0x010a
        /*04be*/ 	.byte	0x3f
	.zero		1


	//   ....[51]....
        /*04c0*/ 	.word	0x0000ca30
        /*04c4*/ 	.word	0x00000002
        /*04c8*/ 	.word	0x00028c60
        /*04cc*/ 	.short	0x010a
        /*04ce*/ 	.byte	0x3f
	.zero		1


	//   ....[52]....
        /*04d0*/ 	.word	0x0000d040
        /*04d4*/ 	.word	0x00000003
        /*04d8*/ 	.word	0x00028c40
        /*04dc*/ 	.short	0x010a
        /*04de*/ 	.byte	0x3f
	.zero		1


	//   ....[53]....
        /*04e0*/ 	.word	0x0000d1b0
        /*04e4*/ 	.word	0x00000003
        /*04e8*/ 	.word	0x00028c60
        /*04ec*/ 	.short	0x010a
        /*04ee*/ 	.byte	0x3f
	.zero		1


	//   ....[54]....
        /*04f0*/ 	.word	0x0000d760
        /*04f4*/ 	.word	0x00000002
        /*04f8*/ 	.word	0x00028c40
        /*04fc*/ 	.short	0x010a
        /*04fe*/ 	.byte	0x3f
	.zero		1


	//   ....[55]....
        /*0500*/ 	.word	0x0000d8d0
        /*0504*/ 	.word	0x00000002
        /*0508*/ 	.word	0x00028c60
        /*050c*/ 	.short	0x010a
        /*050e*/ 	.byte	0x3f
	.zero		1


	//   ....[56]....
        /*0510*/ 	.word	0x0000dfa0
        /*0514*/ 	.word	0x00000007
        /*0518*/ 	.word	0x00028c20
        /*051c*/ 	.short	0x010a
        /*051e*/ 	.byte	0x3f
	.zero		1


	//   ....[57]....
        /*0520*/ 	.word	0x0000e0f0
        /*0524*/ 	.word	0x00000005
        /*0528*/ 	.word	0x00000000
        /*052c*/ 	.short	0x010a
        /*052e*/ 	.byte	0x3f
	.zero		1


	//   ....[58]....
        /*0530*/ 	.word	0x0000e160
        /*0534*/ 	.word	0x00000003
        /*0538*/ 	.word	0x00000000
        /*053c*/ 	.short	0x010a
        /*053e*/ 	.byte	0x3f
	.zero		1


	//   ....[59]....
        /*0540*/ 	.word	0x0000e1c0
        /*0544*/ 	.word	0x00000005
        /*0548*/ 	.word	0x00000000
        /*054c*/ 	.short	0x010a
        /*054e*/ 	.byte	0x3f
	.zero		1


	//   ....[60]....
        /*0550*/ 	.word	0x0000e1f0
        /*0554*/ 	.word	0x00000003
        /*0558*/ 	.word	0x00000000
        /*055c*/ 	.short	0x010a
        /*055e*/ 	.byte	0x3f
	.zero		1


	//   ....[61]....
        /*0560*/ 	.word	0x0000e260
        /*0564*/ 	.word	0x00000003
        /*0568*/ 	.word	0x00028c50
        /*056c*/ 	.short	0x010a
        /*056e*/ 	.byte	0x3f
	.zero		1


	//   ....[62]....
        /*0570*/ 	.word	0x0000e2c0
        /*0574*/ 	.word	0x00000004
        /*0578*/ 	.word	0x00028c50
        /*057c*/ 	.short	0x010a
        /*057e*/ 	.byte	0x3f
	.zero		1


	//   ....[63]....
        /*0580*/ 	.word	0x0000e320
        /*0584*/ 	.word	0x00000003
        /*0588*/ 	.word	0x00028c00
        /*058c*/ 	.short	0x010a
        /*058e*/ 	.byte	0x3f
	.zero		1


	//   ....[64]....
        /*0590*/ 	.word	0x0000e370
        /*0594*/ 	.word	0x00000007
        /*0598*/ 	.word	0x00028c30
        /*059c*/ 	.short	0x010a
        /*059e*/ 	.byte	0x3f
	.zero		1


	//   ....[65]....
        /*05a0*/ 	.word	0x0000e3c0
        /*05a4*/ 	.word	0x00000007
        /*05a8*/ 	.word	0x00028c50
        /*05ac*/ 	.short	0x010a
        /*05ae*/ 	.byte	0x3f
	.zero		1


	//   ....[66]....
        /*05b0*/ 	.word	0x0000e420
        /*05b4*/ 	.word	0x00000004
        /*05b8*/ 	.word	0x00028c30
        /*05bc*/ 	.short	0x010a
        /*05be*/ 	.byte	0x3f
	.zero		1


	//   ....[67]....
        /*05c0*/ 	.word	0x0000e470
        /*05c4*/ 	.word	0x000000aa
        /*05c8*/ 	.word	0x00028c50
        /*05cc*/ 	.short	0x010a
        /*05ce*/ 	.byte	0x3f
	.zero		1


	//   ....[68]....
        /*05d0*/ 	.word	0x0000e4d0
        /*05d4*/ 	.word	0x00000004
        /*05d8*/ 	.word	0x00028c30
        /*05dc*/ 	.short	0x010a
        /*05de*/ 	.byte	0x3f
	.zero		1


	//   ....[69]....
        /*05e0*/ 	.word	0x0000e520
        /*05e4*/ 	.word	0x000000a8
        /*05e8*/ 	.word	0x00028c50
        /*05ec*/ 	.short	0x010a
        /*05ee*/ 	.byte	0x3f
	.zero		1


	//   ....[70]....
        /*05f0*/ 	.word	0x0000e6a0
        /*05f4*/ 	.word	0x00000008
        /*05f8*/ 	.word	0x00028c40
        /*05fc*/ 	.short	0x010a
        /*05fe*/ 	.byte	0x3f
	.zero		1


	//   ....[71]....
        /*0600*/ 	.word	0x0000e700
        /*0604*/ 	.word	0x00000008
        /*0608*/ 	.word	0x00028c20
        /*060c*/ 	.short	0x010a
        /*060e*/ 	.byte	0x3f
	.zero		1


	//   ....[72]....
        /*0610*/ 	.word	0x0000e750
        /*0614*/ 	.word	0x00000008
        /*0618*/ 	.word	0x00028c60
        /*061c*/ 	.short	0x010a
        /*061e*/ 	.byte	0x3f
	.zero		1


	//   ....[73]....
        /*0620*/ 	.word	0x0000e7a0
        /*0624*/ 	.word	0x00000002
        /*0628*/ 	.word	0x00028c40
        /*062c*/ 	.short	0x010a
        /*062e*/ 	.byte	0x3f
	.zero		1


	//   ....[74]....
        /*0630*/ 	.word	0x0000e7f0
        /*0634*/ 	.word	0x00000002
        /*0638*/ 	.word	0x00028c60
        /*063c*/ 	.short	0x010a
        /*063e*/ 	.byte	0x3f
	.zero		1


	//   ....[75]....
        /*0640*/ 	.word	0x0000e840
        /*0644*/ 	.word	0x00000003
        /*0648*/ 	.word	0x00028c40
        /*064c*/ 	.short	0x010a
        /*064e*/ 	.byte	0x3f
	.zero		1


	//   ....[76]....
        /*0650*/ 	.word	0x0000e890
        /*0654*/ 	.word	0x00000003
        /*0658*/ 	.word	0x00028c60
        /*065c*/ 	.short	0x010a
        /*065e*/ 	.byte	0x3f
	.zero		1


	//   ....[77]....
        /*0660*/ 	.word	0x0000e8e0
        /*0664*/ 	.word	0x00000002
        /*0668*/ 	.word	0x00028c40
        /*066c*/ 	.short	0x010a
        /*066e*/ 	.byte	0x3f
	.zero		1


	//   ....[78]....
        /*0670*/ 	.word	0x0000e930
        /*0674*/ 	.word	0x00000002
        /*0678*/ 	.word	0x00028c60
        /*067c*/ 	.short	0x010a
        /*067e*/ 	.byte	0x3f
	.zero		1


	//   ....[79]....
        /*0680*/ 	.word	0x0000ea10
        /*0684*/ 	.word	0x00000007
        /*0688*/ 	.word	0x00028c20
        /*068c*/ 	.short	0x010a
        /*068e*/ 	.byte	0x3f
	.zero		1


	//   ....[80]....
        /*0690*/ 	.word	0x0000ea60
        /*0694*/ 	.word	0x00000005
        /*0698*/ 	.word	0x00000000
        /*069c*/ 	.short	0x010a
        /*069e*/ 	.byte	0x3f
	.zero		1


	//   ....[81]....
        /*06a0*/ 	.word	0x0000eab0
        /*06a4*/ 	.word	0x00000003
        /*06a8*/ 	.word	0x00000000
        /*06ac*/ 	.short	0x010a
        /*06ae*/ 	.byte	0x3f
	.zero		1


	//   ....[82]....
        /*06b0*/ 	.word	0x0000eb00
        /*06b4*/ 	.word	0x00000005
        /*06b8*/ 	.word	0x00000000
        /*06bc*/ 	.short	0x010a
        /*06be*/ 	.byte	0x3f
	.zero		1


	//----- nvinfo : EIATTR_NUM_MBARRIERS
	.align		4
.L_491:
        /*06c0*/ 	.byte	0x03, 0x38
        /*06c2*/ 	.short	0x0016


	//----- nvinfo : EIATTR_EXIT_INSTR_OFFSETS
	.align		4
        /*06c4*/ 	.byte	0x04, 0x1c
        /*06c6*/ 	.short	(.L_493 - .L_492)


	//   ....[0]....
.L_492:
        /*06c8*/ 	.word	0x00000a20


	//   ....[1]....
        /*06cc*/ 	.word	0x0000b110


	//   ....[2]....
        /*06d0*/ 	.word	0x0000b170


	//   ....[3]....
        /*06d4*/ 	.word	0x0000e010


	//   ....[4]....
        /*06d8*/ 	.word	0x0000e240


	//----- nvinfo : EIATTR_MAX_THREADS
	.align		4
.L_493:
        /*06dc*/ 	.byte	0x04, 0x05
        /*06de*/ 	.short	(.L_495 - .L_494)
.L_494:
        /*06e0*/ 	.word	0x00000180
        /*06e4*/ 	.word	0x00000001
        /*06e8*/ 	.word	0x00000001


	//----- nvinfo : EIATTR_CRS_STACK_SIZE
	.align		4
.L_495:
        /*06ec*/ 	.byte	0x04, 0x1e
        /*06ee*/ 	.short	(.L_497 - .L_496)
.L_496:
        /*06f0*/ 	.word	0x00000000


	//----- nvinfo : EIATTR_CBANK_PARAM_SIZE
	.align		4
.L_497:
        /*06f4*/ 	.byte	0x03, 0x19
        /*06f6*/ 	.short	0x0bf0


	//----- nvinfo : EIATTR_PARAM_CBANK
	.align		4
        /*06f8*/ 	.byte	0x04, 0x0a
        /*06fa*/ 	.short	(.L_499 - .L_498)
	.align		4
.L_498:
        /*06fc*/ 	.word	index@(.nv.constant0._ZN7cutlass13device_kernelIN5flash11enable_sm90INS1_16FlashAttnFwdSm90INS1_25CollectiveMainloopFwdSm90ILi2EN4cute5tupleIJNS5_1CILi1EEES8_S8_EEENS6_IJNS7_ILi64EEESA_SA_EEELi512ENS_10bfloat16_tEfNS_4arch4Sm90ELb1ELb0ELb1ELb0ELb0ELb0ELb0ELb0ELb0ELb0ELb0ELb0EEENS1_21CollectiveEpilogueFwdINS6_IJSA_NS7_ILi512EEESA_EEES9_SC_SE_Li256ELb0ELb0ELb0ELb0EEENS1_30DynamicPersistentTileSchedulerILi256ELi32ELb0ELb0ELb1EEEEEEEEEvNT_6ParamsE)
        /*0700*/ 	.short	0x0210
        /*0702*/ 	.short	0x0bf0


	//----- nvinfo : EIATTR_SW_WAR
	.align		4
.L_499:
        /*0704*/ 	.byte	0x04, 0x36
        /*0706*/ 	.short	(.L_501 - .L_500)
.L_500:
        /*0708*/ 	.word	0x00000008
.L_501:


//--------------------- .nv.info._ZN7cutlass13device_kernelIN5flash11enable_sm90INS1_16FlashAttnFwdSm90INS1_25CollectiveMainloopFwdSm90ILi2EN4cute5tupleIJNS5_1CILi1EEES8_S8_EEENS6_IJNS7_ILi64EEESA_SA_EEELi512ENS_10bfloat16_tEfNS_4arch4Sm90ELb1ELb0ELb1ELb0ELb0ELb0ELb1ELb0ELb0ELb0ELb0ELb0EEENS1_21CollectiveEpilogueFwdINS6_IJSA_NS7_ILi512EEESA_EEES9_SC_SE_Li256ELb0ELb0ELb0ELb0EEENS1_30DynamicPersistentTileSchedulerILi256ELi32ELb0ELb0ELb1EEEEEEEEEvNT_6ParamsE --------------------------
	.section	.nv.info._ZN7cutlass13device_kernelIN5flash11enable_sm90INS1_16FlashAttnFwdSm90INS1_25CollectiveMainloopFwdSm90ILi2EN4cute5tupleIJNS5_1CILi1EEES8_S8_EEENS6_IJNS7_ILi64EEESA_SA_EEELi512ENS_10bfloat16_tEfNS_4arch4Sm90ELb1ELb0ELb1ELb0ELb0ELb0ELb1ELb0ELb0ELb0ELb0ELb0EEENS1_21CollectiveEpilogueFwdINS6_IJSA_NS7_ILi512EEESA_EEES9_SC_SE_Li256ELb0ELb0ELb0ELb0EEENS1_30DynamicPersistentTileSchedulerILi256ELi32ELb0ELb0ELb1EEEEEEEEEvNT_6ParamsE,"",@"SHT_CUDA_INFO"
	.sectionflags	@""
	.align	4


	//----- nvinfo : EIATTR_CUDA_API_VERSION
	.align		4
        /*0000*/ 	.byte	0x04, 0x37
        /*0002*/ 	.short	(.L_503 - .L_502)
.L_502:
        /*0004*/ 	.word	0x00000082


	//----- nvinfo : EIATTR_KPARAM_INFO
	.align		4
.L_503:
        /*0008*/ 	.byte	0x04, 0x17
        /*000a*/ 	.short	(.L_505 - .L_504)
.L_504:
        /*000c*/ 	.word	0x00000000
        /*0010*/ 	.short	0x0000
        /*0012*/ 	.short	0x0070
        /*0014*/ 	.byte	0x00, 0xf0, 0x01, 0x32


	//----- nvinfo : EIATTR_SPARSE_MMA_MASK
	.align		4
.L_505:
        /*0018*/ 	.byte	0x03, 0x50
        /*001a*/ 	.short	0x0000


	//----- nvinfo : EIATTR_MAXREG_COUNT
	.align		4
        /*001c*/ 	.byte	0x03, 0x1b
        /*001e*/ 	.short	0x00a8


	//----- nvinfo : EIATTR_NUM_BARRIERS
	.align		4
        /*0020*/ 	.byte	0x02, 0x4c
        /*0022*/ 	.byte	0x10
	.zero		1


	//----- nvinfo : EIATTR_EXTERNS
	.align		4
        /*0024*/ 	.byte	0x04, 0x0f
        /*0026*/ 	.short	(.L_507 - .L_506)


	//   ....[0]....
	.align		4
.L_506:
        /*0028*/ 	.word	index@(__assertfail)


	//----- nvinfo : EIATTR_ANNOTATIONS
	.align		4
.L_507:
        /*002c*/ 	.byte	0x04, 0x55
        /*002e*/ 	.short	(.L_509 - .L_508)


	//   ....[0]....
.L_508:
        /*0030*/ 	.word	0x00000001
        /*0034*/ 	.byte	0x90, 0x09, 0x00, 0x00, 0x01, 0x00, 0x00, 0x00, 0xb0, 0x0a, 0x00, 0x00, 0x01, 0x00, 0x00, 0x00
        /*0044*/ 	.byte	0xe0, 0x1f, 0x01, 0x00


	//----- nvinfo : EIATTR_MERCURY_ISA_VERSION
	.align		4
.L_509:
        /*0048*/ 	.byte	0x03, 0x5f
        /*004a*/ 	.short	0x0101


	//----- nvinfo : EIATTR_INT_WARP_WIDE_INSTR_OFFSETS
	.align		4
        /*004c*/ 	.byte	0x04, 0x31
        /*004e*/ 	.short	(.L_511 - .L_510)


	//   ....[0]....
.L_510:
        /*0050*/ 	.word	0x000001c0


	//   ....[1]....
        /*0054*/ 	.word	0x000001f0


	//   ....[2]....
        /*0058*/ 	.word	0x00000200


	//   ....[3]....
        /*005c*/ 	.word	0x00000270


	//   ....[4]....
        /*0060*/ 	.word	0x0000f300


	//   ....[5]....
        /*0064*/ 	.word	0x0000f390


	//   ....[6]....
        /*0068*/ 	.word	0x0000f880


	//   ....[7]....
        /*006c*/ 	.word	0x00011cc0


	//   ....[8]....
        /*0070*/ 	.word	0x00011d50


	//----- nvinfo : EIATTR_COOP_GROUP_MASK_REGIDS
	.align		4
.L_511:
        /*0074*/ 	.byte	0x04, 0x29
        /*0076*/ 	.short	(.L_513 - .L_512)


	//   ....[0]....
.L_512:
        /*0078*/ 	.word	0xffffffff


	//   ....[1]....
        /*007c*/ 	.word	0xffffffff


	//   ....[2]....
        /*0080*/ 	.word	0xffffffff


	//   ....[3]....
        /*0084*/ 	.word	0xffffffff


	//   ....[4]....
        /*0088*/ 	.word	0xffffffff


	//   ....[5]....
        /*008c*/ 	.word	0xffffffff


	//   ....[6]....
        /*0090*/ 	.word	0xffffffff


	//   ....[7]....
        /*0094*/ 	.word	0xffffffff


	//   ....[8]....
        /*0098*/ 	.word	0xffffffff


	//   ....[9]....
        /*009c*/ 	.word	0xffffffff


	//   ....[10]....
        /*00a0*/ 	.word	0xffffffff


	//   ....[11]....
        /*00a4*/ 	.word	0xffffffff


	//   ....[12]....
        /*00a8*/ 	.word	0xffffffff


	//   ....[13]....
        /*00ac*/ 	.word	0xffffffff


	//   ....[14]....
        /*00b0*/ 	.word	0xffffffff


	//   ....[15]....
        /*00b4*/ 	.word	0xffffffff


	//   ....[16]....
        /*00b8*/ 	.word	0xffffffff


	//   ....[17]....
        /*00bc*/ 	.word	0xffffffff


	//   ....[18]....
        /*00c0*/ 	.word	0xffffffff


	//   ....[19]....
        /*00c4*/ 	.word	0xffffffff


	//   ....[20]....
        /*00c8*/ 	.word	0xffffffff


	//   ....[21]....
        /*00cc*/ 	.word	0xffffffff


	//   ....[22]....
        /*00d0*/ 	.word	0xffffffff


	//   ....[23]....
        /*00d4*/ 	.word	0xffffffff


	//   ....[24]....
        /*00d8*/ 	.word	0xffffffff


	//   ....[25]....
        /*00dc*/ 	.word	0xffffffff


	//   ....[26]....
        /*00e0*/ 	.word	0xffffffff


	//   ....[27]....
        /*00e4*/ 	.word	0xffffffff


	//   ....[28]....
        /*00e8*/ 	.word	0xffffffff


	//   ....[29]....
        /*00ec*/ 	.word	0xffffffff


	//   ....[30]....
        /*00f0*/ 	.word	0xffffffff


	//   ....[31]....
        /*00f4*/ 	.word	0xffffffff


	//   ....[32]....
        /*00f8*/ 	.word	0xffffffff


	//   ....[33]....
        /*00fc*/ 	.word	0xffffffff


	//   ....[34]....
        /*0100*/ 	.word	0xffffffff


	//   ....[35]....
        /*0104*/ 	.word	0xffffffff


	//   ....[36]....
        /*0108*/ 	.word	0x0500000f


	//   ....[37]....
        /*010c*/ 	.word	0x0500000f


	//----- nvinfo : EIATTR_COOP_GROUP_INSTR_OFFSETS
	.align		4
.L_513:
        /*0110*/ 	.byte	0x04, 0x28
        /*0112*/ 	.short	(.L_515 - .L_514)


	//   ....[0]....
.L_514:
        /*0114*/ 	.word	0x00000070


	//   ....[1]....
        /*0118*/ 	.word	0x000001d0


	//   ....[2]....
        /*011c*/ 	.word	0x00000220


	//   ....[3]....
        /*0120*/ 	.word	0x000003f0


	//   ....[4]....
        /*0124*/ 	.word	0x00000550


	//   ....[5]....
        /*0128*/ 	.word	0x00000670


	//   ....[6]....
        /*012c*/ 	.word	0x000007d0


	//   ....[7]....
        /*0130*/ 	.word	0x000017e0


	//   ....[8]....
        /*0134*/ 	.word	0x00002f40


	//   ....[9]....
        /*0138*/ 	.word	0x00003f00


	//   ....[10]....
        /*013c*/ 	.word	0x00005290


	//   ....[11]....
        /*0140*/ 	.word	0x00005360


	//   ....[12]....
        /*0144*/ 	.word	0x00005790


	//   ....[13]....
        /*0148*/ 	.word	0x00005830


	//   ....[14]....
        /*014c*/ 	.word	0x00006050


	//   ....[15]....
        /*0150*/ 	.word	0x00006d00


	//   ....[16]....
        /*0154*/ 	.word	0x00007f10


	//   ....[17]....
        /*0158*/ 	.word	0x00007fa0


	//   ....[18]....
        /*015c*/ 	.word	0x000083a0


	//   ....[19]....
        /*0160*/ 	.word	0x000084f0


	//   ....[20]....
        /*0164*/ 	.word	0x00009690


	//   ....[21]....
        /*0168*/ 	.word	0x0000a340


	//   ....[22]....
        /*016c*/ 	.word	0x0000b2e0


	//   ....[23]....
        /*0170*/ 	.word	0x0000b350


	//   ....[24]....
        /*0174*/ 	.word	0x0000b6e0


	//   ....[25]....
        /*0178*/ 	.word	0x0000b8b0


	//   ....[26]....
        /*017c*/ 	.word	0x0000c7e0


	//   ....[27]....
        /*0180*/ 	.word	0x0000c840


	//   ....[28]....
        /*0184*/ 	.word	0x0000c880


	//   ....[29]....
        /*0188*/ 	.word	0x0000c8f0


	//   ....[30]....
        /*018c*/ 	.word	0x0000c910


	//   ....[31]....
        /*0190*/ 	.word	0x0000d370


	//   ....[32]....
        /*0194*/ 	.word	0x0000e120


	//   ....[33]....
        /*0198*/ 	.word	0x0000ed90


	//   ....[34]....
        /*019c*/ 	.word	0x00011dd0


	//   ....[35]....
        /*01a0*/ 	.word	0x00011f80


	//   ....[36]....
        /*01a4*/ 	.word	0x00012520


	//   ....[37]....
        /*01a8*/ 	.word	0x00012900


	//----- nvinfo : EIATTR_REG_RECONFIG
	.align		4
.L_515:
        /*01ac*/ 	.byte	0x01, 0x54
	.zero		2


	//----- nvinfo : EIATTR_SYSCALL_OFFSETS
	.align		4
        /*01b0*/ 	.byte	0x04, 0x46
        /*01b2*/ 	.short	(.L_517 - .L_516)


	//   ....[0]....
.L_516:
        /*01b4*/ 	.word	0x00003100


	//   ....[1]....
        /*01b8*/ 	.word	0x0000f520


	//   ....[2]....
        /*01bc*/ 	.word	0x0000f660


	//   ....[3]....
        /*01c0*/ 	.word	0x0000f760


	//----- nvinfo : EIATTR_MBARRIER_INSTR_OFFSETS
	.align		4
.L_517:
        /*01c4*/ 	.byte	0x04, 0x39
        /*01c6*/ 	.short	(.L_519 - .L_518)


	//   ....[0]....
.L_518:
        /*01c8*/ 	.word	0x000002d0
        /*01cc*/ 	.word	0x000000ff
        /*01d0*/ 	.word	0x00038800
        /*01d4*/ 	.short	0x0100
        /*01d6*/ 	.byte	0x06
	.zero		1


	//   ....[1]....
        /*01d8*/ 	.word	0x000002e0
        /*01dc*/ 	.word	0x000000ff
        /*01e0*/ 	.word	0x00038810
        /*01e4*/ 	.short	0x0100
        /*01e6*/ 	.byte	0x06
	.zero		1


	//   ....[2]....
        /*01e8*/ 	.word	0x000002f0
        /*01ec*/ 	.word	0x000000ff
        /*01f0*/ 	.word	0x00038820
        /*01f4*/ 	.short	0x0100
        /*01f6*/ 	.byte	0x06
	.zero		1


	//   ....[3]....
        /*01f8*/ 	.word	0x000003a0
        /*01fc*/ 	.word	0x000000ff
        /*0200*/ 	.word	0x00038830
        /*0204*/ 	.short	0x0100
        /*0206*/ 	.byte	0x06
	.zero		1


	//   ....[4]....
        /*0208*/ 	.word	0x000003b0
        /*020c*/ 	.word	0x000000ff
        /*0210*/ 	.word	0x00038840
        /*0214*/ 	.short	0x0100
        /*0216*/ 	.byte	0x06
	.zero		1


	//   ....[5]....
        /*0218*/ 	.word	0x000003c0
        /*021c*/ 	.word	0x000000ff
        /*0220*/ 	.word	0x00038838
        /*0224*/ 	.short	0x0100
        /*0226*/ 	.byte	0x06
	.zero		1


	//   ....[6]....
        /*0228*/ 	.word	0x000003d0
        /*022c*/ 	.word	0x000000ff
        /*0230*/ 	.word	0x00038848
        /*0234*/ 	.short	0x0100
        /*0236*/ 	.byte	0x06
	.zero		1


	//   ....[7]....
        /*0238*/ 	.word	0x00000500
        /*023c*/ 	.word	0x000000ff
        /*0240*/ 	.word	0x00038850
        /*0244*/ 	.short	0x0100
        /*0246*/ 	.byte	0x08
	.zero		1


	//   ....[8]....
        /*0248*/ 	.word	0x00000510
        /*024c*/ 	.word	0x000000ff
        /*0250*/ 	.word	0x00038860
        /*0254*/ 	.short	0x0100
        /*0256*/ 	.byte	0x08
	.zero		1


	//   ....[9]....
        /*0258*/ 	.word	0x00000520
        /*025c*/ 	.word	0x000000ff
        /*0260*/ 	.word	0x00038858
        /*0264*/ 	.short	0x0100
        /*0266*/ 	.byte	0x08
	.zero		1


	//   ....[10]....
        /*0268*/ 	.word	0x00000530
        /*026c*/ 	.word	0x000000ff
        /*0270*/ 	.word	0x00038868
        /*0274*/ 	.short	0x0100
        /*0276*/ 	.byte	0x08
	.zero		1


	//   ....[11]....
        /*0278*/ 	.word	0x00000620
        /*027c*/ 	.word	0x000000ff
        /*0280*/ 	.word	0x00038870
        /*0284*/ 	.short	0x0100
        /*0286*/ 	.byte	0x06
	.zero		1


	//   ....[12]....
        /*0288*/ 	.word	0x00000630
        /*028c*/ 	.word	0x000000ff
        /*0290*/ 	.word	0x00038880
        /*0294*/ 	.short	0x0100
        /*0296*/ 	.byte	0x06
	.zero		1


	//   ....[13]....
        /*0298*/ 	.word	0x00000640
        /*029c*/ 	.word	0x000000ff
        /*02a0*/ 	.word	0x00038878
        /*02a4*/ 	.short	0x0100
        /*02a6*/ 	.byte	0x06
	.zero		1


	//   ....[14]....
        /*02a8*/ 	.word	0x00000650
        /*02ac*/ 	.word	0x000000ff
        /*02b0*/ 	.word	0x00038888
        /*02b4*/ 	.short	0x0100
        /*02b6*/ 	.byte	0x06
	.zero		1


	//   ....[15]....
        /*02b8*/ 	.word	0x00000780
        /*02bc*/ 	.word	0x000000ff
        /*02c0*/ 	.word	0x00038890
        /*02c4*/ 	.short	0x0100
        /*02c6*/ 	.byte	0x08
	.zero		1


	//   ....[16]....
        /*02c8*/ 	.word	0x00000790
        /*02cc*/ 	.word	0x000000ff
        /*02d0*/ 	.word	0x000388a0
        /*02d4*/ 	.short	0x0100
        /*02d6*/ 	.byte	0x08
	.zero		1


	//   ....[17]....
        /*02d8*/ 	.word	0x000007a0
        /*02dc*/ 	.word	0x000000ff
        /*02e0*/ 	.word	0x00038898
        /*02e4*/ 	.short	0x0100
        /*02e6*/ 	.byte	0x08
	.zero		1


	//   ....[18]....
        /*02e8*/ 	.word	0x000007b0
        /*02ec*/ 	.word	0x000000ff
        /*02f0*/ 	.word	0x000388a8
        /*02f4*/ 	.short	0x0100
        /*02f6*/ 	.byte	0x08
	.zero		1


	//   ....[19]....
        /*02f8*/ 	.word	0x000008e0
        /*02fc*/ 	.word	0x000000ff
        /*0300*/ 	.word	0x000388b0
        /*0304*/ 	.short	0x0100
        /*0306*/ 	.byte	0x08
	.zero		1


	//   ....[20]....
        /*0308*/ 	.word	0x000008f0
        /*030c*/ 	.word	0x000000ff
        /*0310*/ 	.word	0x000388c0
        /*0314*/ 	.short	0x0100
        /*0316*/ 	.byte	0x08
	.zero		1


	//   ....[21]....
        /*0318*/ 	.word	0x00000900
        /*031c*/ 	.word	0x000000ff
        /*0320*/ 	.word	0x000388b8
        /*0324*/ 	.short	0x0100
        /*0326*/ 	.byte	0x08
	.zero		1


	//   ....[22]....
        /*0328*/ 	.word	0x00000910
        /*032c*/ 	.word	0x000000ff
        /*0330*/ 	.word	0x000388c8
        /*0334*/ 	.short	0x0100
        /*0336*/ 	.byte	0x08
	.zero		1


	//   ....[23]....
        /*0338*/ 	.word	0x00001b50
        /*033c*/ 	.word	0x00000004
        /*0340*/ 	.word	0x00000000
        /*0344*/ 	.short	0x0101
        /*0346*/ 	.byte	0x3f
	.zero		1


	//   ....[24]....
        /*0348*/ 	.word	0x00002620
        /*034c*/ 	.word	0x00000004
        /*0350*/ 	.word	0x00000000
        /*0354*/ 	.short	0x0101
        /*0356*/ 	.byte	0x3f
	.zero		1


	//   ....[25]....
        /*0358*/ 	.word	0x00003180
        /*035c*/ 	.word	0x000000ff
        /*0360*/ 	.word	0x00038800
        /*0364*/ 	.short	0x010a
        /*0366*/ 	.byte	0x25
	.zero		1


	//   ....[26]....
        /*0368*/ 	.word	0x000031e0
        /*036c*/ 	.word	0x00000005
        /*0370*/ 	.word	0x00038830
        /*0374*/ 	.short	0x010a
        /*0376*/ 	.byte	0x3f
	.zero		1


	//   ....[27]....
        /*0378*/ 	.word	0x00003220
        /*037c*/ 	.word	0x00000005
        /*0380*/ 	.word	0x00038830
        /*0384*/ 	.short	0x010a
        /*0386*/ 	.byte	0x3f
	.zero		1


	//   ....[28]....
        /*0388*/ 	.word	0x000034a0
        /*038c*/ 	.word	0x000000ff
        /*0390*/ 	.word	0x00038810
        /*0394*/ 	.short	0x010a
        /*0396*/ 	.byte	0x25
	.zero		1


	//   ....[29]....
        /*0398*/ 	.word	0x000034e0
        /*039c*/ 	.word	0x00000005
        /*03a0*/ 	.word	0x00038850
        /*03a4*/ 	.short	0x010a
        /*03a6*/ 	.byte	0x3f
	.zero		1


	//   ....[30]....
        /*03a8*/ 	.word	0x000035c0
        /*03ac*/ 	.word	0x00000005
        /*03b0*/ 	.word	0x00038850
        /*03b4*/ 	.short	0x010a
        /*03b6*/ 	.byte	0x3f
	.zero		1


	//   ....[31]....
        /*03b8*/ 	.word	0x00005aa0
        /*03bc*/ 	.word	0x00000018
        /*03c0*/ 	.word	0x00000000
        /*03c4*/ 	.short	0x0101
        /*03c6*/ 	.byte	0x3f
	.zero		1


	//   ....[32]....
        /*03c8*/ 	.word	0x00006070
        /*03cc*/ 	.word	0x00000005
        /*03d0*/ 	.word	0x00000000
        /*03d4*/ 	.short	0x0101
        /*03d6*/ 	.byte	0x3f
	.zero		1


	//   ....[33]....
        /*03d8*/ 	.word	0x00006180
        /*03dc*/ 	.word	0x0000000a
        /*03e0*/ 	.word	0x00038830
        /*03e4*/ 	.short	0x010a
        /*03e6*/ 	.byte	0x3f
	.zero		1


	//   ....[34]....
        /*03e8*/ 	.word	0x000061d0
        /*03ec*/ 	.word	0x0000000a
        /*03f0*/ 	.word	0x00038830
        /*03f4*/ 	.short	0x010a
        /*03f6*/ 	.byte	0x3f
	.zero		1


	//   ....[35]....
        /*03f8*/ 	.word	0x00006350
        /*03fc*/ 	.word	0x0000000a
        /*0400*/ 	.word	0x00038850
        /*0404*/ 	.short	0x010a
        /*0406*/ 	.byte	0x3f
	.zero		1


	//   ....[36]....
        /*0408*/ 	.word	0x00006390
        /*040c*/ 	.word	0x0000000a
        /*0410*/ 	.word	0x00038850
        /*0414*/ 	.short	0x010a
        /*0416*/ 	.byte	0x3f
	.zero		1


	//   ....[37]....
        /*0418*/ 	.word	0x000087b0
        /*041c*/ 	.word	0x0000000e
        /*0420*/ 	.word	0x00000000
        /*0424*/ 	.short	0x0101
        /*0426*/ 	.byte	0x3f
	.zero		1


	//   ....[38]....
        /*0428*/ 	.word	0x000096b0
        /*042c*/ 	.word	0x0000000a
        /*0430*/ 	.word	0x00000000
        /*0434*/ 	.short	0x0101
        /*0436*/ 	.byte	0x3f
	.zero		1


	//   ....[39]....
        /*0438*/ 	.word	0x00009800
        /*043c*/ 	.word	0x00000009
        /*0440*/ 	.word	0x00038830
        /*0444*/ 	.short	0x010a
        /*0446*/ 	.byte	0x3f
	.zero		1


	//   ....[40]....
        /*0448*/ 	.word	0x00009850
        /*044c*/ 	.word	0x00000009
        /*0450*/ 	.word	0x00038830
        /*0454*/ 	.short	0x010a
        /*0456*/ 	.byte	0x3f
	.zero		1


	//   ....[41]....
        /*0458*/ 	.word	0x000099d0
        /*045c*/ 	.word	0x00000009
        /*0460*/ 	.word	0x00038850
        /*0464*/ 	.short	0x010a
        /*0466*/ 	.byte	0x3f
	.zero		1


	//   ....[42]....
        /*0468*/ 	.word	0x00009a10
        /*046c*/ 	.word	0x00000009
        /*0470*/ 	.word	0x00038850
        /*0474*/ 	.short	0x010a
        /*0476*/ 	.byte	0x3f
	.zero		1


	//   ....[43]....
        /*0478*/ 	.word	0x0000b620
        /*047c*/ 	.word	0x00000098
        /*0480*/ 	.word	0x00000000
        /*0484*/ 	.short	0x0101
        /*0486*/ 	.byte	0x3f
	.zero		1


	//   ....[44]....
        /*0488*/ 	.word	0x0000c800
        /*048c*/ 	.word	0x00000009
        /*0490*/ 	.word	0x00000000
        /*0494*/ 	.short	0x0101
        /*0496*/ 	.byte	0x3f
	.zero		1


	//   ....[45]....
        /*0498*/ 	.word	0x0000e460
        /*049c*/ 	.word	0x000000ff
        /*04a0*/ 	.word	0x00000000
        /*04a4*/ 	.short	0x0101
        /*04a6*/ 	.byte	0x05
	.zero		1


	//   ....[46]....
        /*04a8*/ 	.word	0x0000fb20
        /*04ac*/ 	.word	0x00000008
        /*04b0*/ 	.word	0x00038840
        /*04b4*/ 	.short	0x010a
        /*04b6*/ 	.byte	0x3f
	.zero		1


	//   ....[47]....
        /*04b8*/ 	.word	0x00010150
        /*04bc*/ 	.word	0x000000ff
        /*04c0*/ 	.word	0x00038820
        /*04c4*/ 	.short	0x010a
        /*04c6*/ 	.byte	0x26
	.zero		1


	//   ....[48]....
        /*04c8*/ 	.word	0x000101f0
        /*04cc*/ 	.word	0x00000005
        /*04d0*/ 	.word	0x00038860
        /*04d4*/ 	.short	0x010a
        /*04d6*/ 	.byte	0x3f
	.zero		1


	//   ....[49]....
        /*04d8*/ 	.word	0x00010850
        /*04dc*/ 	.word	0x00000002
        /*04e0*/ 	.word	0x00038840
        /*04e4*/ 	.short	0x010a
        /*04e6*/ 	.byte	0x3f
	.zero		1


	//   ....[50]....
        /*04e8*/ 	.word	0x000109c0
        /*04ec*/ 	.word	0x00000002
        /*04f0*/ 	.word	0x00038860
        /*04f4*/ 	.short	0x010a
        /*04f6*/ 	.byte	0x3f
	.zero		1


	//   ....[51]....
        /*04f8*/ 	.word	0x00010fd0
        /*04fc*/ 	.word	0x00000003
        /*0500*/ 	.word	0x00038840
        /*0504*/ 	.short	0x010a
        /*0506*/ 	.byte	0x3f
	.zero		1


	//   ....[52]....
        /*0508*/ 	.word	0x00011140
        /*050c*/ 	.word	0x00000003
        /*0510*/ 	.word	0x00038860
        /*0514*/ 	.short	0x010a
        /*0516*/ 	.byte	0x3f
	.zero		1


	//   ....[53]....
        /*0518*/ 	.word	0x000116f0
        /*051c*/ 	.word	0x00000002
        /*0520*/ 	.word	0x00038840
        /*0524*/ 	.short	0x010a
        /*0526*/ 	.byte	0x3f
	.zero		1


	//   ....[54]....
        /*0528*/ 	.word	0x00011860
        /*052c*/ 	.word	0x00000002
        /*0530*/ 	.word	0x00038860
        /*0534*/ 	.short	0x010a
        /*0536*/ 	.byte	0x3f
	.zero		1


	//   ....[55]....
        /*0538*/ 	.word	0x00011f30
        /*053c*/ 	.word	0x00000007
        /*0540*/ 	.word	0x00038820
        /*0544*/ 	.short	0x010a
        /*0546*/ 	.byte	0x3f
	.zero		1


	//   ....[56]....
        /*0548*/ 	.word	0x000120a0
        /*054c*/ 	.word	0x00000005
        /*0550*/ 	.word	0x00000000
        /*0554*/ 	.short	0x010a
        /*0556*/ 	.byte	0x3f
	.zero		1


	//   ....[57]....
        /*0558*/ 	.word	0x00012110
        /*055c*/ 	.word	0x00000003
        /*0560*/ 	.word	0x00000000
        /*0564*/ 	.short	0x010a
        /*0566*/ 	.byte	0x3f
	.zero		1


	//   ....[58]....
        /*0568*/ 	.word	0x00012170
        /*056c*/ 	.word	0x00000005
        /*0570*/ 	.word	0x00000000
        /*0574*/ 	.short	0x010a
        /*0576*/ 	.byte	0x3f
	.zero		1


	//   ....[59]....
        /*0578*/ 	.word	0x000121a0
        /*057c*/ 	.word	0x00000003
        /*0580*/ 	.word	0x00000000
        /*0584*/ 	.short	0x010a
        /*0586*/ 	.byte	0x3f
	.zero		1


	//   ....[60]....
        /*0588*/ 	.word	0x00012210
        /*058c*/ 	.word	0x00000000
        /*0590*/ 	.word	0x00038800
        /*0594*/ 	.short	0x010a
        /*0596*/ 	.byte	0x3f
	.zero		1


	//   ....[61]....
        /*0598*/ 	.word	0x00012260
        /*059c*/ 	.word	0x00000005
        /*05a0*/ 	.word	0x00038830
        /*05a4*/ 	.short	0x010a
        /*05a6*/ 	.byte	0x3f
	.zero		1


	//   ....[62]....
        /*05a8*/ 	.word	0x000122c0
        /*05ac*/ 	.word	0x00000004
        /*05b0*/ 	.word	0x00038810
        /*05b4*/ 	.short	0x010a
        /*05b6*/ 	.byte	0x3f
	.zero		1


	//   ....[63]....
        /*05b8*/ 	.word	0x00012310
        /*05bc*/ 	.word	0x00000005
        /*05c0*/ 	.word	0x00038850
        /*05c4*/ 	.short	0x010a
        /*05c6*/ 	.byte	0x3f
	.zero		1


	//   ....[64]....
        /*05c8*/ 	.word	0x00012360
        /*05cc*/ 	.word	0x0000000a
        /*05d0*/ 	.word	0x00038830
        /*05d4*/ 	.short	0x010a
        /*05d6*/ 	.byte	0x3f
	.zero		1


	//   ....[65]....
        /*05d8*/ 	.word	0x000123b0
        /*05dc*/ 	.word	0x0000000a
        /*05e0*/ 	.word	0x00038850
        /*05e4*/ 	.short	0x010a
        /*05e6*/ 	.byte	0x3f
	.zero		1


	//   ....[66]....
        /*05e8*/ 	.word	0x00012400
        /*05ec*/ 	.word	0x00000009
        /*05f0*/ 	.word	0x00038830
        /*05f4*/ 	.short	0x010a
        /*05f6*/ 	.byte	0x3f
	.zero		1


	//   ....[67]....
        /*05f8*/ 	.word	0x00012450
        /*05fc*/ 	.word	0x00000009
        /*0600*/ 	.word	0x00038850
        /*0604*/ 	.short	0x010a
        /*0606*/ 	.byte	0x3f
	.zero		1


	//   ....[68]....
        /*0608*/ 	.word	0x000125d0
        /*060c*/ 	.word	0x00000008
        /*0610*/ 	.word	0x00038840
        /*0614*/ 	.short	0x010a
        /*0616*/ 	.byte	0x3f
	.zero		1


	//   ....[69]....
        /*0618*/ 	.word	0x00012630
        /*061c*/ 	.word	0x00000008
        /*0620*/ 	.word	0x00038820
        /*0624*/ 	.short	0x010a
        /*0626*/ 	.byte	0x3f
	.zero		1


	//   ....[70]....
        /*0628*/ 	.word	0x00012680
        /*062c*/ 	.word	0x00000005
        /*0630*/ 	.word	0x00038860
        /*0634*/ 	.short	0x010a
        /*0636*/ 	.byte	0x3f
	.zero		1


	//   ....[71]....
        /*0638*/ 	.word	0x000126d0
        /*063c*/ 	.word	0x00000002
        /*0640*/ 	.word	0x00038840
        /*0644*/ 	.short	0x010a
        /*0646*/ 	.byte	0x3f
	.zero		1


	//   ....[72]....
        /*0648*/ 	.word	0x00012720
        /*064c*/ 	.word	0x00000002
        /*0650*/ 	.word	0x00038860
        /*0654*/ 	.short	0x010a
        /*0656*/ 	.byte	0x3f
	.zero		1


	//   ....[73]....
        /*0658*/ 	.word	0x00012770
        /*065c*/ 	.word	0x00000003
        /*0660*/ 	.word	0x00038840
        /*0664*/ 	.short	0x010a
        /*0666*/ 	.byte	0x3f
	.zero		1


	//   ....[74]....
        /*0668*/ 	.word	0x000127c0
        /*066c*/ 	.word	0x00000003
        /*0670*/ 	.word	0x00038860
        /*0674*/ 	.short	0x010a
        /*0676*/ 	.byte	0x3f
	.zero		1


	//   ....[75]....
        /*0678*/ 	.word	0x00012810
        /*067c*/ 	.word	0x00000002
        /*0680*/ 	.word	0x00038840
        /*0684*/ 	.short	0x010a
        /*0686*/ 	.byte	0x3f
	.zero		1


	//   ....[76]....
        /*0688*/ 	.word	0x00012860
        /*068c*/ 	.word	0x00000002
        /*0690*/ 	.word	0x00038860
        /*0694*/ 	.short	0x010a
        /*0696*/ 	.byte	0x3f
	.zero		1


	//   ....[77]....
        /*0698*/ 	.word	0x00012940
        /*069c*/ 	.word	0x00000007
        /*06a0*/ 	.word	0x00038820
        /*06a4*/ 	.short	0x010a
        /*06a6*/ 	.byte	0x3f
	.zero		1


	//   ....[78]....
        /*06a8*/ 	.word	0x00012990
        /*06ac*/ 	.word	0x00000005
        /*06b0*/ 	.word	0x00000000
        /*06b4*/ 	.short	0x010a
        /*06b6*/ 	.byte	0x3f
	.zero		1


	//   ....[79]....
        /*06b8*/ 	.word	0x000129e0
        /*06bc*/ 	.word	0x00000003
        /*06c0*/ 	.word	0x00000000
        /*06c4*/ 	.short	0x010a
        /*06c6*/ 	.byte	0x3f
	.zero		1


	//   ....[80]....
        /*06c8*/ 	.word	0x00012a30
        /*06cc*/ 	.word	0x00000005
        /*06d0*/ 	.word	0x00000000
        /*06d4*/ 	.short	0x010a
        /*06d6*/ 	.byte	0x3f
	.zero		1


	//----- nvinfo : EIATTR_NUM_MBARRIERS
	.align		4
.L_519:
        /*06d8*/ 	.byte	0x03, 0x38
        /*06da*/ 	.short	0x0017


	//----- nvinfo : EIATTR_EXIT_INSTR_OFFSETS
	.align		4
        /*06dc*/ 	.byte	0x04, 0x1c
        /*06de*/ 	.short	(.L_521 - .L_520)


	//   ....[0]....
.L_520:
        /*06e0*/ 	.word	0x00000aa0


	//   ....[1]....
        /*06e4*/ 	.word	0x0000ed50


	//   ....[2]....
        /*06e8*/ 	.word	0x0000edb0


	//   ....[3]....
        /*06ec*/ 	.word	0x00011fa0


	//   ....[4]....
        /*06f0*/ 	.word	0x000121f0


	//----- nvinfo : EIATTR_MAX_THREADS
	.align		4
.L_521:
        /*06f4*/ 	.byte	0x04, 0x05
        /*06f6*/ 	.short	(.L_523 - .L_522)
.L_522:
        /*06f8*/ 	.word	0x00000180
        /*06fc*/ 	.word	0x00000001
        /*0700*/ 	.word	0x00000001


	//----- nvinfo : EIATTR_CRS_STACK_SIZE
	.align		4
.L_523:
        /*0704*/ 	.byte	0x04, 0x1e
        /*0706*/ 	.short	(.L_525 - .L_524)
.L_524:
        /*0708*/ 	.word	0x00000000


	//----- nvinfo : EIATTR_CBANK_PARAM_SIZE
	.align		4
.L_525:
        /*070c*/ 	.byte	0x03, 0x19
        /*070e*/ 	.short	0x0cf0


	//----- nvinfo : EIATTR_PARAM_CBANK
	.align		4
        /*0710*/ 	.byte	0x04, 0x0a
        /*0712*/ 	.short	(.L_527 - .L_526)
	.align		4
.L_526:
        /*0714*/ 	.word	index@(.nv.constant0._ZN7cutlass13device_kernelIN5flash11enable_sm90INS1_16FlashAttnFwdSm90INS1_25CollectiveMainloopFwdSm90ILi2EN4cute5tupleIJNS5_1CILi1EEES8_S8_EEENS6_IJNS7_ILi64EEESA_SA_EEELi512ENS_10bfloat16_tEfNS_4arch4Sm90ELb1ELb0ELb1ELb0ELb0ELb0ELb1ELb0ELb0ELb0ELb0ELb0EEENS1_21CollectiveEpilogueFwdINS6_IJSA_NS7_ILi512EEESA_EEES9_SC_SE_Li256ELb0ELb0ELb0ELb0EEENS1_30DynamicPersistentTileSchedulerILi256ELi32ELb0ELb0ELb1EEEEEEEEEvNT_6ParamsE)
        /*0718*/ 	.short	0x0210
        /*071a*/ 	.short	0x0cf0


	//----- nvinfo : EIATTR_SW_WAR
	.align		4
.L_527:
        /*071c*/ 	.byte	0x04, 0x36
        /*071e*/ 	.short	(.L_529 - .L_528)
.L_528:
        /*0720*/ 	.word	0x00000008
.L_529:


//--------------------- .nv.info._ZN7cutlass13device_kernelIN5flash11enable_sm90INS1_16FlashAttnFwdSm90INS1_25CollectiveMainloopFwdSm90ILi2EN4cute5tupleIJNS5_1CILi1EEES8_S8_EEENS6_IJNS7_ILi64EEESA_SA_EEELi512ENS_10bfloat16_tEfNS_4arch4Sm90ELb1ELb0ELb1ELb1ELb0ELb0ELb0ELb0ELb0ELb0ELb0ELb0EEENS1_21CollectiveEpilogueFwdINS6_IJSA_NS7_ILi512EEESA_EEES9_SC_SE_Li256ELb1ELb0ELb0ELb0EEENS1_36VarlenDynamicPersistentTileSchedulerILi64ELi64ELi256ELi32ELb0ELb0ELb1ELb1ELb1ELb1EEEEEEEEEvNT_6ParamsE --------------------------
	.section	.nv.info._ZN7cutlass13device_kernelIN5flash11enable_sm90INS1_16FlashAttnFwdSm90INS1_25CollectiveMainloopFwdSm90ILi2EN4cute5tupleIJNS5_1CILi1EEES8_S8_EEENS6_IJNS7_ILi64EEESA_SA_EEELi512ENS_10bfloat16_tEfNS_4arch4Sm90ELb1ELb0ELb1ELb1ELb0ELb0ELb0ELb0ELb0ELb0ELb0ELb0EEENS1_21CollectiveEpilogueFwdINS6_IJSA_NS7_ILi512EEESA_EEES9_SC_SE_Li256ELb1ELb0ELb0ELb0EEENS1_36VarlenDynamicPersistentTileSchedulerILi64ELi64ELi256ELi32ELb0ELb0ELb1ELb1ELb1ELb1EEEEEEEEEvNT_6ParamsE,"",@"SHT_CUDA_INFO"
	.sectionflags	@""
	.align	4


	//----- nvinfo : EIATTR_CUDA_API_VERSION
	.align		4
        /*0000*/ 	.byte	0x04, 0x37
        /*0002*/ 	.short	(.L_531 - .L_530)
.L_530:
        /*0004*/ 	.word	0x00000082


	//----- nvinfo : EIATTR_KPARAM_INFO
	.align		4
.L_531:
        /*0008*/ 	.byte	0x04, 0x17
        /*000a*/ 	.short	(.L_533 - .L_532)
.L_532:
        /*000c*/ 	.word	0x00000000
        /*0010*/ 	.short	0x0000
        /*0012*/ 	.short	0x0070
        /*0014*/ 	.byte	0x00, 0xf0, 0x01, 0x28


	//----- nvinfo : EIATTR_SPARSE_MMA_MASK
	.align		4
.L_533:
        /*0018*/ 	.byte	0x03, 0x50
        /*001a*/ 	.short	0x0000


	//----- nvinfo : EIATTR_MAXREG_COUNT
	.align		4
        /*001c*/ 	.byte	0x03, 0x1b
        /*001e*/ 	.short	0x00a8


	//----- nvinfo : EIATTR_NUM_BARRIERS
	.align		4
        /*0020*/ 	.byte	0x02, 0x4c
        /*0022*/ 	.byte	0x10
	.zero		1


	//----- nvinfo : EIATTR_EXTERNS
	.align		4
        /*0024*/ 	.byte	0x04, 0x0f
        /*0026*/ 	.short	(.L_535 - .L_534)


	//   ....[0]....
	.align		4
.L_534:
        /*0028*/ 	.word	index@(__assertfail)


	//----- nvinfo : EIATTR_ANNOTATIONS
	.align		4
.L_535:
        /*002c*/ 	.byte	0x04, 0x55
        /*002e*/ 	.short	(.L_537 - .L_536)


	//   ....[0]....
.L_536:
        /* <DEDUP_REMOVED lines=28> */


	//----- nvinfo : EIATTR_MERCURY_ISA_VERSION
	.align		4
.L_537:
        /*01e0*/ 	.byte	0x03, 0x5f
        /*01e2*/ 	.short	0x0101


	//----- nvinfo : EIATTR_UNUSED_LOAD_BYTE_OFFSET
	.align		4
        /*01e4*/ 	.byte	0x04, 0x44
        /*01e6*/ 	.short	(.L_539 - .L_538)


	//   ....[0]....
.L_538:
        /*01e8*/ 	.word	0x00000a50
        /*01ec*/ 	.word	0x0000fff0


	//   ....[1]....
        /*01f0*/ 	.word	0x00009730
        /*01f4*/ 	.word	0x0000fff0


	//----- nvinfo : EIATTR_INT_WARP_WIDE_INSTR_OFFSETS
	.align		4
.L_539:
        /*01f8*/ 	.byte	0x04, 0x31
        /*01fa*/ 	.short	(.L_541 - .L_540)


	//   ....[0]....
.L_540:
        /*01fc*/ 	.word	0x00000160


	//   ....[1]....
        /*0200*/ 	.word	0x000001a0


	//   ....[2]....
        /*0204*/ 	.word	0x00000210


	//   ....[3]....
        /*0208*/ 	.word	0x0000d270


	//   ....[4]....
        /*020c*/ 	.word	0x0000d300


	//   ....[5]....
        /*0210*/ 	.word	0x0000d790


	//   ....[6]....
        /*0214*/ 	.word	0x0000d7c0


	//   ....[7]....
        /*0218*/ 	.word	0x00010060


	//   ....[8]....
        /*021c*/ 	.word	0x000100f0


	//----- nvinfo : EIATTR_COOP_GROUP_MASK_REGIDS
	.align		4
.L_541:
        /*0220*/ 	.byte	0x04, 0x29
        /*0222*/ 	.short	(.L_543 - .L_542)


	//   ....[0]....
.L_542:
        /*0224*/ 	.word	0xffffffff


	//   ....[1]....
        /*0228*/ 	.word	0xffffffff


	//   ....[2]....
        /*022c*/ 	.word	0xffffffff


	//   ....[3]....
        /*0230*/ 	.word	0xffffffff


	//   ....[4]....
        /*0234*/ 	.word	0xffffffff


	//   ....[5]....
        /*0238*/ 	.word	0xffffffff


	//   ....[6]....
        /*023c*/ 	.word	0xffffffff


	//   ....[7]....
        /*0240*/ 	.word	0xffffffff


	//   ....[8]....
        /*0244*/ 	.word	0xffffffff


	//   ....[9]....
        /*0248*/ 	.word	0xffffffff


	//   ....[10]....
        /*024c*/ 	.word	0xffffffff


	//   ....[11]....
        /*0250*/ 	.word	0xffffffff


	//   ....[12]....
        /*0254*/ 	.word	0xffffffff


	//   ....[13]....
        /*0258*/ 	.word	0xffffffff


	//   ....[14]....
        /*025c*/ 	.word	0xffffffff


	//   ....[15]....
        /*0260*/ 	.word	0xffffffff


	//   ....[16]....
        /*0264*/ 	.word	0xffffffff


	//   ....[17]....
        /*0268*/ 	.word	0xffffffff


	//   ....[18]....
        /*026c*/ 	.word	0xffffffff


	//   ....[19]....
        /*0270*/ 	.word	0xffffffff


	//   ....[20]....
        /*0274*/ 	.word	0xffffffff


	//   ....[21]....
        /*0278*/ 	.word	0xffffffff


	//   ....[22]....
        /*027c*/ 	.word	0xffffffff


	//   ....[23]....
        /*0280*/ 	.word	0xffffffff


	//   ....[24]....
        /*0284*/ 	.word	0xffffffff


	//   ....[25]....
        /*0288*/ 	.word	0xffffffff


	//   ....[26]....
        /*028c*/ 	.word	0xffffffff


	//   ....[27]....
        /*0290*/ 	.word	0xffffffff


	//   ....[28]....
        /*0294*/ 	.word	0xffffffff


	//   ....[29]....
        /*0298*/ 	.word	0xffffffff


	//   ....[30]....
        /*029c*/ 	.word	0xffffffff


	//   ....[31]....
        /*02a0*/ 	.word	0xffffffff


	//   ....[32]....
        /*02a4*/ 	.word	0xffffffff


	//   ....[33]....
        /*02a8*/ 	.word	0xffffffff


	//   ....[34]....
        /*02ac*/ 	.word	0xffffffff


	//   ....[35]....
        /*02b0*/ 	.word	0xffffffff


	//   ....[36]....
        /*02b4*/ 	.word	0xffffffff


	//   ....[37]....
        /*02b8*/ 	.word	0xffffffff


	//   ....[38]....
        /*02bc*/ 	.word	0xffffffff


	//   ....[39]....
        /*02c0*/ 	.word	0xffffffff


	//   ....[40]....
        /*02c4*/ 	.word	0xffffffff


	//   ....[41]....
        /*02c8*/ 	.word	0xffffffff


	//   ....[42]....
        /*02cc*/ 	.word	0xffffffff


	//   ....[43]....
        /*02d0*/ 	.word	0xffffffff


	//   ....[44]....
        /*02d4*/ 	.word	0xffffffff


	//   ....[45]....
        /*02d8*/ 	.word	0xffffffff


	//   ....[46]....
        /*02dc*/ 	.word	0xffffffff


	//   ....[47]....
        /*02e0*/ 	.word	0xffffffff


	//   ....[48]....
        /*02e4*/ 	.word	0xffffffff


	//   ....[49]....
        /*02e8*/ 	.word	0xffffffff


	//   ....[50]....
        /*02ec*/ 	.word	0xffffffff


	//   ....[51]....
        /*02f0*/ 	.word	0xffffffff


	//   ....[52]....
        /*02f4*/ 	.word	0xffffffff


	//   ....[53]....
        /*02f8*/ 	.word	0xffffffff


	//   ....[54]....
        /*02fc*/ 	.word	0xffffffff


	//   ....[55]....
        /*0300*/ 	.word	0xffffffff


	//   ....[56]....
        /*0304*/ 	.word	0xffffffff


	//   ....[57]....
        /*0308*/ 	.word	0xffffffff


	//   ....[58]....
        /*030c*/ 	.word	0xffffffff


	//   ....[59]....
        /*0310*/ 	.word	0xffffffff


	//   ....[60]....
        /*0314*/ 	.word	0xffffffff


	//   ....[61]....
        /*0318*/ 	.word	0xffffffff


	//   ....[62]....
        /*031c*/ 	.word	0xffffffff


	//   ....[63]....
        /*0320*/ 	.word	0x0500000f


	//   ....[64]....
        /*0324*/ 	.word	0x0500000f


	//   ....[65]....
        /*0328*/ 	.word	0x0500000f


	//   ....[66]....
        /*032c*/ 	.word	0x0500000f


	//   ....[67]....
        /*0330*/ 	.word	0x0500000f


	//   ....[68]....
        /*0334*/ 	.word	0x0500000f


	//   ....[69]....
        /*0338*/ 	.word	0x0500000f


	//   ....[70]....
        /*033c*/ 	.word	0x0500000f


	//   ....[71]....
        /*0340*/ 	.word	0x0500000f


	//   ....[72]....
        /*0344*/ 	.word	0x0500000f


	//   ....[73]....
        /*0348*/ 	.word	0x0500000f


	//   ....[74]....
        /*034c*/ 	.word	0x0500000f


	//   ....[75]....
        /*0350*/ 	.word	0x0500000f


	//   ....[76]....
        /*0354*/ 	.word	0x0500000f


	//   ....[77]....
        /*0358*/ 	.word	0x0500000f


	//   ....[78]....
        /*035c*/ 	.word	0x0500000f


	//   ....[79]....
        /*0360*/ 	.word	0x0500000f


	//   ....[80]....
        /*0364*/ 	.word	0x0500000f


	//   ....[81]....
        /*0368*/ 	.word	0x0500000f


	//----- nvinfo : EIATTR_COOP_GROUP_INSTR_OFFSETS
	.align		4
.L_543:
        /*036c*/ 	.byte	0x04, 0x28
        /*036e*/ 	.short	(.L_545 - .L_544)


	//   ....[0]....
.L_544:
        /*0370*/ 	.word	0x00000060


	//   ....[1]....
        /*0374*/ 	.word	0x00000170


	//   ....[2]....
        /*0378*/ 	.word	0x000001c0


	//   ....[3]....
        /*037c*/ 	.word	0x000003b0


	//   ....[4]....
        /*0380*/ 	.word	0x00000510


	//   ....[5]....
        /*0384*/ 	.word	0x00000630


	//   ....[6]....
        /*0388*/ 	.word	0x00000790


	//   ....[7]....
        /*038c*/ 	.word	0x00001920


	//   ....[8]....
        /*0390*/ 	.word	0x000031b0


	//   ....[9]....
        /*0394*/ 	.word	0x00003ec0


	//   ....[10]....
        /*0398*/ 	.word	0x00003f90


	//   ....[11]....
        /*039c*/ 	.word	0x000043d0


	//   ....[12]....
        /*03a0*/ 	.word	0x00004440


	//   ....[13]....
        /*03a4*/ 	.word	0x00004d90


	//   ....[14]....
        /*03a8*/ 	.word	0x00005700


	//   ....[15]....
        /*03ac*/ 	.word	0x00005760


	//   ....[16]....
        /*03b0*/ 	.word	0x00005c50


	//   ....[17]....
        /*03b4*/ 	.word	0x00005ce0


	//   ....[18]....
        /*03b8*/ 	.word	0x00006f20


	//   ....[19]....
        /*03bc*/ 	.word	0x00007630


	//   ....[20]....
        /*03c0*/ 	.word	0x000076b0


	//   ....[21]....
        /*03c4*/ 	.word	0x000079c0


	//   ....[22]....
        /*03c8*/ 	.word	0x00007b80


	//   ....[23]....
        /*03cc*/ 	.word	0x00008c00


	//   ....[24]....
        /*03d0*/ 	.word	0x00008c40


	//   ....[25]....
        /*03d4*/ 	.word	0x00008c80


	//   ....[26]....
        /*03d8*/ 	.word	0x00008cf0


	//   ....[27]....
        /*03dc*/ 	.word	0x00008d10


	//   ....[28]....
        /*03e0*/ 	.word	0x0000a680


	//   ....[29]....
        /*03e4*/ 	.word	0x0000c0a0


	//   ....[30]....
        /*03e8*/ 	.word	0x0000c220


	//   ....[31]....
        /*03ec*/ 	.word	0x0000c250


	//   ....[32]....
        /*03f0*/ 	.word	0x0000c290


	//   ....[33]....
        /*03f4*/ 	.word	0x0000c300


	//   ....[34]....
        /*03f8*/ 	.word	0x0000c360


	//   ....[35]....
        /*03fc*/ 	.word	0x0000c3a0


	//   ....[36]....
        /*0400*/ 	.word	0x0000c540


	//   ....[37]....
        /*0404*/ 	.word	0x0000c5a0


	//   ....[38]....
        /*0408*/ 	.word	0x0000c5e0


	//   ....[39]....
        /*040c*/ 	.word	0x0000c620


	//   ....[40]....
        /*0410*/ 	.word	0x0000c650


	//   ....[41]....
        /*0414*/ 	.word	0x0000c680


	//   ....[42]....
        /*0418*/ 	.word	0x0000c710


	//   ....[43]....
        /*041c*/ 	.word	0x0000c770


	//   ....[44]....
        /*0420*/ 	.word	0x0000c800


	//   ....[45]....
        /*0424*/ 	.word	0x00010180


	//   ....[46]....
        /*0428*/ 	.word	0x00010190


	//   ....[47]....
        /*042c*/ 	.word	0x000102a0


	//   ....[48]....
        /*0430*/ 	.word	0x00010300


	//   ....[49]....
        /*0434*/ 	.word	0x00010340


	//   ....[50]....
        /*0438*/ 	.word	0x00010380


	//   ....[51]....
        /*043c*/ 	.word	0x000103b0


	//   ....[52]....
        /*0440*/ 	.word	0x000103e0


	//   ....[53]....
        /*0444*/ 	.word	0x00010570


	//   ....[54]....
        /*0448*/ 	.word	0x000105d0


	//   ....[55]....
        /*044c*/ 	.word	0x00010610


	//   ....[56]....
        /*0450*/ 	.word	0x00010650


	//   ....[57]....
        /*0454*/ 	.word	0x00010680


	//   ....[58]....
        /*0458*/ 	.word	0x000106b0


	//   ....[59]....
        /*045c*/ 	.word	0x00010770


	//   ....[60]....
        /*0460*/ 	.word	0x00010790


	//   ....[61]....
        /*0464*/ 	.word	0x00010800


	//   ....[62]....
        /*0468*/ 	.word	0x00010e90


	//   ....[63]....
        /*046c*/ 	.word	0x000114f0


	//   ....[64]....
        /*0470*/ 	.word	0x00011910


	//   ....[65]....
        /*0474*/ 	.word	0x000119a0


	//   ....[66]....
        /*0478*/ 	.word	0x00011a40


	//   ....[67]....
        /*047c*/ 	.word	0x00011af0


	//   ....[68]....
        /*0480*/ 	.word	0x00011b70


	//   ....[69]....
        /*0484*/ 	.word	0x00011bf0


	//   ....[70]....
        /*0488*/ 	.word	0x00011c70


	//   ....[71]....
        /*048c*/ 	.word	0x00011cf0


	//   ....[72]....
        /*0490*/ 	.word	0x00011d80


	//   ....[73]....
        /*0494*/ 	.word	0x00011e30


	//   ....[74]....
        /*0498*/ 	.word	0x00011eb0


	//   ....[75]....
        /*049c*/ 	.word	0x00011f30


	//   ....[76]....
        /*04a0*/ 	.word	0x00011fb0


	//   ....[77]....
        /*04a4*/ 	.word	0x00012030


	//   ....[78]....
        /*04a8*/ 	.word	0x000120a0


	//   ....[79]....
        /*04ac*/ 	.word	0x00012140


	//   ....[80]....
        /*04b0*/ 	.word	0x000121d0


	//   ....[81]....
        /*04b4*/ 	.word	0x00012300


	//----- nvinfo : EIATTR_REG_RECONFIG
	.align		4
.L_545:
        /*04b8*/ 	.byte	0x01, 0x54
	.zero		2


	//----- nvinfo : EIATTR_SYSCALL_OFFSETS
	.align		4
        /*04bc*/ 	.byte	0x04, 0x46
        /*04be*/ 	.short	(.L_547 - .L_546)


	//   ....[0]....
.L_546:
        /*04c0*/ 	.word	0x00003380


	//   ....[1]....
        /*04c4*/ 	.word	0x0000d490


	//   ....[2]....
        /*04c8*/ 	.word	0x0000d5d0


	//   ....[3]....
        /*04cc*/ 	.word	0x0000d6d0


	//----- nvinfo : EIATTR_MBARRIER_INSTR_OFFSETS
	.align		4
.L_547:
        /*04d0*/ 	.byte	0x04, 0x39
        /*04d2*/ 	.short	(.L_549 - .L_548)


	//   ....[0]....
.L_548:
        /*04d4*/ 	.word	0x000002a0
        /*04d8*/ 	.word	0x000000ff
        /*04dc*/ 	.word	0x00028c00
        /*04e0*/ 	.short	0x0100
        /*04e2*/ 	.byte	0x08
	.zero		1


	//   ....[1]....
        /*04e4*/ 	.word	0x000002b0
        /*04e8*/ 	.word	0x000000ff
        /*04ec*/ 	.word	0x00028c20
        /*04f0*/ 	.short	0x0100
        /*04f2*/ 	.byte	0x08
	.zero		1


	//   ....[2]....
        /*04f4*/ 	.word	0x00000360
        /*04f8*/ 	.word	0x000000ff
        /*04fc*/ 	.word	0x00028c30
        /*0500*/ 	.short	0x0100
        /*0502*/ 	.byte	0x06
	.zero		1


	//   ....[3]....
        /*0504*/ 	.word	0x00000370
        /*0508*/ 	.word	0x000000ff
        /*050c*/ 	.word	0x00028c40
        /*0510*/ 	.short	0x0100
        /*0512*/ 	.byte	0x06
	.zero		1


	//   ....[4]....
        /*0514*/ 	.word	0x00000380
        /*0518*/ 	.word	0x000000ff
        /*051c*/ 	.word	0x00028c38
        /*0520*/ 	.short	0x0100
        /*0522*/ 	.byte	0x06
	.zero		1


	//   ....[5]....
        /*0524*/ 	.word	0x00000390
        /*0528*/ 	.word	0x000000ff
        /*052c*/ 	.word	0x00028c48
        /*0530*/ 	.short	0x0100
        /*0532*/ 	.byte	0x06
	.zero		1


	//   ....[6]....
        /*0534*/ 	.word	0x000004c0
        /*0538*/ 	.word	0x000000ff
        /*053c*/ 	.word	0x00028c50
        /*0540*/ 	.short	0x0100
        /*0542*/ 	.byte	0x08
	.zero		1


	//   ....[7]....
        /*0544*/ 	.word	0x000004d0
        /*0548*/ 	.word	0x000000ff
        /*054c*/ 	.word	0x00028c60
        /*0550*/ 	.short	0x0100
        /*0552*/ 	.byte	0x08
	.zero		1


	//   ....[8]....
        /*0554*/ 	.word	0x000004e0
        /*0558*/ 	.word	0x000000ff
        /*055c*/ 	.word	0x00028c58
        /*0560*/ 	.short	0x0100
        /*0562*/ 	.byte	0x08
	.zero		1


	//   ....[9]....
        /*0564*/ 	.word	0x000004f0
        /*0568*/ 	.word	0x000000ff
        /*056c*/ 	.word	0x00028c68
        /*0570*/ 	.short	0x0100
        /*0572*/ 	.byte	0x08
	.zero		1


	//   ....[10]....
        /*0574*/ 	.word	0x000005e0
        /*0578*/ 	.word	0x000000ff
        /*057c*/ 	.word	0x00028c70
        /*0580*/ 	.short	0x0100
        /*0582*/ 	.byte	0x06
	.zero		1


	//   ....[11]....
        /*0584*/ 	.word	0x000005f0
        /*0588*/ 	.word	0x000000ff
        /*058c*/ 	.word	0x00028c80
        /*0590*/ 	.short	0x0100
        /*0592*/ 	.byte	0x06
	.zero		1


	//   ....[12]....
        /*0594*/ 	.word	0x00000600
        /*0598*/ 	.word	0x000000ff
        /*059c*/ 	.word	0x00028c78
        /*05a0*/ 	.short	0x0100
        /*05a2*/ 	.byte	0x06
	.zero		1


	//   ....[13]....
        /*05a4*/ 	.word	0x00000610
        /*05a8*/ 	.word	0x000000ff
        /*05ac*/ 	.word	0x00028c88
        /*05b0*/ 	.short	0x0100
        /*05b2*/ 	.byte	0x06
	.zero		1


	//   ....[14]....
        /*05b4*/ 	.word	0x00000740
        /*05b8*/ 	.word	0x000000ff
        /*05bc*/ 	.word	0x00028c90
        /*05c0*/ 	.short	0x0100
        /*05c2*/ 	.byte	0x08
	.zero		1


	//   ....[15]....
        /*05c4*/ 	.word	0x00000750
        /*05c8*/ 	.word	0x000000ff
        /*05cc*/ 	.word	0x00028ca0
        /*05d0*/ 	.short	0x0100
        /*05d2*/ 	.byte	0x08
	.zero		1


	//   ....[16]....
        /*05d4*/ 	.word	0x00000760
        /*05d8*/ 	.word	0x000000ff
        /*05dc*/ 	.word	0x00028c98
        /*05e0*/ 	.short	0x0100
        /*05e2*/ 	.byte	0x08
	.zero		1


	//   ....[17]....
        /*05e4*/ 	.word	0x00000770
        /*05e8*/ 	.word	0x000000ff
        /*05ec*/ 	.word	0x00028ca8
        /*05f0*/ 	.short	0x0100
        /*05f2*/ 	.byte	0x08
	.zero		1


	//   ....[18]....
        /*05f4*/ 	.word	0x000008a0
        /*05f8*/ 	.word	0x000000ff
        /*05fc*/ 	.word	0x00028cb0
        /*0600*/ 	.short	0x0100
        /*0602*/ 	.byte	0x08
	.zero		1


	//   ....[19]....
        /*0604*/ 	.word	0x000008b0
        /*0608*/ 	.word	0x000000ff
        /*060c*/ 	.word	0x00028cc0
        /*0610*/ 	.short	0x0100
        /*0612*/ 	.byte	0x08
	.zero		1


	//   ....[20]....
        /*0614*/ 	.word	0x000008c0
        /*0618*/ 	.word	0x000000ff
        /*061c*/ 	.word	0x00028cb8
        /*0620*/ 	.short	0x0100
        /*0622*/ 	.byte	0x08
	.zero		1


	//   ....[21]....
        /*0624*/ 	.word	0x000008d0
        /*0628*/ 	.word	0x000000ff
        /*062c*/ 	.word	0x00028cc8
        /*0630*/ 	.short	0x0100
        /*0632*/ 	.byte	0x08
	.zero		1


	//   ....[22]....
        /*0634*/ 	.word	0x00001a30
        /*0638*/ 	.word	0x000000ff
        /*063c*/ 	.word	0x00028c50
        /*0640*/ 	.short	0x010a
        /*0642*/ 	.byte	0x15
	.zero		1


	//   ....[23]....
        /*0644*/ 	.word	0x00001d00
        /*0648*/ 	.word	0x00000004
        /*064c*/ 	.word	0x00000000
        /*0650*/ 	.short	0x0101
        /*0652*/ 	.byte	0x3f
	.zero		1


	//   ....[24]....
        /*0654*/ 	.word	0x00002660
        /*0658*/ 	.word	0x000000ff
        /*065c*/ 	.word	0x00028c50
        /*0660*/ 	.short	0x010a
        /*0662*/ 	.byte	0x15
	.zero		1


	//   ....[25]....
        /*0664*/ 	.word	0x000026a0
        /*0668*/ 	.word	0x000000ff
        /*066c*/ 	.word	0x00028c50
        /*0670*/ 	.short	0x010a
        /*0672*/ 	.byte	0x15
	.zero		1


	//   ....[26]....
        /*0674*/ 	.word	0x00002870
        /*0678*/ 	.word	0x00000005
        /*067c*/ 	.word	0x00000000
        /*0680*/ 	.short	0x0101
        /*0682*/ 	.byte	0x3f
	.zero		1


	//   ....[27]....
        /*0684*/ 	.word	0x00003400
        /*0688*/ 	.word	0x000000ff
        /*068c*/ 	.word	0x00028c00
        /*0690*/ 	.short	0x010a
        /*0692*/ 	.byte	0x28
	.zero		1


	//   ....[28]....
        /*0694*/ 	.word	0x00003480
        /*0698*/ 	.word	0x00000007
        /*069c*/ 	.word	0x00028c30
        /*06a0*/ 	.short	0x010a
        /*06a2*/ 	.byte	0x3f
	.zero		1


	//   ....[29]....
        /*06a4*/ 	.word	0x000034c0
        /*06a8*/ 	.word	0x00000007
        /*06ac*/ 	.word	0x00028c30
        /*06b0*/ 	.short	0x010a
        /*06b2*/ 	.byte	0x3f
	.zero		1


	//   ....[30]....
        /*06b4*/ 	.word	0x00004640
        /*06b8*/ 	.word	0x00000003
        /*06bc*/ 	.word	0x00000000
        /*06c0*/ 	.short	0x0101
        /*06c2*/ 	.byte	0x3f
	.zero		1


	//   ....[31]....
        /*06c4*/ 	.word	0x00004a90
        /*06c8*/ 	.word	0x00000007
        /*06cc*/ 	.word	0x00028c50
        /*06d0*/ 	.short	0x010a
        /*06d2*/ 	.byte	0x3f
	.zero		1


	//   ....[32]....
        /*06d4*/ 	.word	0x00004ad0
        /*06d8*/ 	.word	0x00000007
        /*06dc*/ 	.word	0x00028c50
        /*06e0*/ 	.short	0x010a
        /*06e2*/ 	.byte	0x3f
	.zero		1


	//   ....[33]....
        /*06e4*/ 	.word	0x00004db0
        /*06e8*/ 	.word	0x00000007
        /*06ec*/ 	.word	0x00000000
        /*06f0*/ 	.short	0x0101
        /*06f2*/ 	.byte	0x3f
	.zero		1


	//   ....[34]....
        /*06f4*/ 	.word	0x00004ec0
        /*06f8*/ 	.word	0x000000ff
        /*06fc*/ 	.word	0x00028c30
        /*0700*/ 	.short	0x010a
        /*0702*/ 	.byte	0x19
	.zero		1


	//   ....[35]....
        /*0704*/ 	.word	0x00004f00
        /*0708*/ 	.word	0x000000ff
        /*070c*/ 	.word	0x00028c30
        /*0710*/ 	.short	0x010a
        /*0712*/ 	.byte	0x19
	.zero		1


	//   ....[36]....
        /*0714*/ 	.word	0x00005f50
        /*0718*/ 	.word	0x00000098
        /*071c*/ 	.word	0x00000000
        /*0720*/ 	.short	0x0101
        /*0722*/ 	.byte	0x3f
	.zero		1


	//   ....[37]....
        /*0724*/ 	.word	0x00006c60
        /*0728*/ 	.word	0x000000ff
        /*072c*/ 	.word	0x00028c50
        /*0730*/ 	.short	0x010a
        /*0732*/ 	.byte	0x19
	.zero		1


	//   ....[38]....
        /*0734*/ 	.word	0x00006ca0
        /*0738*/ 	.word	0x000000ff
        /*073c*/ 	.word	0x00028c50
        /*0740*/ 	.short	0x010a
        /*0742*/ 	.byte	0x19
	.zero		1


	//   ....[39]....
        /*0744*/ 	.word	0x00006f40
        /*0748*/ 	.word	0x000000a8
        /*074c*/ 	.word	0x00000000
        /*0750*/ 	.short	0x0101
        /*0752*/ 	.byte	0x3f
	.zero		1


	//   ....[40]....
        /*0754*/ 	.word	0x00007070
        /*0758*/ 	.word	0x000000ff
        /*075c*/ 	.word	0x00028c30
        /*0760*/ 	.short	0x010a
        /*0762*/ 	.byte	0x18
	.zero		1


	//   ....[41]....
        /*0764*/ 	.word	0x000070b0
        /*0768*/ 	.word	0x000000ff
        /*076c*/ 	.word	0x00028c30
        /*0770*/ 	.short	0x010a
        /*0772*/ 	.byte	0x18
	.zero		1


	//   ....[42]....
        /*0774*/ 	.word	0x00007ea0
        /*0778*/ 	.word	0x00000098
        /*077c*/ 	.word	0x00000000
        /*0780*/ 	.short	0x0101
        /*0782*/ 	.byte	0x3f
	.zero		1


	//   ....[43]....
        /*0784*/ 	.word	0x00008950
        /*0788*/ 	.word	0x000000ff
        /*078c*/ 	.word	0x00028c50
        /*0790*/ 	.short	0x010a
        /*0792*/ 	.byte	0x18
	.zero		1


	//   ....[44]....
        /*0794*/ 	.word	0x00008990
        /*0798*/ 	.word	0x000000ff
        /*079c*/ 	.word	0x00028c50
        /*07a0*/ 	.short	0x010a
        /*07a2*/ 	.byte	0x18
	.zero		1


	//   ....[45]....
        /*07a4*/ 	.word	0x00008c20
        /*07a8*/ 	.word	0x000000a8
        /*07ac*/ 	.word	0x00000000
        /*07b0*/ 	.short	0x0101
        /*07b2*/ 	.byte	0x3f
	.zero		1


	//   ....[46]....
        /*07b4*/ 	.word	0x0000b0d0
        /*07b8*/ 	.word	0x000000ff
        /*07bc*/ 	.word	0x00000000
        /*07c0*/ 	.short	0x0101
        /*07c2*/ 	.byte	0x04
	.zero		1


	//   ....[47]....
        /*07c4*/ 	.word	0x0000dc00
        /*07c8*/ 	.word	0x00000008
        /*07cc*/ 	.word	0x00028c40
        /*07d0*/ 	.short	0x010a
        /*07d2*/ 	.byte	0x3f
	.zero		1


	//   ....[48]....
        /*07d4*/ 	.word	0x0000dff0
        /*07d8*/ 	.word	0x0000000a
        /*07dc*/ 	.word	0x00028c20
        /*07e0*/ 	.short	0x010a
        /*07e2*/ 	.byte	0x3f
	.zero		1


	//   ....[49]....
        /*07e4*/ 	.word	0x0000e0b0
        /*07e8*/ 	.word	0x0000000b
        /*07ec*/ 	.word	0x00028c60
        /*07f0*/ 	.short	0x010a
        /*07f2*/ 	.byte	0x3f
	.zero		1


	//   ....[50]....
        /*07f4*/ 	.word	0x0000e820
        /*07f8*/ 	.word	0x00000002
        /*07fc*/ 	.word	0x00028c40
        /*0800*/ 	.short	0x010a
        /*0802*/ 	.byte	0x3f
	.zero		1


	//   ....[51]....
        /*0804*/ 	.word	0x0000ea30
        /*0808*/ 	.word	0x00000002
        /*080c*/ 	.word	0x00028c60
        /*0810*/ 	.short	0x010a
        /*0812*/ 	.byte	0x3f
	.zero		1


	//   ....[52]....
        /*0814*/ 	.word	0x0000f0f0
        /*0818*/ 	.word	0x00000002
        /*081c*/ 	.word	0x00028c40
        /*0820*/ 	.short	0x010a
        /*0822*/ 	.byte	0x3f
	.zero		1


	//   ....[53]....
        /*0824*/ 	.word	0x0000f2f0
        /*0828*/ 	.word	0x00000002
        /*082c*/ 	.word	0x00028c60
        /*0830*/ 	.short	0x010a
        /*0832*/ 	.byte	0x3f
	.zero		1


	//   ....[54]....
        /*0834*/ 	.word	0x0000f930
        /*0838*/ 	.word	0x00000002
        /*083c*/ 	.word	0x00028c40
        /*0840*/ 	.short	0x010a
        /*0842*/ 	.byte	0x3f
	.zero		1


	//   ....[55]....
        /*0844*/ 	.word	0x0000fb40
        /*0848*/ 	.word	0x00000002
        /*084c*/ 	.word	0x00028c60
        /*0850*/ 	.short	0x010a
        /*0852*/ 	.byte	0x3f
	.zero		1


	//   ....[56]....
        /*0854*/ 	.word	0x00010e10
        /*0858*/ 	.word	0x00000000
        /*085c*/ 	.word	0x00028c20
        /*0860*/ 	.short	0x010a
        /*0862*/ 	.byte	0x3f
	.zero		1


	//   ....[57]....
        /*0864*/ 	.word	0x00010fd0
        /*0868*/ 	.word	0x00000006
        /*086c*/ 	.word	0x00000000
        /*0870*/ 	.short	0x010a
        /*0872*/ 	.byte	0x3f
	.zero		1


	//   ....[58]....
        /*0874*/ 	.word	0x00011040
        /*0878*/ 	.word	0x00000007
        /*087c*/ 	.word	0x00000000
        /*0880*/ 	.short	0x010a
        /*0882*/ 	.byte	0x3f
	.zero		1


	//   ....[59]....
        /*0884*/ 	.word	0x000110b0
        /*0888*/ 	.word	0x00000004
        /*088c*/ 	.word	0x00000000
        /*0890*/ 	.short	0x010a
        /*0892*/ 	.byte	0x3f
	.zero		1


	//   ....[60]....
        /*0894*/ 	.word	0x000110e0
        /*0898*/ 	.word	0x00000003
        /*089c*/ 	.word	0x00000000
        /*08a0*/ 	.short	0x010a
        /*08a2*/ 	.byte	0x3f
	.zero		1


	//   ....[61]....
        /*08a4*/ 	.word	0x00011150
        /*08a8*/ 	.word	0x00000005
        /*08ac*/ 	.word	0x00028c50
        /*08b0*/ 	.short	0x010a
        /*08b2*/ 	.byte	0x3f
	.zero		1


	//   ....[62]....
        /*08b4*/ 	.word	0x000111b0
        /*08b8*/ 	.word	0x00000006
        /*08bc*/ 	.word	0x00028c50
        /*08c0*/ 	.short	0x010a
        /*08c2*/ 	.byte	0x3f
	.zero		1


	//   ....[63]....
        /*08c4*/ 	.word	0x00011210
        /*08c8*/ 	.word	0x00000003
        /*08cc*/ 	.word	0x00028c00
        /*08d0*/ 	.short	0x010a
        /*08d2*/ 	.byte	0x3f
	.zero		1


	//   ....[64]....
        /*08d4*/ 	.word	0x00011260
        /*08d8*/ 	.word	0x00000007
        /*08dc*/ 	.word	0x00028c30
        /*08e0*/ 	.short	0x010a
        /*08e2*/ 	.byte	0x3f
	.zero		1


	//   ....[65]....
        /*08e4*/ 	.word	0x000112b0
        /*08e8*/ 	.word	0x00000007
        /*08ec*/ 	.word	0x00028c50
        /*08f0*/ 	.short	0x010a
        /*08f2*/ 	.byte	0x3f
	.zero		1


	//   ....[66]....
        /*08f4*/ 	.word	0x00011310
        /*08f8*/ 	.word	0x00000004
        /*08fc*/ 	.word	0x00028c30
        /*0900*/ 	.short	0x010a
        /*0902*/ 	.byte	0x3f
	.zero		1


	//   ....[67]....
        /*0904*/ 	.word	0x00011360
        /*0908*/ 	.word	0x000000a8
        /*090c*/ 	.word	0x00028c50
        /*0910*/ 	.short	0x010a
        /*0912*/ 	.byte	0x3f
	.zero		1


	//   ....[68]....
        /*0914*/ 	.word	0x000113c0
        /*0918*/ 	.word	0x00000004
        /*091c*/ 	.word	0x00028c30
        /*0920*/ 	.short	0x010a
        /*0922*/ 	.byte	0x3f
	.zero		1


	//   ....[69]....
        /*0924*/ 	.word	0x00011410
        /*0928*/ 	.word	0x000000a8
        /*092c*/ 	.word	0x00028c50
        /*0930*/ 	.short	0x010a
        /*0932*/ 	.byte	0x3f
	.zero		1


	//   ....[70]....
        /*0934*/ 	.word	0x000115b0
        /*0938*/ 	.word	0x00000008
        /*093c*/ 	.word	0x00028c40
        /*0940*/ 	.short	0x010a
        /*0942*/ 	.byte	0x3f
	.zero		1


	//   ....[71]....
        /*0944*/ 	.word	0x00011630
        /*0948*/ 	.word	0x00000008
        /*094c*/ 	.word	0x00028c20
        /*0950*/ 	.short	0x010a
        /*0952*/ 	.byte	0x3f
	.zero		1


	//   ....[72]....
        /*0954*/ 	.word	0x00011680
        /*0958*/ 	.word	0x0000000b
        /*095c*/ 	.word	0x00028c60
        /*0960*/ 	.short	0x010a
        /*0962*/ 	.byte	0x3f
	.zero		1


	//   ....[73]....
        /*0964*/ 	.word	0x000116d0
        /*0968*/ 	.word	0x00000002
        /*096c*/ 	.word	0x00028c40
        /*0970*/ 	.short	0x010a
        /*0972*/ 	.byte	0x3f
	.zero		1


	//   ....[74]....
        /*0974*/ 	.word	0x00011720
        /*0978*/ 	.word	0x00000002
        /*097c*/ 	.word	0x00028c60
        /*0980*/ 	.short	0x010a
        /*0982*/ 	.byte	0x3f
	.zero		1


	//   ....[75]....
        /*0984*/ 	.word	0x00011770
        /*0988*/ 	.word	0x00000002
        /*098c*/ 	.word	0x00028c40
        /*0990*/ 	.short	0x010a
        /*0992*/ 	.byte	0x3f
	.zero		1


	//   ....[76]....
        /*0994*/ 	.word	0x000117c0
        /*0998*/ 	.word	0x00000002
        /*099c*/ 	.word	0x00028c60
        /*09a0*/ 	.short	0x010a
        /*09a2*/ 	.byte	0x3f
	.zero		1


	//   ....[77]....
        /*09a4*/ 	.word	0x00011810
        /*09a8*/ 	.word	0x00000002
        /*09ac*/ 	.word	0x00028c40
        /*09b0*/ 	.short	0x010a
        /*09b2*/ 	.byte	0x3f
	.zero		1


	//   ....[78]....
        /*09b4*/ 	.word	0x00011860
        /*09b8*/ 	.word	0x00000002
        /*09bc*/ 	.word	0x00028c60
        /*09c0*/ 	.short	0x010a
        /*09c2*/ 	.byte	0x3f
	.zero		1


	//   ....[79]....
        /*09c4*/ 	.word	0x00012220
        /*09c8*/ 	.word	0x00000000
        /*09cc*/ 	.word	0x00028c20
        /*09d0*/ 	.short	0x010a
        /*09d2*/ 	.byte	0x3f
	.zero		1


	//   ....[80]....
        /*09d4*/ 	.word	0x000123c0
        /*09d8*/ 	.word	0x00000006
        /*09dc*/ 	.word	0x00000000
        /*09e0*/ 	.short	0x010a
        /*09e2*/ 	.byte	0x3f
	.zero		1


	//   ....[81]....
        /*09e4*/ 	.word	0x00012410
        /*09e8*/ 	.word	0x00000007
        /*09ec*/ 	.word	0x00000000
        /*09f0*/ 	.short	0x010a
        /*09f2*/ 	.byte	0x3f
	.zero		1


	//   ....[82]....
        /*09f4*/ 	.word	0x00012460
        /*09f8*/ 	.word	0x00000004
        /*09fc*/ 	.word	0x00000000
        /*0a00*/ 	.short	0x010a
        /*0a02*/ 	.byte	0x3f
	.zero		1


	//----- nvinfo : EIATTR_NUM_MBARRIERS
	.align		4
.L_549:
        /*0a04*/ 	.byte	0x03, 0x38
        /*0a06*/ 	.short	0x0016


	//----- nvinfo : EIATTR_EXIT_INSTR_OFFSETS
	.align		4
        /*0a08*/ 	.byte	0x04, 0x1c
        /*0a0a*/ 	.short	(.L_551 - .L_550)


	//   ....[0]....
.L_550:
        /*0a0c*/ 	.word	0x00000a80


	//   ....[1]....
        /*0a10*/ 	.word	0x0000c060


	//   ....[2]....
        /*0a14*/ 	.word	0x0000c0c0


	//   ....[3]....
        /*0a18*/ 	.word	0x00011130


	//----- nvinfo : EIATTR_MAX_THREADS
	.align		4
.L_551:
        /*0a1c*/ 	.byte	0x04, 0x05
        /*0a1e*/ 	.short	(.L_553 - .L_552)
.L_552:
        /*0a20*/ 	.word	0x00000180
        /*0a24*/ 	.word	0x00000001
        /*0a28*/ 	.word	0x00000001


	//----- nvinfo : EIATTR_CRS_STACK_SIZE
	.align		4
.L_553:
        /*0a2c*/ 	.byte	0x04, 0x1e
        /*0a2e*/ 	.short	(.L_555 - .L_554)
.L_554:
        /*0a30*/ 	.word	0x00000000


	//----- nvinfo : EIATTR_CBANK_PARAM_SIZE
	.align		4
.L_555:
        /*0a34*/ 	.byte	0x03, 0x19
        /*0a36*/ 	.short	0x0a70


	//----- nvinfo : EIATTR_PARAM_CBANK
	.align		4
        /*0a38*/ 	.byte	0x04, 0x0a
        /*0a3a*/ 	.short	(.L_557 - .L_556)
	.align		4
.L_556:
        /*0a3c*/ 	.word	index@(.nv.constant0._ZN7cutlass13device_kernelIN5flash11enable_sm90INS1_16FlashAttnFwdSm90INS1_25CollectiveMainloopFwdSm90ILi2EN4cute5tupleIJNS5_1CILi1EEES8_S8_EEENS6_IJNS7_ILi64EEESA_SA_EEELi512ENS_10bfloat16_tEfNS_4arch4Sm90ELb1ELb0ELb1ELb1ELb0ELb0ELb0ELb0ELb0ELb0ELb0ELb0EEENS1_21CollectiveEpilogueFwdINS6_IJSA_NS7_ILi512EEESA_EEES9_SC_SE_Li256ELb1ELb0ELb0ELb0EEENS1_36VarlenDynamicPersistentTileSchedulerILi64ELi64ELi256ELi32ELb0ELb0ELb1ELb1ELb1ELb1EEEEEEEEEvNT_6ParamsE)
        /*0a40*/ 	.short	0x0210
        /*0a42*/ 	.short	0x0a70


	//----- nvinfo : EIATTR_SW_WAR
	.align		4
.L_557:
        /*0a44*/ 	.byte	0x04, 0x36
        /*0a46*/ 	.short	(.L_559 - .L_558)
.L_558:
        /*0a48*/ 	.word	0x00000008
.L_559:


//--------------------- .nv.info._ZN7cutlass13device_kernelIN5flash11enable_sm90INS1_16FlashAttnFwdSm90INS1_25CollectiveMainloopFwdSm90ILi2EN4cute5tupleIJNS5_1CILi1EEES8_S8_EEENS6_IJNS7_ILi64EEESA_SA_EEELi512ENS_10bfloat16_tEfNS_4arch4Sm90ELb1ELb0ELb1ELb1ELb0ELb1ELb0ELb0ELb0ELb0ELb0ELb0EEENS1_21CollectiveEpilogueFwdINS6_IJSA_NS7_ILi512EEESA_EEES9_SC_SE_Li256ELb1ELb0ELb0ELb0EEENS1_36VarlenDynamicPersistentTileSchedulerILi64ELi64ELi256ELi32ELb0ELb0ELb1ELb1ELb1ELb1EEEEEEEEEvNT_6ParamsE --------------------------
	.section	.nv.info._ZN7cutlass13device_kernelIN5flash11enable_sm90INS1_16FlashAttnFwdSm90INS1_25CollectiveMainloopFwdSm90ILi2EN4cute5tupleIJNS5_1CILi1EEES8_S8_EEENS6_IJNS7_ILi64EEESA_SA_EEELi512ENS_10bfloat16_tEfNS_4arch4Sm90ELb1ELb0ELb1ELb1ELb0ELb1ELb0ELb0ELb0ELb0ELb0ELb0EEENS1_21CollectiveEpilogueFwdINS6_IJSA_NS7_ILi512EEESA_EEES9_SC_SE_Li256ELb1ELb0ELb0ELb0EEENS1_36VarlenDynamicPersistentTileSchedulerILi64ELi64ELi256ELi32ELb0ELb0ELb1ELb1ELb1ELb1EEEEEEEEEvNT_6ParamsE,"",@"SHT_CUDA_INFO"
	.sectionflags	@""
	.align	4


	//----- nvinfo : EIATTR_CUDA_API_VERSION
	.align		4
        /*0000*/ 	.byte	0x04, 0x37
        /*0002*/ 	.short	(.L_561 - .L_560)
.L_560:
        /*0004*/ 	.word	0x00000082


	//----- nvinfo : EIATTR_KPARAM_INFO
	.align		4
.L_561:
        /*0008*/ 	.byte	0x04, 0x17
        /*000a*/ 	.short	(.L_563 - .L_562)
.L_562:
        /*000c*/ 	.word	0x00000000
        /*0010*/ 	.short	0x0000
        /*0012*/ 	.short	0x0070
        /*0014*/ 	.byte	0x00, 0xf0, 0x01, 0x28


	//----- nvinfo : EIATTR_SPARSE_MMA_MASK
	.align		4
.L_563:
        /*0018*/ 	.byte	0x03, 0x50
        /*001a*/ 	.short	0x0000


	//----- nvinfo : EIATTR_MAXREG_COUNT
	.align		4
        /*001c*/ 	.byte	0x03, 0x1b
        /*001e*/ 	.short	0x00a8


	//----- nvinfo : EIATTR_NUM_BARRIERS
	.align		4
        /*0020*/ 	.byte	0x02, 0x4c
        /*0022*/ 	.byte	0x10
	.zero		1


	//----- nvinfo : EIATTR_EXTERNS
	.align		4
        /*0024*/ 	.byte	0x04, 0x0f
        /*0026*/ 	.short	(.L_565 - .L_564)


	//   ....[0]....
	.align		4
.L_564:
        /*0028*/ 	.word	index@(__assertfail)


	//----- nvinfo : EIATTR_ANNOTATIONS
	.align		4
.L_565:
        /*002c*/ 	.byte	0x04, 0x55
        /*002e*/ 	.short	(.L_567 - .L_566)


	//   ....[0]....
.L_566:
        /* <DEDUP_REMOVED lines=41> */


	//----- nvinfo : EIATTR_MERCURY_ISA_VERSION
	.align		4
.L_567:
        /*02a8*/ 	.byte	0x03, 0x5f
        /*02aa*/ 	.short	0x0101


	//----- nvinfo : EIATTR_UNUSED_LOAD_BYTE_OFFSET
	.align		4
        /*02ac*/ 	.byte	0x04, 0x44
        /*02ae*/ 	.short	(.L_569 - .L_568)


	//   ....[0]....
.L_568:
        /*02b0*/ 	.word	0x00000ae0
        /*02b4*/ 	.word	0x0000fff0


	//   ....[1]....
        /*02b8*/ 	.word	0x0000fbf0
        /*02bc*/ 	.word	0x0000fff0


	//----- nvinfo : EIATTR_INT_WARP_WIDE_INSTR_OFFSETS
	.align		4
.L_569:
        /*02c0*/ 	.byte	0x04, 0x31
        /*02c2*/ 	.short	(.L_571 - .L_570)


	//   ....[0]....
.L_570:
        /*02c4*/ 	.word	0x000001c0


	//   ....[1]....
        /*02c8*/ 	.word	0x00000200


	//   ....[2]....
        /*02cc*/ 	.word	0x000002d0


	//   ....[3]....
        /*02d0*/ 	.word	0x00014690


	//   ....[4]....
        /*02d4*/ 	.word	0x00014720


	//   ....[5]....
        /*02d8*/ 	.word	0x00014ba0


	//   ....[6]....
        /*02dc*/ 	.word	0x00014bd0


	//   ....[7]....
        /*02e0*/ 	.word	0x00017460


	//   ....[8]....
        /*02e4*/ 	.word	0x000174f0


	//----- nvinfo : EIATTR_COOP_GROUP_MASK_REGIDS
	.align		4
.L_571:
        /*02e8*/ 	.byte	0x04, 0x29
        /*02ea*/ 	.short	(.L_573 - .L_572)


	//   ....[0]....
.L_572:
        /*02ec*/ 	.word	0xffffffff


	//   ....[1]....
        /*02f0*/ 	.word	0xffffffff


	//   ....[2]....
        /*02f4*/ 	.word	0xffffffff


	//   ....[3]....
        /*02f8*/ 	.word	0xffffffff


	//   ....[4]....
        /*02fc*/ 	.word	0xffffffff


	//   ....[5]....
        /*0300*/ 	.word	0xffffffff


	//   ....[6]....
        /*0304*/ 	.word	0xffffffff


	//   ....[7]....
        /*0308*/ 	.word	0xffffffff


	//   ....[8]....
        /*030c*/ 	.word	0xffffffff


	//   ....[9]....
        /*0310*/ 	.word	0xffffffff


	//   ....[10]....
        /*0314*/ 	.word	0xffffffff


	//   ....[11]....
        /*0318*/ 	.word	0xffffffff


	//   ....[12]....
        /*031c*/ 	.word	0xffffffff


	//   ....[13]....
        /*0320*/ 	.word	0xffffffff


	//   ....[14]....
        /*0324*/ 	.word	0xffffffff


	//   ....[15]....
        /*0328*/ 	.word	0xffffffff


	//   ....[16]....
        /*032c*/ 	.word	0xffffffff


	//   ....[17]....
        /*0330*/ 	.word	0xffffffff


	//   ....[18]....
        /*0334*/ 	.word	0xffffffff


	//   ....[19]....
        /*0338*/ 	.word	0xffffffff


	//   ....[20]....
        /*033c*/ 	.word	0xffffffff


	//   ....[21]....
        /*0340*/ 	.word	0xffffffff


	//   ....[22]....
        /*0344*/ 	.word	0xffffffff


	//   ....[23]....
        /*0348*/ 	.word	0xffffffff


	//   ....[24]....
        /*034c*/ 	.word	0xffffffff


	//   ....[25]....
        /*0350*/ 	.word	0xffffffff


	//   ....[26]....
        /*0354*/ 	.word	0xffffffff


	//   ....[27]....
        /*0358*/ 	.word	0xffffffff


	//   ....[28]....
        /*035c*/ 	.word	0xffffffff


	//   ....[29]....
        /*0360*/ 	.word	0xffffffff


	//   ....[30]....
        /*0364*/ 	.word	0xffffffff


	//   ....[31]....
        /*0368*/ 	.word	0xffffffff


	//   ....[32]....
        /*036c*/ 	.word	0xffffffff


	//   ....[33]....
        /*0370*/ 	.word	0xffffffff


	//   ....[34]....
        /*0374*/ 	.word	0xffffffff


	//   ....[35]....
        /*0378*/ 	.word	0xffffffff


	//   ....[36]....
        /*037c*/ 	.word	0xffffffff


	//   ....[37]....
        /*0380*/ 	.word	0xffffffff


	//   ....[38]....
        /*0384*/ 	.word	0xffffffff


	//   ....[39]....
        /*0388*/ 	.word	0xffffffff


	//   ....[40]....
        /*038c*/ 	.word	0xffffffff


	//   ....[41]....
        /*0390*/ 	.word	0xffffffff


	//   ....[42]....
        /*0394*/ 	.word	0xffffffff


	//   ....[43]....
        /*0398*/ 	.word	0xffffffff


	//   ....[44]....
        /*039c*/ 	.word	0xffffffff


	//   ....[45]....
        /*03a0*/ 	.word	0xffffffff


	//   ....[46]....
        /*03a4*/ 	.word	0xffffffff


	//   ....[47]....
        /*03a8*/ 	.word	0xffffffff


	//   ....[48]....
        /*03ac*/ 	.word	0xffffffff


	//   ....[49]....
        /*03b0*/ 	.word	0xffffffff


	//   ....[50]....
        /*03b4*/ 	.word	0xffffffff


	//   ....[51]....
        /*03b8*/ 	.word	0xffffffff


	//   ....[52]....
        /*03bc*/ 	.word	0xffffffff


	//   ....[53]....
        /*03c0*/ 	.word	0xffffffff


	//   ....[54]....
        /*03c4*/ 	.word	0xffffffff


	//   ....[55]....
        /*03c8*/ 	.word	0xffffffff


	//   ....[56]....
        /*03cc*/ 	.word	0xffffffff


	//   ....[57]....
        /*03d0*/ 	.word	0xffffffff


	//   ....[58]....
        /*03d4*/ 	.word	0xffffffff


	//   ....[59]....
        /*03d8*/ 	.word	0xffffffff


	//   ....[60]....
        /*03dc*/ 	.word	0xffffffff


	//   ....[61]....
        /*03e0*/ 	.word	0xffffffff


	//   ....[62]....
        /*03e4*/ 	.word	0xffffffff


	//   ....[63]....
        /*03e8*/ 	.word	0x0500000f


	//   ....[64]....
        /*03ec*/ 	.word	0x0500000f


	//   ....[65]....
        /*03f0*/ 	.word	0x0500000f


	//   ....[66]....
        /*03f4*/ 	.word	0x0500000f


	//   ....[67]....
        /*03f8*/ 	.word	0x0500000f


	//   ....[68]....
        /*03fc*/ 	.word	0x0500000f


	//   ....[69]....
        /*0400*/ 	.word	0x0500000f


	//   ....[70]....
        /*0404*/ 	.word	0x0500000f


	//   ....[71]....
        /*0408*/ 	.word	0x0500000f


	//   ....[72]....
        /*040c*/ 	.word	0x0500000f


	//   ....[73]....
        /*0410*/ 	.word	0x0500000f


	//   ....[74]....
        /*0414*/ 	.word	0x0500000f


	//   ....[75]....
        /*0418*/ 	.word	0x0500000f


	//   ....[76]....
        /*041c*/ 	.word	0x0500000f


	//   ....[77]....
        /*0420*/ 	.word	0x0500000f


	//   ....[78]....
        /*0424*/ 	.word	0x0500000f


	//   ....[79]....
        /*0428*/ 	.word	0x0500000f


	//   ....[80]....
        /*042c*/ 	.word	0x0500000f


	//   ....[81]....
        /*0430*/ 	.word	0x0500000f


	//   ....[82]....
        /*0434*/ 	.word	0x0500000f


	//   ....[83]....
        /*0438*/ 	.word	0x0500000f


	//   ....[84]....
        /*043c*/ 	.word	0x0500000f


	//   ....[85]....
        /*0440*/ 	.word	0x0500000f


	//   ....[86]....
        /*0444*/ 	.word	0x0500000f


	//   ....[87]....
        /*0448*/ 	.word	0x0500000f


	//   ....[88]....
        /*044c*/ 	.word	0x0500000f


	//   ....[89]....
        /*0450*/ 	.word	0x0500000f


	//   ....[90]....
        /*0454*/ 	.word	0x0500000f


	//   ....[91]....
        /*0458*/ 	.word	0x0500000f


	//   ....[92]....
        /*045c*/ 	.word	0x0500000f


	//   ....[93]....
        /*0460*/ 	.word	0x0500000f


	//   ....[94]....
        /*0464*/ 	.word	0x0500000f


	//   ....[95]....
        /*0468*/ 	.word	0x0500000f


	//   ....[96]....
        /*046c*/ 	.word	0x0500000f


	//   ....[97]....
        /*0470*/ 	.word	0x0500000f


	//   ....[98]....
        /*0474*/ 	.word	0x0500000f


	//----- nvinfo : EIATTR_COOP_GROUP_INSTR_OFFSETS
	.align		4
.L_573:
        /*0478*/ 	.byte	0x04, 0x28
        /*047a*/ 	.short	(.L_575 - .L_574)


	//   ....[0]....
.L_574:
        /*047c*/ 	.word	0x00000060


	//   ....[1]....
        /*0480*/ 	.word	0x000001d0


	//   ....[2]....
        /*0484*/ 	.word	0x00000210


	//   ....[3]....
        /*0488*/ 	.word	0x00000400


	//   ....[4]....
        /*048c*/ 	.word	0x00000560


	//   ....[5]....
        /*0490*/ 	.word	0x00000680


	//   ....[6]....
        /*0494*/ 	.word	0x000007e0


	//   ....[7]....
        /*0498*/ 	.word	0x00004780


	//   ....[8]....
        /*049c*/ 	.word	0x000061c0


	//   ....[9]....
        /*04a0*/ 	.word	0x0000a010


	//   ....[10]....
        /*04a4*/ 	.word	0x0000a0d0


	//   ....[11]....
        /*04a8*/ 	.word	0x0000a520


	//   ....[12]....
        /*04ac*/ 	.word	0x0000a590


	//   ....[13]....
        /*04b0*/ 	.word	0x0000af90


	//   ....[14]....
        /*04b4*/ 	.word	0x0000ba20


	//   ....[15]....
        /*04b8*/ 	.word	0x0000bb10


	//   ....[16]....
        /*04bc*/ 	.word	0x0000bf30


	//   ....[17]....
        /*04c0*/ 	.word	0x0000bfd0


	//   ....[18]....
        /*04c4*/ 	.word	0x0000d260


	//   ....[19]....
        /*04c8*/ 	.word	0x0000da90


	//   ....[20]....
        /*04cc*/ 	.word	0x0000db00


	//   ....[21]....
        /*04d0*/ 	.word	0x0000de70


	//   ....[22]....
        /*04d4*/ 	.word	0x0000e040


	//   ....[23]....
        /*04d8*/ 	.word	0x0000f0b0


	//   ....[24]....
        /*04dc*/ 	.word	0x0000f100


	//   ....[25]....
        /*04e0*/ 	.word	0x0000f130


	//   ....[26]....
        /*04e4*/ 	.word	0x0000f1b0


	//   ....[27]....
        /*04e8*/ 	.word	0x0000f1d0


	//   ....[28]....
        /*04ec*/ 	.word	0x00010b90


	//   ....[29]....
        /*04f0*/ 	.word	0x00012310


	//   ....[30]....
        /*04f4*/ 	.word	0x00012490


	//   ....[31]....
        /*04f8*/ 	.word	0x000124c0


	//   ....[32]....
        /*04fc*/ 	.word	0x00012500


	//   ....[33]....
        /*0500*/ 	.word	0x00012570


	//   ....[34]....
        /*0504*/ 	.word	0x000125d0


	//   ....[35]....
        /*0508*/ 	.word	0x00012610


	//   ....[36]....
        /*050c*/ 	.word	0x000127b0


	//   ....[37]....
        /*0510*/ 	.word	0x00012810


	//   ....[38]....
        /*0514*/ 	.word	0x00012850


	//   ....[39]....
        /*0518*/ 	.word	0x00012890


	//   ....[40]....
        /*051c*/ 	.word	0x000128c0


	//   ....[41]....
        /*0520*/ 	.word	0x000128f0


	//   ....[42]....
        /*0524*/ 	.word	0x00012980


	//   ....[43]....
        /*0528*/ 	.word	0x000129e0


	//   ....[44]....
        /*052c*/ 	.word	0x00012a70


	//   ....[45]....
        /*0530*/ 	.word	0x00017580


	//   ....[46]....
        /*0534*/ 	.word	0x00017590


	//   ....[47]....
        /*0538*/ 	.word	0x000176a0


	//   ....[48]....
        /*053c*/ 	.word	0x00017700


	//   ....[49]....
        /*0540*/ 	.word	0x00017740


	//   ....[50]....
        /*0544*/ 	.word	0x00017780


	//   ....[51]....
        /*0548*/ 	.word	0x000177b0


	//   ....[52]....
        /*054c*/ 	.word	0x000177e0


	//   ....[53]....
        /*0550*/ 	.word	0x00017970


	//   ....[54]....
        /*0554*/ 	.word	0x000179d0


	//   ....[55]....
        /*0558*/ 	.word	0x00017a10


	//   ....[56]....
        /*055c*/ 	.word	0x00017a50


	//   ....[57]....
        /*0560*/ 	.word	0x00017a80


	//   ....[58]....
        /*0564*/ 	.word	0x00017ab0


	//   ....[59]....
        /*0568*/ 	.word	0x00017b70


	//   ....[60]....
        /*056c*/ 	.word	0x00017b90


	//   ....[61]....
        /*0570*/ 	.word	0x00017c00


	//   ....[62]....
        /*0574*/ 	.word	0x00018290


	//   ....[63]....
        /*0578*/ 	.word	0x00018770


	//   ....[64]....
        /*057c*/ 	.word	0x00018810


	//   ....[65]....
        /*0580*/ 	.word	0x000188b0


	//   ....[66]....
        /*0584*/ 	.word	0x00018950


	//   ....[67]....
        /*0588*/ 	.word	0x000189f0


	//   ....[68]....
        /*058c*/ 	.word	0x00018a90


	//   ....[69]....
        /*0590*/ 	.word	0x00018b30


	//   ....[70]....
        /*0594*/ 	.word	0x00018bd0


	//   ....[71]....
        /*0598*/ 	.word	0x00018cc0


	//   ....[72]....
        /*059c*/ 	.word	0x00018d60


	//   ....[73]....
        /*05a0*/ 	.word	0x00018e00


	//   ....[74]....
        /*05a4*/ 	.word	0x00018ea0


	//   ....[75]....
        /*05a8*/ 	.word	0x00018f40


	//   ....[76]....
        /*05ac*/ 	.word	0x00018fe0


	//   ....[77]....
        /*05b0*/ 	.word	0x00019080


	//   ....[78]....
        /*05b4*/ 	.word	0x00019120


	//   ....[79]....
        /*05b8*/ 	.word	0x00019420


	//   ....[80]....
        /*05bc*/ 	.word	0x00019700


	//   ....[81]....
        /*05c0*/ 	.word	0x00019b20


	//   ....[82]....
        /*05c4*/ 	.word	0x00019bb0


	//   ....[83]....
        /*05c8*/ 	.word	0x00019c50


	//   ....[84]....
        /*05cc*/ 	.word	0x00019d00


	//   ....[85]....
        /*05d0*/ 	.word	0x00019d80


	//   ....[86]....
        /*05d4*/ 	.word	0x00019e00


	//   ....[87]....
        /*05d8*/ 	.word	0x00019e80


	//   ....[88]....
        /*05dc*/ 	.word	0x00019f00


	//   ....[89]....
        /*05e0*/ 	.word	0x00019f90


	//   ....[90]....
        /*05e4*/ 	.word	0x0001a040


	//   ....[91]....
        /*05e8*/ 	.word	0x0001a0c0


	//   ....[92]....
        /*05ec*/ 	.word	0x0001a140


	//   ....[93]....
        /*05f0*/ 	.word	0x0001a1c0


	//   ....[94]....
        /*05f4*/ 	.word	0x0001a240


	//   ....[95]....
        /*05f8*/ 	.word	0x0001a2b0


	//   ....[96]....
        /*05fc*/ 	.word	0x0001a350


	//   ....[97]....
        /*0600*/ 	.word	0x0001a3e0


	//   ....[98]....
        /*0604*/ 	.word	0x0001a510


	//----- nvinfo : EIATTR_REG_RECONFIG
	.align		4
.L_575:
        /*0608*/ 	.byte	0x01, 0x54
	.zero		2


	//----- nvinfo : EIATTR_SYSCALL_OFFSETS
	.align		4
        /*060c*/ 	.byte	0x04, 0x46
        /*060e*/ 	.short	(.L_577 - .L_576)


	//   ....[0]....
.L_576:
        /*0610*/ 	.word	0x000018c0


	//   ....[1]....
        /*0614*/ 	.word	0x00001a10


	//   ....[2]....
        /*0618*/ 	.word	0x00006380


	//   ....[3]....
        /*061c*/ 	.word	0x00006820


	//   ....[4]....
        /*0620*/ 	.word	0x000148b0


	//   ....[5]....
        /*0624*/ 	.word	0x000149f0


	//   ....[6]....
        /*0628*/ 	.word	0x00014af0


	//----- nvinfo : EIATTR_MBARRIER_INSTR_OFFSETS
	.align		4
.L_577:
        /*062c*/ 	.byte	0x04, 0x39
        /*062e*/ 	.short	(.L_579 - .L_578)


	//   ....[0]....
.L_578:
        /*0630*/ 	.word	0x000002f0
        /*0634*/ 	.word	0x000000ff
        /*0638*/ 	.word	0x00028c00
        /*063c*/ 	.short	0x0100
        /*063e*/ 	.byte	0x08
	.zero		1


	//   ....[1]....
        /*0640*/ 	.word	0x00000300
        /*0644*/ 	.word	0x000000ff
        /*0648*/ 	.word	0x00028c20
        /*064c*/ 	.short	0x0100
        /*064e*/ 	.byte	0x08
	.zero		1


	//   ....[2]....
        /*0650*/ 	.word	0x000003b0
        /*0654*/ 	.word	0x000000ff
        /*0658*/ 	.word	0x00028c30
        /*065c*/ 	.short	0x0100
        /*065e*/ 	.byte	0x06
	.zero		1


	//   ....[3]....
        /*0660*/ 	.word	0x000003c0
        /*0664*/ 	.word	0x000000ff
        /*0668*/ 	.word	0x00028c40
        /*066c*/ 	.short	0x0100
        /*066e*/ 	.byte	0x06
	.zero		1


	//   ....[4]....
        /*0670*/ 	.word	0x000003d0
        /*0674*/ 	.word	0x000000ff
        /*0678*/ 	.word	0x00028c38
        /*067c*/ 	.short	0x0100
        /*067e*/ 	.byte	0x06
	.zero		1


	//   ....[5]....
        /*0680*/ 	.word	0x000003e0
        /*0684*/ 	.word	0x000000ff
        /*0688*/ 	.word	0x00028c48
        /*068c*/ 	.short	0x0100
        /*068e*/ 	.byte	0x06
	.zero		1


	//   ....[6]....
        /*0690*/ 	.word	0x00000510
        /*0694*/ 	.word	0x000000ff
        /*0698*/ 	.word	0x00028c50
        /*069c*/ 	.short	0x0100
        /*069e*/ 	.byte	0x08
	.zero		1


	//   ....[7]....
        /*06a0*/ 	.word	0x00000520
        /*06a4*/ 	.word	0x000000ff
        /*06a8*/ 	.word	0x00028c60
        /*06ac*/ 	.short	0x0100
        /*06ae*/ 	.byte	0x08
	.zero		1


	//   ....[8]....
        /*06b0*/ 	.word	0x00000530
        /*06b4*/ 	.word	0x000000ff
        /*06b8*/ 	.word	0x00028c58
        /*06bc*/ 	.short	0x0100
        /*06be*/ 	.byte	0x08
	.zero		1


	//   ....[9]....
        /*06c0*/ 	.word	0x00000540
        /*06c4*/ 	.word	0x000000ff
        /*06c8*/ 	.word	0x00028c68
        /*06cc*/ 	.short	0x0100
        /*06ce*/ 	.byte	0x08
	.zero		1


	//   ....[10]....
        /*06d0*/ 	.word	0x00000630
        /*06d4*/ 	.word	0x000000ff
        /*06d8*/ 	.word	0x00028c70
        /*06dc*/ 	.short	0x0100
        /*06de*/ 	.byte	0x06
	.zero		1


	//   ....[11]....
        /*06e0*/ 	.word	0x00000640
        /*06e4*/ 	.word	0x000000ff
        /*06e8*/ 	.word	0x00028c80
        /*06ec*/ 	.short	0x0100
        /*06ee*/ 	.byte	0x06
	.zero		1


	//   ....[12]....
        /*06f0*/ 	.word	0x00000650
        /*06f4*/ 	.word	0x000000ff
        /*06f8*/ 	.word	0x00028c78
        /*06fc*/ 	.short	0x0100
        /*06fe*/ 	.byte	0x06
	.zero		1


	//   ....[13]....
        /*0700*/ 	.word	0x00000660
        /*0704*/ 	.word	0x000000ff
        /*0708*/ 	.word	0x00028c88
        /*070c*/ 	.short	0x0100
        /*070e*/ 	.byte	0x06
	.zero		1


	//   ....[14]....
        /*0710*/ 	.word	0x00000790
        /*0714*/ 	.word	0x000000ff
        /*0718*/ 	.word	0x00028c90
        /*071c*/ 	.short	0x0100
        /*071e*/ 	.byte	0x08
	.zero		1


	//   ....[15]....
        /*0720*/ 	.word	0x000007a0
        /*0724*/ 	.word	0x000000ff
        /*0728*/ 	.word	0x00028ca0
        /*072c*/ 	.short	0x0100
        /*072e*/ 	.byte	0x08
	.zero		1


	//   ....[16]....
        /*0730*/ 	.word	0x000007b0
        /*0734*/ 	.word	0x000000ff
        /*0738*/ 	.word	0x00028c98
        /*073c*/ 	.short	0x0100
        /*073e*/ 	.byte	0x08
	.zero		1


	//   ....[17]....
        /*0740*/ 	.word	0x000007c0
        /*0744*/ 	.word	0x000000ff
        /*0748*/ 	.word	0x00028ca8
        /*074c*/ 	.short	0x0100
        /*074e*/ 	.byte	0x08
	.zero		1


	//   ....[18]....
        /*0750*/ 	.word	0x000008f0
        /*0754*/ 	.word	0x000000ff
        /*0758*/ 	.word	0x00028cb0
        /*075c*/ 	.short	0x0100
        /*075e*/ 	.byte	0x08
	.zero		1


	//   ....[19]....
        /*0760*/ 	.word	0x00000900
        /*0764*/ 	.word	0x000000ff
        /*0768*/ 	.word	0x00028cc0
        /*076c*/ 	.short	0x0100
        /*076e*/ 	.byte	0x08
	.zero		1


	//   ....[20]....
        /*0770*/ 	.word	0x00000910
        /*0774*/ 	.word	0x000000ff
        /*0778*/ 	.word	0x00028cb8
        /*077c*/ 	.short	0x0100
        /*077e*/ 	.byte	0x08
	.zero		1


	//   ....[21]....
        /*0780*/ 	.word	0x00000920
        /*0784*/ 	.word	0x000000ff
        /*0788*/ 	.word	0x00028cc8
        /*078c*/ 	.short	0x0100
        /*078e*/ 	.byte	0x08
	.zero		1


	//   ....[22]....
        /*0790*/ 	.word	0x00002670
        /*0794*/ 	.word	0x00000046
        /*0798*/ 	.word	0x00028c90
        /*079c*/ 	.short	0x010a
        /*079e*/ 	.byte	0x3f
	.zero		1


	//   ....[23]....
        /*07a0*/ 	.word	0x00003090
        /*07a4*/ 	.word	0x00000046
        /*07a8*/ 	.word	0x00028c90
        /*07ac*/ 	.short	0x010a
        /*07ae*/ 	.byte	0x3f
	.zero		1


	//   ....[24]....
        /*07b0*/ 	.word	0x00003990
        /*07b4*/ 	.word	0x00000046
        /*07b8*/ 	.word	0x00028c90
        /*07bc*/ 	.short	0x010a
        /*07be*/ 	.byte	0x3f
	.zero		1


	//   ....[25]....
        /*07c0*/ 	.word	0x00003b90
        /*07c4*/ 	.word	0x00000004
        /*07c8*/ 	.word	0x00000000
        /*07cc*/ 	.short	0x0101
        /*07ce*/ 	.byte	0x3f
	.zero		1


	//   ....[26]....
        /*07d0*/ 	.word	0x00003bd0
        /*07d4*/ 	.word	0x00000046
        /*07d8*/ 	.word	0x00028cb0
        /*07dc*/ 	.short	0x010a
        /*07de*/ 	.byte	0x3f
	.zero		1


	//   ....[27]....
        /*07e0*/ 	.word	0x000041f0
        /*07e4*/ 	.word	0x00000046
        /*07e8*/ 	.word	0x00000000
        /*07ec*/ 	.short	0x0101
        /*07ee*/ 	.byte	0x3f
	.zero		1


	//   ....[28]....
        /*07f0*/ 	.word	0x00004890
        /*07f4*/ 	.word	0x0000000e
        /*07f8*/ 	.word	0x00028c50
        /*07fc*/ 	.short	0x010a
        /*07fe*/ 	.byte	0x3f
	.zero		1


	//   ....[29]....
        /*0800*/ 	.word	0x00004c40
        /*0804*/ 	.word	0x00000000
        /*0808*/ 	.word	0x00000000
        /*080c*/ 	.short	0x0101
        /*080e*/ 	.byte	0x3f
	.zero		1


	//   ....[30]....
        /*0810*/ 	.word	0x00005570
        /*0814*/ 	.word	0x00000000
        /*0818*/ 	.word	0x00028c50
        /*081c*/ 	.short	0x010a
        /*081e*/ 	.byte	0x3f
	.zero		1


	//   ....[31]....
        /*0820*/ 	.word	0x000055c0
        /*0824*/ 	.word	0x00000000
        /*0828*/ 	.word	0x00028c50
        /*082c*/ 	.short	0x010a
        /*082e*/ 	.byte	0x3f
	.zero		1


	//   ....[32]....
        /*0830*/ 	.word	0x00005890
        /*0834*/ 	.word	0x00000000
        /*0838*/ 	.word	0x00000000
        /*083c*/ 	.short	0x0101
        /*083e*/ 	.byte	0x3f
	.zero		1


	//   ....[33]....
        /*0840*/ 	.word	0x00006410
        /*0844*/ 	.word	0x00000002
        /*0848*/ 	.word	0x00028c00
        /*084c*/ 	.short	0x010a
        /*084e*/ 	.byte	0x3f
	.zero		1


	//   ....[34]....
        /*0850*/ 	.word	0x00006460
        /*0854*/ 	.word	0x00000002
        /*0858*/ 	.word	0x00028c00
        /*085c*/ 	.short	0x010a
        /*085e*/ 	.byte	0x3f
	.zero		1


	//   ....[35]....
        /*0860*/ 	.word	0x00007090
        /*0864*/ 	.word	0x00000002
        /*0868*/ 	.word	0x00028c00
        /*086c*/ 	.short	0x010a
        /*086e*/ 	.byte	0x3f
	.zero		1


	//   ....[36]....
        /*0870*/ 	.word	0x00008520
        /*0874*/ 	.word	0x00000002
        /*0878*/ 	.word	0x00028c00
        /*087c*/ 	.short	0x010a
        /*087e*/ 	.byte	0x3f
	.zero		1


	//   ....[37]....
        /*0880*/ 	.word	0x00009520
        /*0884*/ 	.word	0x000000a9
        /*0888*/ 	.word	0x00028c30
        /*088c*/ 	.short	0x010a
        /*088e*/ 	.byte	0x3f
	.zero		1


	//   ....[38]....
        /*0890*/ 	.word	0x000095d0
        /*0894*/ 	.word	0x000000a9
        /*0898*/ 	.word	0x00028c30
        /*089c*/ 	.short	0x010a
        /*089e*/ 	.byte	0x3f
	.zero		1


	//   ....[39]....
        /*08a0*/ 	.word	0x0000a7f0
        /*08a4*/ 	.word	0x00000000
        /*08a8*/ 	.word	0x00000000
        /*08ac*/ 	.short	0x0101
        /*08ae*/ 	.byte	0x3f
	.zero		1


	//   ....[40]....
        /*08b0*/ 	.word	0x0000abf0
        /*08b4*/ 	.word	0x000000a9
        /*08b8*/ 	.word	0x00028c50
        /*08bc*/ 	.short	0x010a
        /*08be*/ 	.byte	0x3f
	.zero		1


	//   ....[41]....
        /*08c0*/ 	.word	0x0000aca0
        /*08c4*/ 	.word	0x000000a9
        /*08c8*/ 	.word	0x00028c50
        /*08cc*/ 	.short	0x010a
        /*08ce*/ 	.byte	0x3f
	.zero		1


	//   ....[42]....
        /*08d0*/ 	.word	0x0000afb0
        /*08d4*/ 	.word	0x000000a9
        /*08d8*/ 	.word	0x00000000
        /*08dc*/ 	.short	0x0101
        /*08de*/ 	.byte	0x3f
	.zero		1


	//   ....[43]....
        /*08e0*/ 	.word	0x0000b0a0
        /*08e4*/ 	.word	0x000000d5
        /*08e8*/ 	.word	0x00028c30
        /*08ec*/ 	.short	0x010a
        /*08ee*/ 	.byte	0x3f
	.zero		1


	//   ....[44]....
        /*08f0*/ 	.word	0x0000b110
        /*08f4*/ 	.word	0x000000d5
        /*08f8*/ 	.word	0x00028c30
        /*08fc*/ 	.short	0x010a
        /*08fe*/ 	.byte	0x3f
	.zero		1


	//   ....[45]....
        /*0900*/ 	.word	0x0000c1c0
        /*0904*/ 	.word	0x00000098
        /*0908*/ 	.word	0x00000000
        /*090c*/ 	.short	0x0101
        /*090e*/ 	.byte	0x3f
	.zero		1


	//   ....[46]....
        /*0910*/ 	.word	0x0000cf30
        /*0914*/ 	.word	0x000000d5
        /*0918*/ 	.word	0x00028c50
        /*091c*/ 	.short	0x010a
        /*091e*/ 	.byte	0x3f
	.zero		1


	//   ....[47]....
        /*0920*/ 	.word	0x0000cf80
        /*0924*/ 	.word	0x000000d5
        /*0928*/ 	.word	0x00028c50
        /*092c*/ 	.short	0x010a
        /*092e*/ 	.byte	0x3f
	.zero		1


	//   ....[48]....
        /*0930*/ 	.word	0x0000d280
        /*0934*/ 	.word	0x000000d5
        /*0938*/ 	.word	0x00000000
        /*093c*/ 	.short	0x0101
        /*093e*/ 	.byte	0x3f
	.zero		1


	//   ....[49]....
        /*0940*/ 	.word	0x0000d3b0
        /*0944*/ 	.word	0x000000b9
        /*0948*/ 	.word	0x00028c30
        /*094c*/ 	.short	0x010a
        /*094e*/ 	.byte	0x3f
	.zero		1


	//   ....[50]....
        /*0950*/ 	.word	0x0000d420
        /*0954*/ 	.word	0x000000b9
        /*0958*/ 	.word	0x00028c30
        /*095c*/ 	.short	0x010a
        /*095e*/ 	.byte	0x3f
	.zero		1


	//   ....[51]....
        /*0960*/ 	.word	0x0000e360
        /*0964*/ 	.word	0x000000b5
        /*0968*/ 	.word	0x00000000
        /*096c*/ 	.short	0x0101
        /*096e*/ 	.byte	0x3f
	.zero		1


	//   ....[52]....
        /*0970*/ 	.word	0x0000ed80
        /*0974*/ 	.word	0x000000b9
        /*0978*/ 	.word	0x00028c50
        /*097c*/ 	.short	0x010a
        /*097e*/ 	.byte	0x3f
	.zero		1


	//   ....[53]....
        /*0980*/ 	.word	0x0000edd0
        /*0984*/ 	.word	0x000000b9
        /*0988*/ 	.word	0x00028c50
        /*098c*/ 	.short	0x010a
        /*098e*/ 	.byte	0x3f
	.zero		1


	//   ....[54]....
        /*0990*/ 	.word	0x0000f0d0
        /*0994*/ 	.word	0x000000b9
        /*0998*/ 	.word	0x00000000
        /*099c*/ 	.short	0x0101
        /*099e*/ 	.byte	0x3f
	.zero		1


	//   ....[55]....
        /*09a0*/ 	.word	0x00011410
        /*09a4*/ 	.word	0x00000000
        /*09a8*/ 	.word	0x00000000
        /*09ac*/ 	.short	0x0101
        /*09ae*/ 	.byte	0x3f
	.zero		1


	//   ....[56]....
        /*09b0*/ 	.word	0x000137a0
        /*09b4*/ 	.word	0x00000009
        /*09b8*/ 	.word	0x00028c20
        /*09bc*/ 	.short	0x010a
        /*09be*/ 	.byte	0x3f
	.zero		1


	//   ....[57]....
        /*09c0*/ 	.word	0x00013830
        /*09c4*/ 	.word	0x00000005
        /*09c8*/ 	.word	0x00028ca0
        /*09cc*/ 	.short	0x010a
        /*09ce*/ 	.byte	0x3f
	.zero		1


	//   ....[58]....
        /*09d0*/ 	.word	0x00013a10
        /*09d4*/ 	.word	0x00000005
        /*09d8*/ 	.word	0x00028cc0
        /*09dc*/ 	.short	0x010a
        /*09de*/ 	.byte	0x3f
	.zero		1


	//   ....[59]....
        /*09e0*/ 	.word	0x00013f60
        /*09e4*/ 	.word	0x00000006
        /*09e8*/ 	.word	0x00028ca0
        /*09ec*/ 	.short	0x010a
        /*09ee*/ 	.byte	0x3f
	.zero		1


	//   ....[60]....
        /*09f0*/ 	.word	0x00014120
        /*09f4*/ 	.word	0x00000006
        /*09f8*/ 	.word	0x00028cc0
        /*09fc*/ 	.short	0x010a
        /*09fe*/ 	.byte	0x3f
	.zero		1


	//   ....[61]....
        /*0a00*/ 	.word	0x00015030
        /*0a04*/ 	.word	0x00000005
        /*0a08*/ 	.word	0x00028c40
        /*0a0c*/ 	.short	0x010a
        /*0a0e*/ 	.byte	0x3f
	.zero		1


	//   ....[62]....
        /*0a10*/ 	.word	0x00015420
        /*0a14*/ 	.word	0x00000007
        /*0a18*/ 	.word	0x00028c20
        /*0a1c*/ 	.short	0x010a
        /*0a1e*/ 	.byte	0x3f
	.zero		1


	//   ....[63]....
        /*0a20*/ 	.word	0x000154e0
        /*0a24*/ 	.word	0x00000002
        /*0a28*/ 	.word	0x00028c60
        /*0a2c*/ 	.short	0x010a
        /*0a2e*/ 	.byte	0x3f
	.zero		1


	//   ....[64]....
        /*0a30*/ 	.word	0x00015c40
        /*0a34*/ 	.word	0x00000003
        /*0a38*/ 	.word	0x00028c40
        /*0a3c*/ 	.short	0x010a
        /*0a3e*/ 	.byte	0x3f
	.zero		1


	//   ....[65]....
        /*0a40*/ 	.word	0x00015e50
        /*0a44*/ 	.word	0x00000003
        /*0a48*/ 	.word	0x00028c60
        /*0a4c*/ 	.short	0x010a
        /*0a4e*/ 	.byte	0x3f
	.zero		1


	//   ....[66]....
        /*0a50*/ 	.word	0x00016500
        /*0a54*/ 	.word	0x00000002
        /*0a58*/ 	.word	0x00028c40
        /*0a5c*/ 	.short	0x010a
        /*0a5e*/ 	.byte	0x3f
	.zero		1


	//   ....[67]....
        /*0a60*/ 	.word	0x00016700
        /*0a64*/ 	.word	0x00000002
        /*0a68*/ 	.word	0x00028c60
        /*0a6c*/ 	.short	0x010a
        /*0a6e*/ 	.byte	0x3f
	.zero		1


	//   ....[68]....
        /*0a70*/ 	.word	0x00016d40
        /*0a74*/ 	.word	0x00000002
        /*0a78*/ 	.word	0x00028c40
        /*0a7c*/ 	.short	0x010a
        /*0a7e*/ 	.byte	0x3f
	.zero		1


	//   ....[69]....
        /*0a80*/ 	.word	0x00016f50
        /*0a84*/ 	.word	0x00000002
        /*0a88*/ 	.word	0x00028c60
        /*0a8c*/ 	.short	0x010a
        /*0a8e*/ 	.byte	0x3f
	.zero		1


	//   ....[70]....
        /*0a90*/ 	.word	0x00018210
        /*0a94*/ 	.word	0x00000000
        /*0a98*/ 	.word	0x00028c20
        /*0a9c*/ 	.short	0x010a
        /*0a9e*/ 	.byte	0x3f
	.zero		1


	//   ....[71]....
        /*0aa0*/ 	.word	0x000183c0
        /*0aa4*/ 	.word	0x00000006
        /*0aa8*/ 	.word	0x00000000
        /*0aac*/ 	.short	0x010a
        /*0aae*/ 	.byte	0x3f
	.zero		1


	//   ....[72]....
        /*0ab0*/ 	.word	0x00018430
        /*0ab4*/ 	.word	0x00000007
        /*0ab8*/ 	.word	0x00000000
        /*0abc*/ 	.short	0x010a
        /*0abe*/ 	.byte	0x3f
	.zero		1


	//   ....[73]....
        /*0ac0*/ 	.word	0x000184a0
        /*0ac4*/ 	.word	0x00000004
        /*0ac8*/ 	.word	0x00000000
        /*0acc*/ 	.short	0x010a
        /*0ace*/ 	.byte	0x3f
	.zero		1


	//   ....[74]....
        /*0ad0*/ 	.word	0x000184d0
        /*0ad4*/ 	.word	0x00000003
        /*0ad8*/ 	.word	0x00000000
        /*0adc*/ 	.short	0x010a
        /*0ade*/ 	.byte	0x3f
	.zero		1


	//   ....[75]....
        /*0ae0*/ 	.word	0x00018530
        /*0ae4*/ 	.word	0x00000046
        /*0ae8*/ 	.word	0x00028c90
        /*0aec*/ 	.short	0x010a
        /*0aee*/ 	.byte	0x3f
	.zero		1


	//   ....[76]....
        /*0af0*/ 	.word	0x00018580
        /*0af4*/ 	.word	0x00000046
        /*0af8*/ 	.word	0x00028c90
        /*0afc*/ 	.short	0x010a
        /*0afe*/ 	.byte	0x3f
	.zero		1


	//   ....[77]....
        /*0b00*/ 	.word	0x000185d0
        /*0b04*/ 	.word	0x00000046
        /*0b08*/ 	.word	0x00028c90
        /*0b0c*/ 	.short	0x010a
        /*0b0e*/ 	.byte	0x3f
	.zero		1


	//   ....[78]....
        /*0b10*/ 	.word	0x00018620
        /*0b14*/ 	.word	0x00000046
        /*0b18*/ 	.word	0x00028cb0
        /*0b1c*/ 	.short	0x010a
        /*0b1e*/ 	.byte	0x3f
	.zero		1


	//   ....[79]....
        /*0b20*/ 	.word	0x00018670
        /*0b24*/ 	.word	0x0000000e
        /*0b28*/ 	.word	0x00028c50
        /*0b2c*/ 	.short	0x010a
        /*0b2e*/ 	.byte	0x3f
	.zero		1


	//   ....[80]....
        /*0b30*/ 	.word	0x000186c0
        /*0b34*/ 	.word	0x00000000
        /*0b38*/ 	.word	0x00028c50
        /*0b3c*/ 	.short	0x010a
        /*0b3e*/ 	.byte	0x3f
	.zero		1


	//   ....[81]....
        /*0b40*/ 	.word	0x00018c10
        /*0b44*/ 	.word	0x00000002
        /*0b48*/ 	.word	0x00028c00
        /*0b4c*/ 	.short	0x010a
        /*0b4e*/ 	.byte	0x3f
	.zero		1


	//   ....[82]....
        /*0b50*/ 	.word	0x00019160
        /*0b54*/ 	.word	0x00000002
        /*0b58*/ 	.word	0x00028c00
        /*0b5c*/ 	.short	0x010a
        /*0b5e*/ 	.byte	0x3f
	.zero		1


	//   ....[83]....
        /*0b60*/ 	.word	0x000191b0
        /*0b64*/ 	.word	0x000000a9
        /*0b68*/ 	.word	0x00028c30
        /*0b6c*/ 	.short	0x010a
        /*0b6e*/ 	.byte	0x3f
	.zero		1


	//   ....[84]....
        /*0b70*/ 	.word	0x00019200
        /*0b74*/ 	.word	0x000000a9
        /*0b78*/ 	.word	0x00028c50
        /*0b7c*/ 	.short	0x010a
        /*0b7e*/ 	.byte	0x3f
	.zero		1


	//   ....[85]....
        /*0b80*/ 	.word	0x00019250
        /*0b84*/ 	.word	0x000000d5
        /*0b88*/ 	.word	0x00028c30
        /*0b8c*/ 	.short	0x010a
        /*0b8e*/ 	.byte	0x3f
	.zero		1


	//   ....[86]....
        /*0b90*/ 	.word	0x000192a0
        /*0b94*/ 	.word	0x000000d5
        /*0b98*/ 	.word	0x00028c50
        /*0b9c*/ 	.short	0x010a
        /*0b9e*/ 	.byte	0x3f
	.zero		1


	//   ....[87]....
        /*0ba0*/ 	.word	0x000192f0
        /*0ba4*/ 	.word	0x000000b9
        /*0ba8*/ 	.word	0x00028c30
        /*0bac*/ 	.short	0x010a
        /*0bae*/ 	.byte	0x3f
	.zero		1


	//   ....[88]....
        /*0bb0*/ 	.word	0x00019340
        /*0bb4*/ 	.word	0x000000b9
        /*0bb8*/ 	.word	0x00028c50
        /*0bbc*/ 	.short	0x010a
        /*0bbe*/ 	.byte	0x3f
	.zero		1


	//   ....[89]....
        /*0bc0*/ 	.word	0x000194e0
        /*0bc4*/ 	.word	0x00000009
        /*0bc8*/ 	.word	0x00028c20
        /*0bcc*/ 	.short	0x010a
        /*0bce*/ 	.byte	0x3f
	.zero		1


	//   ....[90]....
        /*0bd0*/ 	.word	0x00019530
        /*0bd4*/ 	.word	0x00000005
        /*0bd8*/ 	.word	0x00028ca0
        /*0bdc*/ 	.short	0x010a
        /*0bde*/ 	.byte	0x3f
	.zero		1


	//   ....[91]....
        /*0be0*/ 	.word	0x00019580
        /*0be4*/ 	.word	0x00000005
        /*0be8*/ 	.word	0x00028cc0
        /*0bec*/ 	.short	0x010a
        /*0bee*/ 	.byte	0x3f
	.zero		1


	//   ....[92]....
        /*0bf0*/ 	.word	0x000195d0
        /*0bf4*/ 	.word	0x00000006
        /*0bf8*/ 	.word	0x00028ca0
        /*0bfc*/ 	.short	0x010a
        /*0bfe*/ 	.byte	0x3f
	.zero		1


	//   ....[93]....
        /*0c00*/ 	.word	0x00019620
        /*0c04*/ 	.word	0x00000006
        /*0c08*/ 	.word	0x00028cc0
        /*0c0c*/ 	.short	0x010a
        /*0c0e*/ 	.byte	0x3f
	.zero		1


	//   ....[94]....
        /*0c10*/ 	.word	0x000197c0
        /*0c14*/ 	.word	0x00000005
        /*0c18*/ 	.word	0x00028c40
        /*0c1c*/ 	.short	0x010a
        /*0c1e*/ 	.byte	0x3f
	.zero		1


	//   ....[95]....
        /*0c20*/ 	.word	0x00019840
        /*0c24*/ 	.word	0x00000005
        /*0c28*/ 	.word	0x00028c20
        /*0c2c*/ 	.short	0x010a
        /*0c2e*/ 	.byte	0x3f
	.zero		1


	//   ....[96]....
        /*0c30*/ 	.word	0x00019890
        /*0c34*/ 	.word	0x00000002
        /*0c38*/ 	.word	0x00028c60
        /*0c3c*/ 	.short	0x010a
        /*0c3e*/ 	.byte	0x3f
	.zero		1


	//   ....[97]....
        /*0c40*/ 	.word	0x000198e0
        /*0c44*/ 	.word	0x00000003
        /*0c48*/ 	.word	0x00028c40
        /*0c4c*/ 	.short	0x010a
        /*0c4e*/ 	.byte	0x3f
	.zero		1


	//   ....[98]....
        /*0c50*/ 	.word	0x00019930
        /*0c54*/ 	.word	0x00000003
        /*0c58*/ 	.word	0x00028c60
        /*0c5c*/ 	.short	0x010a
        /*0c5e*/ 	.byte	0x3f
	.zero		1


	//   ....[99]....
        /*0c60*/ 	.word	0x00019980
        /*0c64*/ 	.word	0x00000002
        /*0c68*/ 	.word	0x00028c40
        /*0c6c*/ 	.short	0x010a
        /*0c6e*/ 	.byte	0x3f
	.zero		1


	//   ....[100]....
        /*0c70*/ 	.word	0x000199d0
        /*0c74*/ 	.word	0x00000002
        /*0c78*/ 	.word	0x00028c60
        /*0c7c*/ 	.short	0x010a
        /*0c7e*/ 	.byte	0x3f
	.zero		1


	//   ....[101]....
        /*0c80*/ 	.word	0x00019a20
        /*0c84*/ 	.word	0x00000002
        /*0c88*/ 	.word	0x00028c40
        /*0c8c*/ 	.short	0x010a
        /*0c8e*/ 	.byte	0x3f
	.zero		1


	//   ....[102]....
        /*0c90*/ 	.word	0x00019a70
        /*0c94*/ 	.word	0x00000002
        /*0c98*/ 	.word	0x00028c60
        /*0c9c*/ 	.short	0x010a
        /*0c9e*/ 	.byte	0x3f
	.zero		1


	//   ....[103]....
        /*0ca0*/ 	.word	0x0001a430
        /*0ca4*/ 	.word	0x00000000
        /*0ca8*/ 	.word	0x00028c20
        /*0cac*/ 	.short	0x010a
        /*0cae*/ 	.byte	0x3f
	.zero		1


	//   ....[104]....
        /*0cb0*/ 	.word	0x0001a5d0
        /*0cb4*/ 	.word	0x00000006
        /*0cb8*/ 	.word	0x00000000
        /*0cbc*/ 	.short	0x010a
        /*0cbe*/ 	.byte	0x3f
	.zero		1


	//   ....[105]....
        /*0cc0*/ 	.word	0x0001a620
        /*0cc4*/ 	.word	0x00000007
        /*0cc8*/ 	.word	0x00000000
        /*0ccc*/ 	.short	0x010a
        /*0cce*/ 	.byte	0x3f
	.zero		1


	//   ....[106]....
        /*0cd0*/ 	.word	0x0001a670
        /*0cd4*/ 	.word	0x00000004
        /*0cd8*/ 	.word	0x00000000
        /*0cdc*/ 	.short	0x010a
        /*0cde*/ 	.byte	0x3f
	.zero		1


	//----- nvinfo : EIATTR_NUM_MBARRIERS
	.align		4
.L_579:
        /*0ce0*/ 	.byte	0x03, 0x38
        /*0ce2*/ 	.short	0x0016


	//----- nvinfo : EIATTR_EXIT_INSTR_OFFSETS
	.align		4
        /*0ce4*/ 	.byte	0x04, 0x1c
        /*0ce6*/ 	.short	(.L_581 - .L_580)


	//   ....[0]....
.L_580:
        /*0ce8*/ 	.word	0x00018520


	//----- nvinfo : EIATTR_MAX_THREADS
	.align		4
.L_581:
        /*0cec*/ 	.byte	0x04, 0x05
        /*0cee*/ 	.short	(.L_583 - .L_582)
.L_582:
        /*0cf0*/ 	.word	0x00000180
        /*0cf4*/ 	.word	0x00000001
        /*0cf8*/ 	.word	0x00000001


	//----- nvinfo : EIATTR_CRS_STACK_SIZE
	.align		4
.L_583:
        /*0cfc*/ 	.byte	0x04, 0x1e
        /*0cfe*/ 	.short	(.L_585 - .L_584)
.L_584:
        /*0d00*/ 	.word	0x00000000


	//----- nvinfo : EIATTR_CBANK_PARAM_SIZE
	.align		4
.L_585:
        /*0d04*/ 	.byte	0x03, 0x19
        /*0d06*/ 	.short	0x0a70


	//----- nvinfo : EIATTR_PARAM_CBANK
	.align		4
        /*0d08*/ 	.byte	0x04, 0x0a
        /*0d0a*/ 	.short	(.L_587 - .L_586)
	.align		4
.L_586:
        /*0d0c*/ 	.word	index@(.nv.constant0._ZN7cutlass13device_kernelIN5flash11enable_sm90INS1_16FlashAttnFwdSm90INS1_25CollectiveMainloopFwdSm90ILi2EN4cute5tupleIJNS5_1CILi1EEES8_S8_EEENS6_IJNS7_ILi64EEESA_SA_EEELi512ENS_10bfloat16_tEfNS_4arch4Sm90ELb1ELb0ELb1ELb1ELb0ELb1ELb0ELb0ELb0ELb0ELb0ELb0EEENS1_21CollectiveEpilogueFwdINS6_IJSA_NS7_ILi512EEESA_EEES9_SC_SE_Li256ELb1ELb0ELb0ELb0EEENS1_36VarlenDynamicPersistentTileSchedulerILi64ELi64ELi256ELi32ELb0ELb0ELb1ELb1ELb1ELb1EEEEEEEEEvNT_6ParamsE)
        /*0d10*/ 	.short	0x0210
        /*0d12*/ 	.short	0x0a70


	//----- nvinfo : EIATTR_SW_WAR
	.align		4
.L_587:
        /*0d14*/ 	.byte	0x04, 0x36
        /*0d16*/ 	.short	(.L_589 - .L_588)
.L_588:
        /*0d18*/ 	.word	0x00000008
.L_589:


//--------------------- .nv.info._ZN7cutlass13device_kernelIN5flash11enable_sm90INS1_16FlashAttnFwdSm90INS1_25CollectiveMainloopFwdSm90ILi2EN4cute5tupleIJNS5_1CILi1EEES8_S8_EEENS6_IJNS7_ILi64EEESA_SA_EEELi512ENS_10bfloat16_tEfNS_4arch4Sm90ELb1ELb0ELb1ELb1ELb0ELb0ELb1ELb0ELb0ELb0ELb0ELb0EEENS1_21CollectiveEpilogueFwdINS6_IJSA_NS7_ILi512EEESA_EEES9_SC_SE_Li256ELb1ELb0ELb0ELb0EEENS1_36VarlenDynamicPersistentTileSchedulerILi64ELi64ELi256ELi32ELb0ELb0ELb1ELb1ELb1ELb1EEEEEEEEEvNT_6ParamsE --------------------------
	.section	.nv.info._ZN7cutlass13device_kernelIN5flash11enable_sm90INS1_16FlashAttnFwdSm90INS1_25CollectiveMainloopFwdSm90ILi2EN4cute5tupleIJNS5_1CILi1EEES8_S8_EEENS6_IJNS7_ILi64EEESA_SA_EEELi512ENS_10bfloat16_tEfNS_4arch4Sm90ELb1ELb0ELb1ELb1ELb0ELb0ELb1ELb0ELb0ELb0ELb0ELb0EEENS1_21CollectiveEpilogueFwdINS6_IJSA_NS7_ILi512EEESA_EEES9_SC_SE_Li256ELb1ELb0ELb0ELb0EEENS1_36VarlenDynamicPersistentTileSchedulerILi64ELi64ELi256ELi32ELb0ELb0ELb1ELb1ELb1ELb1EEEEEEEEEvNT_6ParamsE,"",@"SHT_CUDA_INFO"
	.sectionflags	@""
	.align	4


	//----- nvinfo : EIATTR_CUDA_API_VERSION
	.align		4
        /*0000*/ 	.byte	0x04, 0x37
        /*0002*/ 	.short	(.L_591 - .L_590)
.L_590:
        /*0004*/ 	.word	0x00000082


	//----- nvinfo : EIATTR_KPARAM_INFO
	.align		4
.L_591:
        /*0008*/ 	.byte	0x04, 0x17
        /*000a*/ 	.short	(.L_593 - .L_592)
.L_592:
        /*000c*/ 	.word	0x00000000
        /*0010*/ 	.short	0x0000
        /*0012*/ 	.short	0x0070
        /*0014*/ 	.byte	0x00, 0xf0, 0x01, 0x2c


	//----- nvinfo : EIATTR_SPARSE_MMA_MASK
	.align		4
.L_593:
        /*0018*/ 	.byte	0x03, 0x50
        /*001a*/ 	.short	0x0000


	//----- nvinfo : EIATTR_MAXREG_COUNT
	.align		4
        /*001c*/ 	.byte	0x03, 0x1b
        /*001e*/ 	.short	0x00a8


	//----- nvinfo : EIATTR_NUM_BARRIERS
	.align		4
        /*0020*/ 	.byte	0x02, 0x4c
        /*0022*/ 	.byte	0x10
	.zero		1


	//----- nvinfo : EIATTR_EXTERNS
	.align		4
        /*0024*/ 	.byte	0x04, 0x0f
        /*0026*/ 	.short	(.L_595 - .L_594)


	//   ....[0]....
	.align		4
.L_594:
        /*0028*/ 	.word	index@(__assertfail)


	//----- nvinfo : EIATTR_ANNOTATIONS
	.align		4
.L_595:
        /*002c*/ 	.byte	0x04, 0x55
        /*002e*/ 	.short	(.L_597 - .L_596)


	//   ....[0]....
.L_596:
        /* <DEDUP_REMOVED lines=31> */


	//----- nvinfo : EIATTR_MERCURY_ISA_VERSION
	.align		4
.L_597:
        /*0210*/ 	.byte	0x03, 0x5f
        /*0212*/ 	.short	0x0101


	//----- nvinfo : EIATTR_UNUSED_LOAD_BYTE_OFFSET
	.align		4
        /*0214*/ 	.byte	0x04, 0x44
        /*0216*/ 	.short	(.L_599 - .L_598)


	//   ....[0]....
.L_598:
        /*0218*/ 	.word	0x00000ac0
        /*021c*/ 	.word	0x0000fff0


	//   ....[1]....
        /*0220*/ 	.word	0x0000d400
        /*0224*/ 	.word	0x0000fff0


	//----- nvinfo : EIATTR_INT_WARP_WIDE_INSTR_OFFSETS
	.align		4
.L_599:
        /*0228*/ 	.byte	0x04, 0x31
        /*022a*/ 	.short	(.L_601 - .L_600)


	//   ....[0]....
.L_600:
        /*022c*/ 	.word	0x00000190


	//   ....[1]....
        /*0230*/ 	.word	0x000001d0


	//   ....[2]....
        /*0234*/ 	.word	0x00000240


	//   ....[3]....
        /*0238*/ 	.word	0x00000250


	//   ....[4]....
        /*023c*/ 	.word	0x00011020


	//   ....[5]....
        /*0240*/ 	.word	0x000110e0


	//   ....[6]....
        /*0244*/ 	.word	0x00011580


	//   ....[7]....
        /*0248*/ 	.word	0x000115b0


	//   ....[8]....
        /*024c*/ 	.word	0x00014270


	//   ....[9]....
        /*0250*/ 	.word	0x00014330


	//----- nvinfo : EIATTR_COOP_GROUP_MASK_REGIDS
	.align		4
.L_601:
        /*0254*/ 	.byte	0x04, 0x29
        /*0256*/ 	.short	(.L_603 - .L_602)


	//   ....[0]....
.L_602:
        /*0258*/ 	.word	0xffffffff


	//   ....[1]....
        /*025c*/ 	.word	0xffffffff


	//   ....[2]....
        /*0260*/ 	.word	0xffffffff


	//   ....[3]....
        /*0264*/ 	.word	0xffffffff


	//   ....[4]....
        /*0268*/ 	.word	0xffffffff


	//   ....[5]....
        /*026c*/ 	.word	0xffffffff


	//   ....[6]....
        /*0270*/ 	.word	0xffffffff


	//   ....[7]....
        /*0274*/ 	.word	0xffffffff


	//   ....[8]....
        /*0278*/ 	.word	0xffffffff


	//   ....[9]....
        /*027c*/ 	.word	0xffffffff


	//   ....[10]....
        /*0280*/ 	.word	0xffffffff


	//   ....[11]....
        /*0284*/ 	.word	0xffffffff


	//   ....[12]....
        /*0288*/ 	.word	0xffffffff


	//   ....[13]....
        /*028c*/ 	.word	0xffffffff


	//   ....[14]....
        /*0290*/ 	.word	0xffffffff


	//   ....[15]....
        /*0294*/ 	.word	0xffffffff


	//   ....[16]....
        /*0298*/ 	.word	0xffffffff


	//   ....[17]....
        /*029c*/ 	.word	0xffffffff


	//   ....[18]....
        /*02a0*/ 	.word	0xffffffff


	//   ....[19]....
        /*02a4*/ 	.word	0xffffffff


	//   ....[20]....
        /*02a8*/ 	.word	0xffffffff


	//   ....[21]....
        /*02ac*/ 	.word	0xffffffff


	//   ....[22]....
        /*02b0*/ 	.word	0xffffffff


	//   ....[23]....
        /*02b4*/ 	.word	0xffffffff


	//   ....[24]....
        /*02b8*/ 	.word	0xffffffff


	//   ....[25]....
        /*02bc*/ 	.word	0xffffffff


	//   ....[26]....
        /*02c0*/ 	.word	0xffffffff


	//   ....[27]....
        /*02c4*/ 	.word	0xffffffff


	//   ....[28]....
        /*02c8*/ 	.word	0xffffffff


	//   ....[29]....
        /*02cc*/ 	.word	0xffffffff


	//   ....[30]....
        /*02d0*/ 	.word	0xffffffff


	//   ....[31]....
        /*02d4*/ 	.word	0xffffffff


	//   ....[32]....
        /*02d8*/ 	.word	0xffffffff


	//   ....[33]....
        /*02dc*/ 	.word	0xffffffff


	//   ....[34]....
        /*02e0*/ 	.word	0xffffffff


	//   ....[35]....
        /*02e4*/ 	.word	0xffffffff


	//   ....[36]....
        /*02e8*/ 	.word	0xffffffff


	//   ....[37]....
        /*02ec*/ 	.word	0xffffffff


	//   ....[38]....
        /*02f0*/ 	.word	0xffffffff


	//   ....[39]....
        /*02f4*/ 	.word	0xffffffff


	//   ....[40]....
        /*02f8*/ 	.word	0xffffffff


	//   ....[41]....
        /*02fc*/ 	.word	0xffffffff


	//   ....[42]....
        /*0300*/ 	.word	0xffffffff


	//   ....[43]....
        /*0304*/ 	.word	0xffffffff


	//   ....[44]....
        /*0308*/ 	.word	0xffffffff


	//   ....[45]....
        /*030c*/ 	.word	0xffffffff


	//   ....[46]....
        /*0310*/ 	.word	0xffffffff


	//   ....[47]....
        /*0314*/ 	.word	0xffffffff


	//   ....[48]....
        /*0318*/ 	.word	0xffffffff


	//   ....[49]....
        /*031c*/ 	.word	0xffffffff


	//   ....[50]....
        /*0320*/ 	.word	0xffffffff


	//   ....[51]....
        /*0324*/ 	.word	0xffffffff


	//   ....[52]....
        /*0328*/ 	.word	0xffffffff


	//   ....[53]....
        /*032c*/ 	.word	0xffffffff


	//   ....[54]....
        /*0330*/ 	.word	0xffffffff


	//   ....[55]....
        /*0334*/ 	.word	0xffffffff


	//   ....[56]....
        /*0338*/ 	.word	0xffffffff


	//   ....[57]....
        /*033c*/ 	.word	0xffffffff


	//   ....[58]....
        /*0340*/ 	.word	0xffffffff


	//   ....[59]....
        /*0344*/ 	.word	0xffffffff


	//   ....[60]....
        /*0348*/ 	.word	0xffffffff


	//   ....[61]....
        /*034c*/ 	.word	0xffffffff


	//   ....[62]....
        /*0350*/ 	.word	0xffffffff


	//   ....[63]....
        /*0354*/ 	.word	0xffffffff


	//   ....[64]....
        /*0358*/ 	.word	0xffffffff


	//   ....[65]....
        /*035c*/ 	.word	0xffffffff


	//   ....[66]....
        /*0360*/ 	.word	0x0500000f


	//   ....[67]....
        /*0364*/ 	.word	0x0500000f


	//   ....[68]....
        /*0368*/ 	.word	0x0500000f


	//   ....[69]....
        /*036c*/ 	.word	0x0500000f


	//   ....[70]....
        /*0370*/ 	.word	0x0500000f


	//   ....[71]....
        /*0374*/ 	.word	0x0500000f


	//   ....[72]....
        /*0378*/ 	.word	0x0500000f


	//   ....[73]....
        /*037c*/ 	.word	0x0500000f


	//   ....[74]....
        /*0380*/ 	.word	0x0500000f


	//   ....[75]....
        /*0384*/ 	.word	0x0500000f


	//   ....[76]....
        /*0388*/ 	.word	0x0500000f


	//   ....[77]....
        /*038c*/ 	.word	0x0500000f


	//   ....[78]....
        /*0390*/ 	.word	0x0500000f


	//   ....[79]....
        /*0394*/ 	.word	0x0500000f


	//   ....[80]....
        /*0398*/ 	.word	0x0500000f


	//   ....[81]....
        /*039c*/ 	.word	0x0500000f


	//   ....[82]....
        /*03a0*/ 	.word	0x0500000f


	//   ....[83]....
        /*03a4*/ 	.word	0x0500000f


	//   ....[84]....
        /*03a8*/ 	.word	0x0500000f


	//----- nvinfo : EIATTR_COOP_GROUP_INSTR_OFFSETS
	.align		4
.L_603:
        /*03ac*/ 	.byte	0x04, 0x28
        /*03ae*/ 	.short	(.L_605 - .L_604)


	//   ....[0]....
.L_604:
        /*03b0*/ 	.word	0x00000070


	//   ....[1]....
        /*03b4*/ 	.word	0x000001a0


	//   ....[2]....
        /*03b8*/ 	.word	0x000001f0


	//   ....[3]....
        /*03bc*/ 	.word	0x00000400


	//   ....[4]....
        /*03c0*/ 	.word	0x00000560


	//   ....[5]....
        /*03c4*/ 	.word	0x00000680


	//   ....[6]....
        /*03c8*/ 	.word	0x000007e0


	//   ....[7]....
        /*03cc*/ 	.word	0x00001970


	//   ....[8]....
        /*03d0*/ 	.word	0x00003110


	//   ....[9]....
        /*03d4*/ 	.word	0x000040d0


	//   ....[10]....
        /*03d8*/ 	.word	0x00005330


	//   ....[11]....
        /*03dc*/ 	.word	0x00005390


	//   ....[12]....
        /*03e0*/ 	.word	0x00005840


	//   ....[13]....
        /*03e4*/ 	.word	0x00005910


	//   ....[14]....
        /*03e8*/ 	.word	0x000061a0


	//   ....[15]....
        /*03ec*/ 	.word	0x00006df0


	//   ....[16]....
        /*03f0*/ 	.word	0x00008000


	//   ....[17]....
        /*03f4*/ 	.word	0x00008070


	//   ....[18]....
        /*03f8*/ 	.word	0x00008460


	//   ....[19]....
        /*03fc*/ 	.word	0x000085b0


	//   ....[20]....
        /*0400*/ 	.word	0x00009770


	//   ....[21]....
        /*0404*/ 	.word	0x0000a410


	//   ....[22]....
        /*0408*/ 	.word	0x0000b3b0


	//   ....[23]....
        /*040c*/ 	.word	0x0000b420


	//   ....[24]....
        /*0410*/ 	.word	0x0000b760


	//   ....[25]....
        /*0414*/ 	.word	0x0000b920


	//   ....[26]....
        /*0418*/ 	.word	0x0000c8b0


	//   ....[27]....
        /*041c*/ 	.word	0x0000c910


	//   ....[28]....
        /*0420*/ 	.word	0x0000c930


	//   ....[29]....
        /*0424*/ 	.word	0x0000c980


	//   ....[30]....
        /*0428*/ 	.word	0x0000c9a0


	//   ....[31]....
        /*042c*/ 	.word	0x0000e310


	//   ....[32]....
        /*0430*/ 	.word	0x0000fd60


	//   ....[33]....
        /*0434*/ 	.word	0x0000fef0


	//   ....[34]....
        /*0438*/ 	.word	0x0000ff20


	//   ....[35]....
        /*043c*/ 	.word	0x0000ff60


	//   ....[36]....
        /*0440*/ 	.word	0x0000ffd0


	//   ....[37]....
        /*0444*/ 	.word	0x00010030


	//   ....[38]....
        /*0448*/ 	.word	0x00010070


	//   ....[39]....
        /*044c*/ 	.word	0x00010220


	//   ....[40]....
        /*0450*/ 	.word	0x00010280


	//   ....[41]....
        /*0454*/ 	.word	0x000102c0


	//   ....[42]....
        /*0458*/ 	.word	0x00010300


	//   ....[43]....
        /*045c*/ 	.word	0x00010330


	//   ....[44]....
        /*0460*/ 	.word	0x00010360


	//   ....[45]....
        /*0464*/ 	.word	0x00010400


	//   ....[46]....
        /*0468*/ 	.word	0x00010460


	//   ....[47]....
        /*046c*/ 	.word	0x000104f0


	//   ....[48]....
        /*0470*/ 	.word	0x000143c0


	//   ....[49]....
        /*0474*/ 	.word	0x000143d0


	//   ....[50]....
        /*0478*/ 	.word	0x000144f0


	//   ....[51]....
        /*047c*/ 	.word	0x00014550


	//   ....[52]....
        /*0480*/ 	.word	0x00014590


	//   ....[53]....
        /*0484*/ 	.word	0x000145d0


	//   ....[54]....
        /*0488*/ 	.word	0x00014600


	//   ....[55]....
        /*048c*/ 	.word	0x00014630


	//   ....[56]....
        /*0490*/ 	.word	0x000147d0


	//   ....[57]....
        /*0494*/ 	.word	0x00014830


	//   ....[58]....
        /*0498*/ 	.word	0x00014870


	//   ....[59]....
        /*049c*/ 	.word	0x000148b0


	//   ....[60]....
        /*04a0*/ 	.word	0x000148e0


	//   ....[61]....
        /*04a4*/ 	.word	0x00014910


	//   ....[62]....
        /*04a8*/ 	.word	0x000149d0


	//   ....[63]....
        /*04ac*/ 	.word	0x000149f0


	//   ....[64]....
        /*04b0*/ 	.word	0x00014a60


	//   ....[65]....
        /*04b4*/ 	.word	0x000150f0


	//   ....[66]....
        /*04b8*/ 	.word	0x000156d0


	//   ....[67]....
        /*04bc*/ 	.word	0x00015af0


	//   ....[68]....
        /*04c0*/ 	.word	0x00015b80


	//   ....[69]....
        /*04c4*/ 	.word	0x00015c20


	//   ....[70]....
        /*04c8*/ 	.word	0x00015cd0


	//   ....[71]....
        /*04cc*/ 	.word	0x00015d50


	//   ....[72]....
        /*04d0*/ 	.word	0x00015dd0


	//   ....[73]....
        /*04d4*/ 	.word	0x00015e50


	//   ....[74]....
        /*04d8*/ 	.word	0x00015ed0


	//   ....[75]....
        /*04dc*/ 	.word	0x00015f60


	//   ....[76]....
        /*04e0*/ 	.word	0x00016010


	//   ....[77]....
        /*04e4*/ 	.word	0x00016090


	//   ....[78]....
        /*04e8*/ 	.word	0x00016110


	//   ....[79]....
        /*04ec*/ 	.word	0x00016190


	//   ....[80]....
        /*04f0*/ 	.word	0x00016210


	//   ....[81]....
        /*04f4*/ 	.word	0x00016280


	//   ....[82]....
        /*04f8*/ 	.word	0x00016320


	//   ....[83]....
        /*04fc*/ 	.word	0x000163b0


	//   ....[84]....
        /*0500*/ 	.word	0x000164e0


	//----- nvinfo : EIATTR_REG_RECONFIG
	.align		4
.L_605:
        /*0504*/ 	.byte	0x01, 0x54
	.zero		2


	//----- nvinfo : EIATTR_SYSCALL_OFFSETS
	.align		4
        /*0508*/ 	.byte	0x04, 0x46
        /*050a*/ 	.short	(.L_607 - .L_606)


	//   ....[0]....
.L_606:
        /*050c*/ 	.word	0x000032c0


	//   ....[1]....
        /*0510*/ 	.word	0x00011270


	//   ....[2]....
        /*0514*/ 	.word	0x000113b0


	//   ....[3]....
        /*0518*/ 	.word	0x000114b0


	//----- nvinfo : EIATTR_MBARRIER_INSTR_OFFSETS
	.align		4
.L_607:
        /*051c*/ 	.byte	0x04, 0x39
        /*051e*/ 	.short	(.L_609 - .L_608)


	//   ....[0]....
.L_608:
        /*0520*/ 	.word	0x000002e0
        /*0524*/ 	.word	0x000000ff
        /*0528*/ 	.word	0x00038800
        /*052c*/ 	.short	0x0100
        /*052e*/ 	.byte	0x08
	.zero		1


	//   ....[1]....
        /*0530*/ 	.word	0x000002f0
        /*0534*/ 	.word	0x000000ff
        /*0538*/ 	.word	0x00038810
        /*053c*/ 	.short	0x0100
        /*053e*/ 	.byte	0x08
	.zero		1


	//   ....[2]....
        /*0540*/ 	.word	0x00000300
        /*0544*/ 	.word	0x000000ff
        /*0548*/ 	.word	0x00038820
        /*054c*/ 	.short	0x0100
        /*054e*/ 	.byte	0x08
	.zero		1


	//   ....[3]....
        /*0550*/ 	.word	0x000003b0
        /*0554*/ 	.word	0x000000ff
        /*0558*/ 	.word	0x00038830
        /*055c*/ 	.short	0x0100
        /*055e*/ 	.byte	0x06
	.zero		1


	//   ....[4]....
        /*0560*/ 	.word	0x000003c0
        /*0564*/ 	.word	0x000000ff
        /*0568*/ 	.word	0x00038840
        /*056c*/ 	.short	0x0100
        /*056e*/ 	.byte	0x06
	.zero		1


	//   ....[5]....
        /*0570*/ 	.word	0x000003d0
        /*0574*/ 	.word	0x000000ff
        /*0578*/ 	.word	0x00038838
        /*057c*/ 	.short	0x0100
        /*057e*/ 	.byte	0x06
	.zero		1


	//   ....[6]....
        /*0580*/ 	.word	0x000003e0
        /*0584*/ 	.word	0x000000ff
        /*0588*/ 	.word	0x00038848
        /*058c*/ 	.short	0x0100
        /*058e*/ 	.byte	0x06
	.zero		1


	//   ....[7]....
        /*0590*/ 	.word	0x00000510
        /*0594*/ 	.word	0x000000ff
        /*0598*/ 	.word	0x00038850
        /*059c*/ 	.short	0x0100
        /*059e*/ 	.byte	0x08
	.zero		1


	//   ....[8]....
        /*05a0*/ 	.word	0x00000520
        /*05a4*/ 	.word	0x000000ff
        /*05a8*/ 	.word	0x00038860
        /*05ac*/ 	.short	0x0100
        /*05ae*/ 	.byte	0x08
	.zero		1


	//   ....[9]....
        /*05b0*/ 	.word	0x00000530
        /*05b4*/ 	.word	0x000000ff
        /*05b8*/ 	.word	0x00038858
        /*05bc*/ 	.short	0x0100
        /*05be*/ 	.byte	0x08
	.zero		1


	//   ....[10]....
        /*05c0*/ 	.word	0x00000540
        /*05c4*/ 	.word	0x000000ff
        /*05c8*/ 	.word	0x00038868
        /*05cc*/ 	.short	0x0100
        /*05ce*/ 	.byte	0x08
	.zero		1


	//   ....[11]....
        /*05d0*/ 	.word	0x00000630
        /*05d4*/ 	.word	0x000000ff
        /*05d8*/ 	.word	0x00038870
        /*05dc*/ 	.short	0x0100
        /*05de*/ 	.byte	0x06
	.zero		1


	//   ....[12]....
        /*05e0*/ 	.word	0x00000640
        /*05e4*/ 	.word	0x000000ff
        /*05e8*/ 	.word	0x00038880
        /*05ec*/ 	.short	0x0100
        /*05ee*/ 	.byte	0x06
	.zero		1


	//   ....[13]....
        /*05f0*/ 	.word	0x00000650
        /*05f4*/ 	.word	0x000000ff
        /*05f8*/ 	.word	0x00038878
        /*05fc*/ 	.short	0x0100
        /*05fe*/ 	.byte	0x06
	.zero		1


	//   ....[14]....
        /*0600*/ 	.word	0x00000660
        /*0604*/ 	.word	0x000000ff
        /*0608*/ 	.word	0x00038888
        /*060c*/ 	.short	0x0100
        /*060e*/ 	.byte	0x06
	.zero		1


	//   ....[15]....
        /*0610*/ 	.word	0x00000790
        /*0614*/ 	.word	0x000000ff
        /*0618*/ 	.word	0x00038890
        /*061c*/ 	.short	0x0100
        /*061e*/ 	.byte	0x08
	.zero		1


	//   ....[16]....
        /*0620*/ 	.word	0x000007a0
        /*0624*/ 	.word	0x000000ff
        /*0628*/ 	.word	0x000388a0
        /*062c*/ 	.short	0x0100
        /*062e*/ 	.byte	0x08
	.zero		1


	//   ....[17]....
        /*0630*/ 	.word	0x000007b0
        /*0634*/ 	.word	0x000000ff
        /*0638*/ 	.word	0x00038898
        /*063c*/ 	.short	0x0100
        /*063e*/ 	.byte	0x08
	.zero		1


	//   ....[18]....
        /*0640*/ 	.word	0x000007c0
        /*0644*/ 	.word	0x000000ff
        /*0648*/ 	.word	0x000388a8
        /*064c*/ 	.short	0x0100
        /*064e*/ 	.byte	0x08
	.zero		1


	//   ....[19]....
        /*0650*/ 	.word	0x000008f0
        /*0654*/ 	.word	0x000000ff
        /*0658*/ 	.word	0x000388b0
        /*065c*/ 	.short	0x0100
        /*065e*/ 	.byte	0x08
	.zero		1


	//   ....[20]....
        /*0660*/ 	.word	0x00000900
        /*0664*/ 	.word	0x000000ff
        /*0668*/ 	.word	0x000388c0
        /*066c*/ 	.short	0x0100
        /*066e*/ 	.byte	0x08
	.zero		1


	//   ....[21]....
        /*0670*/ 	.word	0x00000910
        /*0674*/ 	.word	0x000000ff
        /*0678*/ 	.word	0x000388b8
        /*067c*/ 	.short	0x0100
        /*067e*/ 	.byte	0x08
	.zero		1


	//   ....[22]....
        /*0680*/ 	.word	0x00000920
        /*0684*/ 	.word	0x000000ff
        /*0688*/ 	.word	0x000388c8
        /*068c*/ 	.short	0x0100
        /*068e*/ 	.byte	0x08
	.zero		1


	//   ....[23]....
        /*0690*/ 	.word	0x00001d20
        /*0694*/ 	.word	0x00000004
        /*0698*/ 	.word	0x00000000
        /*069c*/ 	.short	0x0101
        /*069e*/ 	.byte	0x3f
	.zero		1


	//   ....[24]....
        /*06a0*/ 	.word	0x000027f0
        /*06a4*/ 	.word	0x00000004
        /*06a8*/ 	.word	0x00000000
        /*06ac*/ 	.short	0x0101
        /*06ae*/ 	.byte	0x3f
	.zero		1


	//   ....[25]....
        /*06b0*/ 	.word	0x00003340
        /*06b4*/ 	.word	0x00000011
        /*06b8*/ 	.word	0x00038800
        /*06bc*/ 	.short	0x010a
        /*06be*/ 	.byte	0x3f
	.zero		1


	//   ....[26]....
        /*06c0*/ 	.word	0x000033a0
        /*06c4*/ 	.word	0x00000005
        /*06c8*/ 	.word	0x00038830
        /*06cc*/ 	.short	0x010a
        /*06ce*/ 	.byte	0x3f
	.zero		1


	//   ....[27]....
        /*06d0*/ 	.word	0x00003410
        /*06d4*/ 	.word	0x00000005
        /*06d8*/ 	.word	0x00038830
        /*06dc*/ 	.short	0x010a
        /*06de*/ 	.byte	0x3f
	.zero		1


	//   ....[28]....
        /*06e0*/ 	.word	0x00003690
        /*06e4*/ 	.word	0x00000011
        /*06e8*/ 	.word	0x00038810
        /*06ec*/ 	.short	0x010a
        /*06ee*/ 	.byte	0x3f
	.zero		1


	//   ....[29]....
        /*06f0*/ 	.word	0x000036d0
        /*06f4*/ 	.word	0x00000005
        /*06f8*/ 	.word	0x00038850
        /*06fc*/ 	.short	0x010a
        /*06fe*/ 	.byte	0x3f
	.zero		1


	//   ....[30]....
        /*0700*/ 	.word	0x000037a0
        /*0704*/ 	.word	0x00000005
        /*0708*/ 	.word	0x00038850
        /*070c*/ 	.short	0x010a
        /*070e*/ 	.byte	0x3f
	.zero		1


	//   ....[31]....
        /*0710*/ 	.word	0x00005bb0
        /*0714*/ 	.word	0x00000018
        /*0718*/ 	.word	0x00000000
        /*071c*/ 	.short	0x0101
        /*071e*/ 	.byte	0x3f
	.zero		1


	//   ....[32]....
        /*0720*/ 	.word	0x000061c0
        /*0724*/ 	.word	0x00000005
        /*0728*/ 	.word	0x00000000
        /*072c*/ 	.short	0x0101
        /*072e*/ 	.byte	0x3f
	.zero		1


	//   ....[33]....
        /*0730*/ 	.word	0x000062e0
        /*0734*/ 	.word	0x0000000a
        /*0738*/ 	.word	0x00038830
        /*073c*/ 	.short	0x010a
        /*073e*/ 	.byte	0x3f
	.zero		1


	//   ....[34]....
        /*0740*/ 	.word	0x00006330
        /*0744*/ 	.word	0x0000000a
        /*0748*/ 	.word	0x00038830
        /*074c*/ 	.short	0x010a
        /*074e*/ 	.byte	0x3f
	.zero		1


	//   ....[35]....
        /*0750*/ 	.word	0x000064b0
        /*0754*/ 	.word	0x0000000a
        /*0758*/ 	.word	0x00038850
        /*075c*/ 	.short	0x010a
        /*075e*/ 	.byte	0x3f
	.zero		1


	//   ....[36]....
        /*0760*/ 	.word	0x000064f0
        /*0764*/ 	.word	0x0000000a
        /*0768*/ 	.word	0x00038850
        /*076c*/ 	.short	0x010a
        /*076e*/ 	.byte	0x3f
	.zero		1


	//   ....[37]....
        /*0770*/ 	.word	0x000088d0
        /*0774*/ 	.word	0x0000000f
        /*0778*/ 	.word	0x00000000
        /*077c*/ 	.short	0x0101
        /*077e*/ 	.byte	0x3f
	.zero		1


	//   ....[38]....
        /*0780*/ 	.word	0x00009790
        /*0784*/ 	.word	0x0000000a
        /*0788*/ 	.word	0x00000000
        /*078c*/ 	.short	0x0101
        /*078e*/ 	.byte	0x3f
	.zero		1


	//   ....[39]....
        /*0790*/ 	.word	0x000098e0
        /*0794*/ 	.word	0x00000009
        /*0798*/ 	.word	0x00038830
        /*079c*/ 	.short	0x010a
        /*079e*/ 	.byte	0x3f
	.zero		1


	//   ....[40]....
        /*07a0*/ 	.word	0x00009930
        /*07a4*/ 	.word	0x00000009
        /*07a8*/ 	.word	0x00038830
        /*07ac*/ 	.short	0x010a
        /*07ae*/ 	.byte	0x3f
	.zero		1


	//   ....[41]....
        /*07b0*/ 	.word	0x00009ab0
        /*07b4*/ 	.word	0x00000009
        /*07b8*/ 	.word	0x00038850
        /*07bc*/ 	.short	0x010a
        /*07be*/ 	.byte	0x3f
	.zero		1


	//   ....[42]....
        /*07c0*/ 	.word	0x00009af0
        /*07c4*/ 	.word	0x00000009
        /*07c8*/ 	.word	0x00038850
        /*07cc*/ 	.short	0x010a
        /*07ce*/ 	.byte	0x3f
	.zero		1


	//   ....[43]....
        /*07d0*/ 	.word	0x0000b6f0
        /*07d4*/ 	.word	0x00000098
        /*07d8*/ 	.word	0x00000000
        /*07dc*/ 	.short	0x0101
        /*07de*/ 	.byte	0x3f
	.zero		1


	//   ....[44]....
        /*07e0*/ 	.word	0x0000c8d0
        /*07e4*/ 	.word	0x00000009
        /*07e8*/ 	.word	0x00000000
        /*07ec*/ 	.short	0x0101
        /*07ee*/ 	.byte	0x3f
	.zero		1


	//   ....[45]....
        /*07f0*/ 	.word	0x0000ed70
        /*07f4*/ 	.word	0x00000000
        /*07f8*/ 	.word	0x00000000
        /*07fc*/ 	.short	0x0101
        /*07fe*/ 	.byte	0x3f
	.zero		1


	//   ....[46]....
        /*0800*/ 	.word	0x00011a00
        /*0804*/ 	.word	0x00000008
        /*0808*/ 	.word	0x00038840
        /*080c*/ 	.short	0x010a
        /*080e*/ 	.byte	0x3f
	.zero		1


	//   ....[47]....
        /*0810*/ 	.word	0x000121f0
        /*0814*/ 	.word	0x0000000b
        /*0818*/ 	.word	0x00038820
        /*081c*/ 	.short	0x010a
        /*081e*/ 	.byte	0x3f
	.zero		1


	//   ....[48]....
        /*0820*/ 	.word	0x000122c0
        /*0824*/ 	.word	0x00000006
        /*0828*/ 	.word	0x00038860
        /*082c*/ 	.short	0x010a
        /*082e*/ 	.byte	0x3f
	.zero		1


	//   ....[49]....
        /*0830*/ 	.word	0x00012a40
        /*0834*/ 	.word	0x00000002
        /*0838*/ 	.word	0x00038840
        /*083c*/ 	.short	0x010a
        /*083e*/ 	.byte	0x3f
	.zero		1


	//   ....[50]....
        /*0840*/ 	.word	0x00012c50
        /*0844*/ 	.word	0x00000002
        /*0848*/ 	.word	0x00038860
        /*084c*/ 	.short	0x010a
        /*084e*/ 	.byte	0x3f
	.zero		1


	//   ....[51]....
        /*0850*/ 	.word	0x00013300
        /*0854*/ 	.word	0x00000002
        /*0858*/ 	.word	0x00038840
        /*085c*/ 	.short	0x010a
        /*085e*/ 	.byte	0x3f
	.zero		1


	//   ....[52]....
        /*0860*/ 	.word	0x00013500
        /*0864*/ 	.word	0x00000002
        /*0868*/ 	.word	0x00038860
        /*086c*/ 	.short	0x010a
        /*086e*/ 	.byte	0x3f
	.zero		1


	//   ....[53]....
        /*0870*/ 	.word	0x00013b40
        /*0874*/ 	.word	0x00000002
        /*0878*/ 	.word	0x00038840
        /*087c*/ 	.short	0x010a
        /*087e*/ 	.byte	0x3f
	.zero		1


	//   ....[54]....
        /*0880*/ 	.word	0x00013d50
        /*0884*/ 	.word	0x00000002
        /*0888*/ 	.word	0x00038860
        /*088c*/ 	.short	0x010a
        /*088e*/ 	.byte	0x3f
	.zero		1


	//   ....[55]....
        /*0890*/ 	.word	0x00015080
        /*0894*/ 	.word	0x00000000
        /*0898*/ 	.word	0x00038820
        /*089c*/ 	.short	0x010a
        /*089e*/ 	.byte	0x3f
	.zero		1


	//   ....[56]....
        /*08a0*/ 	.word	0x00015250
        /*08a4*/ 	.word	0x00000006
        /*08a8*/ 	.word	0x00000000
        /*08ac*/ 	.short	0x010a
        /*08ae*/ 	.byte	0x3f
	.zero		1


	//   ....[57]....
        /*08b0*/ 	.word	0x000152c0
        /*08b4*/ 	.word	0x00000007
        /*08b8*/ 	.word	0x00000000
        /*08bc*/ 	.short	0x010a
        /*08be*/ 	.byte	0x3f
	.zero		1


	//   ....[58]....
        /*08c0*/ 	.word	0x00015330
        /*08c4*/ 	.word	0x00000004
        /*08c8*/ 	.word	0x00000000
        /*08cc*/ 	.short	0x010a
        /*08ce*/ 	.byte	0x3f
	.zero		1


	//   ....[59]....
        /*08d0*/ 	.word	0x00015360
        /*08d4*/ 	.word	0x00000003
        /*08d8*/ 	.word	0x00000000
        /*08dc*/ 	.short	0x010a
        /*08de*/ 	.byte	0x3f
	.zero		1


	//   ....[60]....
        /*08e0*/ 	.word	0x000153c0
        /*08e4*/ 	.word	0x00000011
        /*08e8*/ 	.word	0x00038800
        /*08ec*/ 	.short	0x010a
        /*08ee*/ 	.byte	0x3f
	.zero		1


	//   ....[61]....
        /*08f0*/ 	.word	0x00015410
        /*08f4*/ 	.word	0x00000005
        /*08f8*/ 	.word	0x00038830
        /*08fc*/ 	.short	0x010a
        /*08fe*/ 	.byte	0x3f
	.zero		1


	//   ....[62]....
        /*0900*/ 	.word	0x00015460
        /*0904*/ 	.word	0x00000011
        /*0908*/ 	.word	0x00038810
        /*090c*/ 	.short	0x010a
        /*090e*/ 	.byte	0x3f
	.zero		1


	//   ....[63]....
        /*0910*/ 	.word	0x000154b0
        /*0914*/ 	.word	0x00000005
        /*0918*/ 	.word	0x00038850
        /*091c*/ 	.short	0x010a
        /*091e*/ 	.byte	0x3f
	.zero		1


	//   ....[64]....
        /*0920*/ 	.word	0x00015500
        /*0924*/ 	.word	0x0000000a
        /*0928*/ 	.word	0x00038830
        /*092c*/ 	.short	0x010a
        /*092e*/ 	.byte	0x3f
	.zero		1


	//   ....[65]....
        /*0930*/ 	.word	0x00015550
        /*0934*/ 	.word	0x0000000a
        /*0938*/ 	.word	0x00038850
        /*093c*/ 	.short	0x010a
        /*093e*/ 	.byte	0x3f
	.zero		1


	//   ....[66]....
        /*0940*/ 	.word	0x000155a0
        /*0944*/ 	.word	0x00000009
        /*0948*/ 	.word	0x00038830
        /*094c*/ 	.short	0x010a
        /*094e*/ 	.byte	0x3f
	.zero		1


	//   ....[67]....
        /*0950*/ 	.word	0x000155f0
        /*0954*/ 	.word	0x00000009
        /*0958*/ 	.word	0x00038850
        /*095c*/ 	.short	0x010a
        /*095e*/ 	.byte	0x3f
	.zero		1


	//   ....[68]....
        /*0960*/ 	.word	0x00015790
        /*0964*/ 	.word	0x00000008
        /*0968*/ 	.word	0x00038840
        /*096c*/ 	.short	0x010a
        /*096e*/ 	.byte	0x3f
	.zero		1


	//   ....[69]....
        /*0970*/ 	.word	0x00015810
        /*0974*/ 	.word	0x00000008
        /*0978*/ 	.word	0x00038820
        /*097c*/ 	.short	0x010a
        /*097e*/ 	.byte	0x3f
	.zero		1


	//   ....[70]....
        /*0980*/ 	.word	0x00015860
        /*0984*/ 	.word	0x00000006
        /*0988*/ 	.word	0x00038860
        /*098c*/ 	.short	0x010a
        /*098e*/ 	.byte	0x3f
	.zero		1


	//   ....[71]....
        /*0990*/ 	.word	0x000158b0
        /*0994*/ 	.word	0x00000002
        /*0998*/ 	.word	0x00038840
        /*099c*/ 	.short	0x010a
        /*099e*/ 	.byte	0x3f
	.zero		1


	//   ....[72]....
        /*09a0*/ 	.word	0x00015900
        /*09a4*/ 	.word	0x00000002
        /*09a8*/ 	.word	0x00038860
        /*09ac*/ 	.short	0x010a
        /*09ae*/ 	.byte	0x3f
	.zero		1


	//   ....[73]....
        /*09b0*/ 	.word	0x00015950
        /*09b4*/ 	.word	0x00000002
        /*09b8*/ 	.word	0x00038840
        /*09bc*/ 	.short	0x010a
        /*09be*/ 	.byte	0x3f
	.zero		1


	//   ....[74]....
        /*09c0*/ 	.word	0x000159a0
        /*09c4*/ 	.word	0x00000002
        /*09c8*/ 	.word	0x00038860
        /*09cc*/ 	.short	0x010a
        /*09ce*/ 	.byte	0x3f
	.zero		1


	//   ....[75]....
        /*09d0*/ 	.word	0x000159f0
        /*09d4*/ 	.word	0x00000002
        /*09d8*/ 	.word	0x00038840
        /*09dc*/ 	.short	0x010a
        /*09de*/ 	.byte	0x3f
	.zero		1


	//   ....[76]....
        /*09e0*/ 	.word	0x00015a40
        /*09e4*/ 	.word	0x00000002
        /*09e8*/ 	.word	0x00038860
        /*09ec*/ 	.short	0x010a
        /*09ee*/ 	.byte	0x3f
	.zero		1


	//   ....[77]....
        /*09f0*/ 	.word	0x00016400
        /*09f4*/ 	.word	0x00000000
        /*09f8*/ 	.word	0x00038820
        /*09fc*/ 	.short	0x010a
        /*09fe*/ 	.byte	0x3f
	.zero		1


	//   ....[78]....
        /*0a00*/ 	.word	0x000165a0
        /*0a04*/ 	.word	0x00000006
        /*0a08*/ 	.word	0x00000000
        /*0a0c*/ 	.short	0x010a
        /*0a0e*/ 	.byte	0x3f
	.zero		1


	//   ....[79]....
        /*0a10*/ 	.word	0x000165f0
        /*0a14*/ 	.word	0x00000007
        /*0a18*/ 	.word	0x00000000
        /*0a1c*/ 	.short	0x010a
        /*0a1e*/ 	.byte	0x3f
	.zero		1


	//   ....[80]....
        /*0a20*/ 	.word	0x00016640
        /*0a24*/ 	.word	0x00000004
        /*0a28*/ 	.word	0x00000000
        /*0a2c*/ 	.short	0x010a
        /*0a2e*/ 	.byte	0x3f
	.zero		1


	//----- nvinfo : EIATTR_NUM_MBARRIERS
	.align		4
.L_609:
        /*0a30*/ 	.byte	0x03, 0x38
        /*0a32*/ 	.short	0x0017


	//----- nvinfo : EIATTR_EXIT_INSTR_OFFSETS
	.align		4
        /*0a34*/ 	.byte	0x04, 0x1c
        /*0a36*/ 	.short	(.L_611 - .L_610)


	//   ....[0]....
.L_610:
        /*0a38*/ 	.word	0x00000af0


	//   ....[1]....
        /*0a3c*/ 	.word	0x0000fd20


	//   ....[2]....
        /*0a40*/ 	.word	0x0000fd80


	//   ....[3]....
        /*0a44*/ 	.word	0x000153b0


	//----- nvinfo : EIATTR_MAX_THREADS
	.align		4
.L_611:
        /*0a48*/ 	.byte	0x04, 0x05
        /*0a4a*/ 	.short	(.L_613 - .L_612)
.L_612:
        /*0a4c*/ 	.word	0x00000180
        /*0a50*/ 	.word	0x00000001
        /*0a54*/ 	.word	0x00000001


	//----- nvinfo : EIATTR_CRS_STACK_SIZE
	.align		4
.L_613:
        /*0a58*/ 	.byte	0x04, 0x1e
        /*0a5a*/ 	.short	(.L_615 - .L_614)
.L_614:
        /*0a5c*/ 	.word	0x00000000


	//----- nvinfo : EIATTR_CBANK_PARAM_SIZE
	.align		4
.L_615:
        /*0a60*/ 	.byte	0x03, 0x19
        /*0a62*/ 	.short	0x0b70


	//----- nvinfo : EIATTR_PARAM_CBANK
	.align		4
        /*0a64*/ 	.byte	0x04, 0x0a
        /*0a66*/ 	.short	(.L_617 - .L_616)
	.align		4
.L_616:
        /*0a68*/ 	.word	index@(.nv.constant0._ZN7cutlass13device_kernelIN5flash11enable_sm90INS1_16FlashAttnFwdSm90INS1_25CollectiveMainloopFwdSm90ILi2EN4cute5tupleIJNS5_1CILi1EEES8_S8_EEENS6_IJNS7_ILi64EEESA_SA_EEELi512ENS_10bfloat16_tEfNS_4arch4Sm90ELb1ELb0ELb1ELb1ELb0ELb0ELb1ELb0ELb0ELb0ELb0ELb0EEENS1_21CollectiveEpilogueFwdINS6_IJSA_NS7_ILi512EEESA_EEES9_SC_SE_Li256ELb1ELb0ELb0ELb0EEENS1_36VarlenDynamicPersistentTileSchedulerILi64ELi64ELi256ELi32ELb0ELb0ELb1ELb1ELb1ELb1EEEEEEEEEvNT_6ParamsE)
        /*0a6c*/ 	.short	0x0210
        /*0a6e*/ 	.short	0x0b70


	//----- nvinfo : EIATTR_SW_WAR
	.align		4
.L_617:
        /*0a70*/ 	.byte	0x04, 0x36
        /*0a72*/ 	.short	(.L_619 - .L_618)
.L_618:
        /*0a74*/ 	.word	0x00000008
.L_619:


//--------------------- .nv.info._ZN7cutlass13device_kernelIN5flash11enable_sm90INS1_16FlashAttnFwdSm90INS1_25CollectiveMainloopFwdSm90ILi2EN4cute5tupleIJNS5_1CILi1EEES8_S8_EEENS6_IJNS7_ILi64EEESA_SA_EEELi512ENS_10bfloat16_tEfNS_4arch4Sm90ELb1ELb0ELb1ELb1ELb0ELb1ELb1ELb0ELb0ELb0ELb0ELb0EEENS1_21CollectiveEpilogueFwdINS6_IJSA_NS7_ILi512EEESA_EEES9_SC_SE_Li256ELb1ELb0ELb0ELb0EEENS1_36VarlenDynamicPersistentTileSchedulerILi64ELi64ELi256ELi32ELb0ELb0ELb1ELb1ELb1ELb1EEEEEEEEEvNT_6ParamsE --------------------------
	.section	.nv.info._ZN7cutlass13device_kernelIN5flash11enable_sm90INS1_16FlashAttnFwdSm90INS1_25CollectiveMainloopFwdSm90ILi2EN4cute5tupleIJNS5_1CILi1EEES8_S8_EEENS6_IJNS7_ILi64EEESA_SA_EEELi512ENS_10bfloat16_tEfNS_4arch4Sm90ELb1ELb0ELb1ELb1ELb0ELb1ELb1ELb0ELb0ELb0ELb0ELb0EEENS1_21CollectiveEpilogueFwdINS6_IJSA_NS7_ILi512EEESA_EEES9_SC_SE_Li256ELb1ELb0ELb0ELb0EEENS1_36VarlenDynamicPersistentTileSchedulerILi64ELi64ELi256ELi32ELb0ELb0ELb1ELb1ELb1ELb1EEEEEEEEEvNT_6ParamsE,"",@"SHT_CUDA_INFO"
	.sectionflags	@""
	.align	4


	//----- nvinfo : EIATTR_CUDA_API_VERSION
	.align		4
        /*0000*/ 	.byte	0x04, 0x37
        /*0002*/ 	.short	(.L_621 - .L_620)
.L_620:
        /*0004*/ 	.word	0x00000082


	//----- nvinfo : EIATTR_KPARAM_INFO
	.align		4
.L_621:
        /*0008*/ 	.byte	0x04, 0x17
        /*000a*/ 	.short	(.L_623 - .L_622)
.L_622:
        /*000c*/ 	.word	0x00000000
        /*0010*/ 	.short	0x0000
        /*0012*/ 	.short	0x0070
        /*0014*/ 	.byte	0x00, 0xf0, 0x01, 0x2c


	//----- nvinfo : EIATTR_SPARSE_MMA_MASK
	.align		4
.L_623:
        /*0018*/ 	.byte	0x03, 0x50
        /*001a*/ 	.short	0x0000


	//----- nvinfo : EIATTR_MAXREG_COUNT
	.align		4
        /*001c*/ 	.byte	0x03, 0x1b
        /*001e*/ 	.short	0x00a8


	//----- nvinfo : EIATTR_NUM_BARRIERS
	.align		4
        /*0020*/ 	.byte	0x02, 0x4c
        /*0022*/ 	.byte	0x10
	.zero		1


	//----- nvinfo : EIATTR_EXTERNS
	.align		4
        /*0024*/ 	.byte	0x04, 0x0f
        /*0026*/ 	.short	(.L_625 - .L_624)


	//   ....[0]....
	.align		4
.L_624:
        /*0028*/ 	.word	index@(__assertfail)


	//----- nvinfo : EIATTR_ANNOTATIONS
	.align		4
.L_625:
        /*002c*/ 	.byte	0x04, 0x55
        /*002e*/ 	.short	(.L_627 - .L_626)


	//   ....[0]....
.L_626:
        /* <DEDUP_REMOVED lines=42> */


	//----- nvinfo : EIATTR_MERCURY_ISA_VERSION
	.align		4
.L_627:
        /*02c0*/ 	.byte	0x03, 0x5f
        /*02c2*/ 	.short	0x0101


	//----- nvinfo : EIATTR_UNUSED_LOAD_BYTE_OFFSET
	.align		4
        /*02c4*/ 	.byte	0x04, 0x44
        /*02c6*/ 	.short	(.L_629 - .L_628)


	//   ....[0]....
.L_628:
        /*02c8*/ 	.word	0x00000b30
        /*02cc*/ 	.word	0x0000fff0


	//   ....[1]....
        /*02d0*/ 	.word	0x00014510
        /*02d4*/ 	.word	0x0000fff0


	//----- nvinfo : EIATTR_INT_WARP_WIDE_INSTR_OFFSETS
	.align		4
.L_629:
        /*02d8*/ 	.byte	0x04, 0x31
        /*02da*/ 	.short	(.L_631 - .L_630)


	//   ....[0]....
.L_630:
        /*02dc*/ 	.word	0x000001f0


	//   ....[1]....
        /*02e0*/ 	.word	0x00000230


	//   ....[2]....
        /*02e4*/ 	.word	0x000002a0


	//   ....[3]....
        /*02e8*/ 	.word	0x00000310


	//   ....[4]....
        /*02ec*/ 	.word	0x00018ff0


	//   ....[5]....
        /*02f0*/ 	.word	0x000190a0


	//   ....[6]....
        /*02f4*/ 	.word	0x00019530


	//   ....[7]....
        /*02f8*/ 	.word	0x00019560


	//   ....[8]....
        /*02fc*/ 	.word	0x0001c230


	//   ....[9]....
        /*0300*/ 	.word	0x0001c2e0


	//----- nvinfo : EIATTR_COOP_GROUP_MASK_REGIDS
	.align		4
.L_631:
        /*0304*/ 	.byte	0x04, 0x29
        /*0306*/ 	.short	(.L_633 - .L_632)


	//   ....[0]....
.L_632:
        /*0308*/ 	.word	0xffffffff


	//   ....[1]....
        /*030c*/ 	.word	0xffffffff


	//   ....[2]....
        /*0310*/ 	.word	0xffffffff


	//   ....[3]....
        /*0314*/ 	.word	0xffffffff


	//   ....[4]....
        /*0318*/ 	.word	0xffffffff


	//   ....[5]....
        /*031c*/ 	.word	0xffffffff


	//   ....[6]....
        /*0320*/ 	.word	0xffffffff


	//   ....[7]....
        /*0324*/ 	.word	0xffffffff


	//   ....[8]....
        /*0328*/ 	.word	0xffffffff


	//   ....[9]....
        /*032c*/ 	.word	0xffffffff


	//   ....[10]....
        /*0330*/ 	.word	0xffffffff


	//   ....[11]....
        /*0334*/ 	.word	0xffffffff


	//   ....[12]....
        /*0338*/ 	.word	0xffffffff


	//   ....[13]....
        /*033c*/ 	.word	0xffffffff


	//   ....[14]....
        /*0340*/ 	.word	0xffffffff


	//   ....[15]....
        /*0344*/ 	.word	0xffffffff


	//   ....[16]....
        /*0348*/ 	.word	0xffffffff


	//   ....[17]....
        /*034c*/ 	.word	0xffffffff


	//   ....[18]....
        /*0350*/ 	.word	0xffffffff


	//   ....[19]....
        /*0354*/ 	.word	0xffffffff


	//   ....[20]....
        /*0358*/ 	.word	0xffffffff


	//   ....[21]....
        /*035c*/ 	.word	0xffffffff


	//   ....[22]....
        /*0360*/ 	.word	0xffffffff


	//   ....[23]....
        /*0364*/ 	.word	0xffffffff


	//   ....[24]....
        /*0368*/ 	.word	0xffffffff


	//   ....[25]....
        /*036c*/ 	.word	0xffffffff


	//   ....[26]....
        /*0370*/ 	.word	0xffffffff


	//   ....[27]....
        /*0374*/ 	.word	0xffffffff


	//   ....[28]....
        /*0378*/ 	.word	0xffffffff


	//   ....[29]....
        /*037c*/ 	.word	0xffffffff


	//   ....[30]....
        /*0380*/ 	.word	0xffffffff


	//   ....[31]....
        /*0384*/ 	.word	0xffffffff


	//   ....[32]....
        /*0388*/ 	.word	0xffffffff


	//   ....[33]....
        /*038c*/ 	.word	0xffffffff


	//   ....[34]....
        /*0390*/ 	.word	0xffffffff


	//   ....[35]....
        /*0394*/ 	.word	0xffffffff


	//   ....[36]....
        /*0398*/ 	.word	0xffffffff


	//   ....[37]....
        /*039c*/ 	.word	0xffffffff


	//   ....[38]....
        /*03a0*/ 	.word	0xffffffff


	//   ....[39]....
        /*03a4*/ 	.word	0xffffffff


	//   ....[40]....
        /*03a8*/ 	.word	0xffffffff


	//   ....[41]....
        /*03ac*/ 	.word	0xffffffff


	//   ....[42]....
        /*03b0*/ 	.word	0xffffffff


	//   ....[43]....
        /*03b4*/ 	.word	0xffffffff


	//   ....[44]....
        /*03b8*/ 	.word	0xffffffff


	//   ....[45]....
        /*03bc*/ 	.word	0xffffffff


	//   ....[46]....
        /*03c0*/ 	.word	0xffffffff


	//   ....[47]....
        /*03c4*/ 	.word	0xffffffff


	//   ....[48]....
        /*03c8*/ 	.word	0xffffffff


	//   ....[49]....
        /*03cc*/ 	.word	0xffffffff


	//   ....[50]....
        /*03d0*/ 	.word	0xffffffff


	//   ....[51]....
        /*03d4*/ 	.word	0xffffffff


	//   ....[52]....
        /*03d8*/ 	.word	0xffffffff


	//   ....[53]....
        /*03dc*/ 	.word	0xffffffff


	//   ....[54]....
        /*03e0*/ 	.word	0xffffffff


	//   ....[55]....
        /*03e4*/ 	.word	0xffffffff


	//   ....[56]....
        /*03e8*/ 	.word	0xffffffff


	//   ....[57]....
        /*03ec*/ 	.word	0xffffffff


	//   ....[58]....
        /*03f0*/ 	.word	0xffffffff


	//   ....[59]....
        /*03f4*/ 	.word	0xffffffff


	//   ....[60]....
        /*03f8*/ 	.word	0xffffffff


	//   ....[61]....
        /*03fc*/ 	.word	0xffffffff


	//   ....[62]....
        /*0400*/ 	.word	0xffffffff


	//   ....[63]....
        /*0404*/ 	.word	0xffffffff


	//   ....[64]....
        /*0408*/ 	.word	0xffffffff


	//   ....[65]....
        /*040c*/ 	.word	0xffffffff


	//   ....[66]....
        /*0410*/ 	.word	0x0500000f


	//   ....[67]....
        /*0414*/ 	.word	0x0500000f


	//   ....[68]....
        /*0418*/ 	.word	0x0500000f


	//   ....[69]....
        /*041c*/ 	.word	0x0500000f


	//   ....[70]....
        /*0420*/ 	.word	0x0500000f


	//   ....[71]....
        /*0424*/ 	.word	0x0500000f


	//   ....[72]....
        /*0428*/ 	.word	0x0500000f


	//   ....[73]....
        /*042c*/ 	.word	0x0500000f


	//   ....[74]....
        /*0430*/ 	.word	0x0500000f


	//   ....[75]....
        /*0434*/ 	.word	0x0500000f


	//   ....[76]....
        /*0438*/ 	.word	0x0500000f


	//   ....[77]....
        /*043c*/ 	.word	0x0500000f


	//   ....[78]....
        /*0440*/ 	.word	0x0500000f


	//   ....[79]....
        /*0444*/ 	.word	0x0500000f


	//   ....[80]....
        /*0448*/ 	.word	0x0500000f


	//   ....[81]....
        /*044c*/ 	.word	0x0500000f


	//   ....[82]....
        /*0450*/ 	.word	0x0500000f


	//   ....[83]....
        /*0454*/ 	.word	0x0500000f


	//   ....[84]....
        /*0458*/ 	.word	0x0500000f


	//   ....[85]....
        /*045c*/ 	.word	0x0500000f


	//   ....[86]....
        /*0460*/ 	.word	0x0500000f


	//   ....[87]....
        /*0464*/ 	.word	0x0500000f


	//   ....[88]....
        /*0468*/ 	.word	0x0500000f


	//   ....[89]....
        /*046c*/ 	.word	0x0500000f


	//   ....[90]....
        /*0470*/ 	.word	0x0500000f


	//   ....[91]....
        /*0474*/ 	.word	0x0500000f


	//   ....[92]....
        /*0478*/ 	.word	0x0500000f


	//   ....[93]....
        /*047c*/ 	.word	0x0500000f


	//   ....[94]....
        /*0480*/ 	.word	0x0500000f


	//   ....[95]....
        /*0484*/ 	.word	0x0500000f


	//   ....[96]....
        /*0488*/ 	.word	0x0500000f


	//   ....[97]....
        /*048c*/ 	.word	0x0500000f


	//   ....[98]....
        /*0490*/ 	.word	0x0500000f


	//   ....[99]....
        /*0494*/ 	.word	0x0500000f


	//   ....[100]....
        /*0498*/ 	.word	0x0500000f


	//   ....[101]....
        /*049c*/ 	.word	0x0500000f


	//----- nvinfo : EIATTR_COOP_GROUP_INSTR_OFFSETS
	.align		4
.L_633:
        /*04a0*/ 	.byte	0x04, 0x28
        /*04a2*/ 	.short	(.L_635 - .L_634)


	//   ....[0]....
.L_634:
        /*04a4*/ 	.word	0x00000060


	//   ....[1]....
        /*04a8*/ 	.word	0x00000200


	//   ....[2]....
        /*04ac*/ 	.word	0x00000240


	//   ....[3]....
        /*04b0*/ 	.word	0x00000450


	//   ....[4]....
        /*04b4*/ 	.word	0x000005b0


	//   ....[5]....
        /*04b8*/ 	.word	0x000006d0


	//   ....[6]....
        /*04bc*/ 	.word	0x00000830


	//   ....[7]....
        /*04c0*/ 	.word	0x00004790


	//   ....[8]....
        /*04c4*/ 	.word	0x00006090


	//   ....[9]....
        /*04c8*/ 	.word	0x00009af0


	//   ....[10]....
        /*04cc*/ 	.word	0x0000b8d0


	//   ....[11]....
        /*04d0*/ 	.word	0x0000b990


	//   ....[12]....
        /*04d4*/ 	.word	0x0000bd80


	//   ....[13]....
        /*04d8*/ 	.word	0x0000be30


	//   ....[14]....
        /*04dc*/ 	.word	0x0000c770


	//   ....[15]....
        /*04e0*/ 	.word	0x0000d6e0


	//   ....[16]....
        /*04e4*/ 	.word	0x0000eb80


	//   ....[17]....
        /*04e8*/ 	.word	0x0000ec30


	//   ....[18]....
        /*04ec*/ 	.word	0x0000f040


	//   ....[19]....
        /*04f0*/ 	.word	0x0000f0f0


	//   ....[20]....
        /*04f4*/ 	.word	0x000102b0


	//   ....[21]....
        /*04f8*/ 	.word	0x00011290


	//   ....[22]....
        /*04fc*/ 	.word	0x00012450


	//   ....[23]....
        /*0500*/ 	.word	0x00012510


	//   ....[24]....
        /*0504*/ 	.word	0x00012810


	//   ....[25]....
        /*0508*/ 	.word	0x000129d0


	//   ....[26]....
        /*050c*/ 	.word	0x000139b0


	//   ....[27]....
        /*0510*/ 	.word	0x00013a20


	//   ....[28]....
        /*0514*/ 	.word	0x00013a60


	//   ....[29]....
        /*0518*/ 	.word	0x00013ac0


	//   ....[30]....
        /*051c*/ 	.word	0x00013ad0


	//   ....[31]....
        /*0520*/ 	.word	0x000154b0


	//   ....[32]....
        /*0524*/ 	.word	0x00016c30


	//   ....[33]....
        /*0528*/ 	.word	0x00016db0


	//   ....[34]....
        /*052c*/ 	.word	0x00016de0


	//   ....[35]....
        /*0530*/ 	.word	0x00016e20


	//   ....[36]....
        /*0534*/ 	.word	0x00016e90


	//   ....[37]....
        /*0538*/ 	.word	0x00016ef0


	//   ....[38]....
        /*053c*/ 	.word	0x00016f30


	//   ....[39]....
        /*0540*/ 	.word	0x000170d0


	//   ....[40]....
        /*0544*/ 	.word	0x00017130


	//   ....[41]....
        /*0548*/ 	.word	0x00017170


	//   ....[42]....
        /*054c*/ 	.word	0x000171b0


	//   ....[43]....
        /*0550*/ 	.word	0x000171e0


	//   ....[44]....
        /*0554*/ 	.word	0x00017210


	//   ....[45]....
        /*0558*/ 	.word	0x000172a0


	//   ....[46]....
        /*055c*/ 	.word	0x00017300


	//   ....[47]....
        /*0560*/ 	.word	0x00017390


	//   ....[48]....
        /*0564*/ 	.word	0x0001c370


	//   ....[49]....
        /*0568*/ 	.word	0x0001c380


	//   ....[50]....
        /*056c*/ 	.word	0x0001c490


	//   ....[51]....
        /*0570*/ 	.word	0x0001c4f0


	//   ....[52]....
        /*0574*/ 	.word	0x0001c530


	//   ....[53]....
        /*0578*/ 	.word	0x0001c570


	//   ....[54]....
        /*057c*/ 	.word	0x0001c5a0


	//   ....[55]....
        /*0580*/ 	.word	0x0001c5d0


	//   ....[56]....
        /*0584*/ 	.word	0x0001c760


	//   ....[57]....
        /*0588*/ 	.word	0x0001c7c0


	//   ....[58]....
        /*058c*/ 	.word	0x0001c800


	//   ....[59]....
        /*0590*/ 	.word	0x0001c840


	//   ....[60]....
        /*0594*/ 	.word	0x0001c870


	//   ....[61]....
        /*0598*/ 	.word	0x0001c8a0


	//   ....[62]....
        /*059c*/ 	.word	0x0001c960


	//   ....[63]....
        /*05a0*/ 	.word	0x0001c980


	//   ....[64]....
        /*05a4*/ 	.word	0x0001c9f0


	//   ....[65]....
        /*05a8*/ 	.word	0x0001d060


	//   ....[66]....
        /*05ac*/ 	.word	0x0001d4a0


	//   ....[67]....
        /*05b0*/ 	.word	0x0001d540


	//   ....[68]....
        /*05b4*/ 	.word	0x0001d5e0


	//   ....[69]....
        /*05b8*/ 	.word	0x0001d680


	//   ....[70]....
        /*05bc*/ 	.word	0x0001d720


	//   ....[71]....
        /*05c0*/ 	.word	0x0001d7c0


	//   ....[72]....
        /*05c4*/ 	.word	0x0001d860


	//   ....[73]....
        /*05c8*/ 	.word	0x0001d900


	//   ....[74]....
        /*05cc*/ 	.word	0x0001d9f0


	//   ....[75]....
        /*05d0*/ 	.word	0x0001da90


	//   ....[76]....
        /*05d4*/ 	.word	0x0001db30


	//   ....[77]....
        /*05d8*/ 	.word	0x0001dbd0


	//   ....[78]....
        /*05dc*/ 	.word	0x0001dc70


	//   ....[79]....
        /*05e0*/ 	.word	0x0001dd10


	//   ....[80]....
        /*05e4*/ 	.word	0x0001ddb0


	//   ....[81]....
        /*05e8*/ 	.word	0x0001de50


	//   ....[82]....
        /*05ec*/ 	.word	0x0001e1a0


	//   ....[83]....
        /*05f0*/ 	.word	0x0001e480


	//   ....[84]....
        /*05f4*/ 	.word	0x0001e8a0


	//   ....[85]....
        /*05f8*/ 	.word	0x0001e930


	//   ....[86]....
        /*05fc*/ 	.word	0x0001e9d0


	//   ....[87]....
        /*0600*/ 	.word	0x0001ea80


	//   ....[88]....
        /*0604*/ 	.word	0x0001eb00


	//   ....[89]....
        /*0608*/ 	.word	0x0001eb80


	//   ....[90]....
        /*060c*/ 	.word	0x0001ec00


	//   ....[91]....
        /*0610*/ 	.word	0x0001ec80


	//   ....[92]....
        /*0614*/ 	.word	0x0001ed10


	//   ....[93]....
        /*0618*/ 	.word	0x0001edc0


	//   ....[94]....
        /*061c*/ 	.word	0x0001ee40


	//   ....[95]....
        /*0620*/ 	.word	0x0001eec0


	//   ....[96]....
        /*0624*/ 	.word	0x0001ef40


	//   ....[97]....
        /*0628*/ 	.word	0x0001efc0


	//   ....[98]....
        /*062c*/ 	.word	0x0001f030


	//   ....[99]....
        /*0630*/ 	.word	0x0001f0d0


	//   ....[100]....
        /*0634*/ 	.word	0x0001f160


	//   ....[101]....
        /*0638*/ 	.word	0x0001f290


	//----- nvinfo : EIATTR_REG_RECONFIG
	.align		4
.L_635:
        /*063c*/ 	.byte	0x01, 0x54
	.zero		2


	//----- nvinfo : EIATTR_SYSCALL_OFFSETS
	.align		4
        /*0640*/ 	.byte	0x04, 0x46
        /*0642*/ 	.short	(.L_637 - .L_636)


	//   ....[0]....
.L_636:
        /*0644*/ 	.word	0x00001910


	//   ....[1]....
        /*0648*/ 	.word	0x00001a60


	//   ....[2]....
        /*064c*/ 	.word	0x00006250


	//   ....[3]....
        /*0650*/ 	.word	0x000066f0


	//   ....[4]....
        /*0654*/ 	.word	0x00019230


	//   ....[5]....
        /*0658*/ 	.word	0x00019370


	//   ....[6]....
        /*065c*/ 	.word	0x00019470


	//----- nvinfo : EIATTR_MBARRIER_INSTR_OFFSETS
	.align		4
.L_637:
        /*0660*/ 	.byte	0x04, 0x39
        /*0662*/ 	.short	(.L_639 - .L_638)


	//   ....[0]....
.L_638:
        /*0664*/ 	.word	0x00000330
        /*0668*/ 	.word	0x000000ff
        /*066c*/ 	.word	0x00038800
        /*0670*/ 	.short	0x0100
        /*0672*/ 	.byte	0x08
	.zero		1


	//   ....[1]....
        /*0674*/ 	.word	0x00000340
        /*0678*/ 	.word	0x000000ff
        /*067c*/ 	.word	0x00038810
        /*0680*/ 	.short	0x0100
        /*0682*/ 	.byte	0x08
	.zero		1


	//   ....[2]....
        /*0684*/ 	.word	0x00000350
        /*0688*/ 	.word	0x000000ff
        /*068c*/ 	.word	0x00038820
        /*0690*/ 	.short	0x0100
        /*0692*/ 	.byte	0x08
	.zero		1


	//   ....[3]....
        /*0694*/ 	.word	0x00000400
        /*0698*/ 	.word	0x000000ff
        /*069c*/ 	.word	0x00038830
        /*06a0*/ 	.short	0x0100
        /*06a2*/ 	.byte	0x06
	.zero		1


	//   ....[4]....
        /*06a4*/ 	.word	0x00000410
        /*06a8*/ 	.word	0x000000ff
        /*06ac*/ 	.word	0x00038840
        /*06b0*/ 	.short	0x0100
        /*06b2*/ 	.byte	0x06
	.zero		1


	//   ....[5]....
        /*06b4*/ 	.word	0x00000420
        /*06b8*/ 	.word	0x000000ff
        /*06bc*/ 	.word	0x00038838
        /*06c0*/ 	.short	0x0100
        /*06c2*/ 	.byte	0x06
	.zero		1


	//   ....[6]....
        /*06c4*/ 	.word	0x00000430
        /*06c8*/ 	.word	0x000000ff
        /*06cc*/ 	.word	0x00038848
        /*06d0*/ 	.short	0x0100
        /*06d2*/ 	.byte	0x06
	.zero		1


	//   ....[7]....
        /*06d4*/ 	.word	0x00000560
        /*06d8*/ 	.word	0x000000ff
        /*06dc*/ 	.word	0x00038850
        /*06e0*/ 	.short	0x0100
        /*06e2*/ 	.byte	0x08
	.zero		1


	//   ....[8]....
        /*06e4*/ 	.word	0x00000570
        /*06e8*/ 	.word	0x000000ff
        /*06ec*/ 	.word	0x00038860
        /*06f0*/ 	.short	0x0100
        /*06f2*/ 	.byte	0x08
	.zero		1


	//   ....[9]....
        /*06f4*/ 	.word	0x00000580
        /*06f8*/ 	.word	0x000000ff
        /*06fc*/ 	.word	0x00038858
        /*0700*/ 	.short	0x0100
        /*0702*/ 	.byte	0x08
	.zero		1


	//   ....[10]....
        /*0704*/ 	.word	0x00000590
        /*0708*/ 	.word	0x000000ff
        /*070c*/ 	.word	0x00038868
        /*0710*/ 	.short	0x0100
        /*0712*/ 	.byte	0x08
	.zero		1


	//   ....[11]....
        /*0714*/ 	.word	0x00000680
        /*0718*/ 	.word	0x000000ff
        /*071c*/ 	.word	0x00038870
        /*0720*/ 	.short	0x0100
        /*0722*/ 	.byte	0x06
	.zero		1


	//   ....[12]....
        /*0724*/ 	.word	0x00000690
        /*0728*/ 	.word	0x000000ff
        /*072c*/ 	.word	0x00038880
        /*0730*/ 	.short	0x0100
        /*0732*/ 	.byte	0x06
	.zero		1


	//   ....[13]....
        /*0734*/ 	.word	0x000006a0
        /*0738*/ 	.word	0x000000ff
        /*073c*/ 	.word	0x00038878
        /*0740*/ 	.short	0x0100
        /*0742*/ 	.byte	0x06
	.zero		1


	//   ....[14]....
        /*0744*/ 	.word	0x000006b0
        /*0748*/ 	.word	0x000000ff
        /*074c*/ 	.word	0x00038888
        /*0750*/ 	.short	0x0100
        /*0752*/ 	.byte	0x06
	.zero		1


	//   ....[15]....
        /*0754*/ 	.word	0x000007e0
        /*0758*/ 	.word	0x000000ff
        /*075c*/ 	.word	0x00038890
        /*0760*/ 	.short	0x0100
        /*0762*/ 	.byte	0x08
	.zero		1


	//   ....[16]....
        /*0764*/ 	.word	0x000007f0
        /*0768*/ 	.word	0x000000ff
        /*076c*/ 	.word	0x000388a0
        /*0770*/ 	.short	0x0100
        /*0772*/ 	.byte	0x08
	.zero		1


	//   ....[17]....
        /*0774*/ 	.word	0x00000800
        /*0778*/ 	.word	0x000000ff
        /*077c*/ 	.word	0x00038898
        /*0780*/ 	.short	0x0100
        /*0782*/ 	.byte	0x08
	.zero		1


	//   ....[18]....
        /*0784*/ 	.word	0x00000810
        /*0788*/ 	.word	0x000000ff
        /*078c*/ 	.word	0x000388a8
        /*0790*/ 	.short	0x0100
        /*0792*/ 	.byte	0x08
	.zero		1


	//   ....[19]....
        /*0794*/ 	.word	0x00000940
        /*0798*/ 	.word	0x000000ff
        /*079c*/ 	.word	0x000388b0
        /*07a0*/ 	.short	0x0100
        /*07a2*/ 	.byte	0x08
	.zero		1


	//   ....[20]....
        /*07a4*/ 	.word	0x00000950
        /*07a8*/ 	.word	0x000000ff
        /*07ac*/ 	.word	0x000388c0
        /*07b0*/ 	.short	0x0100
        /*07b2*/ 	.byte	0x08
	.zero		1


	//   ....[21]....
        /*07b4*/ 	.word	0x00000960
        /*07b8*/ 	.word	0x000000ff
        /*07bc*/ 	.word	0x000388b8
        /*07c0*/ 	.short	0x0100
        /*07c2*/ 	.byte	0x08
	.zero		1


	//   ....[22]....
        /*07c4*/ 	.word	0x00000970
        /*07c8*/ 	.word	0x000000ff
        /*07cc*/ 	.word	0x000388c8
        /*07d0*/ 	.short	0x0100
        /*07d2*/ 	.byte	0x08
	.zero		1


	//   ....[23]....
        /*07d4*/ 	.word	0x000026c0
        /*07d8*/ 	.word	0x00000046
        /*07dc*/ 	.word	0x00038890
        /*07e0*/ 	.short	0x010a
        /*07e2*/ 	.byte	0x3f
	.zero		1


	//   ....[24]....
        /*07e4*/ 	.word	0x000030c0
        /*07e8*/ 	.word	0x00000046
        /*07ec*/ 	.word	0x00038890
        /*07f0*/ 	.short	0x010a
        /*07f2*/ 	.byte	0x3f
	.zero		1


	//   ....[25]....
        /*07f4*/ 	.word	0x000039b0
        /*07f8*/ 	.word	0x00000046
        /*07fc*/ 	.word	0x00038890
        /*0800*/ 	.short	0x010a
        /*0802*/ 	.byte	0x3f
	.zero		1


	//   ....[26]....
        /*0804*/ 	.word	0x00003bb0
        /*0808*/ 	.word	0x00000004
        /*080c*/ 	.word	0x00000000
        /*0810*/ 	.short	0x0101
        /*0812*/ 	.byte	0x3f
	.zero		1


	//   ....[27]....
        /*0814*/ 	.word	0x00003bf0
        /*0818*/ 	.word	0x00000046
        /*081c*/ 	.word	0x000388b0
        /*0820*/ 	.short	0x010a
        /*0822*/ 	.byte	0x3f
	.zero		1


	//   ....[28]....
        /*0824*/ 	.word	0x00004210
        /*0828*/ 	.word	0x00000046
        /*082c*/ 	.word	0x00000000
        /*0830*/ 	.short	0x0101
        /*0832*/ 	.byte	0x3f
	.zero		1


	//   ....[29]....
        /*0834*/ 	.word	0x00004bd0
        /*0838*/ 	.word	0x00000000
        /*083c*/ 	.word	0x00000000
        /*0840*/ 	.short	0x0101
        /*0842*/ 	.byte	0x3f
	.zero		1


	//   ....[30]....
        /*0844*/ 	.word	0x00005760
        /*0848*/ 	.word	0x00000000
        /*084c*/ 	.word	0x00000000
        /*0850*/ 	.short	0x0101
        /*0852*/ 	.byte	0x3f
	.zero		1


	//   ....[31]....
        /*0854*/ 	.word	0x000062e0
        /*0858*/ 	.word	0x00000002
        /*085c*/ 	.word	0x00038800
        /*0860*/ 	.short	0x010a
        /*0862*/ 	.byte	0x3f
	.zero		1


	//   ....[32]....
        /*0864*/ 	.word	0x00006330
        /*0868*/ 	.word	0x00000002
        /*086c*/ 	.word	0x00038800
        /*0870*/ 	.short	0x010a
        /*0872*/ 	.byte	0x3f
	.zero		1


	//   ....[33]....
        /*0874*/ 	.word	0x00006f60
        /*0878*/ 	.word	0x00000002
        /*087c*/ 	.word	0x00038800
        /*0880*/ 	.short	0x010a
        /*0882*/ 	.byte	0x3f
	.zero		1


	//   ....[34]....
        /*0884*/ 	.word	0x000083f0
        /*0888*/ 	.word	0x00000002
        /*088c*/ 	.word	0x00038800
        /*0890*/ 	.short	0x010a
        /*0892*/ 	.byte	0x3f
	.zero		1


	//   ....[35]....
        /*0894*/ 	.word	0x000093f0
        /*0898*/ 	.word	0x000000ac
        /*089c*/ 	.word	0x00038830
        /*08a0*/ 	.short	0x010a
        /*08a2*/ 	.byte	0x3f
	.zero		1


	//   ....[36]....
        /*08a4*/ 	.word	0x000094a0
        /*08a8*/ 	.word	0x000000ac
        /*08ac*/ 	.word	0x00038830
        /*08b0*/ 	.short	0x010a
        /*08b2*/ 	.byte	0x3f
	.zero		1


	//   ....[37]....
        /*08b4*/ 	.word	0x000097b0
        /*08b8*/ 	.word	0x00000002
        /*08bc*/ 	.word	0x00038810
        /*08c0*/ 	.short	0x010a
        /*08c2*/ 	.byte	0x3f
	.zero		1


	//   ....[38]....
        /*08c4*/ 	.word	0x00009800
        /*08c8*/ 	.word	0x000000ac
        /*08cc*/ 	.word	0x00038850
        /*08d0*/ 	.short	0x010a
        /*08d2*/ 	.byte	0x3f
	.zero		1


	//   ....[39]....
        /*08d4*/ 	.word	0x000098c0
        /*08d8*/ 	.word	0x000000ac
        /*08dc*/ 	.word	0x00038850
        /*08e0*/ 	.short	0x010a
        /*08e2*/ 	.byte	0x3f
	.zero		1


	//   ....[40]....
        /*08e4*/ 	.word	0x0000c0b0
        /*08e8*/ 	.word	0x0000000f
        /*08ec*/ 	.word	0x00000000
        /*08f0*/ 	.short	0x0101
        /*08f2*/ 	.byte	0x3f
	.zero		1


	//   ....[41]....
        /*08f4*/ 	.word	0x0000c790
        /*08f8*/ 	.word	0x000000ac
        /*08fc*/ 	.word	0x00000000
        /*0900*/ 	.short	0x0101
        /*0902*/ 	.byte	0x3f
	.zero		1


	//   ....[42]....
        /*0904*/ 	.word	0x0000c880
        /*0908*/ 	.word	0x00000014
        /*090c*/ 	.word	0x00038830
        /*0910*/ 	.short	0x010a
        /*0912*/ 	.byte	0x3f
	.zero		1


	//   ....[43]....
        /*0914*/ 	.word	0x0000c8f0
        /*0918*/ 	.word	0x00000014
        /*091c*/ 	.word	0x00038830
        /*0920*/ 	.short	0x010a
        /*0922*/ 	.byte	0x3f
	.zero		1


	//   ....[44]....
        /*0924*/ 	.word	0x0000cb60
        /*0928*/ 	.word	0x00000014
        /*092c*/ 	.word	0x00038850
        /*0930*/ 	.short	0x010a
        /*0932*/ 	.byte	0x3f
	.zero		1


	//   ....[45]....
        /*0934*/ 	.word	0x0000cbb0
        /*0938*/ 	.word	0x00000014
        /*093c*/ 	.word	0x00038850
        /*0940*/ 	.short	0x010a
        /*0942*/ 	.byte	0x3f
	.zero		1


	//   ....[46]....
        /*0944*/ 	.word	0x0000f2e0
        /*0948*/ 	.word	0x000000a0
        /*094c*/ 	.word	0x00000000
        /*0950*/ 	.short	0x0101
        /*0952*/ 	.byte	0x3f
	.zero		1


	//   ....[47]....
        /*0954*/ 	.word	0x000102d0
        /*0958*/ 	.word	0x00000014
        /*095c*/ 	.word	0x00000000
        /*0960*/ 	.short	0x0101
        /*0962*/ 	.byte	0x3f
	.zero		1


	//   ....[48]....
        /*0964*/ 	.word	0x00010430
        /*0968*/ 	.word	0x00000014
        /*096c*/ 	.word	0x00038830
        /*0970*/ 	.short	0x010a
        /*0972*/ 	.byte	0x3f
	.zero		1


	//   ....[49]....
        /*0974*/ 	.word	0x000104a0
        /*0978*/ 	.word	0x00000014
        /*097c*/ 	.word	0x00038830
        /*0980*/ 	.short	0x010a
        /*0982*/ 	.byte	0x3f
	.zero		1


	//   ....[50]....
        /*0984*/ 	.word	0x00010710
        /*0988*/ 	.word	0x00000014
        /*098c*/ 	.word	0x00038850
        /*0990*/ 	.short	0x010a
        /*0992*/ 	.byte	0x3f
	.zero		1


	//   ....[51]....
        /*0994*/ 	.word	0x00010760
        /*0998*/ 	.word	0x00000014
        /*099c*/ 	.word	0x00038850
        /*09a0*/ 	.short	0x010a
        /*09a2*/ 	.byte	0x3f
	.zero		1


	//   ....[52]....
        /*09a4*/ 	.word	0x00012c90
        /*09a8*/ 	.word	0x0000009e
        /*09ac*/ 	.word	0x00000000
        /*09b0*/ 	.short	0x0101
        /*09b2*/ 	.byte	0x3f
	.zero		1


	//   ....[53]....
        /*09b4*/ 	.word	0x000139d0
        /*09b8*/ 	.word	0x00000014
        /*09bc*/ 	.word	0x00000000
        /*09c0*/ 	.short	0x0101
        /*09c2*/ 	.byte	0x3f
	.zero		1


	//   ....[54]....
        /*09c4*/ 	.word	0x00015d20
        /*09c8*/ 	.word	0x00000000
        /*09cc*/ 	.word	0x00000000
        /*09d0*/ 	.short	0x0101
        /*09d2*/ 	.byte	0x3f
	.zero		1


	//   ....[55]....
        /*09d4*/ 	.word	0x000180d0
        /*09d8*/ 	.word	0x00000009
        /*09dc*/ 	.word	0x00038820
        /*09e0*/ 	.short	0x010a
        /*09e2*/ 	.byte	0x3f
	.zero		1


	//   ....[56]....
        /*09e4*/ 	.word	0x00018150
        /*09e8*/ 	.word	0x00000005
        /*09ec*/ 	.word	0x000388a0
        /*09f0*/ 	.short	0x010a
        /*09f2*/ 	.byte	0x3f
	.zero		1


	//   ....[57]....
        /*09f4*/ 	.word	0x00018340
        /*09f8*/ 	.word	0x00000005
        /*09fc*/ 	.word	0x000388c0
        /*0a00*/ 	.short	0x010a
        /*0a02*/ 	.byte	0x3f
	.zero		1


	//   ....[58]....
        /*0a04*/ 	.word	0x000188a0
        /*0a08*/ 	.word	0x00000006
        /*0a0c*/ 	.word	0x000388a0
        /*0a10*/ 	.short	0x010a
        /*0a12*/ 	.byte	0x3f
	.zero		1


	//   ....[59]....
        /*0a14*/ 	.word	0x00018a70
        /*0a18*/ 	.word	0x00000006
        /*0a1c*/ 	.word	0x000388c0
        /*0a20*/ 	.short	0x010a
        /*0a22*/ 	.byte	0x3f
	.zero		1


	//   ....[60]....
        /*0a24*/ 	.word	0x000199c0
        /*0a28*/ 	.word	0x00000009
        /*0a2c*/ 	.word	0x00038840
        /*0a30*/ 	.short	0x010a
        /*0a32*/ 	.byte	0x3f
	.zero		1


	//   ....[61]....
        /*0a34*/ 	.word	0x0001a1a0
        /*0a38*/ 	.word	0x0000000b
        /*0a3c*/ 	.word	0x00038820
        /*0a40*/ 	.short	0x010a
        /*0a42*/ 	.byte	0x3f
	.zero		1


	//   ....[62]....
        /*0a44*/ 	.word	0x0001a270
        /*0a48*/ 	.word	0x00000005
        /*0a4c*/ 	.word	0x00038860
        /*0a50*/ 	.short	0x010a
        /*0a52*/ 	.byte	0x3f
	.zero		1


	//   ....[63]....
        /*0a54*/ 	.word	0x0001a9f0
        /*0a58*/ 	.word	0x00000002
        /*0a5c*/ 	.word	0x00038840
        /*0a60*/ 	.short	0x010a
        /*0a62*/ 	.byte	0x3f
	.zero		1


	//   ....[64]....
        /*0a64*/ 	.word	0x0001ac10
        /*0a68*/ 	.word	0x00000002
        /*0a6c*/ 	.word	0x00038860
        /*0a70*/ 	.short	0x010a
        /*0a72*/ 	.byte	0x3f
	.zero		1


	//   ....[65]....
        /*0a74*/ 	.word	0x0001b2b0
        /*0a78*/ 	.word	0x00000002
        /*0a7c*/ 	.word	0x00038840
        /*0a80*/ 	.short	0x010a
        /*0a82*/ 	.byte	0x3f
	.zero		1


	//   ....[66]....
        /*0a84*/ 	.word	0x0001b4c0
        /*0a88*/ 	.word	0x00000002
        /*0a8c*/ 	.word	0x00038860
        /*0a90*/ 	.short	0x010a
        /*0a92*/ 	.byte	0x3f
	.zero		1


	//   ....[67]....
        /*0a94*/ 	.word	0x0001baf0
        /*0a98*/ 	.word	0x00000002
        /*0a9c*/ 	.word	0x00038840
        /*0aa0*/ 	.short	0x010a
        /*0aa2*/ 	.byte	0x3f
	.zero		1


	//   ....[68]....
        /*0aa4*/ 	.word	0x0001bd10
        /*0aa8*/ 	.word	0x00000002
        /*0aac*/ 	.word	0x00038860
        /*0ab0*/ 	.short	0x010a
        /*0ab2*/ 	.byte	0x3f
	.zero		1


	//   ....[69]....
        /*0ab4*/ 	.word	0x0001cff0
        /*0ab8*/ 	.word	0x00000000
        /*0abc*/ 	.word	0x00038820
        /*0ac0*/ 	.short	0x010a
        /*0ac2*/ 	.byte	0x3f
	.zero		1


	//   ....[70]....
        /*0ac4*/ 	.word	0x0001d190
        /*0ac8*/ 	.word	0x00000006
        /*0acc*/ 	.word	0x00000000
        /*0ad0*/ 	.short	0x010a
        /*0ad2*/ 	.byte	0x3f
	.zero		1


	//   ....[71]....
        /*0ad4*/ 	.word	0x0001d200
        /*0ad8*/ 	.word	0x00000007
        /*0adc*/ 	.word	0x00000000
        /*0ae0*/ 	.short	0x010a
        /*0ae2*/ 	.byte	0x3f
	.zero		1


	//   ....[72]....
        /*0ae4*/ 	.word	0x0001d270
        /*0ae8*/ 	.word	0x00000004
        /*0aec*/ 	.word	0x00000000
        /*0af0*/ 	.short	0x010a
        /*0af2*/ 	.byte	0x3f
	.zero		1


	//   ....[73]....
        /*0af4*/ 	.word	0x0001d2a0
        /*0af8*/ 	.word	0x00000003
        /*0afc*/ 	.word	0x00000000
        /*0b00*/ 	.short	0x010a
        /*0b02*/ 	.byte	0x3f
	.zero		1


	//   ....[74]....
        /*0b04*/ 	.word	0x0001d300
        /*0b08*/ 	.word	0x00000046
        /*0b0c*/ 	.word	0x00038890
        /*0b10*/ 	.short	0x010a
        /*0b12*/ 	.byte	0x3f
	.zero		1


	//   ....[75]....
        /*0b14*/ 	.word	0x0001d350
        /*0b18*/ 	.word	0x00000046
        /*0b1c*/ 	.word	0x00038890
        /*0b20*/ 	.short	0x010a
        /*0b22*/ 	.byte	0x3f
	.zero		1


	//   ....[76]....
        /*0b24*/ 	.word	0x0001d3a0
        /*0b28*/ 	.word	0x00000046
        /*0b2c*/ 	.word	0x00038890
        /*0b30*/ 	.short	0x010a
        /*0b32*/ 	.byte	0x3f
	.zero		1


	//   ....[77]....
        /*0b34*/ 	.word	0x0001d3f0
        /*0b38*/ 	.word	0x00000046
        /*0b3c*/ 	.word	0x000388b0
        /*0b40*/ 	.short	0x010a
        /*0b42*/ 	.byte	0x3f
	.zero		1


	//   ....[78]....
        /*0b44*/ 	.word	0x0001d940
        /*0b48*/ 	.word	0x00000002
        /*0b4c*/ 	.word	0x00038800
        /*0b50*/ 	.short	0x010a
        /*0b52*/ 	.byte	0x3f
	.zero		1


	//   ....[79]....
        /*0b54*/ 	.word	0x0001de90
        /*0b58*/ 	.word	0x00000002
        /*0b5c*/ 	.word	0x00038800
        /*0b60*/ 	.short	0x010a
        /*0b62*/ 	.byte	0x3f
	.zero		1


	//   ....[80]....
        /*0b64*/ 	.word	0x0001dee0
        /*0b68*/ 	.word	0x000000ac
        /*0b6c*/ 	.word	0x00038830
        /*0b70*/ 	.short	0x010a
        /*0b72*/ 	.byte	0x3f
	.zero		1


	//   ....[81]....
        /*0b74*/ 	.word	0x0001df30
        /*0b78*/ 	.word	0x00000002
        /*0b7c*/ 	.word	0x00038810
        /*0b80*/ 	.short	0x010a
        /*0b82*/ 	.byte	0x3f
	.zero		1


	//   ....[82]....
        /*0b84*/ 	.word	0x0001df80
        /*0b88*/ 	.word	0x000000ac
        /*0b8c*/ 	.word	0x00038850
        /*0b90*/ 	.short	0x010a
        /*0b92*/ 	.byte	0x3f
	.zero		1


	//   ....[83]....
        /*0b94*/ 	.word	0x0001dfd0
        /*0b98*/ 	.word	0x00000014
        /*0b9c*/ 	.word	0x00038830
        /*0ba0*/ 	.short	0x010a
        /*0ba2*/ 	.byte	0x3f
	.zero		1


	//   ....[84]....
        /*0ba4*/ 	.word	0x0001e020
        /*0ba8*/ 	.word	0x00000014
        /*0bac*/ 	.word	0x00038850
        /*0bb0*/ 	.short	0x010a
        /*0bb2*/ 	.byte	0x3f
	.zero		1


	//   ....[85]....
        /*0bb4*/ 	.word	0x0001e070
        /*0bb8*/ 	.word	0x00000014
        /*0bbc*/ 	.word	0x00038830
        /*0bc0*/ 	.short	0x010a
        /*0bc2*/ 	.byte	0x3f
	.zero		1


	//   ....[86]....
        /*0bc4*/ 	.word	0x0001e0c0
        /*0bc8*/ 	.word	0x00000014
        /*0bcc*/ 	.word	0x00038850
        /*0bd0*/ 	.short	0x010a
        /*0bd2*/ 	.byte	0x3f
	.zero		1


	//   ....[87]....
        /*0bd4*/ 	.word	0x0001e260
        /*0bd8*/ 	.word	0x00000009
        /*0bdc*/ 	.word	0x00038820
        /*0be0*/ 	.short	0x010a
        /*0be2*/ 	.byte	0x3f
	.zero		1


	//   ....[88]....
        /*0be4*/ 	.word	0x0001e2b0
        /*0be8*/ 	.word	0x00000005
        /*0bec*/ 	.word	0x000388a0
        /*0bf0*/ 	.short	0x010a
        /*0bf2*/ 	.byte	0x3f
	.zero		1


	//   ....[89]....
        /*0bf4*/ 	.word	0x0001e300
        /*0bf8*/ 	.word	0x00000005
        /*0bfc*/ 	.word	0x000388c0
        /*0c00*/ 	.short	0x010a
        /*0c02*/ 	.byte	0x3f
	.zero		1


	//   ....[90]....
        /*0c04*/ 	.word	0x0001e350
        /*0c08*/ 	.word	0x00000006
        /*0c0c*/ 	.word	0x000388a0
        /*0c10*/ 	.short	0x010a
        /*0c12*/ 	.byte	0x3f
	.zero		1


	//   ....[91]....
        /*0c14*/ 	.word	0x0001e3a0
        /*0c18*/ 	.word	0x00000006
        /*0c1c*/ 	.word	0x000388c0
        /*0c20*/ 	.short	0x010a
        /*0c22*/ 	.byte	0x3f
	.zero		1


	//   ....[92]....
        /*0c24*/ 	.word	0x0001e540
        /*0c28*/ 	.word	0x00000009
        /*0c2c*/ 	.word	0x00038840
        /*0c30*/ 	.short	0x010a
        /*0c32*/ 	.byte	0x3f
	.zero		1


	//   ....[93]....
        /*0c34*/ 	.word	0x0001e5c0
        /*0c38*/ 	.word	0x00000009
        /*0c3c*/ 	.word	0x00038820
        /*0c40*/ 	.short	0x010a
        /*0c42*/ 	.byte	0x3f
	.zero		1


	//   ....[94]....
        /*0c44*/ 	.word	0x0001e610
        /*0c48*/ 	.word	0x00000005
        /*0c4c*/ 	.word	0x00038860
        /*0c50*/ 	.short	0x010a
        /*0c52*/ 	.byte	0x3f
	.zero		1


	//   ....[95]....
        /*0c54*/ 	.word	0x0001e660
        /*0c58*/ 	.word	0x00000002
        /*0c5c*/ 	.word	0x00038840
        /*0c60*/ 	.short	0x010a
        /*0c62*/ 	.byte	0x3f
	.zero		1


	//   ....[96]....
        /*0c64*/ 	.word	0x0001e6b0
        /*0c68*/ 	.word	0x00000002
        /*0c6c*/ 	.word	0x00038860
        /*0c70*/ 	.short	0x010a
        /*0c72*/ 	.byte	0x3f
	.zero		1


	//   ....[97]....
        /*0c74*/ 	.word	0x0001e700
        /*0c78*/ 	.word	0x00000002
        /*0c7c*/ 	.word	0x00038840
        /*0c80*/ 	.short	0x010a
        /*0c82*/ 	.byte	0x3f
	.zero		1


	//   ....[98]....
        /*0c84*/ 	.word	0x0001e750
        /*0c88*/ 	.word	0x00000002
        /*0c8c*/ 	.word	0x00038860
        /*0c90*/ 	.short	0x010a
        /*0c92*/ 	.byte	0x3f
	.zero		1


	//   ....[99]....
        /*0c94*/ 	.word	0x0001e7a0
        /*0c98*/ 	.word	0x00000002
        /*0c9c*/ 	.word	0x00038840
        /*0ca0*/ 	.short	0x010a
        /*0ca2*/ 	.byte	0x3f
	.zero		1


	//   ....[100]....
        /*0ca4*/ 	.word	0x0001e7f0
        /*0ca8*/ 	.word	0x00000002
        /*0cac*/ 	.word	0x00038860
        /*0cb0*/ 	.short	0x010a
        /*0cb2*/ 	.byte	0x3f
	.zero		1


	//   ....[101]....
        /*0cb4*/ 	.word	0x0001f1b0
        /*0cb8*/ 	.word	0x00000000
        /*0cbc*/ 	.word	0x00038820
        /*0cc0*/ 	.short	0x010a
        /*0cc2*/ 	.byte	0x3f
	.zero		1


	//   ....[102]....
        /*0cc4*/ 	.word	0x0001f350
        /*0cc8*/ 	.word	0x00000006
        /*0ccc*/ 	.word	0x00000000
        /*0cd0*/ 	.short	0x010a
        /*0cd2*/ 	.byte	0x3f
	.zero		1


	//   ....[103]....
        /*0cd4*/ 	.word	0x0001f3a0
        /*0cd8*/ 	.word	0x00000007
        /*0cdc*/ 	.word	0x00000000
        /*0ce0*/ 	.short	0x010a
        /*0ce2*/ 	.byte	0x3f
	.zero		1


	//   ....[104]....
        /*0ce4*/ 	.word	0x0001f3f0
        /*0ce8*/ 	.word	0x00000004
        /*0cec*/ 	.word	0x00000000
        /*0cf0*/ 	.short	0x010a
        /*0cf2*/ 	.byte	0x3f
	.zero		1


	//----- nvinfo : EIATTR_NUM_MBARRIERS
	.align		4
.L_639:
        /*0cf4*/ 	.byte	0x03, 0x38
        /*0cf6*/ 	.short	0x0017


	//----- nvinfo : EIATTR_EXIT_INSTR_OFFSETS
	.align		4
        /*0cf8*/ 	.byte	0x04, 0x1c
        /*0cfa*/ 	.short	(.L_641 - .L_640)


	//   ....[0]....
.L_640:
        /*0cfc*/ 	.word	0x0001d2f0


	//----- nvinfo : EIATTR_MAX_THREADS
	.align		4
.L_641:
        /*0d00*/ 	.byte	0x04, 0x05
        /*0d02*/ 	.short	(.L_643 - .L_642)
.L_642:
        /*0d04*/ 	.word	0x00000180
        /*0d08*/ 	.word	0x00000001
        /*0d0c*/ 	.word	0x00000001


	//----- nvinfo : EIATTR_CRS_STACK_SIZE
	.align		4
.L_643:
        /*0d10*/ 	.byte	0x04, 0x1e
        /*0d12*/ 	.short	(.L_645 - .L_644)
.L_644:
        /*0d14*/ 	.word	0x00000000


	//----- nvinfo : EIATTR_CBANK_PARAM_SIZE
	.align		4
.L_645:
        /*0d18*/ 	.byte	0x03, 0x19
        /*0d1a*/ 	.short	0x0b70


	//----- nvinfo : EIATTR_PARAM_CBANK
	.align		4
        /*0d1c*/ 	.byte	0x04, 0x0a
        /*0d1e*/ 	.short	(.L_647 - .L_646)
	.align		4
.L_646:
        /*0d20*/ 	.word	index@(.nv.constant0._ZN7cutlass13device_kernelIN5flash11enable_sm90INS1_16FlashAttnFwdSm90INS1_25CollectiveMainloopFwdSm90ILi2EN4cute5tupleIJNS5_1CILi1EEES8_S8_EEENS6_IJNS7_ILi64EEESA_SA_EEELi512ENS_10bfloat16_tEfNS_4arch4Sm90ELb1ELb0ELb1ELb1ELb0ELb1ELb1ELb0ELb0ELb0ELb0ELb0EEENS1_21CollectiveEpilogueFwdINS6_IJSA_NS7_ILi512EEESA_EEES9_SC_SE_Li256ELb1ELb0ELb0ELb0EEENS1_36VarlenDynamicPersistentTileSchedulerILi64ELi64ELi256ELi32ELb0ELb0ELb1ELb1ELb1ELb1EEEEEEEEEvNT_6ParamsE)
        /*0d24*/ 	.short	0x0210
        /*0d26*/ 	.short	0x0b70


	//----- nvinfo : EIATTR_SW_WAR
	.align		4
.L_647:
        /*0d28*/ 	.byte	0x04, 0x36
        /*0d2a*/ 	.short	(.L_649 - .L_648)
.L_648:
        /*0d2c*/ 	.word	0x00000008
.L_649:


//--------------------- .nv.callgraph             --------------------------
	.section	.nv.callgraph,"",@"SHT_CUDA_CALLGRAPH"
	.align	4
	.sectionentsize	8
	.align		4
        /*0000*/ 	.word	0x00000000
	.align		4
        /*0004*/ 	.word	0xffffffff
	.align		4
        /*0008*/ 	.word	index@(_ZN7cutlass13device_kernelIN5flash11enable_sm90INS1_16FlashAttnFwdSm90INS1_25CollectiveMainloopFwdSm90ILi2EN4cute5tupleIJNS5_1CILi1EEES8_S8_EEENS6_IJNS7_ILi64EEESA_SA_EEELi512ENS_10bfloat16_tEfNS_4arch4Sm90ELb0ELb0ELb1ELb0ELb0ELb0ELb0ELb0ELb0ELb0ELb0ELb0EEENS1_21CollectiveEpilogueFwdINS6_IJSA_NS7_ILi512EEESA_EEES9_SC_SE_Li256ELb0ELb0ELb0ELb0EEENS1_29StaticPersistentTileSchedulerILb0EEEEEEEEEvNT_6ParamsE)
	.align		4
        /*000c*/ 	.word	index@(__assertfail)
	.align		4
        /*0010*/ 	.word	index@(_ZN7cutlass13device_kernelIN5flash11enable_sm90INS1_16FlashAttnFwdSm90INS1_25CollectiveMainloopFwdSm90ILi2EN4cute5tupleIJNS5_1CILi1EEES8_S8_EEENS6_IJNS7_ILi64EEESA_SA_EEELi512ENS_10bfloat16_tEfNS_4arch4Sm90ELb0ELb0ELb1ELb0ELb0ELb0ELb1ELb0ELb0ELb0ELb0ELb0EEENS1_21CollectiveEpilogueFwdINS6_IJSA_NS7_ILi512EEESA_EEES9_SC_SE_Li256ELb0ELb0ELb0ELb0EEENS1_29StaticPersistentTileSchedulerILb0EEEEEEEEEvNT_6ParamsE)
	.align		4
        /*0014*/ 	.word	index@(__assertfail)
	.align		4
        /*0018*/ 	.word	index@(_ZN7cutlass13device_kernelIN5flash11enable_sm90INS1_16FlashAttnFwdSm90INS1_25CollectiveMainloopFwdSm90ILi2EN4cute5tupleIJNS5_1CILi1EEES8_S8_EEENS6_IJNS7_ILi64EEESA_SA_EEELi512ENS_10bfloat16_tEfNS_4arch4Sm90ELb0ELb0ELb1ELb1ELb0ELb0ELb0ELb0ELb0ELb0ELb0ELb0EEENS1_21CollectiveEpilogueFwdINS6_IJSA_NS7_ILi512EEESA_EEES9_SC_SE_Li256ELb1ELb0ELb0ELb0EEENS1_36VarlenDynamicPersistentTileSchedulerILi64ELi64ELi256ELi32ELb0ELb0ELb1ELb0ELb1ELb1EEEEEEEEEvNT_6ParamsE)
	.align		4
        /*001c*/ 	.word	index@(__assertfail)
	.align		4
        /*0020*/ 	.word	index@(_ZN7cutlass13device_kernelIN5flash11enable_sm90INS1_16FlashAttnFwdSm90INS1_25CollectiveMainloopFwdSm90ILi2EN4cute5tupleIJNS5_1CILi1EEES8_S8_EEENS6_IJNS7_ILi64EEESA_SA_EEELi512ENS_10bfloat16_tEfNS_4arch4Sm90ELb0ELb0ELb1ELb1ELb0ELb1ELb0ELb0ELb0ELb0ELb0ELb0EEENS1_21CollectiveEpilogueFwdINS6_IJSA_NS7_ILi512EEESA_EEES9_SC_SE_Li256ELb1ELb0ELb0ELb0EEENS1_36VarlenDynamicPersistentTileSchedulerILi64ELi64ELi256ELi32ELb0ELb0ELb1ELb0ELb1ELb1EEEEEEEEEvNT_6ParamsE)
	.align		4
        /*0024*/ 	.word	index@(__assertfail)
	.align		4
        /*0028*/ 	.word	index@(_ZN7cutlass13device_kernelIN5flash11enable_sm90INS1_16FlashAttnFwdSm90INS1_25CollectiveMainloopFwdSm90ILi2EN4cute5tupleIJNS5_1CILi1EEES8_S8_EEENS6_IJNS7_ILi64EEESA_SA_EEELi512ENS_10bfloat16_tEfNS_4arch4Sm90ELb0ELb0ELb1ELb1ELb0ELb0ELb1ELb0ELb0ELb0ELb0ELb0EEENS1_21CollectiveEpilogueFwdINS6_IJSA_NS7_ILi512EEESA_EEES9_SC_SE_Li256ELb1ELb0ELb0ELb0EEENS1_36VarlenDynamicPersistentTileSchedulerILi64ELi64ELi256ELi32ELb0ELb0ELb1ELb0ELb1ELb1EEEEEEEEEvNT_6ParamsE)
	.align		4
        /*002c*/ 	.word	index@(__assertfail)
	.align		4
        /*0030*/ 	.word	index@(_ZN7cutlass13device_kernelIN5flash11enable_sm90INS1_16FlashAttnFwdSm90INS1_25CollectiveMainloopFwdSm90ILi2EN4cute5tupleIJNS5_1CILi1EEES8_S8_EEENS6_IJNS7_ILi64EEESA_SA_EEELi512ENS_10bfloat16_tEfNS_4arch4Sm90ELb0ELb0ELb1ELb1ELb0ELb1ELb1ELb0ELb0ELb0ELb0ELb0EEENS1_21CollectiveEpilogueFwdINS6_IJSA_NS7_ILi512EEESA_EEES9_SC_SE_Li256ELb1ELb0ELb0ELb0EEENS1_36VarlenDynamicPersistentTileSchedulerILi64ELi64ELi256ELi32ELb0ELb0ELb1ELb0ELb1ELb1EEEEEEEEEvNT_6ParamsE)
	.align		4
        /*0034*/ 	.word	index@(__assertfail)
	.align		4
        /*0038*/ 	.word	index@(_ZN7cutlass13device_kernelIN5flash11enable_sm90INS1_16FlashAttnFwdSm90INS1_25CollectiveMainloopFwdSm90ILi2EN4cute5tupleIJNS5_1CILi1EEES8_S8_EEENS6_IJNS7_ILi64EEESA_SA_EEELi512ENS_10bfloat16_tEfNS_4arch4Sm90ELb0ELb1ELb1ELb0ELb0ELb0ELb0ELb0ELb0ELb0ELb0ELb0EEENS1_21CollectiveEpilogueFwdINS6_IJSA_NS7_ILi512EEESA_EEES9_SC_SE_Li256ELb0ELb0ELb0ELb0EEENS1_30DynamicPersistentTileSchedulerILi256ELi32ELb0ELb0ELb1EEEEEEEEEvNT_6ParamsE)
	.align		4
        /*003c*/ 	.word	index@(__assertfail)
	.align		4
        /*0040*/ 	.word	index@(_ZN7cutlass13device_kernelIN5flash11enable_sm90INS1_16FlashAttnFwdSm90INS1_25CollectiveMainloopFwdSm90ILi2EN4cute5tupleIJNS5_1CILi1EEES8_S8_EEENS6_IJNS7_ILi64EEESA_SA_EEELi512ENS_10bfloat16_tEfNS_4arch4Sm90ELb0ELb1ELb1ELb0ELb0ELb0ELb1ELb0ELb0ELb0ELb0ELb0EEENS1_21CollectiveEpilogueFwdINS6_IJSA_NS7_ILi512EEESA_EEES9_SC_SE_Li256ELb0ELb0ELb0ELb0EEENS1_30DynamicPersistentTileSchedulerILi256ELi32ELb0ELb0ELb1EEEEEEEEEvNT_6ParamsE)
	.align		4
        /*0044*/ 	.word	index@(__assertfail)
	.align		4
        /*0048*/ 	.word	index@(_ZN7cutlass13device_kernelIN5flash11enable_sm90INS1_16FlashAttnFwdSm90INS1_25CollectiveMainloopFwdSm90ILi2EN4cute5tupleIJNS5_1CILi1EEES8_S8_EEENS6_IJNS7_ILi64EEESA_SA_EEELi512ENS_10bfloat16_tEfNS_4arch4Sm90ELb0ELb1ELb1ELb1ELb0ELb0ELb0ELb0ELb0ELb0ELb0ELb0EEENS1_21CollectiveEpilogueFwdINS6_IJSA_NS7_ILi512EEESA_EEES9_SC_SE_Li256ELb1ELb0ELb0ELb0EEENS1_36VarlenDynamicPersistentTileSchedulerILi64ELi64ELi256ELi32ELb0ELb0ELb1ELb1ELb0ELb1EEEEEEEEEvNT_6ParamsE)
	.align		4
        /*004c*/ 	.word	index@(__assertfail)
	.align		4
        /*0050*/ 	.word	index@(_ZN7cutlass13device_kernelIN5flash11enable_sm90INS1_16FlashAttnFwdSm90INS1_25CollectiveMainloopFwdSm90ILi2EN4cute5tupleIJNS5_1CILi1EEES8_S8_EEENS6_IJNS7_ILi64EEESA_SA_EEELi512ENS_10bfloat16_tEfNS_4arch4Sm90ELb0ELb1ELb1ELb1ELb0ELb1ELb0ELb0ELb0ELb0ELb0ELb0EEENS1_21CollectiveEpilogueFwdINS6_IJSA_NS7_ILi512EEESA_EEES9_SC_SE_Li256ELb1ELb0ELb0ELb0EEENS1_36VarlenDynamicPersistentTileSchedulerILi64ELi64ELi256ELi32ELb0ELb0ELb1ELb1ELb0ELb1EEEEEEEEEvNT_6ParamsE)
	.align		4
        /*0054*/ 	.word	index@(__assertfail)
	.align		4
        /*0058*/ 	.word	index@(_ZN7cutlass13device_kernelIN5flash11enable_sm90INS1_16FlashAttnFwdSm90INS1_25CollectiveMainloopFwdSm90ILi2EN4cute5tupleIJNS5_1CILi1EEES8_S8_EEENS6_IJNS7_ILi64EEESA_SA_EEELi512ENS_10bfloat16_tEfNS_4arch4Sm90ELb0ELb1ELb1ELb1ELb0ELb0ELb1ELb0ELb0ELb0ELb0ELb0EEENS1_21CollectiveEpilogueFwdINS6_IJSA_NS7_ILi512EEESA_EEES9_SC_SE_Li256ELb1ELb0ELb0ELb0EEENS1_36VarlenDynamicPersistentTileSchedulerILi64ELi64ELi256ELi32ELb0ELb0ELb1ELb1ELb0ELb1EEEEEEEEEvNT_6ParamsE)
	.align		4
        /*005c*/ 	.word	index@(__assertfail)
	.align		4
        /*0060*/ 	.word	index@(_ZN7cutlass13device_kernelIN5flash11enable_sm90INS1_16FlashAttnFwdSm90INS1_25CollectiveMainloopFwdSm90ILi2EN4cute5tupleIJNS5_1CILi1EEES8_S8_EEENS6_IJNS7_ILi64EEESA_SA_EEELi512ENS_10bfloat16_tEfNS_4arch4Sm90ELb0ELb1ELb1ELb1ELb0ELb1ELb1ELb0ELb0ELb0ELb0ELb0EEENS1_21CollectiveEpilogueFwdINS6_IJSA_NS7_ILi512EEESA_EEES9_SC_SE_Li256ELb1ELb0ELb0ELb0EEENS1_36VarlenDynamicPersistentTileSchedulerILi64ELi64ELi256ELi32ELb0ELb0ELb1ELb1ELb0ELb1EEEEEEEEEvNT_6ParamsE)
	.align		4
        /*0064*/ 	.word	index@(__assertfail)
	.align		4
        /*0068*/ 	.word	index@(_ZN7cutlass13device_kernelIN5flash11enable_sm90INS1_16FlashAttnFwdSm90INS1_25CollectiveMainloopFwdSm90ILi2EN4cute5tupleIJNS5_1CILi1EEES8_S8_EEENS6_IJNS7_ILi64EEESA_SA_EEELi512ENS_10bfloat16_tEfNS_4arch4Sm90ELb1ELb0ELb1ELb0ELb0ELb0ELb0ELb0ELb0ELb0ELb0ELb0EEENS1_21CollectiveEpilogueFwdINS6_IJSA_NS7_ILi512EEESA_EEES9_SC_SE_Li256ELb0ELb0ELb0ELb0EEENS1_30DynamicPersistentTileSchedulerILi256ELi32ELb0ELb0ELb1EEEEEEEEEvNT_6ParamsE)
	.align		4
        /*006c*/ 	.word	index@(__assertfail)
	.align		4
        /*0070*/ 	.word	index@(_ZN7cutlass13device_kernelIN5flash11enable_sm90INS1_16FlashAttnFwdSm90INS1_25CollectiveMainloopFwdSm90ILi2EN4cute5tupleIJNS5_1CILi1EEES8_S8_EEENS6_IJNS7_ILi64EEESA_SA_EEELi512ENS_10bfloat16_tEfNS_4arch4Sm90ELb1ELb0ELb1ELb0ELb0ELb0ELb1ELb0ELb0ELb0ELb0ELb0EEENS1_21CollectiveEpilogueFwdINS6_IJSA_NS7_ILi512EEESA_EEES9_SC_SE_Li256ELb0ELb0ELb0ELb0EEENS1_30DynamicPersistentTileSchedulerILi256ELi32ELb0ELb0ELb1EEEEEEEEEvNT_6ParamsE)
	.align		4
        /*0074*/ 	.word	index@(__assertfail)
	.align		4
        /*0078*/ 	.word	index@(_ZN7cutlass13device_kernelIN5flash11enable_sm90INS1_16FlashAttnFwdSm90INS1_25CollectiveMainloopFwdSm90ILi2EN4cute5tupleIJNS5_1CILi1EEES8_S8_EEENS6_IJNS7_ILi64EEESA_SA_EEELi512ENS_10bfloat16_tEfNS_4arch4Sm90ELb1ELb0ELb1ELb1ELb0ELb0ELb0ELb0ELb0ELb0ELb0ELb0EEENS1_21CollectiveEpilogueFwdINS6_IJSA_NS7_ILi512EEESA_EEES9_SC_SE_Li256ELb1ELb0ELb0ELb0EEENS1_36VarlenDynamicPersistentTileSchedulerILi64ELi64ELi256ELi32ELb0ELb0ELb1ELb1ELb1ELb1EEEEEEEEEvNT_6ParamsE)
	.align		4
        /*007c*/ 	.word	index@(__assertfail)
	.align		4
        /*0080*/ 	.word	index@(_ZN7cutlass13device_kernelIN5flash11enable_sm90INS1_16FlashAttnFwdSm90INS1_25CollectiveMainloopFwdSm90ILi2EN4cute5tupleIJNS5_1CILi1EEES8_S8_EEENS6_IJNS7_ILi64EEESA_SA_EEELi512ENS_10bfloat16_tEfNS_4arch4Sm90ELb1ELb0ELb1ELb1ELb0ELb1ELb0ELb0ELb0ELb0ELb0ELb0EEENS1_21CollectiveEpilogueFwdINS6_IJSA_NS7_ILi512EEESA_EEES9_SC_SE_Li256ELb1ELb0ELb0ELb0EEENS1_36VarlenDynamicPersistentTileSchedulerILi64ELi64ELi256ELi32ELb0ELb0ELb1ELb1ELb1ELb1EEEEEEEEEvNT_6ParamsE)
	.align		4
        /*0084*/ 	.word	index@(__assertfail)
	.align		4
        /*0088*/ 	.word	index@(_ZN7cutlass13device_kernelIN5flash11enable_sm90INS1_16FlashAttnFwdSm90INS1_25CollectiveMainloopFwdSm90ILi2EN4cute5tupleIJNS5_1CILi1EEES8_S8_EEENS6_IJNS7_ILi64EEESA_SA_EEELi512ENS_10bfloat16_tEfNS_4arch4Sm90ELb1ELb0ELb1ELb1ELb0ELb0ELb1ELb0ELb0ELb0ELb0ELb0EEENS1_21CollectiveEpilogueFwdINS6_IJSA_NS7_ILi512EEESA_EEES9_SC_SE_Li256ELb1ELb0ELb0ELb0EEENS1_36VarlenDynamicPersistentTileSchedulerILi64ELi64ELi256ELi32ELb0ELb0ELb1ELb1ELb1ELb1EEEEEEEEEvNT_6ParamsE)
	.align		4
        /*008c*/ 	.word	index@(__assertfail)
	.align		4
        /*0090*/ 	.word	index@(_ZN7cutlass13device_kernelIN5flash11enable_sm90INS1_16FlashAttnFwdSm90INS1_25CollectiveMainloopFwdSm90ILi2EN4cute5tupleIJNS5_1CILi1EEES8_S8_EEENS6_IJNS7_ILi64EEESA_SA_EEELi512ENS_10bfloat16_tEfNS_4arch4Sm90ELb1ELb0ELb1ELb1ELb0ELb1ELb1ELb0ELb0ELb0ELb0ELb0EEENS1_21CollectiveEpilogueFwdINS6_IJSA_NS7_ILi512EEESA_EEES9_SC_SE_Li256ELb1ELb0ELb0ELb0EEENS1_36VarlenDynamicPersistentTileSchedulerILi64ELi64ELi256ELi32ELb0ELb0ELb1ELb1ELb1ELb1EEEEEEEEEvNT_6ParamsE)
	.align		4
        /*0094*/ 	.word	index@(__assertfail)
	.align		4
        /*0098*/ 	.word	0x00000000
	.align		4
        /*009c*/ 	.word	0xfffffffe
	.align		4
        /*00a0*/ 	.word	0x00000000
	.align		4
        /*00a4*/ 	.word	0xfffffffd
	.align		4
        /*00a8*/ 	.word	0x00000000
	.align		4
        /*00ac*/ 	.word	0xfffffffc


//--------------------- .nv.constant4             --------------------------
	.section	.nv.constant4,"a",@progbits
	.align	8
	.align		8
.nv.constant4:
        /*0000*/ 	.dword	__assertfail
	.align		8
        /*0008*/ 	.dword	__unnamed_1
	.align		8
        /*0010*/ 	.dword	__unnamed_2
	.align		8
        /*0018*/ 	.dword	__unnamed_3
	.align		8
        /*0020*/ 	.dword	__unnamed_4
	.align		8
        /*0028*/ 	.dword	__unnamed_5
	.align		8
        /*0030*/ 	.dword	_ZN77_INTERNAL_998512e8_41_flash_fwd_hdim64_512_bf16_softcap_sm90_cu_de61a85f_31574cuda3std3__45__cpo5beginE
	.align		8
        /*0038*/ 	.dword	_ZN77_INTERNAL_998512e8_41_flash_fwd_hdim64_512_bf16_softcap_sm90_cu_de61a85f_31574cuda3std3__45__cpo3endE
	.align		8
        /*0040*/ 	.dword	_ZN77_INTERNAL_998512e8_41_flash_fwd_hdim64_512_bf16_softcap_sm90_cu_de61a85f_31574cuda3std3__45__cpo6cbeginE
	.align		8
        /*0048*/ 	.dword	_ZN77_INTERNAL_998512e8_41_flash_fwd_hdim64_512_bf16_softcap_sm90_cu_de61a85f_31574cuda3std3__45__cpo4cendE
	.align		8
        /*0050*/ 	.dword	_ZN77_INTERNAL_998512e8_41_flash_fwd_hdim64_512_bf16_softcap_sm90_cu_de61a85f_31574cuda3std3__479_GLOBAL__N__998512e8_41_flash_fwd_hdim64_512_bf16_softcap_sm90_cu_de61a85f_31576ignoreE
	.align		8
        /*0058*/ 	.dword	_ZN77_INTERNAL_998512e8_41_flash_fwd_hdim64_512_bf16_softcap_sm90_cu_de61a85f_31574cuda3std3__419piecewise_constructE
	.align		8
        /*0060*/ 	.dword	_ZN77_INTERNAL_998512e8_41_flash_fwd_hdim64_512_bf16_softcap_sm90_cu_de61a85f_31574cuda3std3__48in_placeE
	.align		8
        /*0068*/ 	.dword	_ZN77_INTERNAL_998512e8_41_flash_fwd_hdim64_512_bf16_softcap_sm90_cu_de61a85f_31574cuda3std6ranges3__45__cpo4swapE
	.align		8
        /*0070*/ 	.dword	_ZN77_INTERNAL_998512e8_41_flash_fwd_hdim64_512_bf16_softcap_sm90_cu_de61a85f_31574cuda3std6ranges3__45__cpo9iter_moveE
	.align		8
        /*0078*/ 	.dword	_ZN77_INTERNAL_998512e8_41_flash_fwd_hdim64_512_bf16_softcap_sm90_cu_de61a85f_31574cute7productE
	.align		8
        /*0080*/ 	.dword	_ZN77_INTERNAL_998512e8_41_flash_fwd_hdim64_512_bf16_softcap_sm90_cu_de61a85f_31574cute1_E
	.align		8
        /*0088*/ 	.dword	$str$20
	.align		8
        /*0090*/ 	.dword	$str$21


//--------------------- .text._ZN7cutlass13device_kernelIN5flash11enable_sm90INS1_16FlashAttnFwdSm90INS1_25CollectiveMainloopFwdSm90ILi2EN4cute5tupleIJNS5_1CILi1EEES8_S8_EEENS6_IJNS7_ILi64EEESA_SA_EEELi512ENS_10bfloat16_tEfNS_4arch4Sm90ELb0ELb0ELb1ELb0ELb0ELb0ELb0ELb0ELb0ELb0ELb0ELb0EEENS1_21CollectiveEpilogueFwdINS6_IJSA_NS7_ILi512EEESA_EEES9_SC_SE_Li256ELb0ELb0ELb0ELb0EEENS1_29StaticPersistentTileSchedulerILb0EEEEEEEEEvNT_6ParamsE --------------------------
	.section	.text._ZN7cutlass13device_kernelIN5flash11enable_sm90INS1_16FlashAttnFwdSm90INS1_25CollectiveMainloopFwdSm90ILi2EN4cute5tupleIJNS5_1CILi1EEES8_S8_EEENS6_IJNS7_ILi64EEESA_SA_EEELi512ENS_10bfloat16_tEfNS_4arch4Sm90ELb0ELb0ELb1ELb0ELb0ELb0ELb0ELb0ELb0ELb0ELb0ELb0EEENS1_21CollectiveEpilogueFwdINS6_IJSA_NS7_ILi512EEESA_EEES9_SC_SE_Li256ELb0ELb0ELb0ELb0EEENS1_29StaticPersistentTileSchedulerILb0EEEEEEEEEvNT_6ParamsE,"ax",@progbits
	.align	128
.text._ZN7cutlass13device_kernelIN5flash11enable_sm90INS1_16FlashAttnFwdSm90INS1_25CollectiveMainloopFwdSm90ILi2EN4cute5tupleIJNS5_1CILi1EEES8_S8_EEENS6_IJNS7_ILi64EEESA_SA_EEELi512ENS_10bfloat16_tEfNS_4arch4Sm90ELb0ELb0ELb1ELb0ELb0ELb0ELb0ELb0ELb0ELb0ELb0ELb0EEENS1_21CollectiveEpilogueFwdINS6_IJSA_NS7_ILi512EEESA_EEES9_SC_SE_Li256ELb0ELb0ELb0ELb0EEENS1_29StaticPersistentTileSchedulerILb0EEEEEEEEEvNT_6ParamsE:
        .type           _ZN7cutlass13device_kernelIN5flash11enable_sm90INS1_16FlashAttnFwdSm90INS1_25CollectiveMainloopFwdSm90ILi2EN4cute5tupleIJNS5_1CILi1EEES8_S8_EEENS6_IJNS7_ILi64EEESA_SA_EEELi512ENS_10bfloat16_tEfNS_4arch4Sm90ELb0ELb0ELb1ELb0ELb0ELb0ELb0ELb0ELb0ELb0ELb0ELb0EEENS1_21CollectiveEpilogueFwdINS6_IJSA_NS7_ILi512EEESA_EEES9_SC_SE_Li256ELb0ELb0ELb0ELb0EEENS1_29StaticPersistentTileSchedulerILb0EEEEEEEEEvNT_6ParamsE,@function
        .size           _ZN7cutlass13device_kernelIN5flash11enable_sm90INS1_16FlashAttnFwdSm90INS1_25CollectiveMainloopFwdSm90ILi2EN4cute5tupleIJNS5_1CILi1EEES8_S8_EEENS6_IJNS7_ILi64EEESA_SA_EEELi512ENS_10bfloat16_tEfNS_4arch4Sm90ELb0ELb0ELb1ELb0ELb0ELb0ELb0ELb0ELb0ELb0ELb0ELb0EEENS1_21CollectiveEpilogueFwdINS6_IJSA_NS7_ILi512EEESA_EEES9_SC_SE_Li256ELb0ELb0ELb0ELb0EEENS1_29StaticPersistentTileSchedulerILb0EEEEEEEEEvNT_6ParamsE,(.L_x_4549 - _ZN7cutlass13device_kernelIN5flash11enable_sm90INS1_16FlashAttnFwdSm90INS1_25CollectiveMainloopFwdSm90ILi2EN4cute5tupleIJNS5_1CILi1EEES8_S8_EEENS6_IJNS7_ILi64EEESA_SA_EEELi512ENS_10bfloat16_tEfNS_4arch4Sm90ELb0ELb0ELb1ELb0ELb0ELb0ELb0ELb0ELb0ELb0ELb0ELb0EEENS1_21CollectiveEpilogueFwdINS6_IJSA_NS7_ILi512EEESA_EEES9_SC_SE_Li256ELb0ELb0ELb0ELb0EEENS1_29StaticPersistentTileSchedulerILb0EEEEEEEEEvNT_6ParamsE)
        .other          _ZN7cutlass13device_kernelIN5flash11enable_sm90INS1_16FlashAttnFwdSm90INS1_25CollectiveMainloopFwdSm90ILi2EN4cute5tupleIJNS5_1CILi1EEES8_S8_EEENS6_IJNS7_ILi64EEESA_SA_EEELi512ENS_10bfloat16_tEfNS_4arch4Sm90ELb0ELb0ELb1ELb0ELb0ELb0ELb0ELb0ELb0ELb0ELb0ELb0EEENS1_21CollectiveEpilogueFwdINS6_IJSA_NS7_ILi512EEESA_EEES9_SC_SE_Li256ELb0ELb0ELb0ELb0EEENS1_29StaticPersistentTileSchedulerILb0EEEEEEEEEvNT_6ParamsE,@"STO_CUDA_ENTRY STV_DEFAULT"
_ZN7cutlass13device_kernelIN5flash11enable_sm90INS1_16FlashAttnFwdSm90INS1_25CollectiveMainloopFwdSm90ILi2EN4cute5tupleIJNS5_1CILi1EEES8_S8_EEENS6_IJNS7_ILi64EEESA_SA_EEELi512ENS_10bfloat16_tEfNS_4arch4Sm90ELb0ELb0ELb1ELb0ELb0ELb0ELb0ELb0ELb0ELb0ELb0ELb0EEENS1_21CollectiveEpilogueFwdINS6_IJSA_NS7_ILi512EEESA_EEES9_SC_SE_Li256ELb0ELb0ELb0ELb0EEENS1_29StaticPersistentTileSchedulerILb0EEEEEEEEEvNT_6ParamsE:
[----:B------:R-:W1:Y:S02]  /*0000*/  LDC R1, c[0x0][0x28] ;  /* 0x00000a00ff017b82 */ /* 0x000e640000000800 */
[----:B-1----:R-:W-:Y:S01]  /*0010*/  IADD3 R1, R1, -0x20, RZ ;  /* 0xffffffe001017810 */ /* 0x002fe20007ffe0ff */
[----:B------:R-:W1:Y:S01]  /*0020*/  S2R R4, SR_TID.X ;  /* 0x0000000000047919 */ /* 0x000e620000002100 */
[----:B------:R-:W-:Y:S01]  /*0030*/  ELECT P0, URZ, PT ;  /* 0x00000000003f782f */ /* 0x000fe20003800000 */
[----:B------:R-:W-:Y:S01]  /*0040*/  BSSY B0, `(.L_x_0) ;  /* 0x0000014000007945 */ /* 0x000fe20003800000 */
[----:B-1----:R-:W-:-:S05]  /*0050*/  SHF.R.U32.HI R0, RZ, 0x5, R4 ;  /* 0x00000005ff007819 */ /* 0x002fca0000011604 */
[----:B------:R-:W1:Y:S02]  /*0060*/  SHFL.IDX PT, R2, R0, RZ, 0x1f ;  /* 0x00001fff00027589 */ /* 0x000e6400000e0000 */
[----:B-1----:R-:W-:Y:S02]  /*0070*/  ISETP.EQ.AND P0, PT, R2, RZ, P0 ;  /* 0x000000ff0200720c */ /* 0x002fe40000702270 */
[----:B------:R-:W-:-:S11]  /*0080*/  SHF.R.U32.HI R2, RZ, 0x7, R4 ;  /* 0x00000007ff027819 */ /* 0x000fd60000011604 */
[----:B------:R-:W-:Y:S05]  /*0090*/  @!P0 BRA `(.L_x_1) ;  /* 0x0000000000388947 */ /* 0x000fea0003800000 */
[----:B------:R-:W-:Y:S02]  /*00a0*/  ULDC.64 UR4, c[0x0][0x198] ;  /* 0x0000660000047ab9 */ /* 0x000fe40000000a00 */
[----:B------:R-:W-:Y:S02]  /*00b0*/  UIADD3 UR6, UP0, UR4, 0x270, URZ ;  /* 0x0000027004067890 */ /* 0x000fe4000ff1e03f */
[----:B------:R-:W-:Y:S02]  /*00c0*/  UIADD3 UR8, UP1, UR4, 0x370, URZ ;  /* 0x0000037004087890 */ /* 0x000fe4000ff3e03f */
[----:B------:R-:W-:Y:S02]  /*00d0*/  UIADD3 UR10, UP2, UR4, 0x470, URZ ;  /* 0x00000470040a7890 */ /* 0x000fe4000ff5e03f */
[----:B------:R-:W-:Y:S02]  /*00e0*/  UIADD3 UR4, UP3, UR4, 0x9f0, URZ ;  /* 0x000009f004047890 */ /* 0x000fe4000ff7e03f */
[----:B------:R-:W-:-:S02]  /*00f0*/  UIADD3.X UR7, URZ, UR5, URZ, UP0, !UPT ;  /* 0x000000053f077290 */ /* 0x000fc400087fe43f */
[----:B------:R-:W-:Y:S02]  /*0100*/  UIADD3.X UR9, URZ, UR5, URZ, UP1, !UPT ;  /* 0x000000053f097290 */ /* 0x000fe40008ffe43f */
[----:B------:R-:W-:Y:S02]  /*0110*/  UIADD3.X UR11, URZ, UR5, URZ, UP2, !UPT ;  /* 0x000000053f0b7290 */ /* 0x000fe400097fe43f */
[----:B------:R-:W-:-:S03]  /*0120*/  UIADD3.X UR5, URZ, UR5, URZ, UP3, !UPT ;  /* 0x000000053f057290 */ /* 0x000fc60009ffe43f */
[----:B------:R1:W-:Y:S02]  /*0130*/  UTMACCTL.PF [UR6] ;  /* 0x00000000060079b9 */ /* 0x0003e40008040000 */
[----:B------:R1:W-:Y:S02]  /*0140*/  UTMACCTL.PF [UR8] ;  /* 0x00000000080079b9 */ /* 0x0003e40008040000 */
[----:B------:R1:W-:Y:S02]  /*0150*/  UTMACCTL.PF [UR10] ;  /* 0x000000000a0079b9 */ /* 0x0003e40008040000 */
[----:B------:R1:W-:Y:S02]  /*0160*/  UTMACCTL.PF [UR4] ;  /* 0x00000000040079b9 */ /* 0x0003e40008040000 */
[----:B-1----:R-:W-:Y:S01]  /*0170*/  NOP ;  /* 0x0000000000007918 */ /* 0x002fe20000000000 */
.L_x_1:
[----:B------:R-:W-:Y:S05]  /*0180*/  BSYNC B0 ;  /* 0x0000000000007941 */ /* 0x000fea0003800000 */
.L_x_0:
[----:B------:R-:W-:Y:S01]  /*0190*/  VOTEU.ANY UP0, P0 ;  /* 0x00000000003f7886 */ /* 0x000fe20000000100 */
[----:B------:R-:W1:Y:S01]  /*01a0*/  SHFL.IDX PT, R2, R2, RZ, 0x1f ;  /* 0x00001fff02027589 */ /* 0x000e6200000e0000 */
[----:B------:R-:W-:Y:S01]  /*01b0*/  UMOV UR4, 0x1 ;  /* 0x0000000100047882 */ /* 0x000fe20000000000 */
[----:B------:R-:W-:Y:S01]  /*01c0*/  VOTEU.ANY UP1, P0 ;  /* 0x00000000003f7886 */ /* 0x000fe20000020100 */
[----:B------:R-:W-:Y:S01]  /*01d0*/  VOTEU.ANY UP2, P0 ;  /* 0x00000000003f7886 */ /* 0x000fe20000040100 */
[----:B------:R-:W2:Y:S01]  /*01e0*/  @UP0 S2UR UR7, SR_CgaCtaId ;  /* 0x00000000000709c3 */ /* 0x000ea20000008800 */
[----:B------:R-:W3:Y:S01]  /*01f0*/  SHFL.IDX PT, R3, R0, RZ, 0x1f ;  /* 0x00001fff00037589 */ /* 0x000ee200000e0000 */
[----:B------:R-:W-:Y:S01]  /*0200*/  @UP0 UMOV UR6, 0x400 ;  /* 0x0000040000060882 */ /* 0x000fe20000000000 */
[----:B------:R-:W-:-:S04]  /*0210*/  @UP0 UIADD3 UR4, -UR4, 0x100000, URZ ;  /* 0x0010000004040890 */ /* 0x000fc8000fffe13f */
[----:B------:R-:W-:Y:S02]  /*0220*/  @UP0 USHF.L.U32 UR5, UR4, 0xb, URZ ;  /* 0x0000000b04050899 */ /* 0x000fe4000800063f */
[----:B------:R-:W-:Y:S01]  /*0230*/  @UP0 USHF.L.U32 UR4, UR4, 0x1, URZ ;  /* 0x0000000104040899 */ /* 0x000fe2000800063f */
[----:B-1----:R-:W-:Y:S01]  /*0240*/  R2UR UR47, R2 ;  /* 0x00000000022f72ca */ /* 0x002fe200000e0000 */
[----:B--2---:R-:W-:Y:S01]  /*0250*/  @UP0 ULEA UR6, UR7, UR6, 0x18 ;  /* 0x0000000607060291 */ /* 0x004fe2000f8ec03f */
[----:B---3--:R-:W-:-:S11]  /*0260*/  ISETP.NE.AND P1, PT, R3, RZ, PT ;  /* 0x000000ff0300720c */ /* 0x008fd60003f25270 */
[----:B------:R-:W-:Y:S01]  /*0270*/  UISETP.NE.AND UP0, UPT, UR47, URZ, UPT ;  /* 0x0000003f2f00728c */ /* 0x000fe2000bf05270 */
[----:B------:R-:W1:Y:S02]  /*0280*/  FENCE.VIEW.ASYNC.S ;  /* 0x00000000000073c6 */ /* 0x000e640000000000 */
[----:B-1----:R1:W2:Y:S01]  /*0290*/  @UP1 SYNCS.EXCH.64 URZ, [UR6+0x28c00], UR4 ;  /* 0x028c0004063f15b2 */ /* 0x0022a20008000100 */
[----:B------:R1:W3:Y:S01]  /*02a0*/  @UP2 SYNCS.EXCH.64 URZ, [UR6+0x28c20], UR4 ;  /* 0x028c2004063f25b2 */ /* 0x0002e20008000100 */
[----:B------:R-:W-:Y:S06]  /*02b0*/  @P1 BRA `(.L_x_2) ;  /* 0x0000000000381947 */ /* 0x000fec0003800000 */
[----:B-1----:R-:W1:Y:S01]  /*02c0*/  S2UR UR5, SR_CgaCtaId ;  /* 0x00000000000579c3 */ /* 0x002e620000008800 */
[----:B------:R-:W-:Y:S01]  /*02d0*/  UMOV UR4, 0x400 ;  /* 0x0000040000047882 */ /* 0x000fe20000000000 */
[----:B------:R-:W-:Y:S01]  /*02e0*/  UMOV UR7, 0x1 ;  /* 0x0000000100077882 */ /* 0x000fe20000000000 */
[----:B------:R-:W-:Y:S01]  /*02f0*/  ELECT P0, URZ, PT ;  /* 0x00000000003f782f */ /* 0x000fe20003800000 */
[----:B-1----:R-:W-:Y:S02]  /*0300*/  ULEA UR6, UR5, UR4, 0x18 ;  /* 0x0000000405067291 */ /* 0x002fe4000f8ec03f */
[----:B------:R-:W-:-:S04]  /*0310*/  UIADD3 UR4, -UR7, 0x100000, URZ ;  /* 0x0010000007047890 */ /* 0x000fc8000fffe13f */
[----:B------:R-:W-:Y:S02]  /*0320*/  USHF.L.U32 UR5, UR4, 0xb, URZ ;  /* 0x0000000b04057899 */ /* 0x000fe4000800063f */
[----:B------:R-:W-:Y:S01]  /*0330*/  USHF.L.U32 UR4, UR4, 0x1, URZ ;  /* 0x0000000104047899 */ /* 0x000fe2000800063f */
[----:B------:R-:W1:Y:S11]  /*0340*/  FENCE.VIEW.ASYNC.S ;  /* 0x00000000000073c6 */ /* 0x000e760000000000 */
[----:B-1----:R4:W1:Y:S01]  /*0350*/  SYNCS.EXCH.64 URZ, [UR6+0x28c30], UR4 ;  /* 0x028c3004063f75b2 */ /* 0x0028620008000100 */
[----:B------:R4:W1:Y:S01]  /*0360*/  SYNCS.EXCH.64 URZ, [UR6+0x28c40], UR4 ;  /* 0x028c4004063f75b2 */ /* 0x0008620008000100 */
[----:B------:R4:W1:Y:S01]  /*0370*/  SYNCS.EXCH.64 URZ, [UR6+0x28c38], UR4 ;  /* 0x028c3804063f75b2 */ /* 0x0008620008000100 */
[----:B------:R4:W1:Y:S02]  /*0380*/  SYNCS.EXCH.64 URZ, [UR6+0x28c48], UR4 ;  /* 0x028c4804063f75b2 */ /* 0x0008640008000100 */
[----:B----4-:R-:W-:Y:S01]  /*0390*/  NOP ;  /* 0x0000000000007918 */ /* 0x010fe20000000000 */
.L_x_2:
[----:B------:R-:W4:Y:S01]  /*03a0*/  SHFL.IDX PT, R2, R0, RZ, 0x1f ;  /* 0x00001fff00027589 */ /* 0x000f2200000e0000 */
[----:B------:R-:W-:Y:S01]  /*03b0*/  NOP ;  /* 0x0000000000007918 */ /* 0x000fe20000000000 */
[----:B----4-:R-:W-:-:S13]  /*03c0*/  ISETP.NE.AND P0, PT, R2, RZ, PT ;  /* 0x000000ff0200720c */ /* 0x010fda0003f05270 */
[----:B------:R-:W-:Y:S05]  /*03d0*/  @P0 BRA `(.L_x_3) ;  /* 0x0000000000480947 */ /* 0x000fea0003800000 */
[----:B-1----:R-:W1:Y:S01]  /*03e0*/  S2UR UR5, SR_CgaCtaId ;  /* 0x00000000000579c3 */ /* 0x002e620000008800 */
[----:B------:R-:W-:Y:S01]  /*03f0*/  UMOV UR4, 0x400 ;  /* 0x0000040000047882 */ /* 0x000fe20000000000 */
[----:B------:R-:W-:Y:S01]  /*0400*/  UMOV UR6, 0x1 ;  /* 0x0000000100067882 */ /* 0x000fe20000000000 */
[----:B------:R-:W-:Y:S01]  /*0410*/  UMOV UR9, 0x2 ;  /* 0x0000000200097882 */ /* 0x000fe20000000000 */
[----:B------:R-:W-:-:S04]  /*0420*/  UIADD3 UR6, -UR6, 0x100000, URZ ;  /* 0x0010000006067890 */ /* 0x000fc8000fffe13f */
[----:B------:R-:W-:Y:S02]  /*0430*/  USHF.L.U32 UR7, UR6, 0xb, URZ ;  /* 0x0000000b06077899 */ /* 0x000fe4000800063f */
[----:B------:R-:W-:Y:S01]  /*0440*/  USHF.L.U32 UR6, UR6, 0x1, URZ ;  /* 0x0000000106067899 */ /* 0x000fe2000800063f */
[----:B------:R-:W-:Y:S01]  /*0450*/  ELECT P0, URZ, PT ;  /* 0x00000000003f782f */ /* 0x000fe20003800000 */
[----:B-1----:R-:W-:Y:S02]  /*0460*/  ULEA UR8, UR5, UR4, 0x18 ;  /* 0x0000000405087291 */ /* 0x002fe4000f8ec03f */
[----:B------:R-:W-:-:S04]  /*0470*/  UIADD3 UR4, -UR9, 0x100000, URZ ;  /* 0x0010000009047890 */ /* 0x000fc8000fffe13f */
[----:B------:R-:W-:Y:S02]  /*0480*/  USHF.L.U32 UR5, UR4, 0xb, URZ ;  /* 0x0000000b04057899 */ /* 0x000fe4000800063f */
[----:B------:R-:W-:Y:S01]  /*0490*/  USHF.L.U32 UR4, UR4, 0x1, URZ ;  /* 0x0000000104047899 */ /* 0x000fe2000800063f */
[----:B------:R-:W1:Y:S03]  /*04a0*/  FENCE.VIEW.ASYNC.S ;  /* 0x00000000000073c6 */ /* 0x000e660000000000 */
[----:B-1----:R4:W1:Y:S08]  /*04b0*/  SYNCS.EXCH.64 URZ, [UR8+0x28c50], UR6 ;  /* 0x028c5006083f75b2 */ /* 0x0028700008000100 */
[----:B------:R4:W1:Y:S01]  /*04c0*/  SYNCS.EXCH.64 URZ, [UR8+0x28c60], UR4 ;  /* 0x028c6004083f75b2 */ /* 0x0008620008000100 */
[----:B------:R4:W1:Y:S01]  /*04d0*/  SYNCS.EXCH.64 URZ, [UR8+0x28c58], UR6 ;  /* 0x028c5806083f75b2 */ /* 0x0008620008000100 */
[----:B------:R4:W1:Y:S02]  /*04e0*/  SYNCS.EXCH.64 URZ, [UR8+0x28c68], UR4 ;  /* 0x028c6804083f75b2 */ /* 0x0008640008000100 */
[----:B----4-:R-:W-:Y:S01]  /*04f0*/  NOP ;  /* 0x0000000000007918 */ /* 0x010fe20000000000 */
.L_x_3:
[----:B------:R-:W4:Y:S01]  /*0500*/  SHFL.IDX PT, R2, R0, RZ, 0x1f ;  /* 0x00001fff00027589 */ /* 0x000f2200000e0000 */
[----:B------:R-:W-:Y:S01]  /*0510*/  NOP ;  /* 0x0000000000007918 */ /* 0x000fe20000000000 */
[----:B----4-:R-:W-:-:S13]  /*0520*/  ISETP.NE.AND P0, PT, R2, RZ, PT ;  /* 0x000000ff0200720c */ /* 0x010fda0003f05270 */
[----:B------:R-:W-:Y:S05]  /*0530*/  @P0 BRA `(.L_x_4) ;  /* 0x0000000000380947 */ /* 0x000fea0003800000 */
        /* <DEDUP_REMOVED lines=14> */
.L_x_4:
        /* <DEDUP_REMOVED lines=8> */
[----:B------:R-:W-:Y:S01]  /*06a0*/  ELECT P0, URZ, PT ;  /* 0x00000000003f782f */ /* 0x000fe20003800000 */
[----:B-1----:R-:W-:Y:S02]  /*06b0*/  ULEA UR8, UR5, UR4, 0x18 ;  /* 0x0000000405087291 */ /* 0x002fe4000f8ec03f */
[----:B------:R-:W-:-:S04]  /*06c0*/  UIADD3 UR4, -UR6, 0x100000, URZ ;  /* 0x0010000006047890 */ /* 0x000fc8000fffe13f */
[----:B------:R-:W-:Y:S02]  /*06d0*/  USHF.L.U32 UR5, UR4, 0xb, URZ ;  /* 0x0000000b04057899 */ /* 0x000fe4000800063f */
[----:B------:R-:W-:Y:S02]  /*06e0*/  USHF.L.U32 UR4, UR4, 0x1, URZ ;  /* 0x0000000104047899 */ /* 0x000fe4000800063f */
        /* <DEDUP_REMOVED lines=9> */
.L_x_5:
        /* <DEDUP_REMOVED lines=22> */
.L_x_6:
[----:B------:R-:W-:Y:S01]  /*08e0*/  PLOP3.LUT P0, PT, PT, PT, UP0, 0x80, 0x0 ;  /* 0x000000000000781c */ /* 0x000fe20003f0f008 */
[----:B------:R-:W-:Y:S01]  /*08f0*/  UMOV UR38, 0x1 ;  /* 0x0000000100267882 */ /* 0x000fe20000000000 */
[----:B------:R-:W-:Y:S01]  /*0900*/  NOP ;  /* 0x0000000000007918 */ /* 0x000fe20000000000 */
[----:B------:R-:W-:Y:S01]  /*0910*/  USEL UR38, UR38, 0x2, !UP0 ;  /* 0x0000000226267887 */ /* 0x000fe2000c000000 */
[----:B------:R-:W-:Y:S01]  /*0920*/  ULDC.64 UR48, c[0x0][0x208] ;  /* 0x0000820000307ab9 */ /* 0x000fe20000000a00 */
[----:B-123--:R-:W-:Y:S08]  /*0930*/  BAR.SYNC.DEFER_BLOCKING 0x0 ;  /* 0x0000000000007b1d */ /* 0x00eff00000010000 */
[----:B------:R-:W-:Y:S05]  /*0940*/  @!P0 BRA `(.L_x_7) ;  /* 0x0000007400148947 */ /* 0x000fea0003800000 */
.L_x_8:
[----:B------:R-:W-:-:S08]  /*0950*/  NOP ;  /* 0x0000000000007918 */ /* 0x000fd00000000000 */
[----:B------:R-:W1:Y:S02]  /*0960*/  USETMAXREG.TRY_ALLOC.CTAPOOL UP0, 0xf0 ;  /* 0x000000f0000079c8 */ /* 0x000e640008000600 */
[----:B-1----:R-:W-:-:S13]  /*0970*/  PLOP3.LUT P0, PT, PT, PT, UP0, 0x80, 0x0 ;  /* 0x000000000000781c */ /* 0x002fda0003f0f008 */
[----:B------:R-:W-:Y:S05]  /*0980*/  @!P0 BRA `(.L_x_8) ;  /* 0xfffffffc00f08947 */ /* 0x000fea000383ffff */
[----:B------:R-:W-:Y:S01]  /*0990*/  LOP3.LUT R0, R4, 0xffffff80, RZ, 0xc0, !PT ;  /* 0xffffff8004007812 */ /* 0x000fe200078ec0ff */
[----:B------:R-:W1:Y:S03]  /*09a0*/  S2UR UR45, SR_CTAID.X ;  /* 0x00000000002d79c3 */ /* 0x000e660000002500 */
[----:B------:R-:W-:-:S05]  /*09b0*/  ISETP.NE.AND P0, PT, R0, 0x80, PT ;  /* 0x000000800000780c */ /* 0x000fca0003f05270 */
[----:B------:R-:W1:Y:S08]  /*09c0*/  LDC R0, c[0x0][0xda4] ;  /* 0x00036900ff007b82 */ /* 0x000e700000000800 */
[----:B------:R-:W-:Y:S06]  /*09d0*/  @!P0 BAR.ARV 0x8, 0xa0 ;  /* 0x0202800000008b1d */ /* 0x000fec0000002000 */
[----:B------:R-:W-:-:S13]  /*09e0*/  ISETP.GE.U32.AND P0, PT, R4, 0x100, PT ;  /* 0x000001000400780c */ /* 0x000fda0003f06070 */
[----:B------:R-:W-:Y:S06]  /*09f0*/  @P0 BAR.ARV 0xf, 0x100 ;  /* 0x03c4000000000b1d */ /* 0x000fec0000002000 */
[----:B-1----:R-:W-:-:S13]  /*0a00*/  ISETP.LE.AND P0, PT, R0, UR45, PT ;  /* 0x0000002d00007c0c */ /* 0x002fda000bf03270 */
[----:B------:R-:W-:Y:S05]  /*0a10*/  @P0 EXIT ;  /* 0x000000000000094d */ /* 0x000fea0003800000 */
[----:B------:R-:W-:Y:S01]  /*0a20*/  IADD3 R0, R4, -0x80, RZ ;  /* 0xffffff8004007810 */ /* 0x000fe20007ffe0ff */
[----:B------:R-:W1:Y:S01]  /*0a30*/  S2UR UR4, SR_CgaCtaId ;  /* 0x00000000000479c3 */ /* 0x000e620000008800 */
[----:B------:R-:W-:Y:S01]  /*0a40*/  UMOV UR46, 0x400 ;  /* 0x00000400002e7882 */ /* 0x000fe20000000000 */
[----:B------:R-:W-:Y:S01]  /*0a50*/  MOV R22, 0x40 ;  /* 0x0000004000167802 */ /* 0x000fe20000000f00 */
[----:B------:R-:W-:Y:S01]  /*0a60*/  ULOP3.LUT UR44, UR38, 0x1, URZ, 0xfc, !UPT ;  /* 0x00000001262c7892 */ /* 0x000fe2000f8efc3f */
[----:B------:R-:W-:Y:S01]  /*0a70*/  SHF.R.S32.HI R3, RZ, 0x1f, R0 ;  /* 0x0000001fff037819 */ /* 0x000fe20000011400 */
[----:B------:R-:W-:Y:S01]  /*0a80*/  ULDC.64 UR52, c[0x0][0x198] ;  /* 0x0000660000347ab9 */ /* 0x000fe20000000a00 */
[----:B------:R-:W-:Y:S01]  /*0a90*/  UMOV UR41, URZ ;  /* 0x0000003f00297c82 */ /* 0x000fe20008000000 */
[----:B------:R-:W-:Y:S01]  /*0aa0*/  UMOV UR40, URZ ;  /* 0x0000003f00287c82 */ /* 0x000fe20008000000 */
[CC--:B------:R-:W-:Y:S01]  /*0ab0*/  LEA.HI R2, R3.reuse, R0.reuse, RZ, 0x4 ;  /* 0x0000000003027211 */ /* 0x0c0fe200078f20ff */
[----:B------:R-:W-:Y:S01]  /*0ac0*/  UMOV UR39, URZ ;  /* 0x0000003f00277c82 */ /* 0x000fe20008000000 */
[----:B------:R-:W-:-:S02]  /*0ad0*/  LEA.HI R4, R3, R0, RZ, 0x5 ;  /* 0x0000000003047211 */ /* 0x000fc400078f28ff */
[----:B------:R-:W-:Y:S02]  /*0ae0*/  LEA.HI R5, R3, R0, RZ, 0x7 ;  /* 0x0000000003057211 */ /* 0x000fe400078f38ff */
[----:B------:R-:W-:Y:S02]  /*0af0*/  LOP3.LUT R7, R2, 0xfffffff0, RZ, 0xc0, !PT ;  /* 0xfffffff002077812 */ /* 0x000fe400078ec0ff */
[--C-:B------:R-:W-:Y:S02]  /*0b00*/  SHF.R.S32.HI R185, RZ, 0x5, R4.reuse ;  /* 0x00000005ffb97819 */ /* 0x100fe40000011404 */
[----:B------:R-:W-:Y:S02]  /*0b10*/  LOP3.LUT R3, R5, 0xffffff80, RZ, 0xc0, !PT ;  /* 0xffffff8005037812 */ /* 0x000fe400078ec0ff */
[----:B------:R-:W-:Y:S02]  /*0b20*/  SHF.R.S32.HI R4, RZ, 0x1f, R4 ;  /* 0x0000001fff047819 */ /* 0x000fe40000011404 */
[----:B------:R-:W-:-:S02]  /*0b30*/  IADD3 R7, R0, -R7, RZ ;  /* 0x8000000700077210 */ /* 0x000fc40007ffe0ff */
[----:B------:R-:W-:Y:S01]  /*0b40*/  IADD3 R3, R0, -R3, RZ ;  /* 0x8000000300037210 */ /* 0x000fe20007ffe0ff */
[----:B-1----:R-:W-:Y:S01]  /*0b50*/  ULEA UR46, UR4, UR46, 0x18 ;  /* 0x0000002e042e7291 */ /* 0x002fe2000f8ec03f */
[----:B------:R-:W-:Y:S02]  /*0b60*/  LEA.HI R4, R4, R185, RZ, 0x2 ;  /* 0x000000b904047211 */ /* 0x000fe400078f10ff */
[----:B------:R-:W-:Y:S02]  /*0b70*/  SHF.R.S32.HI R0, RZ, 0x1f, R7 ;  /* 0x0000001fff007819 */ /* 0x000fe40000011407 */
[----:B------:R-:W-:Y:S02]  /*0b80*/  SHF.R.S32.HI R9, RZ, 0x4, R2 ;  /* 0x00000004ff097819 */ /* 0x000fe40000011402 */
[----:B------:R-:W-:Y:S02]  /*0b90*/  LOP3.LUT R4, R4, 0x3ffffc, RZ, 0xc0, !PT ;  /* 0x003ffffc04047812 */ /* 0x000fe400078ec0ff */
[----:B------:R-:W-:-:S02]  /*0ba0*/  SHF.R.S32.HI R184, RZ, 0x7, R5 ;  /* 0x00000007ffb87819 */ /* 0x000fc40000011405 */
[----:B------:R-:W-:Y:S02]  /*0bb0*/  LEA.HI R6, R0, R7, RZ, 0x3 ;  /* 0x0000000700067211 */ /* 0x000fe400078f18ff */
[----:B------:R-:W-:Y:S02]  /*0bc0*/  LEA.HI R2, R2, R9, RZ, 0x1 ;  /* 0x0000000902027211 */ /* 0x000fe400078f08ff */
[----:B------:R-:W-:Y:S02]  /*0bd0*/  IADD3 R8, R185, -R4, RZ ;  /* 0x80000004b9087210 */ /* 0x000fe40007ffe0ff */
[----:B------:R-:W-:Y:S02]  /*0be0*/  LEA R11, R184, R7, 0x8 ;  /* 0x00000007b80b7211 */ /* 0x000fe400078e40ff */
[----:B------:R-:W-:Y:S02]  /*0bf0*/  LOP3.LUT R4, R6, 0xfffffff8, RZ, 0xc0, !PT ;  /* 0xfffffff806047812 */ /* 0x000fe400078ec0ff */
[----:B------:R-:W-:-:S02]  /*0c00*/  LOP3.LUT R2, R2, 0x1ffffffe, RZ, 0xc0, !PT ;  /* 0x1ffffffe02027812 */ /* 0x000fc400078ec0ff */
[----:B------:R-:W-:Y:S01]  /*0c10*/  LEA R186, R8, R11, 0x4 ;  /* 0x0000000b08ba7211 */ /* 0x000fe200078e20ff */
[----:B------:R-:W-:Y:S01]  /*0c20*/  IMAD.IADD R8, R7, 0x1, -R4 ;  /* 0x0000000107087824 */ /* 0x000fe200078e0a04 */
[----:B------:R-:W-:Y:S01]  /*0c30*/  SHF.L.U32 R6, R6, 0x6, RZ ;  /* 0x0000000606067819 */ /* 0x000fe200000006ff */
[----:B------:R-:W-:Y:S01]  /*0c40*/  IMAD.IADD R9, R9, 0x1, -R2 ;  /* 0x0000000109097824 */ /* 0x000fe200078e0a02 */
[----:B------:R-:W-:Y:S02]  /*0c50*/  SHF.R.S32.HI R0, RZ, 0x1f, R3 ;  /* 0x0000001fff007819 */ /* 0x000fe40000011403 */
[----:B------:R-:W-:Y:S02]  /*0c60*/  SHF.L.U32 R10, R8, 0x6, RZ ;  /* 0x00000006080a7819 */ /* 0x000fe400000006ff */
[----:B------:R-:W-:Y:S02]  /*0c70*/  SHF.L.U32 R9, R9, 0x3, RZ ;  /* 0x0000000309097819 */ /* 0x000fe400000006ff */
[----:B------:R-:W-:-:S02]  /*0c80*/  LOP3.LUT R10, R10, 0x1c0, RZ, 0xc0, !PT ;  /* 0x000001c00a0a7812 */ /* 0x000fc400078ec0ff */
[----:B------:R-:W-:Y:S01]  /*0c90*/  LOP3.LUT R6, R6, 0x7ffffe00, RZ, 0xc0, !PT ;  /* 0x7ffffe0006067812 */ /* 0x000fe200078ec0ff */
[--C-:B------:R-:W-:Y:S01]  /*0ca0*/  IMAD.U32 R186, R186, 0x40, R9.reuse ;  /* 0x00000040baba7824 */ /* 0x100fe200078e0009 */
[----:B------:R-:W-:Y:S02]  /*0cb0*/  LOP3.LUT R9, R10, 0x8, R9, 0xf8, !PT ;  /* 0x000000080a097812 */ /* 0x000fe400078ef809 */
[----:B------:R-:W-:Y:S02]  /*0cc0*/  SHF.R.U32.HI R10, RZ, 0x3, R10 ;  /* 0x00000003ff0a7819 */ /* 0x000fe4000001160a */
[----:B------:R-:W-:Y:S02]  /*0cd0*/  LEA.HI R2, R0, R3, RZ, 0x2 ;  /* 0x0000000300027211 */ /* 0x000fe400078f10ff */
[----:B------:R-:W-:Y:S02]  /*0ce0*/  LOP3.LUT R9, R9, R10, RZ, 0x3c, !PT ;  /* 0x0000000a09097212 */ /* 0x000fe400078e3cff */
[----:B------:R-:W-:-:S02]  /*0cf0*/  LEA R6, R185, R6, 0xa ;  /* 0x00000006b9067211 */ /* 0x000fc400078e50ff */
[----:B------:R-:W-:Y:S02]  /*0d00*/  LEA.HI R4, R0, R3, RZ, 0x5 ;  /* 0x0000000300047211 */ /* 0x000fe400078f28ff */
[----:B------:R-:W-:Y:S02]  /*0d10*/  R2P PR, R8, 0x6 ;  /* 0x0000000608007804 */ /* 0x000fe40000000000 */
[--C-:B------:R-:W-:Y:S02]  /*0d20*/  SHF.R.S32.HI R0, RZ, 0x2, R2.reuse ;  /* 0x00000002ff007819 */ /* 0x100fe40000011402 */
[----:B------:R-:W-:Y:S02]  /*0d30*/  SHF.R.S32.HI R7, RZ, 0x1f, R2 ;  /* 0x0000001fff077819 */ /* 0x000fe40000011402 */
[----:B------:R-:W-:Y:S02]  /*0d40*/  IADD3 R6, R6, R9, RZ ;  /* 0x0000000906067210 */ /* 0x000fe40007ffe0ff */
[----:B------:R-:W-:-:S02]  /*0d50*/  LEA.HI R5, R5, R184, RZ, 0x1 ;  /* 0x000000b805057211 */ /* 0x000fc400078f08ff */
[----:B------:R-:W-:Y:S02]  /*0d60*/  LEA.HI R7, R7, R0, RZ, 0x3 ;  /* 0x0000000007077211 */ /* 0x000fe400078f18ff */
[----:B------:R-:W-:Y:S02]  /*0d70*/  LEA R19, R6, UR46, 0x1 ;  /* 0x0000002e06137c11 */ /* 0x000fe4000f8e08ff */
[----:B------:R-:W-:Y:S02]  /*0d80*/  LOP3.LUT R2, R2, 0x7ffffffc, RZ, 0xc0, !PT ;  /* 0x7ffffffc02027812 */ /* 0x000fe400078ec0ff */
[----:B------:R-:W-:Y:S02]  /*0d90*/  LOP3.LUT R5, R5, 0xfffffe, RZ, 0xc0, !PT ;  /* 0x00fffffe05057812 */ /* 0x000fe400078ec0ff */
[----:B------:R-:W-:Y:S02]  /*0da0*/  LOP3.LUT R7, R7, 0xfffffff8, RZ, 0xc0, !PT ;  /* 0xfffffff807077812 */ /* 0x000fe400078ec0ff */
[----:B------:R-:W-:Y:S01]  /*0db0*/  IADD3 R23, R19, 0x26800, RZ ;  /* 0x0002680013177810 */ /* 0x000fe20007ffe0ff */
[----:B------:R-:W-:Y:S01]  /*0dc0*/  IMAD.IADD R5, R184, 0x1, -R5 ;  /* 0x00000001b8057824 */ /* 0x000fe200078e0a05 */
[----:B------:R-:W-:-:S02]  /*0dd0*/  IADD3 R16, R3, -R2, RZ ;  /* 0x8000000203107210 */ /* 0x000fc40007ffe0ff */
[----:B------:R-:W-:Y:S02]  /*0de0*/  IADD3 R18, R19, 0x26820, RZ ;  /* 0x0002682013127810 */ /* 0x000fe40007ffe0ff */
[----:B------:R-:W-:Y:S02]  /*0df0*/  IADD3 R7, R0, -R7, RZ ;  /* 0x8000000700077210 */ /* 0x000fe40007ffe0ff */
[----:B------:R-:W-:Y:S02]  /*0e00*/  SHF.R.S32.HI R2, RZ, 0x5, R4 ;  /* 0x00000005ff027819 */ /* 0x000fe40000011404 */
[----:B------:R-:W-:Y:S02]  /*0e10*/  SEL R22, R22, 0xffffffc0, !P2 ;  /* 0xffffffc016167807 */ /* 0x000fe40005000000 */
[C---:B------:R-:W-:Y:S01]  /*0e20*/  @P1 IADD3 R18, R23.reuse, -0x20, RZ ;  /* 0xffffffe017121810 */ /* 0x040fe20007ffe0ff */
[----:B------:R-:W-:Y:S01]  /*0e30*/  IMAD R2, R2, 0x10, R7 ;  /* 0x0000001002027824 */ /* 0x000fe200078e0207 */
[----:B------:R-:W-:-:S02]  /*0e40*/  IADD3 R23, R23, R22, RZ ;  /* 0x0000001617177210 */ /* 0x000fc40007ffe0ff */
[----:B------:R-:W-:Y:S01]  /*0e50*/  SHF.L.U32 R17, R5, 0x8, RZ ;  /* 0x0000000805117819 */ /* 0x000fe200000006ff */
[----:B------:R-:W-:Y:S01]  /*0e60*/  IMAD.IADD R22, R22, 0x1, R18 ;  /* 0x0000000116167824 */ /* 0x000fe200078e0212 */
[----:B------:R-:W-:-:S07]  /*0e70*/  SHF.L.U32 R16, R16, 0x1, RZ ;  /* 0x0000000110107819 */ /* 0x000fce00000006ff */
.L_x_42:
[----:B------:R-:W-:Y:S01]  /*0e80*/  ULDC UR4, c[0x0][0xda8] ;  /* 0x00036a0000047ab9 */ /* 0x000fe20000000800 */
[----:B------:R-:W-:Y:S01]  /*0e90*/  ULDC UR50, c[0x0][0x404] ;  /* 0x0001010000327ab9 */ /* 0x000fe20000000800 */
[----:B------:R-:W-:Y:S01]  /*0ea0*/  UISETP.NE.AND UP1, UPT, UR4, 0x1, UPT ;  /* 0x000000010400788c */ /* 0x000fe2000bf25270 */
[----:B------:R-:W-:Y:S02]  /*0eb0*/  ULDC UR6, c[0x0][0x2e0] ;  /* 0x0000b80000067ab9 */ /* 0x000fe40000000800 */
[----:B------:R-:W-:Y:S01]  /*0ec0*/  ULDC.64 UR4, c[0x0][0x3f8] ;  /* 0x0000fe0000047ab9 */ /* 0x000fe20000000a00 */
[----:B------:R-:W-:Y:S01]  /*0ed0*/  UMOV UR43, UR45 ;  /* 0x0000002d002b7c82 */ /* 0x000fe20008000000 */
[----:B------:R-:W-:Y:S01]  /*0ee0*/  UISETP.NE.U32.AND UP0, UPT, UR4, URZ, UPT ;  /* 0x0000003f0400728c */ /* 0x000fe2000bf05070 */
[----:B------:R-:W-:Y:S02]  /*0ef0*/  UMOV UR42, UR45 ;  /* 0x0000002d002a7c82 */ /* 0x000fe40008000000 */
[----:B------:R-:W-:Y:S01]  /*0f00*/  ULDC UR4, c[0x0][0xdb4] ;  /* 0x00036d0000047ab9 */ /* 0x000fe20000000800 */
[----:B------:R-:W-:-:S02]  /*0f10*/  UISETP.NE.AND.EX UP0, UPT, UR5, URZ, UPT, UP0 ;  /* 0x0000003f0500728c */ /* 0x000fc4000bf05300 */
[----:B------:R-:W-:Y:S02]  /*0f20*/  UISETP.NE.AND UP2, UPT, UR4, 0x1, UPT ;  /* 0x000000010400788c */ /* 0x000fe4000bf45270 */
[----:B------:R-:W-:Y:S01]  /*0f30*/  USEL UR50, UR50, 0x1, UP0 ;  /* 0x0000000132327887 */ /* 0x000fe20008000000 */
[----:B------:R-:W-:Y:S01]  /*0f40*/  @UP1 ULDC UR4, c[0x0][0xdac] ;  /* 0x00036b0000041ab9 */ /* 0x000fe20000000800 */
[----:B------:R-:W-:Y:S02]  /*0f50*/  UISETP.NE.AND UP0, UPT, UR47, 0x1, UPT ;  /* 0x000000012f00788c */ /* 0x000fe4000bf05270 */
[----:B------:R-:W-:Y:S02]  /*0f60*/  UIMAD.WIDE.U32 UR4, UR45, UR4, URZ ;  /* 0x000000042d0472a5 */ /* 0x000fe4000f8e003f */
[----:B------:R-:W-:Y:S02]  /*0f70*/  UIMAD UR50, UR50, UR6, URZ ;  /* 0x00000006323272a4 */ /* 0x000fe4000f8e023f */
[----:B------:R-:W-:Y:S01]  /*0f80*/  PLOP3.LUT P0, PT, PT, PT, UP0, 0x80, 0x0 ;  /* 0x000000000000781c */ /* 0x000fe20003f0f008 */
[----:B------:R-:W-:Y:S01]  /*0f90*/  @UP1 ULDC UR6, c[0x0][0xdb0] ;  /* 0x00036c0000061ab9 */ /* 0x000fe20000000800 */
[----:B------:R-:W-:Y:S01]  /*0fa0*/  @UP2 ULDC.64 UR8, c[0x0][0xdb8] ;  /* 0x00036e0000082ab9 */ /* 0x000fe20000000a00 */
[----:B------:R-:W-:-:S02]  /*0fb0*/  @UP1 USHF.R.U32.HI UR43, URZ, UR6, UR5 ;  /* 0x000000063f2b1299 */ /* 0x000fc40008011605 */
[----:B------:R-:W-:Y:S02]  /*0fc0*/  UIADD3 UR6, UR50, 0x3f, URZ ;  /* 0x0000003f32067890 */ /* 0x000fe4000fffe03f */
[----:B------:R-:W-:Y:S02]  /*0fd0*/  UIMAD.WIDE.U32 UR4, UR43, UR8, URZ ;  /* 0x000000082b0472a5 */ /* 0x000fe4000f8e003f */
[----:B------:R-:W-:Y:S01]  /*0fe0*/  USHF.R.S32.HI UR7, URZ, 0x1f, UR6 ;  /* 0x0000001f3f077899 */ /* 0x000fe20008011406 */
[----:B------:R-:W-:Y:S01]  /*0ff0*/  UMOV UR36, UR43 ;  /* 0x0000002b00247c82 */ /* 0x000fe20008000000 */
[----:B------:R-:W-:Y:S02]  /*1000*/  @UP2 USHF.R.U32.HI UR36, URZ, UR9, UR5 ;  /* 0x000000093f242299 */ /* 0x000fe40008011605 */
[----:B------:R-:W-:-:S04]  /*1010*/  ULEA.HI UR7, UR7, UR6, URZ, 0x6 ;  /* 0x0000000607077291 */ /* 0x000fc8000f8f303f */
[----:B------:R-:W-:Y:S01]  /*1020*/  USHF.R.S32.HI UR37, URZ, 0x6, UR7 ;  /* 0x000000063f257899 */ /* 0x000fe20008011407 */
[----:B-12---:R-:W-:Y:S11]  /*1030*/  @!P0 BRA `(.L_x_9) ;  /* 0x0000001800488947 */ /* 0x006ff60003800000 */
[----:B------:R-:W1:Y:S01]  /*1040*/  SHFL.IDX PT, R0, R184, RZ, 0x1f ;  /* 0x00001fffb8007589 */ /* 0x000e6200000e0000 */
[----:B------:R-:W-:-:S06]  /*1050*/  UISETP.NE.AND UP0, UPT, UR44, 0x3, UPT ;  /* 0x000000032c00788c */ /* 0x000fcc000bf05270 */
[----:B------:R-:W-:Y:S02]  /*1060*/  PLOP3.LUT P0, PT, PT, PT, UP0, 0x80, 0x0 ;  /* 0x000000000000781c */ /* 0x000fe40003f0f008 */
[----:B-1----:R-:W-:-:S13]  /*1070*/  R2UR UR4, R0 ;  /* 0x00000000000472ca */ /* 0x002fda00000e0000 */
[----:B------:R-:W-:-:S04]  /*1080*/  ULEA.HI UR5, UR4, UR4, URZ, 0x1 ;  /* 0x0000000404057291 */ /* 0x000fc8000f8f083f */
[----:B------:R-:W-:-:S04]  /*1090*/  ULOP3.LUT UR5, UR5, 0x1fffe, URZ, 0xc0, !UPT ;  /* 0x0001fffe05057892 */ /* 0x000fc8000f8ec03f */
[----:B------:R-:W-:-:S04]  /*10a0*/  UIADD3 UR5, UR4, -UR5, URZ ;  /* 0x8000000504057290 */ /* 0x000fc8000fffe03f */
[----:B------:R-:W-:-:S04]  /*10b0*/  ULEA UR5, UR5, UR46, 0xf ;  /* 0x0000002e05057291 */ /* 0x000fc8000f8e783f */
[----:B------:R-:W-:-:S04]  /*10c0*/  UIADD3 UR5, UR5, 0x400, URZ ;  /* 0x0000040005057890 */ /* 0x000fc8000fffe03f */
[----:B------:R-:W-:-:S04]  /*10d0*/  USHF.R.U32.HI UR5, URZ, 0x4, UR5 ;  /* 0x000000043f057899 */ /* 0x000fc80008011605 */
[----:B------:R-:W-:-:S04]  /*10e0*/  ULOP3.LUT UR5, UR5, 0x3fff, URZ, 0xc0, !UPT ;  /* 0x00003fff05057892 */ /* 0x000fc8000f8ec03f */
[----:B------:R-:W-:Y:S01]  /*10f0*/  ULOP3.LUT UR20, UR5, 0x2000000, URZ, 0xfc, !UPT ;  /* 0x0200000005147892 */ /* 0x000fe2000f8efc3f */
[----:B------:R-:W-:Y:S11]  /*1100*/  @!P0 BRA `(.L_x_10) ;  /* 0x0000000000048947 */ /* 0x000ff60003800000 */
[----:B------:R-:W-:Y:S01]  /*1110*/  BPT.TRAP 0x1 ;  /* 0x000000040000795c */ /* 0x000fe20000300000 */
.L_x_10:
[----:B------:R-:W-:Y:S01]  /*1120*/  ULEA UR16, UR39, UR46, 0x3 ;  /* 0x0000002e27107291 */ /* 0x000fe2000f8e183f */
[----:B------:R-:W-:-:S04]  /*1130*/  MOV R0, UR40 ;  /* 0x0000002800007c02 */ /* 0x000fc80008000f00 */
[----:B------:R-:W-:-:S04]  /*1140*/  SHF.L.U32 R0, R0, 0x1f, RZ ;  /* 0x0000001f00007819 */ /* 0x000fc800000006ff */
[----:B------:R-:W1:Y:S02]  /*1150*/  SYNCS.PHASECHK.TRANS64.TRYWAIT P0, [UR16+0x28c50], R0 ;  /* 0x028c5000ff0075a7 */ /* 0x000e640008000150 */
[----:B-1----:R-:W-:Y:S05]  /*1160*/  @!P0 BRA `(.L_x_11) ;  /* 0x0000009c00708947 */ /* 0x002fea0003800000 */
.L_x_98:
[----:B------:R-:W-:Y:S01]  /*1170*/  BAR.SYNC.DEFER_BLOCKING 0xe, 0x100 ;  /* 0x0384000000007b1d */ /* 0x000fe20000010000 */
[----:B------:R-:W-:Y:S01]  /*1180*/  UIADD3 UR4, UR46, 0x26800, URZ ;  /* 0x000268002e047890 */ /* 0x000fe2000fffe03f */
[----:B-1----:R-:W-:Y:S01]  /*1190*/  MOV R0, UR16 ;  /* 0x0000001000007c02 */ /* 0x002fe20008000f00 */
[----:B------:R-:W-:Y:S02]  /*11a0*/  ULEA UR12, UR39, UR20, 0xc ;  /* 0x00000014270c7291 */ /* 0x000fe4000f8e603f */
[----:B------:R-:W-:Y:S01]  /*11b0*/  USHF.R.U32.HI UR4, URZ, 0x4, UR4 ;  /* 0x000000043f047899 */ /* 0x000fe20008011604 */
[----:B------:R-:W-:Y:S01]  /*11c0*/  UMOV UR7, 0x40000040 ;  /* 0x4000004000077882 */ /* 0x000fe20000000000 */
[----:B------:R-:W-:Y:S02]  /*11d0*/  UMOV UR5, 0x40000040 ;  /* 0x4000004000057882 */ /* 0x000fe40000000000 */
[----:B------:R-:W-:Y:S01]  /*11e0*/  ULOP3.LUT UR4, UR4, 0x3fff, URZ, 0xc0, !UPT ;  /* 0x00003fff04047892 */ /* 0x000fe2000f8ec03f */
[----:B------:R-:W1:Y:S01]  /*11f0*/  S2R R3, SR_TID.X ;  /* 0x0000000000037919 */ /* 0x000e620000002100 */
[----:B------:R-:W-:Y:S01]  /*1200*/  UMOV UR6, UR12 ;  /* 0x0000000c00067c82 */ /* 0x000fe20008000000 */
[----:B------:R-:W-:-:S02]  /*1210*/  UIADD3 UR10, UR12, 0x100, URZ ;  /* 0x000001000c0a7890 */ /* 0x000fc4000fffe03f */
[----:B------:R-:W-:Y:S01]  /*1220*/  ULOP3.LUT UR13, UR4, 0x10000, URZ, 0xfc, !UPT ;  /* 0x00010000040d7892 */ /* 0x000fe2000f8efc3f */
[----:B------:R-:W-:Y:S01]  /*1230*/  UMOV UR11, 0x40000040 ;  /* 0x40000040000b7882 */ /* 0x000fe20000000000 */
[----:B------:R-:W-:Y:S02]  /*1240*/  UMOV UR9, 0x40000040 ;  /* 0x4000004000097882 */ /* 0x000fe40000000000 */
[----:B------:R-:W-:Y:S02]  /*1250*/  UIADD3 UR8, UR13, 0x4, URZ ;  /* 0x000000040d087890 */ /* 0x000fe4000fffe03f */
[----:B------:R-:W-:Y:S01]  /*1260*/  UIADD3 UR14, UR12, 0x180, URZ ;  /* 0x000001800c0e7890 */ /* 0x000fe2000fffe03f */
[----:B------:R-:W-:Y:S01]  /*1270*/  UMOV UR4, UR13 ;  /* 0x0000000d00047c82 */ /* 0x000fe20008000000 */
[----:B------:R-:W-:Y:S01]  /*1280*/  UMOV UR15, 0x40000040 ;  /* 0x40000040000f7882 */ /* 0x000fe20000000000 */
[----:B------:R-:W-:Y:S01]  /*1290*/  WARPGROUP.ARRIVE ;  /* 0x00000000000079c5 */ /* 0x000fe20000000000 */
[----:B------:R-:W-:-:S05]  /*12a0*/  UISETP.GE.AND UP0, UPT, UR50, 0x41, UPT ;  /* 0x000000413200788c */ /* 0x000fca000bf06270 */
[----:B------:R-:W-:Y:S01]  /*12b0*/  HGMMA.64x256x16.F32.BF16 R24, gdesc[UR4].tnspB, RZ, !UPT, gsb0 ;  /* 0x43e00000041879f0 */ /* 0x000fe2000c0018ff */
[----:B------:R-:W-:Y:S02]  /*12c0*/  UIADD3 UR6, UR12, 0x80, URZ ;  /* 0x000000800c067890 */ /* 0x000fe4000fffe03f */
[----:B------:R-:W-:Y:S01]  /*12d0*/  UIADD3 UR4, UR13, 0x2, URZ ;  /* 0x000000020d047890 */ /* 0x000fe2000fffe03f */
[----:B------:R-:W-:Y:S01]  /*12e0*/  UMOV UR7, 0x40000040 ;  /* 0x4000004000077882 */ /* 0x000fe20000000000 */
[----:B------:R-:W-:Y:S01]  /*12f0*/  UMOV UR5, 0x40000040 ;  /* 0x4000004000057882 */ /* 0x000fe20000000000 */
[----:B------:R-:W-:-:S03]  /*1300*/  UIADD3 UR12, UR13, 0x6, URZ ;  /* 0x000000060d0c7890 */ /* 0x000fc6000fffe03f */
[----:B------:R-:W-:Y:S01]  /*1310*/  UMOV UR13, 0x40000040 ;  /* 0x40000040000d7882 */ /* 0x000fe20000000000 */
[----:B-1----:R-:W-:-:S04]  /*1320*/  LOP3.LUT R3, R3, 0x7f, RZ, 0xc0, !PT ;  /* 0x0000007f03037812 */ /* 0x002fc800078ec0ff */
[----:B------:R-:W-:-:S13]  /*1330*/  ISETP.NE.AND P0, PT, R3, RZ, PT ;  /* 0x000000ff0300720c */ /* 0x000fda0003f05270 */
[----:B------:R-:W-:-:S04]  /*1340*/  @!P0 IADD3 R0, R0, 0x28c60, RZ ;  /* 0x00028c6000008810 */ /* 0x000fc80007ffe0ff */
[----:B------:R-:W-:Y:S01]  /*1350*/  @!P0 PRMT R0, RZ, 0x654, R0 ;  /* 0x00000654ff008816 */ /* 0x000fe20000000000 */
[----:B------:R-:W-:Y:S02]  /*1360*/  WARPGROUP.DEPBAR.LE gsb0, 0x0 ;  /* 0x00008000000079c5 */ /* 0x000fe40000010000 */
[----:B------:R-:W-:-:S06]  /*1370*/  WARPGROUP.ARRIVE ;  /* 0x00000000000079c5 */ /* 0x000fcc0000000000 */
[----:B------:R-:W-:Y:S03]  /*1380*/  HGMMA.64x256x16.F32.BF16 R24, gdesc[UR4].tnspB, R24, gsb0 ;  /* 0x43e00000041879f0 */ /* 0x000fe60008001818 */
[----:B------:R-:W-:Y:S02]  /*1390*/  WARPGROUP.DEPBAR.LE gsb0, 0x0 ;  /* 0x00008000000079c5 */ /* 0x000fe40000010000 */
[----:B------:R-:W-:-:S15]  /*13a0*/  WARPGROUP.ARRIVE ;  /* 0x00000000000079c5 */ /* 0x000fde0000000000 */
[----:B------:R-:W-:-:S08]  /*13b0*/  NOP ;  /* 0x0000000000007918 */ /* 0x000fd00000000000 */
[----:B------:R-:W-:Y:S03]  /*13c0*/  HGMMA.64x256x16.F32.BF16 R24, gdesc[UR8].tnspB, R24, gsb0 ;  /* 0x43e00000081879f0 */ /* 0x000fe60008001818 */
[----:B------:R-:W-:Y:S02]  /*13d0*/  WARPGROUP.DEPBAR.LE gsb0, 0x0 ;  /* 0x00008000000079c5 */ /* 0x000fe40000010000 */
[----:B------:R-:W-:-:S15]  /*13e0*/  WARPGROUP.ARRIVE ;  /* 0x00000000000079c5 */ /* 0x000fde0000000000 */
[----:B------:R-:W-:-:S08]  /*13f0*/  NOP ;  /* 0x0000000000007918 */ /* 0x000fd00000000000 */
[----:B------:R-:W-:Y:S03]  /*1400*/  HGMMA.64x256x16.F32.BF16 R24, gdesc[UR12].tnspB, R24, gsb0 ;  /* 0x43e000000c1879f0 */ /* 0x000fe60008001818 */
[----:B------:R-:W-:Y:S02]  /*1410*/  WARPGROUP.DEPBAR.LE gsb0, 0x0 ;  /* 0x00008000000079c5 */ /* 0x000fe40000010000 */
[----:B------:R-:W-:Y:S06]  /*1420*/  BAR.ARV 0xf, 0x100 ;  /* 0x03c4000000007b1d */ /* 0x000fec0000002000 */
[----:B------:R1:W-:Y:S01]  /*1430*/  @!P0 SYNCS.ARRIVE.TRANS64.RED.A1T0 RZ, [R0+URZ], RZ ;  /* 0x000000ff00ff89a7 */ /* 0x0003e2000810043f */
[----:B------:R-:W-:-:S13]  /*1440*/  PLOP3.LUT P0, PT, PT, PT, UP0, 0x80, 0x0 ;  /* 0x000000000000781c */ /* 0x000fda0003f0f008 */
[----:B-1----:R-:W-:Y:S05]  /*1450*/  @!P0 BRA `(.L_x_12) ;  /* 0x0000000c00048947 */ /* 0x002fea0003800000 */
[----:B------:R-:W-:-:S06]  /*1460*/  UIADD3 UR37, UR37, -0x2, URZ ;  /* 0xfffffffe25257890 */ /* 0x000fcc000fffe03f */
[----:B------:R-:W-:-:S07]  /*1470*/  MOV R0, UR37 ;  /* 0x0000002500007c02 */ /* 0x000fce0008000f00 */
.L_x_17:
[----:B------:R-:W-:Y:S01]  /*1480*/  BAR.SYNC.DEFER_BLOCKING 0xe, 0x100 ;  /* 0x0384000000007b1d */ /* 0x000fe20000010000 */
[----:B-1----:R-:W-:Y:S01]  /*1490*/  IMAD.U32 R3, RZ, RZ, UR39 ;  /* 0x00000027ff037e24 */ /* 0x002fe2000f8e00ff */
[----:B------:R-:W-:Y:S01]  /*14a0*/  UISETP.NE.AND UP1, UPT, UR44, 0x3, UPT ;  /* 0x000000032c00788c */ /* 0x000fe2000bf25270 */
[C---:B------:R-:W-:Y:S01]  /*14b0*/  ISETP.GT.AND P1, PT, R0.reuse, RZ, PT ;  /* 0x000000ff0000720c */ /* 0x040fe20003f24270 */
[----:B------:R-:W-:Y:S01]  /*14c0*/  UIADD3 UR39, UR39, 0x1, URZ ;  /* 0x0000000127277890 */ /* 0x000fe2000fffe03f */
[----:B------:R-:W-:Y:S02]  /*14d0*/  IADD3 R0, R0, -0x1, RZ ;  /* 0xffffffff00007810 */ /* 0x000fe40007ffe0ff */
[----:B------:R-:W-:Y:S01]  /*14e0*/  LEA R3, R3, R2, 0x6 ;  /* 0x0000000203037211 */ /* 0x000fe200078e30ff */
[----:B------:R-:W-:Y:S01]  /*14f0*/  UISETP.NE.AND UP0, UPT, UR39, 0x2, UPT ;  /* 0x000000022700788c */ /* 0x000fe2000bf05270 */
[----:B------:R-:W-:Y:S02]  /*1500*/  PLOP3.LUT P2, PT, PT, PT, UP1, 0x80, 0x0 ;  /* 0x000000000000781c */ /* 0x000fe40003f4f018 */
[----:B------:R-:W-:Y:S01]  /*1510*/  LEA R3, R3, UR46, 0x2 ;  /* 0x0000002e03037c11 */ /* 0x000fe2000f8e10ff */
[----:B------:R-:W-:-:S02]  /*1520*/  USEL UR6, URZ, 0x1, UP0 ;  /* 0x000000013f067887 */ /* 0x000fc40008000000 */
[----:B------:R-:W-:Y:S02]  /*1530*/  USEL UR39, UR39, URZ, UP0 ;  /* 0x0000003f27277287 */ /* 0x000fe40008000000 */
[----:B------:R-:W-:Y:S01]  /*1540*/  ULOP3.LUT UR40, UR40, UR6, URZ, 0x3c, !UPT ;  /* 0x0000000628287292 */ /* 0x000fe2000f8e3c3f */
[----:B------:R-:W1:Y:S04]  /*1550*/  LDS R4, [R3+0x28800] ;  /* 0x0288000003047984 */ /* 0x000e680000000800 */
[----:B------:R-:W2:Y:S01]  /*1560*/  LDS R5, [R3+0x28820] ;  /* 0x0288200003057984 */ /* 0x000ea20000000800 */
[-C--:B-1----:R-:W-:Y:S01]  /*1570*/  FMUL.FTZ R24, R24, R4.reuse ;  /* 0x0000000418187220 */ /* 0x082fe20000410000 */
[-C--:B------:R-:W-:Y:S01]  /*1580*/  FMUL.FTZ R25, R25, R4.reuse ;  /* 0x0000000419197220 */ /* 0x080fe20000410000 */
        /* <DEDUP_REMOVED lines=61> */
[----:B------:R-:W-:Y:S01]  /*1960*/  FMUL.FTZ R149, R149, R4 ;  /* 0x0000000495957220 */ /* 0x000fe20000410000 */
[-C--:B--2---:R-:W-:Y:S01]  /*1970*/  FMUL.FTZ R26, R26, R5.reuse ;  /* 0x000000051a1a7220 */ /* 0x084fe20000410000 */
        /* <DEDUP_REMOVED lines=63> */
[----:B------:R-:W-:Y:S06]  /*1d70*/  @!P2 BRA `(.L_x_13) ;  /* 0x000000000004a947 */ /* 0x000fec0003800000 */
[----:B------:R-:W-:Y:S01]  /*1d80*/  BPT.TRAP 0x1 ;  /* 0x000000040000795c */ /* 0x000fe20000300000 */
.L_x_13:
[----:B------:R-:W-:Y:S01]  /*1d90*/  ULEA UR6, UR39, UR46, 0x3 ;  /* 0x0000002e27067291 */ /* 0x000fe2000f8e183f */
[----:B------:R-:W-:-:S04]  /*1da0*/  MOV R3, UR40 ;  /* 0x0000002800037c02 */ /* 0x000fc80008000f00 */
[----:B------:R-:W-:-:S04]  /*1db0*/  SHF.L.U32 R3, R3, 0x1f, RZ ;  /* 0x0000001f03037819 */ /* 0x000fc800000006ff */
[----:B------:R1:W2:Y:S01]  /*1dc0*/  SYNCS.PHASECHK.TRANS64.TRYWAIT P0, [UR6+0x28c50], R3 ;  /* 0x028c5003ff0075a7 */ /* 0x0002a20008000146 */
[----:B------:R-:W-:Y:S05]  /*1dd0*/  @!P2 BRA `(.L_x_14) ;  /* 0x000000000004a947 */ /* 0x000fea0003800000 */
[----:B------:R-:W-:Y:S01]  /*1de0*/  BPT.TRAP 0x1 ;  /* 0x000000040000795c */ /* 0x000fe20000300000 */
.L_x_14:
[----:B--2---:R-:W-:Y:S05]  /*1df0*/  @P0 BRA `(.L_x_15) ;  /* 0x0000000000080947 */ /* 0x004fea0003800000 */
[----:B------:R-:W2:Y:S02]  /*1e00*/  SYNCS.PHASECHK.TRANS64.TRYWAIT P0, [UR6+0x28c50], R3 ;  /* 0x028c5003ff0075a7 */ /* 0x000ea40008000146 */
[----:B--2---:R-:W-:Y:S05]  /*1e10*/  @!P0 BRA `(.L_x_16) ;  /* 0x00000090005c8947 */ /* 0x004fea0003800000 */
.L_x_15:
[----:B------:R-:W-:Y:S01]  /*1e20*/  UIADD3 UR6, UR46, 0x26800, URZ ;  /* 0x000268002e067890 */ /* 0x000fe2000fffe03f */
[----:B------:R-:W-:Y:S01]  /*1e30*/  WARPGROUP.ARRIVE ;  /* 0x00000000000079c5 */ /* 0x000fe20000000000 */
[----:B------:R-:W-:-:S05]  /*1e40*/  ULEA UR18, UR39, UR20, 0xc ;  /* 0x0000001427127291 */ /* 0x000fca000f8e603f */
[----:B--2---:R-:W2:Y:S01]  /*1e50*/  S2R R4, SR_TID.X ;  /* 0x0000000000047919 */ /* 0x004ea20000002100 */
[----:B------:R-:W-:Y:S01]  /*1e60*/  USHF.R.U32.HI UR6, URZ, 0x4, UR6 ;  /* 0x000000043f067899 */ /* 0x000fe20008011606 */
[----:B-1----:R-:W-:Y:S01]  /*1e70*/  MOV R3, UR39 ;  /* 0x0000002700037c02 */ /* 0x002fe20008000f00 */
[----:B------:R-:W-:Y:S01]  /*1e80*/  UMOV UR19, 0x40000040 ;  /* 0x4000004000137882 */ /* 0x000fe20000000000 */
[----:B------:R-:W-:Y:S01]  /*1e90*/  UMOV UR17, 0x40000040 ;  /* 0x4000004000117882 */ /* 0x000fe20000000000 */
[----:B------:R-:W-:Y:S01]  /*1ea0*/  ULOP3.LUT UR6, UR6, 0x3fff, URZ, 0xc0, !UPT ;  /* 0x00003fff06067892 */ /* 0x000fe2000f8ec03f */
[----:B------:R-:W-:Y:S01]  /*1eb0*/  UMOV UR7, 0x40000040 ;  /* 0x4000004000077882 */ /* 0x000fe20000000000 */
[----:B------:R-:W-:Y:S02]  /*1ec0*/  UIADD3 UR10, UR18, 0x100, URZ ;  /* 0x00000100120a7890 */ /* 0x000fe4000fffe03f */
[----:B------:R-:W-:Y:S02]  /*1ed0*/  ULOP3.LUT UR16, UR6, 0x10000, URZ, 0xfc, !UPT ;  /* 0x0001000006107892 */ /* 0x000fe4000f8efc3f */
[----:B------:R-:W-:Y:S01]  /*1ee0*/  UIADD3 UR6, UR18, 0x80, URZ ;  /* 0x0000008012067890 */ /* 0x000fe2000fffe03f */
[----:B------:R-:W-:Y:S01]  /*1ef0*/  UMOV UR11, 0x40000040 ;  /* 0x40000040000b7882 */ /* 0x000fe20000000000 */
[----:B------:R-:W-:Y:S01]  /*1f00*/  UIADD3 UR14, UR18, 0x180, URZ ;  /* 0x00000180120e7890 */ /* 0x000fe2000fffe03f */
[----:B------:R-:W-:-:S04]  /*1f10*/  UMOV UR15, 0x40000040 ;  /* 0x40000040000f7882 */ /* 0x000fc80000000000 */
[----:B------:R-:W-:Y:S01]  /*1f20*/  HGMMA.64x256x16.F32.BF16 R24, gdesc[UR16].tnspB, R24, gsb0 ;  /* 0x43e00000101879f0 */ /* 0x000fe20008001818 */
[----:B--2---:R-:W-:-:S04]  /*1f30*/  LOP3.LUT R4, R4, 0x7f, RZ, 0xc0, !PT ;  /* 0x0000007f04047812 */ /* 0x004fc800078ec0ff */
[----:B------:R-:W-:-:S13]  /*1f40*/  ISETP.NE.AND P0, PT, R4, RZ, PT ;  /* 0x000000ff0400720c */ /* 0x000fda0003f05270 */
[----:B------:R-:W-:-:S05]  /*1f50*/  @!P0 LEA R3, R3, UR46, 0x3 ;  /* 0x0000002e03038c11 */ /* 0x000fca000f8e18ff */
[----:B------:R-:W-:-:S05]  /*1f60*/  @!P0 VIADD R3, R3, 0x28c60 ;  /* 0x00028c6003038836 */ /* 0x000fca0000000000 */
        /* <DEDUP_REMOVED lines=15> */
[----:B------:R-:W-:Y:S05]  /*2060*/  @P1 BRA `(.L_x_17) ;  /* 0xfffffff400041947 */ /* 0x000fea000383ffff */
.L_x_12:
[----:B------:R-:W-:Y:S01]  /*2070*/  BAR.SYNC.DEFER_BLOCKING 0xe, 0x100 ;  /* 0x0384000000007b1d */ /* 0x000fe20000010000 */
[----:B-1----:R-:W-:Y:S01]  /*2080*/  MOV R3, UR39 ;  /* 0x0000002700037c02 */ /* 0x002fe20008000f00 */
[----:B------:R-:W-:Y:S01]  /*2090*/  UIADD3 UR39, UR39, 0x1, URZ ;  /* 0x0000000127277890 */ /* 0x000fe2000fffe03f */
[----:B------:R-:W-:Y:S02]  /*20a0*/  MOV R155, RZ ;  /* 0x000000ff009b7202 */ /* 0x000fe40000000f00 */
[----:B------:R-:W-:Y:S01]  /*20b0*/  LEA R0, R3, R2, 0x6 ;  /* 0x0000000203007211 */ /* 0x000fe200078e30ff */
[----:B------:R-:W-:Y:S01]  /*20c0*/  UISETP.NE.AND UP0, UPT, UR39, 0x2, UPT ;  /* 0x000000022700788c */ /* 0x000fe2000bf05270 */
[----:B------:R-:W-:Y:S02]  /*20d0*/  MOV R156, RZ ;  /* 0x000000ff009c7202 */ /* 0x000fe40000000f00 */
        /* <DEDUP_REMOVED lines=134> */
[----:B------:R-:W-:Y:S06]  /*2940*/  BAR.ARV 0xf, 0x100 ;  /* 0x03c4000000007b1d */ /* 0x000fec0000002000 */
[----:B------:R-:W-:Y:S05]  /*2950*/  BRA `(.L_x_18) ;  /* 0x00000040007c7947 */ /* 0x000fea0003800000 */
.L_x_9:
[----:B------:R-:W1:Y:S02]  /*2960*/  SHFL.IDX PT, R0, R184, RZ, 0x1f ;  /* 0x00001fffb8007589 */ /* 0x000e6400000e0000 */
[----:B-1----:R-:W-:-:S13]  /*2970*/  R2UR UR4, R0 ;  /* 0x00000000000472ca */ /* 0x002fda00000e0000 */
[----:B------:R-:W-:-:S04]  /*2980*/  ULEA.HI UR5, UR4, UR4, URZ, 0x1 ;  /* 0x0000000404057291 */ /* 0x000fc8000f8f083f */
[----:B------:R-:W-:-:S04]  /*2990*/  ULOP3.LUT UR5, UR5, 0x1fffe, URZ, 0xc0, !UPT ;  /* 0x0001fffe05057892 */ /* 0x000fc8000f8ec03f */
[----:B------:R-:W-:Y:S02]  /*29a0*/  UIADD3 UR5, UR4, -UR5, URZ ;  /* 0x8000000504057290 */ /* 0x000fe4000fffe03f */
[----:B------:R-:W-:Y:S02]  /*29b0*/  UIADD3 UR4, UR46, 0x26800, URZ ;  /* 0x000268002e047890 */ /* 0x000fe4000fffe03f */
[----:B------:R-:W-:Y:S02]  /*29c0*/  ULEA UR5, UR5, UR46, 0xf ;  /* 0x0000002e05057291 */ /* 0x000fe4000f8e783f */
[----:B------:R-:W-:Y:S02]  /*29d0*/  ULOP3.LUT UP0, URZ, UR4, 0x3ff, URZ, 0xc0, !UPT ;  /* 0x000003ff043f7892 */ /* 0x000fe4000f80c03f */
[----:B------:R-:W-:-:S04]  /*29e0*/  UIADD3 UR5, UR5, 0x400, URZ ;  /* 0x0000040005057890 */ /* 0x000fc8000fffe03f */
[----:B------:R-:W-:Y:S01]  /*29f0*/  PLOP3.LUT P0, PT, PT, PT, UP0, 0x80, 0x0 ;  /* 0x000000000000781c */ /* 0x000fe20003f0f008 */
[----:B------:R-:W-:-:S04]  /*2a00*/  USHF.R.U32.HI UR5, URZ, 0x4, UR5 ;  /* 0x000000043f057899 */ /* 0x000fc80008011605 */
[----:B------:R-:W-:-:S08]  /*2a10*/  ULOP3.LUT UR51, UR5, 0x3fff, URZ, 0xc0, !UPT ;  /* 0x00003fff05337892 */ /* 0x000fd0000f8ec03f */
[----:B------:R-:W-:Y:S05]  /*2a20*/  @!P0 BRA `(.L_x_19) ;  /* 0x0000000000408947 */ /* 0x000fea0003800000 */
[----:B------:R-:W-:Y:S01]  /*2a30*/  MOV R0, 0x0 ;  /* 0x0000000000007802 */ /* 0x000fe20000000f00 */
[----:B------:R-:W-:Y:S01]  /*2a40*/  ULDC.64 UR4, c[0x4][0x88] ;  /* 0x0100220000047ab9 */ /* 0x000fe20000000a00 */
[----:B------:R-:W-:Y:S01]  /*2a50*/  ULDC.64 UR6, c[0x4][0x28] ;  /* 0x01000a0000067ab9 */ /* 0x000fe20000000a00 */
[----:B------:R-:W-:Y:S01]  /*2a60*/  IMAD.U32 R4, RZ, RZ, UR4 ;  /* 0x00000004ff047e24 */ /* 0x000fe2000f8e00ff */
[----:B------:R1:W2:Y:S01]  /*2a70*/  LDC.64 R14, c[0x4][R0] ;  /* 0x01000000000e7b82 */ /* 0x0002a20000000a00 */
[----:B------:R-:W-:Y:S01]  /*2a80*/  MOV R5, UR5 ;  /* 0x0000000500057c02 */ /* 0x000fe20008000f00 */
[----:B------:R-:W-:Y:S01]  /*2a90*/  ULDC.64 UR4, c[0x4][0x90] ;  /* 0x0100240000047ab9 */ /* 0x000fe20000000a00 */
[----:B------:R-:W-:Y:S01]  /*2aa0*/  MOV R10, UR6 ;  /* 0x00000006000a7c02 */ /* 0x000fe20008000f00 */
[----:B------:R-:W-:Y:S01]  /*2ab0*/  IMAD.U32 R11, RZ, RZ, UR7 ;  /* 0x00000007ff0b7e24 */ /* 0x000fe2000f8e00ff */
[----:B------:R-:W-:Y:S02]  /*2ac0*/  MOV R6, UR4 ;  /* 0x0000000400067c02 */ /* 0x000fe40008000f00 */
[----:B------:R-:W-:-:S02]  /*2ad0*/  MOV R7, UR5 ;  /* 0x0000000500077c02 */ /* 0x000fc40008000f00 */
[----:B------:R-:W-:Y:S02]  /*2ae0*/  MOV R8, 0x70 ;  /* 0x0000007000087802 */ /* 0x000fe40000000f00 */
[----:B------:R-:W-:Y:S02]  /*2af0*/  MOV R12, 0x1 ;  /* 0x00000001000c7802 */ /* 0x000fe40000000f00 */
[----:B-1----:R-:W-:-:S07]  /*2b00*/  MOV R13, RZ ;  /* 0x000000ff000d7202 */ /* 0x002fce0000000f00 */
[----:B------:R-:W-:-:S07]  /*2b10*/  LEPC R20, `(.L_x_19) ;  /* 0x000000001014794e */ /* 0x000fce0000000000 */
[----:B--2---:R-:W-:Y:S05]  /*2b20*/  CALL.ABS.NOINC R14 ;  /* 0x000000000e007343 */ /* 0x004fea0003c00000 */
.L_x_19:
[----:B------:R-:W-:Y:S01]  /*2b30*/  ULEA.HI UR4, UR41, UR41, URZ, 0x1 ;  /* 0x0000002929047291 */ /* 0x000fe2000f8f083f */
[----:B------:R-:W-:-:S03]  /*2b40*/  IMAD.U32 R3, RZ, RZ, UR44 ;  /* 0x0000002cff037e24 */ /* 0x000fc6000f8e00ff */
[----:B------:R-:W-:Y:S02]  /*2b50*/  ULOP3.LUT UR4, UR4, 0xfffffffe, URZ, 0xc0, !UPT ;  /* 0xfffffffe04047892 */ /* 0x000fe4000f8ec03f */
[----:B------:R-:W-:Y:S02]  /*2b60*/  ISETP.NE.AND P0, PT, R3, 0x3, PT ;  /* 0x000000030300780c */ /* 0x000fe40003f05270 */
[----:B------:R-:W-:-:S06]  /*2b70*/  UIADD3 UR4, UR41, -UR4, URZ ;  /* 0x8000000429047290 */ /* 0x000fcc000fffe03f */
[----:B------:R-:W-:-:S04]  /*2b80*/  MOV R0, UR4 ;  /* 0x0000000400007c02 */ /* 0x000fc80008000f00 */
[----:B------:R-:W-:-:S04]  /*2b90*/  SHF.L.U32 R0, R0, 0x1f, RZ ;  /* 0x0000001f00007819 */ /* 0x000fc800000006ff */
[----:B------:R-:W1:Y:S02]  /*2ba0*/  SYNCS.PHASECHK.TRANS64.TRYWAIT P1, [UR46+0x28c00], R0 ;  /* 0x028c0000ff0075a7 */ /* 0x000e64000802016e */
[----:B-1----:R-:W-:Y:S05]  /*2bb0*/  @!P1 BRA `(.L_x_20) ;  /* 0x00000084000c9947 */ /* 0x002fea0003800000 */
.L_x_99:
[----:B------:R-:W-:Y:S05]  /*2bc0*/  @!P0 BRA `(.L_x_21) ;  /* 0x0000000000048947 */ /* 0x000fea0003800000 */
[----:B------:R-:W-:Y:S01]  /*2bd0*/  BPT.TRAP 0x1 ;  /* 0x000000040000795c */ /* 0x000fe20000300000 */
.L_x_21:
[----:B------:R-:W-:Y:S02]  /*2be0*/  MOV R7, UR39 ;  /* 0x0000002700077c02 */ /* 0x000fe40008000f00 */
[----:B------:R-:W-:Y:S02]  /*2bf0*/  MOV R8, UR40 ;  /* 0x0000002800087c02 */ /* 0x000fe40008000f00 */
[----:B------:R-:W-:Y:S02]  /*2c00*/  LEA R7, R7, UR46, 0x3 ;  /* 0x0000002e07077c11 */ /* 0x000fe4000f8e18ff */
[----:B------:R-:W-:-:S04]  /*2c10*/  SHF.L.U32 R8, R8, 0x1f, RZ ;  /* 0x0000001f08087819 */ /* 0x000fc800000006ff */
[----:B------:R2:W3:Y:S01]  /*2c20*/  SYNCS.PHASECHK.TRANS64.TRYWAIT P1, [R7+URZ+0x28c30], R8 ;  /* 0x028c3008070075a7 */ /* 0x0004e2000802017f */
[----:B------:R-:W-:Y:S05]  /*2c30*/  @!P0 BRA `(.L_x_22) ;  /* 0x0000000000048947 */ /* 0x000fea0003800000 */
[----:B------:R-:W-:Y:S01]  /*2c40*/  BPT.TRAP 0x1 ;  /* 0x000000040000795c */ /* 0x000fe20000300000 */
.L_x_22:
[----:B---3--:R-:W-:Y:S05]  /*2c50*/  @P1 BRA `(.L_x_23) ;  /* 0x0000000000081947 */ /* 0x008fea0003800000 */
[----:B------:R-:W3:Y:S02]  /*2c60*/  SYNCS.PHASECHK.TRANS64.TRYWAIT P1, [R7+URZ+0x28c30], R8 ;  /* 0x028c3008070075a7 */ /* 0x000ee4000802017f */
[----:B---3--:R-:W-:Y:S05]  /*2c70*/  @!P1 BRA `(.L_x_24) ;  /* 0x0000008000f49947 */ /* 0x008fea0003800000 */
.L_x_23:
[----:B-1----:R-:W1:Y:S01]  /*2c80*/  S2R R3, SR_TID.X ;  /* 0x0000000000037919 */ /* 0x002e620000002100 */
[----:B------:R-:W-:-:S04]  /*2c90*/  UIADD3 UR4, UR46, 0x22400, URZ ;  /* 0x000224002e047890 */ /* 0x000fc8000fffe03f */
[----:B------:R-:W-:-:S04]  /*2ca0*/  USHF.R.U32.HI UR4, URZ, 0x4, UR4 ;  /* 0x000000043f047899 */ /* 0x000fc80008011604 */
[----:B------:R-:W-:-:S06]  /*2cb0*/  ULOP3.LUT UR4, UR4, 0x3fff, URZ, 0xc0, !UPT ;  /* 0x00003fff04047892 */ /* 0x000fcc000f8ec03f */
[----:B------:R-:W-:Y:S01]  /*2cc0*/  MOV R0, UR4 ;  /* 0x0000000400007c02 */ /* 0x000fe20008000f00 */
[----:B------:R-:W-:Y:S05]  /*2cd0*/  WARPSYNC.ALL ;  /* 0x0000000000007948 */ /* 0x000fea0003800000 */
[----:B------:R-:W-:Y:S02]  /*2ce0*/  LOP3.LUT R0, R0, 0x10000, RZ, 0xfc, !PT ;  /* 0x0001000000007812 */ /* 0x000fe400078efcff */
[----:B-1----:R-:W-:-:S04]  /*2cf0*/  LOP3.LUT R3, R3, 0x7f, RZ, 0xc0, !PT ;  /* 0x0000007f03037812 */ /* 0x002fc800078ec0ff */
[----:B------:R-:W-:Y:S02]  /*2d00*/  ISETP.NE.AND P1, PT, R3, RZ, PT ;  /* 0x000000ff0300720c */ /* 0x000fe40003f25270 */
[----:B------:R-:W-:Y:S01]  /*2d10*/  R2UR UR12, R0 ;  /* 0x00000000000c72ca */ /* 0x000fe200000e0000 */
[----:B------:R-:W-:Y:S01]  /*2d20*/  UIADD3 UR4, UR46, 0x20400, URZ ;  /* 0x000204002e047890 */ /* 0x000fe2000fffe03f */
[----:B------:R-:W-:Y:S01]  /*2d30*/  WARPGROUP.ARRIVE ;  /* 0x00000000000079c5 */ /* 0x000fe20000000000 */
[----:B------:R-:W-:Y:S01]  /*2d40*/  UMOV UR7, 0x40000040 ;  /* 0x4000004000077882 */ /* 0x000fe20000000000 */
[----:B------:R-:W-:Y:S01]  /*2d50*/  UMOV UR5, 0x40000040 ;  /* 0x4000004000057882 */ /* 0x000fe20000000000 */
[----:B------:R-:W-:Y:S01]  /*2d60*/  USHF.R.U32.HI UR4, URZ, 0x4, UR4 ;  /* 0x000000043f047899 */ /* 0x000fe20008011604 */
[----:B------:R-:W-:Y:S01]  /*2d70*/  UMOV UR11, 0x40000040 ;  /* 0x40000040000b7882 */ /* 0x000fe20000000000 */
[----:B------:R-:W-:Y:S02]  /*2d80*/  UMOV UR9, 0x40000040 ;  /* 0x4000004000097882 */ /* 0x000fe40000000000 */
[----:B------:R-:W-:Y:S01]  /*2d90*/  ULOP3.LUT UR4, UR4, 0x3fff, URZ, 0xc0, !UPT ;  /* 0x00003fff04047892 */ /* 0x000fe2000f8ec03f */
[----:B------:R-:W-:Y:S01]  /*2da0*/  UMOV UR15, 0x40000040 ;  /* 0x40000040000f7882 */ /* 0x000fe20000000000 */
[----:B------:R-:W-:-:S02]  /*2db0*/  ULDC UR20, c[0x0][0x988] ;  /* 0x0002620000147ab9 */ /* 0x000fc40000000800 */
[----:B------:R-:W-:Y:S02]  /*2dc0*/  ULEA UR12, UR39, UR12, 0x9 ;  /* 0x0000000c270c7291 */ /* 0x000fe4000f8e483f */
[----:B------:R-:W-:Y:S02]  /*2dd0*/  ULOP3.LUT UR13, UR4, 0x10000, URZ, 0xfc, !UPT ;  /* 0x00010000040d7892 */ /* 0x000fe4000f8efc3f */
[----:B------:R-:W-:Y:S02]  /*2de0*/  UIADD3 UR10, UR12, 0x4, URZ ;  /* 0x000000040c0a7890 */ /* 0x000fe4000fffe03f */
[----:B------:R-:W-:Y:S01]  /*2df0*/  UIADD3 UR8, UR13, 0x4, URZ ;  /* 0x000000040d087890 */ /* 0x000fe2000fffe03f */
[----:B------:R-:W-:Y:S02]  /*2e00*/  UMOV UR6, UR12 ;  /* 0x0000000c00067c82 */ /* 0x000fe40008000000 */
[----:B------:R-:W-:Y:S01]  /*2e10*/  UMOV UR4, UR13 ;  /* 0x0000000d00047c82 */ /* 0x000fe20008000000 */
[----:B------:R-:W-:Y:S01]  /*2e20*/  UIADD3 UR14, UR12, 0x6, URZ ;  /* 0x000000060c0e7890 */ /* 0x000fe2000fffe03f */
[----:B------:R-:W-:Y:S01]  /*2e30*/  HGMMA.64x64x16.F32.BF16 R24, gdesc[UR4], RZ, !UPT, gsb0 ;  /* 0x00e00000041879f0 */ /* 0x000fe2000c0018ff */
[----:B------:R-:W-:-:S02]  /*2e40*/  UIADD3 UR6, UR12, 0x2, URZ ;  /* 0x000000020c067890 */ /* 0x000fc4000fffe03f */
[----:B------:R-:W-:Y:S01]  /*2e50*/  UIADD3 UR4, UR13, 0x2, URZ ;  /* 0x000000020d047890 */ /* 0x000fe2000fffe03f */
[----:B------:R-:W-:Y:S01]  /*2e60*/  UMOV UR7, 0x40000040 ;  /* 0x4000004000077882 */ /* 0x000fe20000000000 */
[----:B------:R-:W-:Y:S01]  /*2e70*/  UMOV UR5, 0x40000040 ;  /* 0x4000004000057882 */ /* 0x000fe20000000000 */
[----:B------:R-:W-:-:S03]  /*2e80*/  UIADD3 UR12, UR13, 0x6, URZ ;  /* 0x000000060d0c7890 */ /* 0x000fc6000fffe03f */
[----:B------:R-:W-:Y:S01]  /*2e90*/  UMOV UR13, 0x40000040 ;  /* 0x40000040000d7882 */ /* 0x000fe20000000000 */
[----:B------:R-:W-:Y:S02]  /*2ea0*/  WARPGROUP.DEPBAR.LE gsb0, 0x0 ;  /* 0x00008000000079c5 */ /* 0x000fe40000010000 */
[----:B------:R-:W-:-:S06]  /*2eb0*/  WARPGROUP.ARRIVE ;  /* 0x00000000000079c5 */ /* 0x000fcc0000000000 */
[----:B------:R-:W-:Y:S01]  /*2ec0*/  HGMMA.64x64x16.F32.BF16 R24, gdesc[UR4], R24, gsb0 ;  /* 0x00e00000041879f0 */ /* 0x000fe20008001818 */
[----:B------:R-:W-:Y:S01]  /*2ed0*/  ULDC UR7, c[0x0][0x9d8] ;  /* 0x0002760000077ab9 */ /* 0x000fe20000000800 */
[----:B------:R-:W-:-:S06]  /*2ee0*/  UIMAD UR6, UR37, -0x40, UR50 ;  /* 0xffffffc0250678a4 */ /* 0x000fcc000f8e0232 */
[----:B------:R-:W-:-:S04]  /*2ef0*/  MOV R3, UR6 ;  /* 0x0000000600037c02 */ /* 0x000fc80008000f00 */
[----:B------:R-:W-:-:S04]  /*2f00*/  IADD3 R3, -R16, 0x40, R3 ;  /* 0x0000004010037810 */ /* 0x000fc80007ffe103 */
[C---:B------:R-:W-:Y:S02]  /*2f10*/  ISETP.GT.AND P3, PT, R3.reuse, RZ, PT ;  /* 0x000000ff0300720c */ /* 0x040fe40003f64270 */
[C---:B------:R-:W-:Y:S02]  /*2f20*/  ISETP.GT.AND P6, PT, R3.reuse, 0x1, PT ;  /* 0x000000010300780c */ /* 0x040fe40003fc4270 */
[C---:B------:R-:W-:Y:S02]  /*2f30*/  ISETP.GT.AND P5, PT, R3.reuse, 0x8, PT ;  /* 0x000000080300780c */ /* 0x040fe40003fa4270 */
[C---:B------:R-:W-:Y:S02]  /*2f40*/  ISETP.GT.AND P4, PT, R3.reuse, 0x9, PT ;  /* 0x000000090300780c */ /* 0x040fe40003f84270 */
[----:B------:R-:W-:Y:S01]  /*2f50*/  ISETP.GT.AND P2, PT, R3, 0x10, PT ;  /* 0x000000100300780c */ /* 0x000fe20003f44270 */
[----:B------:R-:W-:Y:S02]  /*2f60*/  WARPGROUP.DEPBAR.LE gsb0, 0x0 ;  /* 0x00008000000079c5 */ /* 0x000fe40000010000 */
[----:B------:R-:W-:-:S06]  /*2f70*/  WARPGROUP.ARRIVE ;  /* 0x00000000000079c5 */ /* 0x000fcc0000000000 */
[----:B------:R-:W-:Y:S03]  /*2f80*/  HGMMA.64x64x16.F32.BF16 R24, gdesc[UR8], R24, gsb0 ;  /* 0x00e00000081879f0 */ /* 0x000fe60008001818 */
[----:B------:R-:W-:Y:S02]  /*2f90*/  WARPGROUP.DEPBAR.LE gsb0, 0x0 ;  /* 0x00008000000079c5 */ /* 0x000fe40000010000 */
[----:B------:R-:W-:-:S06]  /*2fa0*/  WARPGROUP.ARRIVE ;  /* 0x00000000000079c5 */ /* 0x000fcc0000000000 */
[----:B------:R-:W-:Y:S03]  /*2fb0*/  HGMMA.64x64x16.F32.BF16 R24, gdesc[UR12], R24, gsb0 ;  /* 0x00e000000c1879f0 */ /* 0x000fe60008001818 */
[----:B------:R-:W-:Y:S02]  /*2fc0*/  WARPGROUP.DEPBAR.LE gsb0, 0x0 ;  /* 0x00008000000079c5 */ /* 0x000fe40000010000 */
[----:B------:R-:W-:Y:S01]  /*2fd0*/  FMUL.FTZ R24, R24, UR7 ;  /* 0x0000000718187c20 */ /* 0x000fe20008410000 */
[----:B------:R-:W-:Y:S01]  /*2fe0*/  FMUL.FTZ R25, R25, UR7 ;  /* 0x0000000719197c20 */ /* 0x000fe20008410000 */
[----:B------:R-:W-:Y:S01]  /*2ff0*/  FMUL.FTZ R28, R28, UR7 ;  /* 0x000000071c1c7c20 */ /* 0x000fe20008410000 */
[----:B------:R-:W-:Y:S01]  /*3000*/  FMUL.FTZ R29, R29, UR7 ;  /* 0x000000071d1d7c20 */ /* 0x000fe20008410000 */
[----:B------:R-:W-:Y:S01]  /*3010*/  FMUL.FTZ R26, R26, UR7 ;  /* 0x000000071a1a7c20 */ /* 0x000fe20008410000 */
[----:B------:R-:W-:Y:S01]  /*3020*/  FMUL.FTZ R32, R32, UR7 ;  /* 0x0000000720207c20 */ /* 0x000fe20008410000 */
[----:B------:R-:W1:Y:S01]  /*3030*/  MUFU.TANH R24, R24 ;  /* 0x0000001800187308 */ /* 0x000e620000002400 */
[----:B------:R-:W-:Y:S01]  /*3040*/  FMUL.FTZ R27, R27, UR7 ;  /* 0x000000071b1b7c20 */ /* 0x000fe20008410000 */
[----:B------:R-:W-:Y:S01]  /*3050*/  FMUL.FTZ R33, R33, UR7 ;  /* 0x0000000721217c20 */ /* 0x000fe20008410000 */
[----:B------:R-:W-:Y:S01]  /*3060*/  FMUL.FTZ R30, R30, UR7 ;  /* 0x000000071e1e7c20 */ /* 0x000fe20008410000 */
[----:B------:R-:W-:Y:S01]  /*3070*/  FMUL.FTZ R36, R36, UR7 ;  /* 0x0000000724247c20 */ /* 0x000fe20008410000 */
[----:B------:R-:W-:Y:S01]  /*3080*/  FMUL.FTZ R31, R31, UR7 ;  /* 0x000000071f1f7c20 */ /* 0x000fe20008410000 */
[----:B------:R-:W-:Y:S01]  /*3090*/  FMUL.FTZ R37, R37, UR7 ;  /* 0x0000000725257c20 */ /* 0x000fe20008410000 */
[----:B------:R-:W-:Y:S01]  /*30a0*/  FMUL.FTZ R35, R35, UR7 ;  /* 0x0000000723237c20 */ /* 0x000fe20008410000 */
[----:B------:R-:W4:Y:S01]  /*30b0*/  MUFU.TANH R25, R25 ;  /* 0x0000001900197308 */ /* 0x000f220000002400 */
[----:B------:R-:W-:Y:S01]  /*30c0*/  FMUL.FTZ R40, R40, UR7 ;  /* 0x0000000728287c20 */ /* 0x000fe20008410000 */
[----:B------:R-:W-:Y:S01]  /*30d0*/  FMUL.FTZ R34, R34, UR7 ;  /* 0x0000000722227c20 */ /* 0x000fe20008410000 */
[----:B------:R-:W-:Y:S01]  /*30e0*/  FMUL.FTZ R41, R41, UR7 ;  /* 0x0000000729297c20 */ /* 0x000fe20008410000 */
[----:B------:R-:W-:Y:S01]  /*30f0*/  FMUL.FTZ R38, R38, UR7 ;  /* 0x0000000726267c20 */ /* 0x000fe20008410000 */
[----:B------:R-:W-:Y:S01]  /*3100*/  FMUL.FTZ R44, R44, UR7 ;  /* 0x000000072c2c7c20 */ /* 0x000fe20008410000 */
[----:B------:R-:W-:Y:S01]  /*3110*/  FMUL.FTZ R39, R39, UR7 ;  /* 0x0000000727277c20 */ /* 0x000fe20008410000 */
[----:B------:R-:W-:Y:S01]  /*3120*/  FMUL.FTZ R45, R45, UR7 ;  /* 0x000000072d2d7c20 */ /* 0x000fe20008410000 */
[----:B------:R-:W5:Y:S01]  /*3130*/  MUFU.TANH R28, R28 ;  /* 0x0000001c001c7308 */ /* 0x000f620000002400 */
[----:B-1----:R-:W-:Y:S01]  /*3140*/  FSEL R24, R24, -INF , P3 ;  /* 0xff80000018187808 */ /* 0x002fe20001800000 */
[----:B------:R-:W-:Y:S01]  /*3150*/  FMUL.FTZ R42, R42, UR7 ;  /* 0x000000072a2a7c20 */ /* 0x000fe20008410000 */
[----:B------:R-:W-:Y:S01]  /*3160*/  FMUL.FTZ R48, R48, UR7 ;  /* 0x0000000730307c20 */ /* 0x000fe20008410000 */
[----:B------:R-:W-:Y:S01]  /*3170*/  FMUL.FTZ R43, R43, UR7 ;  /* 0x000000072b2b7c20 */ /* 0x000fe20008410000 */
[----:B------:R-:W-:Y:S01]  /*3180*/  FMUL.FTZ R49, R49, UR7 ;  /* 0x0000000731317c20 */ /* 0x000fe20008410000 */
[----:B------:R-:W-:Y:S01]  /*3190*/  FMUL.FTZ R46, R46, UR7 ;  /* 0x000000072e2e7c20 */ /* 0x000fe20008410000 */
[----:B------:R-:W-:Y:S01]  /*31a0*/  FMUL.FTZ R52, R52, UR7 ;  /* 0x0000000734347c20 */ /* 0x000fe20008410000 */
[----:B------:R-:W1:Y:S01]  /*31b0*/  MUFU.TANH R29, R29 ;  /* 0x0000001d001d7308 */ /* 0x000e620000002400 */
[----:B----4-:R-:W-:Y:S01]  /*31c0*/  FSEL R25, R25, -INF , P6 ;  /* 0xff80000019197808 */ /* 0x010fe20003000000 */
[----:B------:R-:W-:Y:S01]  /*31d0*/  FMUL.FTZ R53, R53, UR7 ;  /* 0x0000000735357c20 */ /* 0x000fe20008410000 */
[----:B------:R-:W-:Y:S01]  /*31e0*/  FMUL.FTZ R47, R47, UR7 ;  /* 0x000000072f2f7c20 */ /* 0x000fe20008410000 */
[----:B------:R-:W-:Y:S01]  /*31f0*/  FMUL.FTZ R50, R50, UR7 ;  /* 0x0000000732327c20 */ /* 0x000fe20008410000 */
[----:B------:R-:W-:Y:S01]  /*3200*/  FMNMX.FTZ R5, R24, R25, !PT ;  /* 0x0000001918057209 */ /* 0x000fe20007810000 */
[----:B------:R-:W-:Y:S01]  /*3210*/  FMUL.FTZ R51, R51, UR7 ;  /* 0x0000000733337c20 */ /* 0x000fe20008410000 */
[----:B------:R-:W-:Y:S01]  /*3220*/  FMUL.FTZ R54, R54, UR7 ;  /* 0x0000000736367c20 */ /* 0x000fe20008410000 */
[----:B------:R-:W4:Y:S01]  /*3230*/  MUFU.TANH R26, R26 ;  /* 0x0000001a001a7308 */ /* 0x000f220000002400 */
[----:B-----5:R-:W-:Y:S01]  /*3240*/  FSEL R28, R28, -INF , P5 ;  /* 0xff8000001c1c7808 */ /* 0x020fe20002800000 */
[----:B------:R-:W-:-:S03]  /*3250*/  FMUL.FTZ R55, R55, UR7 ;  /* 0x0000000737377c20 */ /* 0x000fc60008410000 */
[----:B------:R-:W-:-:S03]  /*3260*/  FMNMX.FTZ R4, R28, R5, !PT ;  /* 0x000000051c047209 */ /* 0x000fc60007810000 */
[----:B------:R-:W5:Y:S01]  /*3270*/  MUFU.TANH R32, R32 ;  /* 0x0000002000207308 */ /* 0x000f620000002400 */
[----:B-1----:R-:W-:-:S04]  /*3280*/  FSEL R29, R29, -INF , P4 ;  /* 0xff8000001d1d7808 */ /* 0x002fc80002000000 */
[----:B------:R-:W-:-:S03]  /*3290*/  FMNMX.FTZ R5, R29, R4, !PT ;  /* 0x000000041d057209 */ /* 0x000fc60007810000 */
[----:B------:R-:W1:Y:S01]  /*32a0*/  MUFU.TANH R27, R27 ;  /* 0x0000001b001b7308 */ /* 0x000e620000002400 */
[----:B----4-:R-:W-:Y:S02]  /*32b0*/  FSEL R26, R26, -INF , P3 ;  /* 0xff8000001a1a7808 */ /* 0x010fe40001800000 */
[----:B------:R-:W-:-:S05]  /*32c0*/  ISETP.GT.AND P3, PT, R3, 0x11, PT ;  /* 0x000000110300780c */ /* 0x000fca0003f64270 */
[----:B------:R-:W4:Y:S01]  /*32d0*/  MUFU.TANH R33, R33 ;  /* 0x0000002100217308 */ /* 0x000f220000002400 */
[----:B-----5:R-:W-:-:S04]  /*32e0*/  FSEL R32, R32, -INF , P2 ;  /* 0xff80000020207808 */ /* 0x020fc80001000000 */
[----:B------:R-:W-:-:S03]  /*32f0*/  FMNMX.FTZ R4, R32, R5, !PT ;  /* 0x0000000520047209 */ /* 0x000fc60007810000 */
[----:B------:R-:W5:Y:S01]  /*3300*/  MUFU.TANH R30, R30 ;  /* 0x0000001e001e7308 */ /* 0x000f620000002400 */
[----:B-1----:R-:W-:Y:S02]  /*3310*/  FSEL R27, R27, -INF , P6 ;  /* 0xff8000001b1b7808 */ /* 0x002fe40003000000 */
[----:B------:R-:W-:-:S05]  /*3320*/  ISETP.GT.AND P6, PT, R3, 0x18, PT ;  /* 0x000000180300780c */ /* 0x000fca0003fc4270 */
[----:B------:R-:W1:Y:S01]  /*3330*/  MUFU.TANH R36, R36 ;  /* 0x0000002400247308 */ /* 0x000e620000002400 */
[----:B----4-:R-:W-:-:S04]  /*3340*/  FSEL R33, R33, -INF , P3 ;  /* 0xff80000021217808 */ /* 0x010fc80001800000 */
[----:B------:R-:W-:-:S03]  /*3350*/  FMNMX.FTZ R5, R33, R4, !PT ;  /* 0x0000000421057209 */ /* 0x000fc60007810000 */
[----:B------:R-:W4:Y:S01]  /*3360*/  MUFU.TANH R31, R31 ;  /* 0x0000001f001f7308 */ /* 0x000f220000002400 */
[----:B-----5:R-:W-:Y:S02]  /*3370*/  FSEL R30, R30, -INF , P5 ;  /* 0xff8000001e1e7808 */ /* 0x020fe40002800000 */
[----:B------:R-:W-:-:S05]  /*3380*/  ISETP.GT.AND P5, PT, R3, 0x19, PT ;  /* 0x000000190300780c */ /* 0x000fca0003fa4270 */
        /* <DEDUP_REMOVED lines=43> */
[----:B-----5:R-:W-:-:S07]  /*3640*/  FSEL R49, R49, -INF , P4 ;  /* 0xff80000031317808 */ /* 0x020fce0002000000 */
[----:B------:R-:W5:Y:S01]  /*3650*/  MUFU.TANH R53, R53 ;  /* 0x0000003500357308 */ /* 0x000f620000002400 */
[----:B-1----:R-:W-:Y:S02]  /*3660*/  FSEL R46, R46, -INF , P2 ;  /* 0xff8000002e2e7808 */ /* 0x002fe40001000000 */
[----:B------:R-:W-:Y:S02]  /*3670*/  ISETP.GT.AND P2, PT, R3, 0x39, PT ;  /* 0x000000390300780c */ /* 0x000fe40003f44270 */
[----:B------:R-:W-:-:S03]  /*3680*/  FMNMX.FTZ R3, R49, R4, !PT ;  /* 0x0000000431037209 */ /* 0x000fc60007810000 */
[----:B------:R-:W1:Y:S01]  /*3690*/  MUFU.TANH R47, R47 ;  /* 0x0000002f002f7308 */ /* 0x000e620000002400 */
[----:B----4-:R-:W-:-:S04]  /*36a0*/  FSEL R52, R52, -INF , P3 ;  /* 0xff80000034347808 */ /* 0x010fc80001800000 */
[----:B------:R-:W-:Y:S02]  /*36b0*/  FMNMX.FTZ R4, R52, R3, !PT ;  /* 0x0000000334047209 */ /* 0x000fe40007810000 */
[----:B------:R-:W-:Y:S01]  /*36c0*/  FMNMX.FTZ R3, R26, R27, !PT ;  /* 0x0000001b1a037209 */ /* 0x000fe20007810000 */
[----:B------:R-:W4:Y:S01]  /*36d0*/  MUFU.TANH R50, R50 ;  /* 0x0000003200327308 */ /* 0x000f220000002400 */
[----:B-----5:R-:W-:-:S04]  /*36e0*/  FSEL R53, R53, -INF , P2 ;  /* 0xff80000035357808 */ /* 0x020fc80001000000 */
[----:B------:R-:W-:-:S03]  /*36f0*/  FMNMX.FTZ R5, R53, R4, !PT ;  /* 0x0000000435057209 */ /* 0x000fc60007810000 */
[----:B------:R-:W5:Y:S01]  /*3700*/  MUFU.TANH R51, R51 ;  /* 0x0000003300337308 */ /* 0x000f620000002400 */
[----:B-1----:R-:W-:Y:S01]  /*3710*/  FSEL R47, R47, -INF , P6 ;  /* 0xff8000002f2f7808 */ /* 0x002fe20003000000 */
[----:B------:R-:W1:Y:S06]  /*3720*/  SHFL.BFLY PT, R4, R5, 0x2, 0x1f ;  /* 0x0c401f0005047f89 */ /* 0x000e6c00000e0000 */
[----:B------:R-:W2:Y:S01]  /*3730*/  MUFU.TANH R54, R54 ;  /* 0x0000003600367308 */ /* 0x000ea20000002400 */
[----:B----4-:R-:W-:-:S07]  /*3740*/  FSEL R50, R50, -INF , P5 ;  /* 0xff80000032327808 */ /* 0x010fce0002800000 */
[----:B------:R-:W4:Y:S01]  /*3750*/  MUFU.TANH R55, R55 ;  /* 0x0000003700377308 */ /* 0x000f220000002400 */
[----:B-----5:R-:W-:Y:S02]  /*3760*/  FSEL R51, R51, -INF , P4 ;  /* 0xff80000033337808 */ /* 0x020fe40002000000 */
[----:B--2---:R-:W-:Y:S02]  /*3770*/  FSEL R54, R54, -INF , P3 ;  /* 0xff80000036367808 */ /* 0x004fe40001800000 */
[----:B-1----:R-:W-:Y:S02]  /*3780*/  FMNMX.FTZ R6, R5, R4, !PT ;  /* 0x0000000405067209 */ /* 0x002fe40007810000 */
[----:B------:R-:W-:-:S03]  /*3790*/  FMNMX.FTZ R4, R30, R3, !PT ;  /* 0x000000031e047209 */ /* 0x000fc60007810000 */
[----:B------:R-:W1:Y:S01]  /*37a0*/  SHFL.BFLY PT, R9, R6, 0x1, 0x1f ;  /* 0x0c201f0006097f89 */ /* 0x000e6200000e0000 */
[----:B------:R-:W-:Y:S02]  /*37b0*/  FMNMX.FTZ R3, R31, R4, !PT ;  /* 0x000000041f037209 */ /* 0x000fe40007810000 */
[----:B----4-:R-:W-:Y:S02]  /*37c0*/  FSEL R55, R55, -INF , P2 ;  /* 0xff80000037377808 */ /* 0x010fe40001000000 */
[----:B------:R-:W-:-:S04]  /*37d0*/  FMNMX.FTZ R4, R34, R3, !PT ;  /* 0x0000000322047209 */ /* 0x000fc80007810000 */
[----:B------:R-:W-:-:S04]  /*37e0*/  FMNMX.FTZ R3, R35, R4, !PT ;  /* 0x0000000423037209 */ /* 0x000fc80007810000 */
[----:B------:R-:W-:-:S04]  /*37f0*/  FMNMX.FTZ R4, R38, R3, !PT ;  /* 0x0000000326047209 */ /* 0x000fc80007810000 */
[----:B------:R-:W-:-:S04]  /*3800*/  FMNMX.FTZ R5, R39, R4, !PT ;  /* 0x0000000427057209 */ /* 0x000fc80007810000 */
[----:B------:R-:W-:Y:S02]  /*3810*/  FMNMX.FTZ R4, R42, R5, !PT ;  /* 0x000000052a047209 */ /* 0x000fe40007810000 */
[----:B-1----:R-:W-:Y:S02]  /*3820*/  FMNMX.FTZ R3, R6, R9, !PT ;  /* 0x0000000906037209 */ /* 0x002fe40007810000 */
[----:B------:R-:W-:Y:S02]  /*3830*/  FMNMX.FTZ R5, R43, R4, !PT ;  /* 0x000000042b057209 */ /* 0x000fe40007810000 */
[C---:B------:R-:W-:Y:S01]  /*3840*/  FSETP.NEU.FTZ.AND P6, PT, R3.reuse, -INF , PT ;  /* 0xff8000000300780b */ /* 0x040fe20003fdd000 */
[----:B------:R-:W-:Y:S01]  /*3850*/  FMUL.FTZ R6, R3, UR20 ;  /* 0x0000001403067c20 */ /* 0x000fe20008410000 */
[----:B------:R-:W-:-:S04]  /*3860*/  FMNMX.FTZ R4, R46, R5, !PT ;  /* 0x000000052e047209 */ /* 0x000fc80007810000 */
[----:B------:R-:W-:Y:S02]  /*3870*/  FMNMX.FTZ R5, R47, R4, !PT ;  /* 0x000000042f057209 */ /* 0x000fe40007810000 */
[----:B------:R-:W-:Y:S02]  /*3880*/  FSEL R6, R6, RZ, P6 ;  /* 0x000000ff06067208 */ /* 0x000fe40003000000 */
[----:B------:R-:W-:-:S03]  /*3890*/  FMNMX.FTZ R4, R50, R5, !PT ;  /* 0x0000000532047209 */ /* 0x000fc60007810000 */
[--C-:B------:R-:W-:Y:S01]  /*38a0*/  FFMA.FTZ R24, R24, UR20, -R6.reuse ;  /* 0x0000001418187c23 */ /* 0x100fe20008010806 */
[----:B------:R-:W-:Y:S01]  /*38b0*/  FMNMX.FTZ R5, R51, R4, !PT ;  /* 0x0000000433057209 */ /* 0x000fe20007810000 */
[--C-:B------:R-:W-:Y:S01]  /*38c0*/  FFMA.FTZ R25, R25, UR20, -R6.reuse ;  /* 0x0000001419197c23 */ /* 0x100fe20008010806 */
[--C-:B------:R-:W-:Y:S01]  /*38d0*/  FFMA.FTZ R28, R28, UR20, -R6.reuse ;  /* 0x000000141c1c7c23 */ /* 0x100fe20008010806 */
[--C-:B------:R-:W-:Y:S01]  /*38e0*/  FFMA.FTZ R29, R29, UR20, -R6.reuse ;  /* 0x000000141d1d7c23 */ /* 0x100fe20008010806 */
[----:B------:R-:W-:Y:S01]  /*38f0*/  FMNMX.FTZ R4, R54, R5, !PT ;  /* 0x0000000536047209 */ /* 0x000fe20007810000 */
[----:B------:R-:W-:Y:S01]  /*3900*/  MUFU.EX2 R24, R24 ;  /* 0x0000001800187308 */ /* 0x000fe20000000800 */
[--C-:B------:R-:W-:Y:S01]  /*3910*/  FFMA.FTZ R32, R32, UR20, -R6.reuse ;  /* 0x0000001420207c23 */ /* 0x100fe20008010806 */
[--C-:B------:R-:W-:Y:S01]  /*3920*/  FFMA.FTZ R33, R33, UR20, -R6.reuse ;  /* 0x0000001421217c23 */ /* 0x100fe20008010806 */
[----:B------:R-:W-:Y:S01]  /*3930*/  FMNMX.FTZ R4, R55, R4, !PT ;  /* 0x0000000437047209 */ /* 0x000fe20007810000 */
[--C-:B------:R-:W-:Y:S01]  /*3940*/  FFMA.FTZ R36, R36, UR20, -R6.reuse ;  /* 0x0000001424247c23 */ /* 0x100fe20008010806 */
[--C-:B------:R-:W-:Y:S01]  /*3950*/  FFMA.FTZ R37, R37, UR20, -R6.reuse ;  /* 0x0000001425257c23 */ /* 0x100fe20008010806 */
[--C-:B------:R-:W-:Y:S01]  /*3960*/  FFMA.FTZ R40, R40, UR20, -R6.reuse ;  /* 0x0000001428287c23 */ /* 0x100fe20008010806 */
[--C-:B------:R-:W-:Y:S01]  /*3970*/  FFMA.FTZ R41, R41, UR20, -R6.reuse ;  /* 0x0000001429297c23 */ /* 0x100fe20008010806 */
[----:B------:R-:W1:Y:S01]  /*3980*/  SHFL.BFLY PT, R5, R4, 0x2, 0x1f ;  /* 0x0c401f0004057f89 */ /* 0x000e6200000e0000 */
[----:B------:R-:W2:Y:S01]  /*3990*/  MUFU.EX2 R25, R25 ;  /* 0x0000001900197308 */ /* 0x000ea20000000800 */
[--C-:B------:R-:W-:Y:S01]  /*39a0*/  FFMA.FTZ R44, R44, UR20, -R6.reuse ;  /* 0x000000142c2c7c23 */ /* 0x100fe20008010806 */
[--C-:B------:R-:W-:Y:S01]  /*39b0*/  FFMA.FTZ R45, R45, UR20, -R6.reuse ;  /* 0x000000142d2d7c23 */ /* 0x100fe20008010806 */
[--C-:B------:R-:W-:Y:S01]  /*39c0*/  FFMA.FTZ R48, R48, UR20, -R6.reuse ;  /* 0x0000001430307c23 */ /* 0x100fe20008010806 */
[--C-:B------:R-:W-:Y:S01]  /*39d0*/  FFMA.FTZ R49, R49, UR20, -R6.reuse ;  /* 0x0000001431317c23 */ /* 0x100fe20008010806 */
[--C-:B------:R-:W-:Y:S01]  /*39e0*/  FFMA.FTZ R52, R52, UR20, -R6.reuse ;  /* 0x0000001434347c23 */ /* 0x100fe20008010806 */
[----:B------:R-:W-:-:S02]  /*39f0*/  FFMA.FTZ R6, R53, UR20, -R6 ;  /* 0x0000001435067c23 */ /* 0x000fc40008010806 */
[----:B------:R-:W-:Y:S08]  /*3a00*/  MUFU.EX2 R28, R28 ;  /* 0x0000001c001c7308 */ /* 0x000ff00000000800 */
[----:B------:R-:W4:Y:S01]  /*3a10*/  MUFU.EX2 R29, R29 ;  /* 0x0000001d001d7308 */ /* 0x000f220000000800 */
[----:B--2---:R-:W-:Y:S02]  /*3a20*/  F2FP.BF16.F32.PACK_AB R152, R25, R24 ;  /* 0x000000181998723e */ /* 0x004fe400000010ff */
[----:B-1----:R-:W-:-:S05]  /*3a30*/  FMNMX.FTZ R5, R4, R5, !PT ;  /* 0x0000000504057209 */ /* 0x002fca0007810000 */
[----:B------:R-:W-:Y:S01]  /*3a40*/  MUFU.EX2 R32, R32 ;  /* 0x0000002000207308 */ /* 0x000fe20000000800 */
[----:B------:R-:W1:Y:S07]  /*3a50*/  SHFL.BFLY PT, R4, R5, 0x1, 0x1f ;  /* 0x0c201f0005047f89 */ /* 0x000e6e00000e0000 */
[----:B------:R-:W2:Y:S01]  /*3a60*/  MUFU.EX2 R33, R33 ;  /* 0x0000002100217308 */ /* 0x000ea20000000800 */
[----:B----4-:R-:W-:-:S07]  /*3a70*/  F2FP.BF16.F32.PACK_AB R154, R29, R28 ;  /* 0x0000001c1d9a723e */ /* 0x010fce00000010ff */
[----:B------:R4:W-:Y:S08]  /*3a80*/  MUFU.EX2 R9, R6 ;  /* 0x0000000600097308 */ /* 0x0009f00000000800 */
[----:B------:R-:W-:Y:S01]  /*3a90*/  MUFU.EX2 R36, R36 ;  /* 0x0000002400247308 */ /* 0x000fe20000000800 */
[----:B--2---:R-:W-:Y:S02]  /*3aa0*/  F2FP.BF16.F32.PACK_AB R156, R33, R32 ;  /* 0x00000020219c723e */ /* 0x004fe400000010ff */
[----:B-1----:R-:W-:-:S04]  /*3ab0*/  FMNMX.FTZ R4, R5, R4, !PT ;  /* 0x0000000405047209 */ /* 0x002fc80007810000 */
[C---:B------:R-:W-:Y:S01]  /*3ac0*/  FSETP.NEU.FTZ.AND P2, PT, R4.reuse, -INF , PT ;  /* 0xff8000000400780b */ /* 0x040fe20003f5d000 */
[----:B------:R-:W-:Y:S01]  /*3ad0*/  FMUL.FTZ R5, R4, UR20 ;  /* 0x0000001404057c20 */ /* 0x000fe20008410000 */
[----:B------:R-:W1:Y:S04]  /*3ae0*/  MUFU.EX2 R37, R37 ;  /* 0x0000002500257308 */ /* 0x000e680000000800 */
[----:B------:R-:W-:Y:S01]  /*3af0*/  FSEL R10, R5, RZ, P2 ;  /* 0x000000ff050a7208 */ /* 0x000fe20001000000 */
[----:B------:R-:W-:-:S03]  /*3b00*/  FADD.FTZ R5, R24, R25 ;  /* 0x0000001918057221 */ /* 0x000fc60000010000 */
[----:B------:R-:W-:Y:S01]  /*3b10*/  MUFU.EX2 R40, R40 ;  /* 0x0000002800287308 */ /* 0x000fe20000000800 */
[--C-:B------:R-:W-:Y:S01]  /*3b20*/  FFMA.FTZ R26, R26, UR20, -R10.reuse ;  /* 0x000000141a1a7c23 */ /* 0x100fe2000801080a */
[--C-:B------:R-:W-:Y:S01]  /*3b30*/  FFMA.FTZ R27, R27, UR20, -R10.reuse ;  /* 0x000000141b1b7c23 */ /* 0x100fe2000801080a */
[--C-:B------:R-:W-:Y:S01]  /*3b40*/  FFMA.FTZ R30, R30, UR20, -R10.reuse ;  /* 0x000000141e1e7c23 */ /* 0x100fe2000801080a */
[--C-:B------:R-:W-:Y:S01]  /*3b50*/  FFMA.FTZ R31, R31, UR20, -R10.reuse ;  /* 0x000000141f1f7c23 */ /* 0x100fe2000801080a */
[--C-:B------:R-:W-:Y:S01]  /*3b60*/  FFMA.FTZ R34, R34, UR20, -R10.reuse ;  /* 0x0000001422227c23 */ /* 0x100fe2000801080a */
[--C-:B------:R-:W-:Y:S01]  /*3b70*/  FFMA.FTZ R35, R35, UR20, -R10.reuse ;  /* 0x0000001423237c23 */ /* 0x100fe2000801080a */
[----:B------:R-:W-:Y:S01]  /*3b80*/  FFMA.FTZ R38, R38, UR20, -R10 ;  /* 0x0000001426267c23 */ /* 0x000fe2000801080a */
[----:B------:R-:W-:Y:S01]  /*3b90*/  MUFU.EX2 R26, R26 ;  /* 0x0000001a001a7308 */ /* 0x000fe20000000800 */
[----:B----4-:R-:W-:Y:S01]  /*3ba0*/  FADD.FTZ R6, R28, R5 ;  /* 0x000000051c067221 */ /* 0x010fe20000010000 */
[----:B------:R-:W-:-:S02]  /*3bb0*/  @!P1 VIADD R5, R7, 0x28c40 ;  /* 0x00028c4007059836 */ /* 0x000fc40000000000 */
[--C-:B------:R-:W-:Y:S01]  /*3bc0*/  FFMA.FTZ R39, R39, UR20, -R10.reuse ;  /* 0x0000001427277c23 */ /* 0x100fe2000801080a */
[----:B------:R-:W-:Y:S01]  /*3bd0*/  FFMA.FTZ R42, R42, UR20, -R10 ;  /* 0x000000142a2a7c23 */ /* 0x000fe2000801080a */
[----:B------:R-:W-:Y:S01]  /*3be0*/  FADD.FTZ R13, R29, R6 ;  /* 0x000000061d0d7221 */ /* 0x000fe20000010000 */
[--C-:B------:R-:W-:Y:S01]  /*3bf0*/  FFMA.FTZ R43, R43, UR20, -R10.reuse ;  /* 0x000000142b2b7c23 */ /* 0x100fe2000801080a */
[----:B------:R-:W-:Y:S01]  /*3c00*/  @!P1 PRMT R5, RZ, 0x654, R5 ;  /* 0x00000654ff059816 */ /* 0x000fe20000000005 */
[----:B------:R-:W2:Y:S01]  /*3c10*/  MUFU.EX2 R27, R27 ;  /* 0x0000001b001b7308 */ /* 0x000ea20000000800 */
[----:B------:R-:W-:Y:S01]  /*3c20*/  FADD.FTZ R12, R32, R13 ;  /* 0x0000000d200c7221 */ /* 0x000fe20000010000 */
[--C-:B------:R-:W-:Y:S01]  /*3c30*/  FFMA.FTZ R46, R46, UR20, -R10.reuse ;  /* 0x000000142e2e7c23 */ /* 0x100fe2000801080a */
[----:B------:R4:W-:Y:S01]  /*3c40*/  @!P1 SYNCS.ARRIVE.TRANS64.RED.A1T0 RZ, [R5+URZ], RZ ;  /* 0x000000ff05ff99a7 */ /* 0x0009e2000810043f */
[--C-:B------:R-:W-:Y:S01]  /*3c50*/  FFMA.FTZ R47, R47, UR20, -R10.reuse ;  /* 0x000000142f2f7c23 */ /* 0x100fe2000801080a */
[--C-:B------:R-:W-:Y:S01]  /*3c60*/  FFMA.FTZ R50, R50, UR20, -R10.reuse ;  /* 0x0000001432327c23 */ /* 0x100fe2000801080a */
[--C-:B------:R-:W-:Y:S01]  /*3c70*/  FFMA.FTZ R51, R51, UR20, -R10.reuse ;  /* 0x0000001433337c23 */ /* 0x100fe2000801080a */
[--C-:B------:R-:W-:Y:S01]  /*3c80*/  FFMA.FTZ R54, R54, UR20, -R10.reuse ;  /* 0x0000001436367c23 */ /* 0x100fe2000801080a */
[----:B------:R-:W5:Y:S01]  /*3c90*/  MUFU.EX2 R30, R30 ;  /* 0x0000001e001e7308 */ /* 0x000f620000000800 */
[----:B------:R-:W-:Y:S01]  /*3ca0*/  FFMA.FTZ R10, R55, UR20, -R10 ;  /* 0x00000014370a7c23 */ /* 0x000fe2000801080a */
[----:B-1----:R-:W-:-:S06]  /*3cb0*/  F2FP.BF16.F32.PACK_AB R158, R37, R36 ;  /* 0x00000024259e723e */ /* 0x002fcc00000010ff */
[----:B------:R-:W4:Y:S01]  /*3cc0*/  MUFU.EX2 R31, R31 ;  /* 0x0000001f001f7308 */ /* 0x000f220000000800 */
[----:B--2---:R-:W-:Y:S01]  /*3cd0*/  FADD.FTZ R11, R26, R27 ;  /* 0x0000001b1a0b7221 */ /* 0x004fe20000010000 */
[----:B------:R-:W-:-:S06]  /*3ce0*/  F2FP.BF16.F32.PACK_AB R153, R27, R26 ;  /* 0x0000001a1b99723e */ /* 0x000fcc00000010ff */
[----:B------:R-:W1:Y:S01]  /*3cf0*/  MUFU.EX2 R34, R34 ;  /* 0x0000002200227308 */ /* 0x000e620000000800 */
[----:B-----5:R-:W-:Y:S01]  /*3d00*/  FADD.FTZ R6, R30, R11 ;  /* 0x0000000b1e067221 */ /* 0x020fe20000010000 */
[----:B------:R-:W-:-:S04]  /*3d10*/  FADD.FTZ R11, R33, R12 ;  /* 0x0000000c210b7221 */ /* 0x000fc80000010000 */
[----:B------:R-:W-:Y:S02]  /*3d20*/  FADD.FTZ R12, R36, R11 ;  /* 0x0000000b240c7221 */ /* 0x000fe40000010000 */
[----:B------:R-:W2:Y:S01]  /*3d30*/  MUFU.EX2 R35, R35 ;  /* 0x0000002300237308 */ /* 0x000ea20000000800 */
[----:B----4-:R-:W-:Y:S01]  /*3d40*/  FADD.FTZ R5, R31, R6 ;  /* 0x000000061f057221 */ /* 0x010fe20000010000 */
[----:B------:R-:W-:Y:S01]  /*3d50*/  FADD.FTZ R11, R37, R12 ;  /* 0x0000000c250b7221 */ /* 0x000fe20000010000 */
[----:B------:R-:W-:Y:S01]  /*3d60*/  F2FP.BF16.F32.PACK_AB R155, R31, R30 ;  /* 0x0000001e1f9b723e */ /* 0x000fe200000010ff */
[----:B------:R-:W-:Y:S02]  /*3d70*/  BAR.SYNC.DEFER_BLOCKING 0xf, 0x100 ;  /* 0x03c4000000007b1d */ /* 0x000fe40000010000 */
[----:B------:R-:W-:Y:S01]  /*3d80*/  FADD.FTZ R12, R40, R11 ;  /* 0x0000000b280c7221 */ /* 0x000fe20000010000 */
[----:B-1----:R-:W-:-:S03]  /*3d90*/  FADD.FTZ R6, R34, R5 ;  /* 0x0000000522067221 */ /* 0x002fc60000010000 */
[----:B------:R-:W1:Y:S01]  /*3da0*/  MUFU.EX2 R38, R38 ;  /* 0x0000002600267308 */ /* 0x000e620000000800 */
[----:B--2---:R-:W-:-:S07]  /*3db0*/  FADD.FTZ R5, R35, R6 ;  /* 0x0000000623057221 */ /* 0x004fce0000010000 */
[----:B------:R-:W2:Y:S01]  /*3dc0*/  MUFU.EX2 R39, R39 ;  /* 0x0000002700277308 */ /* 0x000ea20000000800 */
[----:B------:R-:W-:-:S07]  /*3dd0*/  F2FP.BF16.F32.PACK_AB R157, R35, R34 ;  /* 0x00000022239d723e */ /* 0x000fce00000010ff */
[----:B------:R-:W4:Y:S01]  /*3de0*/  MUFU.EX2 R42, R42 ;  /* 0x0000002a002a7308 */ /* 0x000f220000000800 */
[----:B-1----:R-:W-:Y:S01]  /*3df0*/  FADD.FTZ R6, R38, R5 ;  /* 0x0000000526067221 */ /* 0x002fe20000010000 */
[----:B------:R1:W-:Y:S06]  /*3e00*/  STSM.16.M88.4 [R19+0x26800], R152 ;  /* 0x0268009813007844 */ /* 0x0003ec0000000200 */
[----:B------:R-:W5:Y:S01]  /*3e10*/  MUFU.EX2 R41, R41 ;  /* 0x0000002900297308 */ /* 0x000f620000000800 */
[C---:B--2---:R-:W-:Y:S01]  /*3e20*/  FADD.FTZ R11, R39.reuse, R6 ;  /* 0x00000006270b7221 */ /* 0x044fe20000010000 */
[----:B------:R-:W-:-:S05]  /*3e30*/  F2FP.BF16.F32.PACK_AB R159, R39, R38 ;  /* 0x00000026279f723e */ /* 0x000fca00000010ff */
[----:B------:R1:W-:Y:S01]  /*3e40*/  STSM.16.M88.4 [R18], R156 ;  /* 0x0000009c12007844 */ /* 0x0003e20000000200 */
[----:B------:R-:W2:Y:S01]  /*3e50*/  MUFU.EX2 R43, R43 ;  /* 0x0000002b002b7308 */ /* 0x000ea20000000800 */
[----:B----4-:R-:W-:-:S07]  /*3e60*/  FADD.FTZ R6, R42, R11 ;  /* 0x0000000b2a067221 */ /* 0x010fce0000010000 */
[----:B------:R-:W4:Y:S01]  /*3e70*/  MUFU.EX2 R44, R44 ;  /* 0x0000002c002c7308 */ /* 0x000f220000000800 */
[C---:B-----5:R-:W-:Y:S01]  /*3e80*/  FADD.FTZ R13, R41.reuse, R12 ;  /* 0x0000000c290d7221 */ /* 0x060fe20000010000 */
[----:B------:R-:W-:-:S06]  /*3e90*/  F2FP.BF16.F32.PACK_AB R160, R41, R40 ;  /* 0x0000002829a0723e */ /* 0x000fcc00000010ff */
[----:B------:R-:W-:Y:S01]  /*3ea0*/  MUFU.EX2 R46, R46 ;  /* 0x0000002e002e7308 */ /* 0x000fe20000000800 */
[C---:B--2---:R-:W-:Y:S01]  /*3eb0*/  FADD.FTZ R11, R43.reuse, R6 ;  /* 0x000000062b0b7221 */ /* 0x044fe20000010000 */
[----:B------:R-:W-:-:S06]  /*3ec0*/  F2FP.BF16.F32.PACK_AB R161, R43, R42 ;  /* 0x0000002a2ba1723e */ /* 0x000fcc00000010ff */
[----:B------:R-:W2:Y:S01]  /*3ed0*/  MUFU.EX2 R45, R45 ;  /* 0x0000002d002d7308 */ /* 0x000ea20000000800 */
[----:B----4-:R-:W-:-:S07]  /*3ee0*/  FADD.FTZ R6, R44, R13 ;  /* 0x0000000d2c067221 */ /* 0x010fce0000010000 */
[----:B------:R-:W4:Y:S08]  /*3ef0*/  MUFU.EX2 R47, R47 ;  /* 0x0000002f002f7308 */ /* 0x000f300000000800 */
[----:B------:R-:W-:Y:S01]  /*3f00*/  MUFU.EX2 R48, R48 ;  /* 0x0000003000307308 */ /* 0x000fe20000000800 */
[C---:B--2---:R-:W-:Y:S01]  /*3f10*/  F2FP.BF16.F32.PACK_AB R162, R45.reuse, R44 ;  /* 0x0000002c2da2723e */ /* 0x044fe200000010ff */
[----:B------:R-:W-:-:S06]  /*3f20*/  FADD.FTZ R45, R45, R6 ;  /* 0x000000062d2d7221 */ /* 0x000fcc0000010000 */
[----:B------:R-:W2:Y:S01]  /*3f30*/  MUFU.EX2 R49, R49 ;  /* 0x0000003100317308 */ /* 0x000ea20000000800 */
[----:B----4-:R-:W-:-:S05]  /*3f40*/  F2FP.BF16.F32.PACK_AB R163, R47, R46 ;  /* 0x0000002e2fa3723e */ /* 0x010fca00000010ff */
[----:B------:R1:W-:Y:S02]  /*3f50*/  STSM.16.M88.4 [R23], R160 ;  /* 0x000000a017007844 */ /* 0x0003e40000000200 */
[----:B------:R-:W-:Y:S08]  /*3f60*/  MUFU.EX2 R50, R50 ;  /* 0x0000003200327308 */ /* 0x000ff00000000800 */
[----:B------:R-:W4:Y:S01]  /*3f70*/  MUFU.EX2 R51, R51 ;  /* 0x0000003300337308 */ /* 0x000f220000000800 */
[----:B--2---:R-:W-:Y:S01]  /*3f80*/  F2FP.BF16.F32.PACK_AB R164, R49, R48 ;  /* 0x0000003031a4723e */ /* 0x004fe200000010ff */
[----:B------:R-:W-:-:S04]  /*3f90*/  FADD.FTZ R48, R48, R45 ;  /* 0x0000002d30307221 */ /* 0x000fc80000010000 */
[----:B------:R-:W-:Y:S02]  /*3fa0*/  FADD.FTZ R49, R49, R48 ;  /* 0x0000003031317221 */ /* 0x000fe40000010000 */
[----:B------:R-:W2:Y:S08]  /*3fb0*/  MUFU.EX2 R52, R52 ;  /* 0x0000003400347308 */ /* 0x000eb00000000800 */
[----:B------:R-:W-:Y:S01]  /*3fc0*/  MUFU.EX2 R54, R54 ;  /* 0x0000003600367308 */ /* 0x000fe20000000800 */
[----:B----4-:R-:W-:-:S07]  /*3fd0*/  F2FP.BF16.F32.PACK_AB R165, R51, R50 ;  /* 0x0000003233a5723e */ /* 0x010fce00000010ff */
[----:B------:R4:W5:Y:S01]  /*3fe0*/  MUFU.EX2 R5, R10 ;  /* 0x0000000a00057308 */ /* 0x0009620000000800 */
[----:B--2---:R-:W-:Y:S01]  /*3ff0*/  F2FP.BF16.F32.PACK_AB R166, R9, R52 ;  /* 0x0000003409a6723e */ /* 0x004fe200000010ff */
[----:B------:R-:W-:-:S04]  /*4000*/  FADD.FTZ R6, R52, R49 ;  /* 0x0000003134067221 */ /* 0x000fc80000010000 */
[----:B------:R-:W-:Y:S01]  /*4010*/  FADD.FTZ R6, R9, R6 ;  /* 0x0000000609067221 */ /* 0x000fe20000010000 */
[----:B----4-:R-:W-:-:S04]  /*4020*/  FADD.FTZ R10, R46, R11 ;  /* 0x0000000b2e0a7221 */ /* 0x010fc80000010000 */
[----:B------:R-:W-:-:S04]  /*4030*/  FADD.FTZ R47, R47, R10 ;  /* 0x0000000a2f2f7221 */ /* 0x000fc80000010000 */
[----:B------:R-:W-:Y:S01]  /*4040*/  FADD.FTZ R50, R50, R47 ;  /* 0x0000002f32327221 */ /* 0x000fe20000010000 */
[----:B-----5:R-:W-:-:S03]  /*4050*/  F2FP.BF16.F32.PACK_AB R167, R5, R54 ;  /* 0x0000003605a7723e */ /* 0x020fc600000010ff */
[----:B------:R-:W-:Y:S02]  /*4060*/  FADD.FTZ R51, R51, R50 ;  /* 0x0000003233337221 */ /* 0x000fe40000010000 */
[----:B------:R1:W-:Y:S02]  /*4070*/  STSM.16.M88.4 [R22], R164 ;  /* 0x000000a416007844 */ /* 0x0003e40000000200 */
[----:B------:R-:W-:-:S04]  /*4080*/  FADD.FTZ R54, R54, R51 ;  /* 0x0000003336367221 */ /* 0x000fc80000010000 */
[----:B------:R-:W-:Y:S01]  /*4090*/  FADD.FTZ R5, R5, R54 ;  /* 0x0000003605057221 */ /* 0x000fe20000010000 */
[----:B------:R-:W-:Y:S06]  /*40a0*/  @!P0 BRA `(.L_x_25) ;  /* 0x0000000000048947 */ /* 0x000fec0003800000 */
[----:B------:R-:W-:Y:S01]  /*40b0*/  BPT.TRAP 0x1 ;  /* 0x000000040000795c */ /* 0x000fe20000300000 */
.L_x_25:
[----:B------:R2:W4:Y:S01]  /*40c0*/  SYNCS.PHASECHK.TRANS64.TRYWAIT P2, [R7+URZ+0x28c50], R8 ;  /* 0x028c5008070075a7 */ /* 0x000522000804017f */
[----:B------:R-:W-:Y:S05]  /*40d0*/  @!P0 BRA `(.L_x_26) ;  /* 0x0000000000048947 */ /* 0x000fea0003800000 */
[----:B------:R-:W-:Y:S01]  /*40e0*/  BPT.TRAP 0x1 ;  /* 0x000000040000795c */ /* 0x000fe20000300000 */
.L_x_26:
[----:B------:R-:W-:Y:S01]  /*40f0*/  ULOP3.LUT UR51, UR51, 0x2000000, URZ, 0xfc, !UPT ;  /* 0x0200000033337892 */ /* 0x000fe2000f8efc3f */
[----:B----4-:R-:W-:Y:S11]  /*4100*/  @P2 BRA `(.L_x_27) ;  /* 0x0000000000082947 */ /* 0x010ff60003800000 */
[----:B------:R-:W4:Y:S02]  /*4110*/  SYNCS.PHASECHK.TRANS64.TRYWAIT P2, [R7+URZ+0x28c50], R8 ;  /* 0x028c5008070075a7 */ /* 0x000f24000804017f */
[----:B----4-:R-:W-:Y:S05]  /*4120*/  @!P2 BRA `(.L_x_28) ;  /* 0x0000006c00dca947 */ /* 0x010fea0003800000 */
.L_x_27:
[----:B------:R-:W-:Y:S01]  /*4130*/  ULEA UR10, UR39, UR51, 0xc ;  /* 0x00000033270a7291 */ /* 0x000fe2000f8e603f */
[----:B------:R-:W-:Y:S01]  /*4140*/  WARPGROUP.ARRIVE ;  /* 0x00000000000079c5 */ /* 0x000fe20000000000 */
[----:B------:R-:W-:Y:S01]  /*4150*/  UMOV UR7, 0x40000040 ;  /* 0x4000004000077882 */ /* 0x000fe20000000000 */
[----:B------:R-:W-:Y:S01]  /*4160*/  UISETP.GE.AND UP0, UPT, UR50, 0x41, UPT ;  /* 0x000000413200788c */ /* 0x000fe2000bf06270 */
[----:B--234-:R-:W-:-:S03]  /*4170*/  @!P1 IADD3 R7, R7, 0x28c60, RZ ;  /* 0x00028c6007079810 */ /* 0x01cfc60007ffe0ff */
[----:B------:R-:W-:Y:S01]  /*4180*/  UMOV UR6, UR10 ;  /* 0x0000000a00067c82 */ /* 0x000fe20008000000 */
[----:B------:R-:W-:Y:S01]  /*4190*/  @!P1 PRMT R7, RZ, 0x654, R7 ;  /* 0x00000654ff079816 */ /* 0x000fe20000000007 */
[----:B------:R-:W-:Y:S01]  /*41a0*/  HGMMA.64x256x16.F32.BF16 R24, R152, gdesc[UR4].tnspB, RZ, !UPT, gsb0 ;  /* 0x43e0000498187df0 */ /* 0x000fe2000c0018ff */
[----:B------:R-:W-:Y:S01]  /*41b0*/  UIADD3 UR6, UR10, 0x80, URZ ;  /* 0x000000800a067890 */ /* 0x000fe2000fffe03f */
[----:B------:R-:W-:Y:S01]  /*41c0*/  PLOP3.LUT P2, PT, PT, PT, UP0, 0x80, 0x0 ;  /* 0x000000000000781c */ /* 0x000fe20003f4f008 */
[----:B------:R-:W-:Y:S01]  /*41d0*/  UMOV UR7, 0x40000040 ;  /* 0x4000004000077882 */ /* 0x000fe20000000000 */
[----:B------:R-:W-:Y:S02]  /*41e0*/  WARPGROUP.DEPBAR.LE gsb0, 0x0 ;  /* 0x00008000000079c5 */ /* 0x000fe40000010000 */
[----:B------:R-:W-:-:S15]  /*41f0*/  WARPGROUP.ARRIVE ;  /* 0x00000000000079c5 */ /* 0x000fde0000000000 */
[----:B------:R-:W-:-:S07]  /*4200*/  NOP ;  /* 0x0000000000007918 */ /* 0x000fce0000000000 */
[----:B------:R-:W-:Y:S01]  /*4210*/  HGMMA.64x256x16.F32.BF16 R24, R156, gdesc[UR4].tnspB, R24, gsb0 ;  /* 0x43e000049c187df0 */ /* 0x000fe20008001818 */
[----:B------:R-:W-:Y:S01]  /*4220*/  UIADD3 UR6, UR10, 0x100, URZ ;  /* 0x000001000a067890 */ /* 0x000fe2000fffe03f */
[----:B------:R-:W-:Y:S01]  /*4230*/  UMOV UR7, 0x40000040 ;  /* 0x4000004000077882 */ /* 0x000fe20000000000 */
[----:B------:R-:W-:Y:S02]  /*4240*/  WARPGROUP.DEPBAR.LE gsb0, 0x0 ;  /* 0x00008000000079c5 */ /* 0x000fe40000010000 */
[----:B------:R-:W-:-:S15]  /*4250*/  WARPGROUP.ARRIVE ;  /* 0x00000000000079c5 */ /* 0x000fde0000000000 */
[----:B------:R-:W-:-:S08]  /*4260*/  NOP ;  /* 0x0000000000007918 */ /* 0x000fd00000000000 */
[----:B------:R-:W-:Y:S01]  /*4270*/  HGMMA.64x256x16.F32.BF16 R24, R160, gdesc[UR4].tnspB, R24, gsb0 ;  /* 0x43e00004a0187df0 */ /* 0x000fe20008001818 */
[----:B------:R-:W-:Y:S01]  /*4280*/  UIADD3 UR6, UR10, 0x180, URZ ;  /* 0x000001800a067890 */ /* 0x000fe2000fffe03f */
[----:B------:R-:W-:Y:S01]  /*4290*/  UMOV UR7, 0x40000040 ;  /* 0x4000004000077882 */ /* 0x000fe20000000000 */
[----:B------:R-:W-:Y:S02]  /*42a0*/  WARPGROUP.DEPBAR.LE gsb0, 0x0 ;  /* 0x00008000000079c5 */ /* 0x000fe40000010000 */
[----:B------:R-:W-:-:S15]  /*42b0*/  WARPGROUP.ARRIVE ;  /* 0x00000000000079c5 */ /* 0x000fde0000000000 */
[----:B------:R-:W-:-:S08]  /*42c0*/  NOP ;  /* 0x0000000000007918 */ /* 0x000fd00000000000 */
[----:B------:R-:W-:Y:S03]  /*42d0*/  HGMMA.64x256x16.F32.BF16 R24, R164, gdesc[UR4].tnspB, R24, gsb0 ;  /* 0x43e00004a4187df0 */ /* 0x000fe60008001818 */
[----:B------:R-:W-:Y:S02]  /*42e0*/  WARPGROUP.DEPBAR.LE gsb0, 0x0 ;  /* 0x00008000000079c5 */ /* 0x000fe40000010000 */
[----:B------:R-:W-:Y:S01]  /*42f0*/  @!PT LDS RZ, [RZ] ;  /* 0x00000000fffff984 */ /* 0x000fe20000000800 */
[----:B------:R-:W-:Y:S01]  /*4300*/  @!PT LDS RZ, [RZ] ;  /* 0x00000000fffff984 */ /* 0x000fe20000000800 */
[----:B------:R-:W-:Y:S01]  /*4310*/  @!PT LDS RZ, [RZ] ;  /* 0x00000000fffff984 */ /* 0x000fe20000000800 */
[----:B------:R-:W-:Y:S01]  /*4320*/  @!PT LDS RZ, [RZ] ;  /* 0x00000000fffff984 */ /* 0x000fe20000000800 */
[----:B------:R2:W-:Y:S06]  /*4330*/  MEMBAR.ALL.CTA ;  /* 0x0000000000007992 */ /* 0x0005ec0000008000 */
[----:B--2---:R-:W2:Y:S02]  /*4340*/  FENCE.VIEW.ASYNC.S ;  /* 0x00000000000073c6 */ /* 0x004ea40000000000 */
[----:B--2---:R-:W-:Y:S01]  /*4350*/  NOP ;  /* 0x0000000000007918 */ /* 0x004fe20000000000 */
[----:B------:R-:W-:Y:S06]  /*4360*/  BAR.ARV 0xe, 0x100 ;  /* 0x0384000000007b1d */ /* 0x000fec0000002000 */
[----:B------:R2:W-:Y:S01]  /*4370*/  @!P1 SYNCS.ARRIVE.TRANS64.RED.A1T0 RZ, [R7+URZ], RZ ;  /* 0x000000ff07ff99a7 */ /* 0x0005e2000810043f */
[----:B------:R-:W-:Y:S05]  /*4380*/  @!P2 BRA `(.L_x_29) ;  /* 0x0000001c0048a947 */ /* 0x000fea0003800000 */
[----:B------:R-:W-:Y:S01]  /*4390*/  MOV R9, R4 ;  /* 0x0000000400097202 */ /* 0x000fe20000000f00 */
[----:B------:R-:W-:Y:S01]  /*43a0*/  UIADD3 UR37, UR37, -0x2, URZ ;  /* 0xfffffffe25257890 */ /* 0x000fe2000fffe03f */
[----:B------:R-:W-:Y:S01]  /*43b0*/  MOV R14, R3 ;  /* 0x00000003000e7202 */ /* 0x000fe20000000f00 */
[----:B------:R-:W-:Y:S01]  /*43c0*/  UMOV UR21, UR39 ;  /* 0x0000002700157c82 */ /* 0x000fe20008000000 */
[----:B------:R-:W-:Y:S01]  /*43d0*/  ULDC UR22, c[0x0][0x9d8] ;  /* 0x0002760000167ab9 */ /* 0x000fe20000000800 */
[----:B------:R-:W-:-:S08]  /*43e0*/  ULDC UR20, c[0x0][0x988] ;  /* 0x0002620000147ab9 */ /* 0x000fd00000000800 */
.L_x_38:
[----:B------:R-:W-:Y:S01]  /*43f0*/  UIADD3 UR39, UR21, 0x1, URZ ;  /* 0x0000000115277890 */ /* 0x000fe2000fffe03f */
[----:B------:R-:W-:Y:S01]  /*4400*/  MOV R3, UR37 ;  /* 0x0000002500037c02 */ /* 0x000fe20008000f00 */
[----:B------:R-:W-:Y:S02]  /*4410*/  UIADD3 UR37, UR37, -0x1, URZ ;  /* 0xffffffff25257890 */ /* 0x000fe4000fffe03f */
[----:B------:R-:W-:Y:S01]  /*4420*/  UISETP.NE.AND UP0, UPT, UR39, 0x2, UPT ;  /* 0x000000022700788c */ /* 0x000fe2000bf05270 */
[----:B------:R-:W-:-:S03]  /*4430*/  ISETP.GT.AND P2, PT, R3, RZ, PT ;  /* 0x000000ff0300720c */ /* 0x000fc60003f44270 */
[----:B------:R-:W-:Y:S02]  /*4440*/  USEL UR6, URZ, 0x1, UP0 ;  /* 0x000000013f067887 */ /* 0x000fe40008000000 */
[----:B------:R-:W-:Y:S02]  /*4450*/  USEL UR39, UR39, URZ, UP0 ;  /* 0x0000003f27277287 */ /* 0x000fe40008000000 */
[----:B------:R-:W-:Y:S01]  /*4460*/  ULOP3.LUT UR40, UR40, UR6, URZ, 0x3c, !UPT ;  /* 0x0000000628287292 */ /* 0x000fe2000f8e3c3f */
[----:B---3--:R-:W-:Y:S11]  /*4470*/  @!P0 BRA `(.L_x_30) ;  /* 0x0000000000048947 */ /* 0x008ff60003800000 */
[----:B------:R-:W-:Y:S01]  /*4480*/  BPT.TRAP 0x1 ;  /* 0x000000040000795c */ /* 0x000fe20000300000 */
.L_x_30:
[----:B------:R-:W-:Y:S01]  /*4490*/  ULEA UR23, UR39, UR46, 0x3 ;  /* 0x0000002e27177291 */ /* 0x000fe2000f8e183f */
[----:B--2---:R-:W-:-:S05]  /*44a0*/  IMAD.U32 R7, RZ, RZ, UR40 ;  /* 0x00000028ff077e24 */ /* 0x004fca000f8e00ff */
[----:B------:R-:W-:-:S04]  /*44b0*/  SHF.L.U32 R7, R7, 0x1f, RZ ;  /* 0x0000001f07077819 */ /* 0x000fc800000006ff */
[----:B------:R2:W3:Y:S01]  /*44c0*/  SYNCS.PHASECHK.TRANS64.TRYWAIT P3, [UR23+0x28c30], R7 ;  /* 0x028c3007ff0075a7 */ /* 0x0004e20008060157 */
[----:B------:R-:W-:Y:S05]  /*44d0*/  @!P0 BRA `(.L_x_31) ;  /* 0x0000000000048947 */ /* 0x000fea0003800000 */
[----:B------:R-:W-:Y:S01]  /*44e0*/  BPT.TRAP 0x1 ;  /* 0x000000040000795c */ /* 0x000fe20000300000 */
.L_x_31:
[----:B---3--:R-:W-:Y:S05]  /*44f0*/  @P3 BRA `(.L_x_32) ;  /* 0x0000000000083947 */ /* 0x008fea0003800000 */
[----:B------:R-:W3:Y:S02]  /*4500*/  SYNCS.PHASECHK.TRANS64.TRYWAIT P3, [UR23+0x28c30], R7 ;  /* 0x028c3007ff0075a7 */ /* 0x000ee40008060157 */
[----:B---3--:R-:W-:Y:S05]  /*4510*/  @!P3 BRA `(.L_x_33) ;  /* 0x0000006800f4b947 */ /* 0x008fea0003800000 */
.L_x_32:
[----:B------:R-:W-:Y:S01]  /*4520*/  R2UR UR18, R0 ;  /* 0x00000000001272ca */ /* 0x000fe200000e0000 */
[----:B------:R-:W-:Y:S01]  /*4530*/  UIADD3 UR6, UR46, 0x20400, URZ ;  /* 0x000204002e067890 */ /* 0x000fe2000fffe03f */
[----:B-1----:R-:W-:Y:S01]  /*4540*/  WARPGROUP.ARRIVE ;  /* 0x00000000000079c5 */ /* 0x002fe20000000000 */
[----:B------:R-:W-:Y:S01]  /*4550*/  UMOV UR19, 0x40000040 ;  /* 0x4000004000137882 */ /* 0x000fe20000000000 */
[----:B------:R-:W-:Y:S01]  /*4560*/  UMOV UR17, 0x40000040 ;  /* 0x4000004000117882 */ /* 0x000fe20000000000 */
[----:B------:R-:W-:Y:S01]  /*4570*/  USHF.R.U32.HI UR6, URZ, 0x4, UR6 ;  /* 0x000000043f067899 */ /* 0x000fe20008011606 */
[----:B------:R-:W-:Y:S01]  /*4580*/  UMOV UR7, 0x40000040 ;  /* 0x4000004000077882 */ /* 0x000fe20000000000 */
[----:B------:R-:W-:Y:S02]  /*4590*/  UMOV UR11, 0x40000040 ;  /* 0x40000040000b7882 */ /* 0x000fe40000000000 */
[----:B------:R-:W-:Y:S01]  /*45a0*/  ULOP3.LUT UR6, UR6, 0x3fff, URZ, 0xc0, !UPT ;  /* 0x00003fff06067892 */ /* 0x000fe2000f8ec03f */
[----:B------:R-:W-:-:S03]  /*45b0*/  UMOV UR15, 0x40000040 ;  /* 0x40000040000f7882 */ /* 0x000fc60000000000 */
[----:B------:R-:W-:Y:S02]  /*45c0*/  ULEA UR18, UR39, UR18, 0x9 ;  /* 0x0000001227127291 */ /* 0x000fe4000f8e483f */
[----:B------:R-:W-:Y:S02]  /*45d0*/  ULOP3.LUT UR16, UR6, 0x10000, URZ, 0xfc, !UPT ;  /* 0x0001000006107892 */ /* 0x000fe4000f8efc3f */
[----:B------:R-:W-:Y:S02]  /*45e0*/  UIADD3 UR6, UR18, 0x2, URZ ;  /* 0x0000000212067890 */ /* 0x000fe4000fffe03f */
[----:B------:R-:W-:Y:S02]  /*45f0*/  UIADD3 UR10, UR18, 0x4, URZ ;  /* 0x00000004120a7890 */ /* 0x000fe4000fffe03f */
[----:B------:R-:W-:-:S03]  /*4600*/  UIADD3 UR14, UR18, 0x6, URZ ;  /* 0x00000006120e7890 */ /* 0x000fc6000fffe03f */
[----:B------:R-:W-:Y:S03]  /*4610*/  HGMMA.64x64x16.F32.BF16 R152, gdesc[UR16], RZ, !UPT, gsb0 ;  /* 0x00e00000109879f0 */ /* 0x000fe6000c0018ff */
[----:B------:R-:W-:Y:S02]  /*4620*/  WARPGROUP.DEPBAR.LE gsb0, 0x0 ;  /* 0x00008000000079c5 */ /* 0x000fe40000010000 */
[----:B------:R-:W-:-:S06]  /*4630*/  WARPGROUP.ARRIVE ;  /* 0x00000000000079c5 */ /* 0x000fcc0000000000 */
[----:B------:R-:W-:Y:S03]  /*4640*/  HGMMA.64x64x16.F32.BF16 R152, gdesc[UR4], R152, gsb0 ;  /* 0x00e00000049879f0 */ /* 0x000fe60008001898 */
        /* <DEDUP_REMOVED lines=8> */
[----:B---3--:R-:W-:Y:S01]  /*46d0*/  FMUL.FTZ R4, R153, UR22 ;  /* 0x0000001699047c20 */ /* 0x008fe20008410000 */
        /* <DEDUP_REMOVED lines=12> */
[----:B------:R-:W3:Y:S01]  /*47a0*/  MUFU.TANH R4, R4 ;  /* 0x0000000400047308 */ /* 0x000ee20000002400 */
        /* <DEDUP_REMOVED lines=8> */
[----:B-1----:R-:W-:Y:S01]  /*4830*/  FMNMX.FTZ R3, R13, R14, !PT ;  /* 0x0000000e0d037209 */ /* 0x002fe20007810000 */
[----:B------:R-:W-:Y:S01]  /*4840*/  FMUL.FTZ R165, R166, UR22 ;  /* 0x00000016a6a57c20 */ /* 0x000fe20008410000 */
[----:B------:R-:W-:Y:S01]  /*4850*/  FMUL.FTZ R169, R174, UR22 ;  /* 0x00000016aea97c20 */ /* 0x000fe20008410000 */
[----:B------:R-:W-:Y:S01]  /*4860*/  FMUL.FTZ R166, R167, UR22 ;  /* 0x00000016a7a67c20 */ /* 0x000fe20008410000 */
[----:B------:R-:W-:Y:S01]  /*4870*/  FMUL.FTZ R167, R170, UR22 ;  /* 0x00000016aaa77c20 */ /* 0x000fe20008410000 */
[----:B------:R-:W-:Y:S01]  /*4880*/  FMUL.FTZ R170, R178, UR22 ;  /* 0x00000016b2aa7c20 */ /* 0x000fe20008410000 */
[----:B------:R-:W-:Y:S01]  /*4890*/  FMUL.FTZ R173, R182, UR22 ;  /* 0x00000016b6ad7c20 */ /* 0x000fe20008410000 */
[----:B------:R-:W1:Y:S01]  /*48a0*/  MUFU.TANH R20, R20 ;  /* 0x0000001400147308 */ /* 0x000e620000002400 */
[----:B---3--:R-:W-:-:S07]  /*48b0*/  FMNMX.FTZ R160, R4, R3, !PT ;  /* 0x0000000304a07209 */ /* 0x008fce0007810000 */
[----:B------:R-:W3:Y:S01]  /*48c0*/  MUFU.TANH R21, R21 ;  /* 0x0000001500157308 */ /* 0x000ee20000002400 */
[----:B----4-:R-:W-:-:S07]  /*48d0*/  FMNMX.FTZ R3, R15, R160, !PT ;  /* 0x000000a00f037209 */ /* 0x010fce0007810000 */
[----:B------:R-:W4:Y:S01]  /*48e0*/  MUFU.TANH R152, R152 ;  /* 0x0000009800987308 */ /* 0x000f220000002400 */
[----:B-1----:R-:W-:-:S07]  /*48f0*/  FMNMX.FTZ R160, R20, R3, !PT ;  /* 0x0000000314a07209 */ /* 0x002fce0007810000 */
[----:B------:R-:W1:Y:S01]  /*4900*/  MUFU.TANH R153, R153 ;  /* 0x0000009900997308 */ /* 0x000e620000002400 */
[----:B---3--:R-:W-:Y:S01]  /*4910*/  FMNMX.FTZ R3, R21, R160, !PT ;  /* 0x000000a015037209 */ /* 0x008fe20007810000 */
[----:B------:R-:W-:-:S06]  /*4920*/  FMUL.FTZ R160, R177, UR22 ;  /* 0x00000016b1a07c20 */ /* 0x000fcc0008410000 */
[----:B------:R-:W3:Y:S01]  /*4930*/  MUFU.TANH R154, R154 ;  /* 0x0000009a009a7308 */ /* 0x000ee20000002400 */
[----:B----4-:R-:W-:-:S07]  /*4940*/  FMNMX.FTZ R164, R152, R3, !PT ;  /* 0x0000000398a47209 */ /* 0x010fce0007810000 */
[----:B------:R-:W4:Y:S01]  /*4950*/  MUFU.TANH R155, R155 ;  /* 0x0000009b009b7308 */ /* 0x000f220000002400 */
[----:B-1----:R-:W-:-:S07]  /*4960*/  FMNMX.FTZ R3, R153, R164, !PT ;  /* 0x000000a499037209 */ /* 0x002fce0007810000 */
[----:B------:R-:W1:Y:S01]  /*4970*/  MUFU.TANH R156, R156 ;  /* 0x0000009c009c7308 */ /* 0x000e620000002400 */
[----:B---3--:R-:W-:-:S07]  /*4980*/  FMNMX.FTZ R164, R154, R3, !PT ;  /* 0x000000039aa47209 */ /* 0x008fce0007810000 */
[----:B------:R-:W3:Y:S01]  /*4990*/  MUFU.TANH R157, R157 ;  /* 0x0000009d009d7308 */ /* 0x000ee20000002400 */
[----:B----4-:R-:W-:Y:S01]  /*49a0*/  FMNMX.FTZ R3, R155, R164, !PT ;  /* 0x000000a49b037209 */ /* 0x010fe20007810000 */
[----:B------:R-:W-:-:S06]  /*49b0*/  FMUL.FTZ R164, R181, UR22 ;  /* 0x00000016b5a47c20 */ /* 0x000fcc0008410000 */
[----:B------:R-:W4:Y:S01]  /*49c0*/  MUFU.TANH R158, R158 ;  /* 0x0000009e009e7308 */ /* 0x000f220000002400 */
[----:B-1----:R-:W-:-:S07]  /*49d0*/  FMNMX.FTZ R168, R156, R3, !PT ;  /* 0x000000039ca87209 */ /* 0x002fce0007810000 */
[----:B------:R-:W1:Y:S01]  /*49e0*/  MUFU.TANH R159, R159 ;  /* 0x0000009f009f7308 */ /* 0x000e620000002400 */
[----:B---3--:R-:W-:-:S07]  /*49f0*/  FMNMX.FTZ R3, R157, R168, !PT ;  /* 0x000000a89d037209 */ /* 0x008fce0007810000 */
        /* <DEDUP_REMOVED lines=8> */
[----:B------:R-:W-:Y:S01]  /*4a80*/  FMUL.FTZ R168, R171, UR22 ;  /* 0x00000016aba87c20 */ /* 0x000fe20008410000 */
[----:B------:R-:W-:-:S05]  /*4a90*/  FMUL.FTZ R171, R175, UR22 ;  /* 0x00000016afab7c20 */ /* 0x000fca0008410000 */
[----:B------:R-:W4:Y:S01]  /*4aa0*/  MUFU.TANH R10, R10 ;  /* 0x0000000a000a7308 */ /* 0x000f220000002400 */
[----:B-1----:R-:W-:-:S05]  /*4ab0*/  FMNMX.FTZ R3, R164, R3, !PT ;  /* 0x00000003a4037209 */ /* 0x002fca0007810000 */
[----:B------:R-:W1:Y:S02]  /*4ac0*/  SHFL.BFLY PT, R172, R3, 0x2, 0x1f ;  /* 0x0c401f0003ac7f89 */ /* 0x000e6400000e0000 */
[----:B------:R-:W5:Y:S08]  /*4ad0*/  MUFU.TANH R11, R11 ;  /* 0x0000000b000b7308 */ /* 0x000f700000002400 */
[----:B------:R-:W2:Y:S08]  /*4ae0*/  MUFU.TANH R12, R12 ;  /* 0x0000000c000c7308 */ /* 0x000eb00000002400 */
[----:B------:R-:W2:Y:S01]  /*4af0*/  MUFU.TANH R162, R162 ;  /* 0x000000a200a27308 */ /* 0x000ea20000002400 */
[----:B-1----:R-:W-:Y:S01]  /*4b00*/  FMNMX.FTZ R177, R3, R172, !PT ;  /* 0x000000ac03b17209 */ /* 0x002fe20007810000 */
[----:B------:R-:W-:Y:S01]  /*4b10*/  FMUL.FTZ R172, R179, UR22 ;  /* 0x00000016b3ac7c20 */ /* 0x000fe20008410000 */
[----:B---3--:R-:W-:-:S05]  /*4b20*/  FMNMX.FTZ R3, R8, R9, !PT ;  /* 0x0000000908037209 */ /* 0x008fca0007810000 */
[----:B------:R-:W1:Y:S01]  /*4b30*/  MUFU.TANH R163, R163 ;  /* 0x000000a300a37308 */ /* 0x000e620000002400 */
[----:B------:R-:W3:Y:S01]  /*4b40*/  SHFL.BFLY PT, R180, R177, 0x1, 0x1f ;  /* 0x0c201f00b1b47f89 */ /* 0x000ee200000e0000 */
[----:B----4-:R-:W-:-:S04]  /*4b50*/  FMNMX.FTZ R174, R10, R3, !PT ;  /* 0x000000030aae7209 */ /* 0x010fc80007810000 */
[----:B-----5:R-:W-:Y:S02]  /*4b60*/  FMNMX.FTZ R3, R11, R174, !PT ;  /* 0x000000ae0b037209 */ /* 0x020fe40007810000 */
[----:B------:R-:W4:Y:S01]  /*4b70*/  MUFU.TANH R165, R165 ;  /* 0x000000a500a57308 */ /* 0x000f220000002400 */
[----:B------:R-:W-:Y:S01]  /*4b80*/  FMUL.FTZ R174, R183, UR22 ;  /* 0x00000016b7ae7c20 */ /* 0x000fe20008410000 */
[----:B--2---:R-:W-:-:S04]  /*4b90*/  FMNMX.FTZ R3, R12, R3, !PT ;  /* 0x000000030c037209 */ /* 0x004fc80007810000 */
[----:B------:R-:W-:Y:S02]  /*4ba0*/  FMNMX.FTZ R176, R162, R3, !PT ;  /* 0x00000003a2b07209 */ /* 0x000fe40007810000 */
[----:B------:R-:W2:Y:S02]  /*4bb0*/  MUFU.TANH R166, R166 ;  /* 0x000000a600a67308 */ /* 0x000ea40000002400 */
[----:B-1----:R-:W-:-:S06]  /*4bc0*/  FMNMX.FTZ R176, R163, R176, !PT ;  /* 0x000000b0a3b07209 */ /* 0x002fcc0007810000 */
[----:B------:R-:W1:Y:S01]  /*4bd0*/  MUFU.TANH R167, R167 ;  /* 0x000000a700a77308 */ /* 0x000e620000002400 */
[----:B----4-:R-:W-:Y:S02]  /*4be0*/  FMNMX.FTZ R175, R165, R176, !PT ;  /* 0x000000b0a5af7209 */ /* 0x010fe40007810000 */
[----:B---3--:R-:W-:-:S05]  /*4bf0*/  FMNMX.FTZ R3, R177, R180, !PT ;  /* 0x000000b4b1037209 */ /* 0x008fca0007810000 */
[----:B------:R-:W3:Y:S01]  /*4c00*/  MUFU.TANH R168, R168 ;  /* 0x000000a800a87308 */ /* 0x000ee20000002400 */
[C---:B------:R-:W-:Y:S01]  /*4c10*/  FADD.FTZ R14, -R3.reuse, R14 ;  /* 0x0000000e030e7221 */ /* 0x040fe20000010100 */
[----:B------:R-:W-:-:S03]  /*4c20*/  FMUL.FTZ R179, R3, UR20 ;  /* 0x0000001403b37c20 */ /* 0x000fc60008410000 */
[----:B------:R-:W-:Y:S01]  /*4c30*/  FMUL.FTZ R178, R14, UR20 ;  /* 0x000000140eb27c20 */ /* 0x000fe20008410000 */
[----:B--2---:R-:W-:Y:S01]  /*4c40*/  FMNMX.FTZ R14, R166, R175, !PT ;  /* 0x000000afa60e7209 */ /* 0x004fe20007810000 */
[--C-:B------:R-:W-:Y:S01]  /*4c50*/  FFMA.FTZ R15, R15, UR20, -R179.reuse ;  /* 0x000000140f0f7c23 */ /* 0x100fe200080108b3 */
[----:B------:R-:W2:Y:S01]  /*4c60*/  MUFU.TANH R169, R169 ;  /* 0x000000a900a97308 */ /* 0x000ea20000002400 */
[--C-:B------:R-:W-:Y:S01]  /*4c70*/  FFMA.FTZ R20, R20, UR20, -R179.reuse ;  /* 0x0000001414147c23 */ /* 0x100fe200080108b3 */
[----:B-1----:R-:W-:Y:S01]  /*4c80*/  FMNMX.FTZ R177, R167, R14, !PT ;  /* 0x0000000ea7b17209 */ /* 0x002fe20007810000 */
[--C-:B------:R-:W-:Y:S01]  /*4c90*/  FFMA.FTZ R14, R13, UR20, -R179.reuse ;  /* 0x000000140d0e7c23 */ /* 0x100fe200080108b3 */
[--C-:B------:R-:W-:Y:S01]  /*4ca0*/  FFMA.FTZ R13, R4, UR20, -R179.reuse ;  /* 0x00000014040d7c23 */ /* 0x100fe200080108b3 */
[--C-:B------:R-:W-:Y:S01]  /*4cb0*/  FFMA.FTZ R21, R21, UR20, -R179.reuse ;  /* 0x0000001415157c23 */ /* 0x100fe200080108b3 */
[--C-:B------:R-:W-:Y:S01]  /*4cc0*/  FFMA.FTZ R153, R153, UR20, -R179.reuse ;  /* 0x0000001499997c23 */ /* 0x100fe200080108b3 */
[--C-:B------:R-:W-:Y:S01]  /*4cd0*/  FFMA.FTZ R155, R155, UR20, -R179.reuse ;  /* 0x000000149b9b7c23 */ /* 0x100fe200080108b3 */
[----:B------:R-:W1:Y:S01]  /*4ce0*/  MUFU.TANH R171, R171 ;  /* 0x000000ab00ab7308 */ /* 0x000e620000002400 */
[----:B---3--:R-:W-:Y:S01]  /*4cf0*/  FMNMX.FTZ R176, R168, R177, !PT ;  /* 0x000000b1a8b07209 */ /* 0x008fe20007810000 */
[--C-:B------:R-:W-:Y:S01]  /*4d00*/  FFMA.FTZ R180, R156, UR20, -R179.reuse ;  /* 0x000000149cb47c23 */ /* 0x100fe200080108b3 */
[--C-:B------:R-:W-:Y:S01]  /*4d10*/  FFMA.FTZ R157, R157, UR20, -R179.reuse ;  /* 0x000000149d9d7c23 */ /* 0x100fe200080108b3 */
[--C-:B------:R-:W-:Y:S01]  /*4d20*/  FFMA.FTZ R182, R158, UR20, -R179.reuse ;  /* 0x000000149eb67c23 */ /* 0x100fe200080108b3 */
[--C-:B------:R-:W-:Y:S01]  /*4d30*/  FFMA.FTZ R159, R159, UR20, -R179.reuse ;  /* 0x000000149f9f7c23 */ /* 0x100fe200080108b3 */
[--C-:B------:R-:W-:Y:S01]  /*4d40*/  FFMA.FTZ R190, R160, UR20, -R179.reuse ;  /* 0x00000014a0be7c23 */ /* 0x100fe200080108b3 */
[--C-:B------:R-:W-:Y:S01]  /*4d50*/  FFMA.FTZ R161, R161, UR20, -R179.reuse ;  /* 0x00000014a1a17c23 */ /* 0x100fe200080108b3 */
[----:B------:R-:W3:Y:S01]  /*4d60*/  MUFU.TANH R170, R170 ;  /* 0x000000aa00aa7308 */ /* 0x000ee20000002400 */
[----:B--2---:R-:W-:Y:S01]  /*4d70*/  FMNMX.FTZ R176, R169, R176, !PT ;  /* 0x000000b0a9b07209 */ /* 0x004fe20007810000 */
[----:B------:R-:W-:-:S06]  /*4d80*/  FFMA.FTZ R192, R164, UR20, -R179 ;  /* 0x00000014a4c07c23 */ /* 0x000fcc00080108b3 */
[----:B------:R-:W2:Y:S01]  /*4d90*/  MUFU.TANH R172, R172 ;  /* 0x000000ac00ac7308 */ /* 0x000ea20000002400 */
[----:B-1----:R-:W-:Y:S01]  /*4da0*/  FMNMX.FTZ R177, R171, R176, !PT ;  /* 0x000000b0abb17209 */ /* 0x002fe20007810000 */
[----:B------:R-:W-:-:S06]  /*4db0*/  FFMA.FTZ R176, R152, UR20, -R179 ;  /* 0x0000001498b07c23 */ /* 0x000fcc00080108b3 */
[----:B------:R-:W1:Y:S01]  /*4dc0*/  MUFU.TANH R173, R173 ;  /* 0x000000ad00ad7308 */ /* 0x000e620000002400 */
[----:B---3--:R-:W-:-:S07]  /*4dd0*/  FMNMX.FTZ R177, R170, R177, !PT ;  /* 0x000000b1aab17209 */ /* 0x008fce0007810000 */
[----:B------:R-:W3:Y:S01]  /*4de0*/  MUFU.TANH R174, R174 ;  /* 0x000000ae00ae7308 */ /* 0x000ee20000002400 */
[----:B--2---:R-:W-:-:S07]  /*4df0*/  FMNMX.FTZ R4, R172, R177, !PT ;  /* 0x000000b1ac047209 */ /* 0x004fce0007810000 */
[----:B------:R2:W4:Y:S01]  /*4e00*/  MUFU.EX2 R175, R178 ;  /* 0x000000b200af7308 */ /* 0x0005220000000800 */
[----:B-1----:R-:W-:-:S07]  /*4e10*/  FMNMX.FTZ R177, R173, R4, !PT ;  /* 0x00000004adb17209 */ /* 0x002fce0007810000 */
[----:B------:R-:W1:Y:S01]  /*4e20*/  MUFU.EX2 R14, R14 ;  /* 0x0000000e000e7308 */ /* 0x000e620000000800 */
[----:B---3--:R-:W-:Y:S01]  /*4e30*/  FMNMX.FTZ R177, R174, R177, !PT ;  /* 0x000000b1aeb17209 */ /* 0x008fe20007810000 */
[----:B--2---:R-:W-:Y:S01]  /*4e40*/  FFMA.FTZ R178, R154, UR20, -R179 ;  /* 0x000000149ab27c23 */ /* 0x004fe200080108b3 */
[----:B------:R-:W-:-:S03]  /*4e50*/  IADD3 R179, -R17, RZ, RZ ;  /* 0x000000ff11b37210 */ /* 0x000fc60007ffe1ff */
[----:B------:R-:W2:Y:S01]  /*4e60*/  SHFL.BFLY PT, R4, R177, 0x2, 0x1f ;  /* 0x0c401f00b1047f89 */ /* 0x000ea200000e0000 */
[----:B------:R-:W-:Y:S01]  /*4e70*/  ISETP.NE.AND P3, PT, R16, R179, PT ;  /* 0x000000b31000720c */ /* 0x000fe20003f65270 */
[----:B------:R-:W3:Y:S01]  /*4e80*/  MUFU.EX2 R13, R13 ;  /* 0x0000000d000d7308 */ /* 0x000ee20000000800 */
[----:B------:R-:W-:Y:S01]  /*4e90*/  MOV R179, UR21 ;  /* 0x0000001500b37c02 */ /* 0x000fe20008000f00 */
[-C--:B----4-:R-:W-:Y:S01]  /*4ea0*/  FMUL.FTZ R24, R24, R175.reuse ;  /* 0x000000af18187220 */ /* 0x090fe20000410000 */
[-C--:B------:R-:W-:Y:S01]  /*4eb0*/  FMUL.FTZ R25, R25, R175.reuse ;  /* 0x000000af19197220 */ /* 0x080fe20000410000 */
[-C--:B------:R-:W-:Y:S01]  /*4ec0*/  FMUL.FTZ R28, R28, R175.reuse ;  /* 0x000000af1c1c7220 */ /* 0x080fe20000410000 */
[-C--:B------:R-:W-:Y:S01]  /*4ed0*/  FMUL.FTZ R29, R29, R175.reuse ;  /* 0x000000af1d1d7220 */ /* 0x080fe20000410000 */
[-C--:B------:R-:W-:Y:S01]  /*4ee0*/  FMUL.FTZ R32, R32, R175.reuse ;  /* 0x000000af20207220 */ /* 0x080fe20000410000 */
[-C--:B------:R-:W-:Y:S01]  /*4ef0*/  FMUL.FTZ R33, R33, R175.reuse ;  /* 0x000000af21217220 */ /* 0x080fe20000410000 */
[----:B------:R-:W-:Y:S01]  /*4f00*/  MUFU.EX2 R15, R15 ;  /* 0x0000000f000f7308 */ /* 0x000fe20000000800 */
[----:B-1----:R-:W-:Y:S01]  /*4f10*/  FFMA.FTZ R6, R175, R6, R14 ;  /* 0x00000006af067223 */ /* 0x002fe2000001000e */
[-C--:B------:R-:W-:Y:S01]  /*4f20*/  FMUL.FTZ R36, R36, R175.reuse ;  /* 0x000000af24247220 */ /* 0x080fe20000410000 */
[----:B------:R-:W-:Y:S01]  /*4f30*/  FMUL.FTZ R37, R37, R175 ;  /* 0x000000af25257220 */ /* 0x000fe20000410000 */
[----:B------:R-:W-:-:S02]  /*4f40*/  @!P3 IMAD R154, R179, 0x40, R2 ;  /* 0x00000040b39ab824 */ /* 0x000fc400078e0202 */
[-C--:B------:R-:W-:Y:S01]  /*4f50*/  FMUL.FTZ R40, R40, R175.reuse ;  /* 0x000000af28287220 */ /* 0x080fe20000410000 */
[-C--:B------:R-:W-:Y:S01]  /*4f60*/  FMUL.FTZ R41, R41, R175.reuse ;  /* 0x000000af29297220 */ /* 0x080fe20000410000 */
[-C--:B------:R-:W-:Y:S01]  /*4f70*/  FMUL.FTZ R44, R44, R175.reuse ;  /* 0x000000af2c2c7220 */ /* 0x080fe20000410000 */
[----:B------:R-:W-:Y:S01]  /*4f80*/  MUFU.EX2 R20, R20 ;  /* 0x0000001400147308 */ /* 0x000fe20000000800 */
[----:B---3--:R-:W-:Y:S01]  /*4f90*/  FADD.FTZ R6, R13, R6 ;  /* 0x000000060d067221 */ /* 0x008fe20000010000 */
[----:B------:R-:W-:Y:S01]  /*4fa0*/  @!P3 LEA R154, R154, UR46, 0x2 ;  /* 0x0000002e9a9abc11 */ /* 0x000fe2000f8e10ff */
[-C--:B------:R-:W-:Y:S01]  /*4fb0*/  FMUL.FTZ R45, R45, R175.reuse ;  /* 0x000000af2d2d7220 */ /* 0x080fe20000410000 */
[-C--:B------:R-:W-:Y:S01]  /*4fc0*/  FMUL.FTZ R48, R48, R175.reuse ;  /* 0x000000af30307220 */ /* 0x080fe20000410000 */
[-C--:B------:R-:W-:Y:S01]  /*4fd0*/  FMUL.FTZ R49, R49, R175.reuse ;  /* 0x000000af31317220 */ /* 0x080fe20000410000 */
[----:B--2---:R-:W-:Y:S01]  /*4fe0*/  FMNMX.FTZ R152, R177, R4, !PT ;  /* 0x00000004b1987209 */ /* 0x004fe20007810000 */
[-C--:B------:R-:W-:Y:S01]  /*4ff0*/  FMUL.FTZ R52, R52, R175.reuse ;  /* 0x000000af34347220 */ /* 0x080fe20000410000 */
[----:B------:R-:W-:Y:S01]  /*5000*/  MUFU.EX2 R21, R21 ;  /* 0x0000001500157308 */ /* 0x000fe20000000800 */
[-C--:B------:R-:W-:Y:S01]  /*5010*/  FMUL.FTZ R53, R53, R175.reuse ;  /* 0x000000af35357220 */ /* 0x080fe20000410000 */
[-C--:B------:R-:W-:Y:S01]  /*5020*/  FMUL.FTZ R56, R56, R175.reuse ;  /* 0x000000af38387220 */ /* 0x080fe20000410000 */
[----:B------:R-:W1:Y:S01]  /*5030*/  SHFL.BFLY PT, R177, R152, 0x1, 0x1f ;  /* 0x0c201f0098b17f89 */ /* 0x000e6200000e0000 */
[-C--:B------:R-:W-:Y:S01]  /*5040*/  FMUL.FTZ R57, R57, R175.reuse ;  /* 0x000000af39397220 */ /* 0x080fe20000410000 */
[-C--:B------:R-:W-:Y:S01]  /*5050*/  FMUL.FTZ R60, R60, R175.reuse ;  /* 0x000000af3c3c7220 */ /* 0x080fe20000410000 */
[-C--:B------:R-:W-:Y:S01]  /*5060*/  FMUL.FTZ R61, R61, R175.reuse ;  /* 0x000000af3d3d7220 */ /* 0x080fe20000410000 */
[-C--:B------:R-:W-:Y:S01]  /*5070*/  FMUL.FTZ R64, R64, R175.reuse ;  /* 0x000000af40407220 */ /* 0x080fe20000410000 */
[----:B------:R-:W2:Y:S01]  /*5080*/  MUFU.EX2 R176, R176 ;  /* 0x000000b000b07308 */ /* 0x000ea20000000800 */
[-C--:B------:R-:W-:Y:S01]  /*5090*/  FMUL.FTZ R65, R65, R175.reuse ;  /* 0x000000af41417220 */ /* 0x080fe20000410000 */
[-C--:B------:R-:W-:Y:S01]  /*50a0*/  FMUL.FTZ R68, R68, R175.reuse ;  /* 0x000000af44447220 */ /* 0x080fe20000410000 */
[-C--:B------:R-:W-:Y:S01]  /*50b0*/  FMUL.FTZ R69, R69, R175.reuse ;  /* 0x000000af45457220 */ /* 0x080fe20000410000 */
[-C--:B------:R-:W-:Y:S01]  /*50c0*/  FMUL.FTZ R72, R72, R175.reuse ;  /* 0x000000af48487220 */ /* 0x080fe20000410000 */
[-C--:B------:R-:W-:Y:S01]  /*50d0*/  FMUL.FTZ R73, R73, R175.reuse ;  /* 0x000000af49497220 */ /* 0x080fe20000410000 */
[-C--:B------:R-:W-:Y:S01]  /*50e0*/  FMUL.FTZ R76, R76, R175.reuse ;  /* 0x000000af4c4c7220 */ /* 0x080fe20000410000 */
[-C--:B------:R-:W-:Y:S01]  /*50f0*/  FMUL.FTZ R77, R77, R175.reuse ;  /* 0x000000af4d4d7220 */ /* 0x080fe20000410000 */
[----:B------:R-:W-:Y:S01]  /*5100*/  MUFU.EX2 R153, R153 ;  /* 0x0000009900997308 */ /* 0x000fe20000000800 */
[-C--:B------:R-:W-:Y:S01]  /*5110*/  FMUL.FTZ R80, R80, R175.reuse ;  /* 0x000000af50507220 */ /* 0x080fe20000410000 */
[-C--:B------:R-:W-:Y:S01]  /*5120*/  FMUL.FTZ R81, R81, R175.reuse ;  /* 0x000000af51517220 */ /* 0x080fe20000410000 */
[-C--:B------:R-:W-:Y:S01]  /*5130*/  FMUL.FTZ R84, R84, R175.reuse ;  /* 0x000000af54547220 */ /* 0x080fe20000410000 */
[-C--:B------:R-:W-:Y:S01]  /*5140*/  FMUL.FTZ R85, R85, R175.reuse ;  /* 0x000000af55557220 */ /* 0x080fe20000410000 */
[-C--:B------:R-:W-:Y:S01]  /*5150*/  FMUL.FTZ R88, R88, R175.reuse ;  /* 0x000000af58587220 */ /* 0x080fe20000410000 */
[-C--:B------:R-:W-:Y:S01]  /*5160*/  FMUL.FTZ R89, R89, R175.reuse ;  /* 0x000000af59597220 */ /* 0x080fe20000410000 */
[----:B------:R-:W-:Y:S01]  /*5170*/  FMUL.FTZ R92, R92, R175 ;  /* 0x000000af5c5c7220 */ /* 0x000fe20000410000 */
[----:B------:R-:W3:Y:S01]  /*5180*/  MUFU.EX2 R178, R178 ;  /* 0x000000b200b27308 */ /* 0x000ee20000000800 */
[----:B--2---:R-:W-:Y:S01]  /*5190*/  F2FP.BF16.F32.PACK_AB R156, R176, R21 ;  /* 0x00000015b09c723e */ /* 0x004fe200000010ff */
[----:B------:R-:W-:Y:S01]  /*51a0*/  FMUL.FTZ R93, R93, R175 ;  /* 0x000000af5d5d7220 */ /* 0x000fe20000410000 */
[----:B-1----:R-:W-:Y:S01]  /*51b0*/  FMNMX.FTZ R4, R152, R177, !PT ;  /* 0x000000b198047209 */ /* 0x002fe20007810000 */
[-C--:B------:R-:W-:Y:S01]  /*51c0*/  FMUL.FTZ R96, R96, R175.reuse ;  /* 0x000000af60607220 */ /* 0x080fe20000410000 */
[-C--:B------:R-:W-:Y:S01]  /*51d0*/  FMUL.FTZ R97, R97, R175.reuse ;  /* 0x000000af61617220 */ /* 0x080fe20000410000 */
[-C--:B------:R-:W-:Y:S01]  /*51e0*/  FMUL.FTZ R100, R100, R175.reuse ;  /* 0x000000af64647220 */ /* 0x080fe20000410000 */
[-C--:B------:R-:W-:Y:S01]  /*51f0*/  FMUL.FTZ R101, R101, R175.reuse ;  /* 0x000000af65657220 */ /* 0x080fe20000410000 */
[C---:B------:R-:W-:Y:S01]  /*5200*/  FADD.FTZ R9, -R4.reuse, R9 ;  /* 0x0000000904097221 */ /* 0x040fe20000010100 */
[----:B------:R-:W-:Y:S01]  /*5210*/  FMUL.FTZ R177, R4, UR20 ;  /* 0x0000001404b17c20 */ /* 0x000fe20008410000 */
[----:B------:R-:W-:Y:S01]  /*5220*/  MUFU.EX2 R155, R155 ;  /* 0x0000009b009b7308 */ /* 0x000fe20000000800 */
[-C--:B------:R-:W-:Y:S01]  /*5230*/  FMUL.FTZ R104, R104, R175.reuse ;  /* 0x000000af68687220 */ /* 0x080fe20000410000 */
[----:B------:R-:W-:Y:S01]  /*5240*/  FMUL.FTZ R188, R9, UR20 ;  /* 0x0000001409bc7c20 */ /* 0x000fe20008410000 */
[--C-:B------:R-:W-:Y:S01]  /*5250*/  FFMA.FTZ R9, R8, UR20, -R177.reuse ;  /* 0x0000001408097c23 */ /* 0x100fe200080108b1 */
[--C-:B------:R-:W-:Y:S01]  /*5260*/  FFMA.FTZ R8, R10, UR20, -R177.reuse ;  /* 0x000000140a087c23 */ /* 0x100fe200080108b1 */
[--C-:B------:R-:W-:Y:S01]  /*5270*/  FFMA.FTZ R10, R11, UR20, -R177.reuse ;  /* 0x000000140b0a7c23 */ /* 0x100fe200080108b1 */
[--C-:B------:R-:W-:Y:S01]  /*5280*/  FFMA.FTZ R11, R12, UR20, -R177.reuse ;  /* 0x000000140c0b7c23 */ /* 0x100fe200080108b1 */
[--C-:B------:R-:W-:Y:S01]  /*5290*/  FFMA.FTZ R12, R162, UR20, -R177.reuse ;  /* 0x00000014a20c7c23 */ /* 0x100fe200080108b1 */
[----:B------:R-:W-:Y:S01]  /*52a0*/  MUFU.EX2 R188, R188 ;  /* 0x000000bc00bc7308 */ /* 0x000fe20000000800 */
[--C-:B------:R-:W-:Y:S01]  /*52b0*/  FFMA.FTZ R163, R163, UR20, -R177.reuse ;  /* 0x00000014a3a37c23 */ /* 0x100fe200080108b1 */
[--C-:B------:R-:W-:Y:S01]  /*52c0*/  FFMA.FTZ R165, R165, UR20, -R177.reuse ;  /* 0x00000014a5a57c23 */ /* 0x100fe200080108b1 */
[--C-:B------:R-:W-:Y:S01]  /*52d0*/  FFMA.FTZ R194, R166, UR20, -R177.reuse ;  /* 0x00000014a6c27c23 */ /* 0x100fe200080108b1 */
[--C-:B------:R-:W-:Y:S01]  /*52e0*/  FFMA.FTZ R167, R167, UR20, -R177.reuse ;  /* 0x00000014a7a77c23 */ /* 0x100fe200080108b1 */
[--C-:B------:R-:W-:Y:S01]  /*52f0*/  FFMA.FTZ R196, R168, UR20, -R177.reuse ;  /* 0x00000014a8c47c23 */ /* 0x100fe200080108b1 */
[--C-:B------:R-:W-:Y:S01]  /*5300*/  FFMA.FTZ R169, R169, UR20, -R177.reuse ;  /* 0x00000014a9a97c23 */ /* 0x100fe200080108b1 */
[--C-:B------:R-:W-:Y:S01]  /*5310*/  FFMA.FTZ R171, R171, UR20, -R177.reuse ;  /* 0x00000014abab7c23 */ /* 0x100fe200080108b1 */
[----:B------:R-:W1:Y:S01]  /*5320*/  MUFU.EX2 R9, R9 ;  /* 0x0000000900097308 */ /* 0x000e620000000800 */
[--C-:B------:R-:W-:Y:S01]  /*5330*/  FFMA.FTZ R170, R170, UR20, -R177.reuse ;  /* 0x00000014aaaa7c23 */ /* 0x100fe200080108b1 */
[--C-:B------:R-:W-:Y:S01]  /*5340*/  FFMA.FTZ R172, R172, UR20, -R177.reuse ;  /* 0x00000014acac7c23 */ /* 0x100fe200080108b1 */
[--C-:B------:R-:W-:Y:S01]  /*5350*/  FFMA.FTZ R173, R173, UR20, -R177.reuse ;  /* 0x00000014adad7c23 */ /* 0x100fe200080108b1 */
[----:B------:R-:W-:Y:S01]  /*5360*/  FFMA.FTZ R174, R174, UR20, -R177 ;  /* 0x00000014aeae7c23 */ /* 0x000fe200080108b1 */
[----:B------:R-:W-:Y:S01]  /*5370*/  FADD.FTZ R177, R15, R6 ;  /* 0x000000060fb17221 */ /* 0x000fe20000010000 */
[----:B------:R-:W-:Y:S01]  /*5380*/  MOV R168, UR23 ;  /* 0x0000001700a87c02 */ /* 0x000fe20008000f00 */
[-C--:B------:R-:W-:Y:S01]  /*5390*/  FMUL.FTZ R105, R105, R175.reuse ;  /* 0x000000af69697220 */ /* 0x080fe20000410000 */
[----:B------:R-:W2:Y:S01]  /*53a0*/  MUFU.EX2 R8, R8 ;  /* 0x0000000800087308 */ /* 0x000ea20000000800 */
[----:B------:R-:W-:Y:S01]  /*53b0*/  FADD.FTZ R6, R20, R177 ;  /* 0x000000b114067221 */ /* 0x000fe20000010000 */
[----:B------:R-:W-:Y:S01]  /*53c0*/  @!P1 IADD3 R152, R168, 0x28c40, RZ ;  /* 0x00028c40a8989810 */ /* 0x000fe20007ffe0ff */
[----:B------:R-:W-:Y:S01]  /*53d0*/  FMUL.FTZ R108, R108, R175 ;  /* 0x000000af6c6c7220 */ /* 0x000fe20000410000 */
[----:B---3--:R-:W-:Y:S01]  /*53e0*/  F2FP.BF16.F32.PACK_AB R158, R178, R153 ;  /* 0x00000099b29e723e */ /* 0x008fe200000010ff */
[----:B------:R-:W-:Y:S01]  /*53f0*/  FADD.FTZ R177, R21, R6 ;  /* 0x0000000615b17221 */ /* 0x000fe20000010000 */
[----:B------:R-:W-:Y:S01]  /*5400*/  @!P1 PRMT R152, RZ, 0x654, R152 ;  /* 0x00000654ff989816 */ /* 0x000fe20000000098 */
[----:B------:R-:W-:Y:S01]  /*5410*/  FMUL.FTZ R109, R109, R175 ;  /* 0x000000af6d6d7220 */ /* 0x000fe20000410000 */
[----:B------:R-:W3:Y:S01]  /*5420*/  MUFU.EX2 R10, R10 ;  /* 0x0000000a000a7308 */ /* 0x000ee20000000800 */
[----:B-1----:R-:W-:Y:S01]  /*5430*/  FFMA.FTZ R5, R188, R5, R9 ;  /* 0x00000005bc057223 */ /* 0x002fe20000010009 */
[----:B------:R1:W-:Y:S01]  /*5440*/  @!P1 SYNCS.ARRIVE.TRANS64.RED.A1T0 RZ, [R152+URZ], RZ ;  /* 0x000000ff98ff99a7 */ /* 0x0003e2000810043f */
[----:B------:R-:W-:Y:S01]  /*5450*/  @!P3 STS [R154+0x28800], R175 ;  /* 0x028800af9a00b388 */ /* 0x000fe20000000800 */
[-C--:B------:R-:W-:Y:S01]  /*5460*/  FMUL.FTZ R112, R112, R175.reuse ;  /* 0x000000af70707220 */ /* 0x080fe20000410000 */
[-C--:B------:R-:W-:Y:S01]  /*5470*/  FMUL.FTZ R113, R113, R175.reuse ;  /* 0x000000af71717220 */ /* 0x080fe20000410000 */
[-C--:B------:R-:W-:Y:S01]  /*5480*/  FMUL.FTZ R116, R116, R175.reuse ;  /* 0x000000af74747220 */ /* 0x080fe20000410000 */
[----:B------:R4:W-:Y:S01]  /*5490*/  @!P3 STS [R154+0x28820], R188 ;  /* 0x028820bc9a00b388 */ /* 0x0009e20000000800 */
[----:B------:R-:W5:Y:S01]  /*54a0*/  MUFU.EX2 R11, R11 ;  /* 0x0000000b000b7308 */ /* 0x000f620000000800 */
[----:B--2---:R-:W-:Y:S01]  /*54b0*/  FADD.FTZ R5, R8, R5 ;  /* 0x0000000508057221 */ /* 0x004fe20000010000 */
[----:B-1----:R-:W-:Y:S01]  /*54c0*/  FADD.FTZ R152, R176, R177 ;  /* 0x000000b1b0987221 */ /* 0x002fe20000010000 */
[-C--:B------:R-:W-:Y:S01]  /*54d0*/  FMUL.FTZ R117, R117, R175.reuse ;  /* 0x000000af75757220 */ /* 0x080fe20000410000 */
[-C--:B------:R-:W-:Y:S01]  /*54e0*/  FMUL.FTZ R120, R120, R175.reuse ;  /* 0x000000af78787220 */ /* 0x080fe20000410000 */
[----:B------:R-:W-:Y:S01]  /*54f0*/  FMUL.FTZ R121, R121, R175 ;  /* 0x000000af79797220 */ /* 0x000fe20000410000 */
[----:B------:R-:W-:Y:S01]  /*5500*/  FADD.FTZ R177, R153, R152 ;  /* 0x0000009899b17221 */ /* 0x000fe20000010000 */
[----:B------:R-:W-:Y:S01]  /*5510*/  F2FP.BF16.F32.PACK_AB R153, R8, R9 ;  /* 0x000000090899723e */ /* 0x000fe200000010ff */
[----:B------:R-:W1:Y:S01]  /*5520*/  MUFU.EX2 R12, R12 ;  /* 0x0000000c000c7308 */ /* 0x000e620000000800 */
[----:B---3--:R-:W-:Y:S01]  /*5530*/  FADD.FTZ R6, R10, R5 ;  /* 0x000000050a067221 */ /* 0x008fe20000010000 */
[----:B------:R-:W-:Y:S01]  /*5540*/  FADD.FTZ R152, R178, R177 ;  /* 0x000000b1b2987221 */ /* 0x000fe20000010000 */
[----:B----4-:R-:W-:Y:S01]  /*5550*/  F2FP.BF16.F32.PACK_AB R154, R20, R15 ;  /* 0x0000000f149a723e */ /* 0x010fe200000010ff */
[-C--:B------:R-:W-:Y:S01]  /*5560*/  FMUL.FTZ R124, R124, R175.reuse ;  /* 0x000000af7c7c7220 */ /* 0x080fe20000410000 */
[-C--:B------:R-:W-:Y:S01]  /*5570*/  FMUL.FTZ R125, R125, R175.reuse ;  /* 0x000000af7d7d7220 */ /* 0x080fe20000410000 */
[----:B------:R-:W-:Y:S01]  /*5580*/  FADD.FTZ R177, R155, R152 ;  /* 0x000000989bb17221 */ /* 0x000fe20000010000 */
[-C--:B------:R-:W-:Y:S01]  /*5590*/  FMUL.FTZ R128, R128, R175.reuse ;  /* 0x000000af80807220 */ /* 0x080fe20000410000 */
[----:B------:R-:W2:Y:S01]  /*55a0*/  MUFU.EX2 R163, R163 ;  /* 0x000000a300a37308 */ /* 0x000ea20000000800 */
[----:B-----5:R-:W-:Y:S01]  /*55b0*/  FADD.FTZ R5, R11, R6 ;  /* 0x000000060b057221 */ /* 0x020fe20000010000 */
[-C--:B------:R-:W-:Y:S01]  /*55c0*/  FMUL.FTZ R129, R129, R175.reuse ;  /* 0x000000af81817220 */ /* 0x080fe20000410000 */
[-C--:B------:R-:W-:Y:S01]  /*55d0*/  FMUL.FTZ R132, R132, R175.reuse ;  /* 0x000000af84847220 */ /* 0x080fe20000410000 */
[-C--:B------:R-:W-:Y:S01]  /*55e0*/  FMUL.FTZ R133, R133, R175.reuse ;  /* 0x000000af85857220 */ /* 0x080fe20000410000 */
[-C--:B------:R-:W-:Y:S01]  /*55f0*/  FMUL.FTZ R136, R136, R175.reuse ;  /* 0x000000af88887220 */ /* 0x080fe20000410000 */
[-C--:B------:R-:W-:Y:S01]  /*5600*/  FMUL.FTZ R137, R137, R175.reuse ;  /* 0x000000af89897220 */ /* 0x080fe20000410000 */
[-C--:B------:R-:W-:Y:S01]  /*5610*/  FMUL.FTZ R140, R140, R175.reuse ;  /* 0x000000af8c8c7220 */ /* 0x080fe20000410000 */
[----:B------:R-:W3:Y:S01]  /*5620*/  MUFU.EX2 R165, R165 ;  /* 0x000000a500a57308 */ /* 0x000ee20000000800 */
[----:B-1----:R-:W-:Y:S01]  /*5630*/  FADD.FTZ R6, R12, R5 ;  /* 0x000000050c067221 */ /* 0x002fe20000010000 */
[-C--:B------:R-:W-:Y:S01]  /*5640*/  FMUL.FTZ R141, R141, R175.reuse ;  /* 0x000000af8d8d7220 */ /* 0x080fe20000410000 */
[-C--:B------:R-:W-:Y:S01]  /*5650*/  FMUL.FTZ R144, R144, R175.reuse ;  /* 0x000000af90907220 */ /* 0x080fe20000410000 */
[-C--:B------:R-:W-:Y:S01]  /*5660*/  FMUL.FTZ R145, R145, R175.reuse ;  /* 0x000000af91917220 */ /* 0x080fe20000410000 */
[-C--:B------:R-:W-:Y:S01]  /*5670*/  FMUL.FTZ R148, R148, R175.reuse ;  /* 0x000000af94947220 */ /* 0x080fe20000410000 */
[----:B------:R-:W-:Y:S01]  /*5680*/  FMUL.FTZ R149, R149, R175 ;  /* 0x000000af95957220 */ /* 0x000fe20000410000 */
[-C--:B------:R-:W-:Y:S01]  /*5690*/  FMUL.FTZ R26, R26, R188.reuse ;  /* 0x000000bc1a1a7220 */ /* 0x080fe20000410000 */
[----:B------:R-:W1:Y:S01]  /*56a0*/  MUFU.EX2 R194, R194 ;  /* 0x000000c200c27308 */ /* 0x000e620000000800 */
[----:B--2---:R-:W-:Y:S01]  /*56b0*/  FADD.FTZ R6, R163, R6 ;  /* 0x00000006a3067221 */ /* 0x004fe20000010000 */
[-C--:B------:R-:W-:Y:S01]  /*56c0*/  FMUL.FTZ R27, R27, R188.reuse ;  /* 0x000000bc1b1b7220 */ /* 0x080fe20000410000 */
[-C--:B------:R-:W-:Y:S01]  /*56d0*/  FMUL.FTZ R30, R30, R188.reuse ;  /* 0x000000bc1e1e7220 */ /* 0x080fe20000410000 */
[-C--:B------:R-:W-:Y:S01]  /*56e0*/  FMUL.FTZ R31, R31, R188.reuse ;  /* 0x000000bc1f1f7220 */ /* 0x080fe20000410000 */
[-C--:B------:R-:W-:Y:S01]  /*56f0*/  FMUL.FTZ R34, R34, R188.reuse ;  /* 0x000000bc22227220 */ /* 0x080fe20000410000 */
[-C--:B------:R-:W-:Y:S01]  /*5700*/  FMUL.FTZ R35, R35, R188.reuse ;  /* 0x000000bc23237220 */ /* 0x080fe20000410000 */
[-C--:B------:R-:W-:Y:S01]  /*5710*/  FMUL.FTZ R38, R38, R188.reuse ;  /* 0x000000bc26267220 */ /* 0x080fe20000410000 */
[----:B------:R-:W2:Y:S01]  /*5720*/  MUFU.EX2 R180, R180 ;  /* 0x000000b400b47308 */ /* 0x000ea20000000800 */
[----:B---3--:R-:W-:Y:S01]  /*5730*/  FADD.FTZ R5, R165, R6 ;  /* 0x00000006a5057221 */ /* 0x008fe20000010000 */
        /* <DEDUP_REMOVED lines=12> */
[-C--:B------:R-:W-:Y:S01]  /*5800*/  FMUL.FTZ R59, R59, R188.reuse ;  /* 0x000000bc3b3b7220 */ /* 0x080fe20000410000 */
[-C--:B------:R-:W-:Y:S01]  /*5810*/  FMUL.FTZ R62, R62, R188.reuse ;  /* 0x000000bc3e3e7220 */ /* 0x080fe20000410000 */
[----:B------:R-:W1:Y:S01]  /*5820*/  MUFU.EX2 R157, R157 ;  /* 0x0000009d009d7308 */ /* 0x000e620000000800 */
[C---:B--2---:R-:W-:Y:S01]  /*5830*/  FADD.FTZ R152, R180.reuse, R177 ;  /* 0x000000b1b4987221 */ /* 0x044fe20000010000 */
[----:B------:R-:W-:Y:S01]  /*5840*/  F2FP.BF16.F32.PACK_AB R160, R180, R155 ;  /* 0x0000009bb4a0723e */ /* 0x000fe200000010ff */
[----:B------:R-:W-:Y:S01]  /*5850*/  FMUL.FTZ R63, R63, R188 ;  /* 0x000000bc3f3f7220 */ /* 0x000fe20000410000 */
[----:B------:R-:W-:Y:S01]  /*5860*/  F2FP.BF16.F32.PACK_AB R155, R11, R10 ;  /* 0x0000000a0b9b723e */ /* 0x000fe200000010ff */
        /* <DEDUP_REMOVED lines=10> */
[----:B------:R-:W-:Y:S01]  /*5910*/  FMUL.FTZ R82, R82, R188 ;  /* 0x000000bc52527220 */ /* 0x000fe20000410000 */
[----:B------:R-:W3:Y:S01]  /*5920*/  MUFU.EX2 R182, R182 ;  /* 0x000000b600b67308 */ /* 0x000ee20000000800 */
[----:B-1----:R-:W-:Y:S01]  /*5930*/  FADD.FTZ R177, R157, R152 ;  /* 0x000000989db17221 */ /* 0x002fe20000010000 */
[----:B------:R-:W-:Y:S01]  /*5940*/  F2FP.BF16.F32.PACK_AB R152, R13, R14 ;  /* 0x0000000e0d98723e */ /* 0x000fe200000010ff */
[----:B------:R-:W-:Y:S01]  /*5950*/  BAR.SYNC.DEFER_BLOCKING 0xf, 0x100 ;  /* 0x03c4000000007b1d */ /* 0x000fe20000010000 */
[-C--:B------:R-:W-:Y:S01]  /*5960*/  FMUL.FTZ R83, R83, R188.reuse ;  /* 0x000000bc53537220 */ /* 0x080fe20000410000 */
[-C--:B------:R-:W-:Y:S01]  /*5970*/  FMUL.FTZ R86, R86, R188.reuse ;  /* 0x000000bc56567220 */ /* 0x080fe20000410000 */
[-C--:B------:R-:W-:Y:S01]  /*5980*/  FMUL.FTZ R87, R87, R188.reuse ;  /* 0x000000bc57577220 */ /* 0x080fe20000410000 */
[-C--:B------:R-:W-:Y:S01]  /*5990*/  FMUL.FTZ R90, R90, R188.reuse ;  /* 0x000000bc5a5a7220 */ /* 0x080fe20000410000 */
        /* <DEDUP_REMOVED lines=10> */
[C---:B---3--:R-:W-:Y:S01]  /*5a40*/  FADD.FTZ R14, R182.reuse, R177 ;  /* 0x000000b1b60e7221 */ /* 0x048fe20000010000 */
[----:B------:R-:W-:Y:S01]  /*5a50*/  F2FP.BF16.F32.PACK_AB R162, R182, R157 ;  /* 0x0000009db6a2723e */ /* 0x000fe200000010ff */
[----:B------:R-:W-:Y:S01]  /*5a60*/  FMUL.FTZ R106, R106, R188 ;  /* 0x000000bc6a6a7220 */ /* 0x000fe20000410000 */
[----:B------:R-:W-:Y:S01]  /*5a70*/  F2FP.BF16.F32.PACK_AB R157, R163, R12 ;  /* 0x0000000ca39d723e */ /* 0x000fe200000010ff */
[-C--:B------:R-:W-:Y:S01]  /*5a80*/  FMUL.FTZ R107, R107, R188.reuse ;  /* 0x000000bc6b6b7220 */ /* 0x080fe20000410000 */
[-C--:B------:R-:W-:Y:S01]  /*5a90*/  FMUL.FTZ R110, R110, R188.reuse ;  /* 0x000000bc6e6e7220 */ /* 0x080fe20000410000 */
[-C--:B------:R-:W-:Y:S01]  /*5aa0*/  FMUL.FTZ R111, R111, R188.reuse ;  /* 0x000000bc6f6f7220 */ /* 0x080fe20000410000 */
[----:B------:R-:W3:Y:S01]  /*5ab0*/  MUFU.EX2 R198, R171 ;  /* 0x000000ab00c67308 */ /* 0x000ee20000000800 */
[----:B-1----:R-:W-:Y:S01]  /*5ac0*/  FADD.FTZ R5, R169, R6 ;  /* 0x00000006a9057221 */ /* 0x002fe20000010000 */
[----:B------:R1:W-:Y:S01]  /*5ad0*/  STSM.16.M88.4 [R19+0x26800], R152 ;  /* 0x0268009813007844 */ /* 0x0003e20000000200 */
[-C--:B------:R-:W-:Y:S01]  /*5ae0*/  FMUL.FTZ R114, R114, R188.reuse ;  /* 0x000000bc72727220 */ /* 0x080fe20000410000 */
[-C--:B------:R-:W-:Y:S01]  /*5af0*/  FMUL.FTZ R115, R115, R188.reuse ;  /* 0x000000bc73737220 */ /* 0x080fe20000410000 */
[-C--:B------:R-:W-:Y:S01]  /*5b00*/  FMUL.FTZ R118, R118, R188.reuse ;  /* 0x000000bc76767220 */ /* 0x080fe20000410000 */
[-C--:B------:R-:W-:Y:S01]  /*5b10*/  FMUL.FTZ R119, R119, R188.reuse ;  /* 0x000000bc77777220 */ /* 0x080fe20000410000 */
[-C--:B------:R-:W-:Y:S01]  /*5b20*/  FMUL.FTZ R122, R122, R188.reuse ;  /* 0x000000bc7a7a7220 */ /* 0x080fe20000410000 */
[----:B------:R-:W4:Y:S01]  /*5b30*/  MUFU.EX2 R190, R190 ;  /* 0x000000be00be7308 */ /* 0x000f220000000800 */
        /* <DEDUP_REMOVED lines=10> */
[-C--:B------:R-:W-:Y:S01]  /*5be0*/  FMUL.FTZ R135, R135, R188.reuse ;  /* 0x000000bc87877220 */ /* 0x080fe20000410000 */
[-C--:B------:R-:W-:Y:S01]  /*5bf0*/  FMUL.FTZ R138, R138, R188.reuse ;  /* 0x000000bc8a8a7220 */ /* 0x080fe20000410000 */
[-C--:B------:R-:W-:Y:S01]  /*5c00*/  FMUL.FTZ R139, R139, R188.reuse ;  /* 0x000000bc8b8b7220 */ /* 0x080fe20000410000 */
[-C--:B------:R-:W-:Y:S01]  /*5c10*/  FMUL.FTZ R142, R142, R188.reuse ;  /* 0x000000bc8e8e7220 */ /* 0x080fe20000410000 */
[-C--:B------:R-:W-:Y:S01]  /*5c20*/  FMUL.FTZ R143, R143, R188.reuse ;  /* 0x000000bc8f8f7220 */ /* 0x080fe20000410000 */
[----:B------:R-:W3:Y:S01]  /*5c30*/  MUFU.EX2 R161, R161 ;  /* 0x000000a100a17308 */ /* 0x000ee20000000800 */
[C---:B----4-:R-:W-:Y:S01]  /*5c40*/  FADD.FTZ R6, R190.reuse, R13 ;  /* 0x0000000dbe067221 */ /* 0x050fe20000010000 */
[----:B------:R-:W-:Y:S01]  /*5c50*/  F2FP.BF16.F32.PACK_AB R164, R190, R159 ;  /* 0x0000009fbea4723e */ /* 0x000fe200000010ff */
[-C--:B------:R-:W-:Y:S01]  /*5c60*/  FMUL.FTZ R146, R146, R188.reuse ;  /* 0x000000bc92927220 */ /* 0x080fe20000410000 */
[----:B------:R-:W-:Y:S01]  /*5c70*/  F2FP.BF16.F32.PACK_AB R159, R194, R165 ;  /* 0x000000a5c29f723e */ /* 0x000fe200000010ff */
[-C--:B------:R-:W-:Y:S01]  /*5c80*/  FMUL.FTZ R147, R147, R188.reuse ;  /* 0x000000bc93937220 */ /* 0x080fe20000410000 */
[-C--:B------:R-:W-:Y:S01]  /*5c90*/  FMUL.FTZ R150, R150, R188.reuse ;  /* 0x000000bc96967220 */ /* 0x080fe20000410000 */
[----:B------:R-:W-:Y:S01]  /*5ca0*/  FMUL.FTZ R151, R151, R188 ;  /* 0x000000bc97977220 */ /* 0x000fe20000410000 */
[----:B------:R-:W4:Y:S01]  /*5cb0*/  MUFU.EX2 R192, R192 ;  /* 0x000000c000c07308 */ /* 0x000f220000000800 */
[----:B--2---:R-:W-:Y:S01]  /*5cc0*/  FADD.FTZ R14, R170, R5 ;  /* 0x00000005aa0e7221 */ /* 0x004fe20000010000 */
[----:B------:R1:W-:Y:S06]  /*5cd0*/  STSM.16.M88.4 [R18], R156 ;  /* 0x0000009c12007844 */ /* 0x0003ec0000000200 */
[----:B------:R-:W2:Y:S01]  /*5ce0*/  MUFU.EX2 R171, R172 ;  /* 0x000000ac00ab7308 */ /* 0x000ea20000000800 */
[----:B---3--:R-:W-:-:S07]  /*5cf0*/  FADD.FTZ R13, R161, R6 ;  /* 0x00000006a10d7221 */ /* 0x008fce0000010000 */
[----:B------:R-:W3:Y:S01]  /*5d00*/  MUFU.EX2 R173, R173 ;  /* 0x000000ad00ad7308 */ /* 0x000ee20000000800 */
[C---:B----4-:R-:W-:Y:S01]  /*5d10*/  F2FP.BF16.F32.PACK_AB R166, R192.reuse, R161 ;  /* 0x000000a1c0a6723e */ /* 0x050fe200000010ff */
[----:B------:R-:W-:Y:S01]  /*5d20*/  FADD.FTZ R6, R192, R13 ;  /* 0x0000000dc0067221 */ /* 0x000fe20000010000 */
[----:B------:R-:W-:-:S05]  /*5d30*/  F2FP.BF16.F32.PACK_AB R161, R196, R167 ;  /* 0x000000a7c4a1723e */ /* 0x000fca00000010ff */
[----:B------:R-:W4:Y:S01]  /*5d40*/  MUFU.EX2 R174, R174 ;  /* 0x000000ae00ae7308 */ /* 0x000f220000000800 */
[C---:B--2---:R-:W-:Y:S01]  /*5d50*/  FADD.FTZ R14, R171.reuse, R14 ;  /* 0x0000000eab0e7221 */ /* 0x044fe20000010000 */
[----:B------:R-:W-:Y:S01]  /*5d60*/  F2FP.BF16.F32.PACK_AB R165, R171, R170 ;  /* 0x000000aaaba5723e */ /* 0x000fe200000010ff */
[----:B------:R1:W-:Y:S02]  /*5d70*/  STSM.16.M88.4 [R23], R160 ;  /* 0x000000a017007844 */ /* 0x0003e40000000200 */
[----:B---3--:R-:W-:Y:S01]  /*5d80*/  FADD.FTZ R5, R173, R14 ;  /* 0x0000000ead057221 */ /* 0x008fe20000010000 */
[----:B----4-:R-:W-:-:S03]  /*5d90*/  F2FP.BF16.F32.PACK_AB R167, R174, R173 ;  /* 0x000000adaea7723e */ /* 0x010fc600000010ff */
[----:B------:R-:W-:Y:S02]  /*5da0*/  FADD.FTZ R5, R174, R5 ;  /* 0x00000005ae057221 */ /* 0x000fe40000010000 */
[----:B------:R1:W-:Y:S01]  /*5db0*/  STSM.16.M88.4 [R22], R164 ;  /* 0x000000a416007844 */ /* 0x0003e20000000200 */
[----:B------:R-:W-:Y:S05]  /*5dc0*/  @!P0 BRA `(.L_x_34) ;  /* 0x0000000000048947 */ /* 0x000fea0003800000 */
[----:B------:R-:W-:Y:S01]  /*5dd0*/  BPT.TRAP 0x1 ;  /* 0x000000040000795c */ /* 0x000fe20000300000 */
.L_x_34:
[----:B------:R2:W3:Y:S01]  /*5de0*/  SYNCS.PHASECHK.TRANS64.TRYWAIT P3, [UR23+0x28c50], R7 ;  /* 0x028c5007ff0075a7 */ /* 0x0004e20008060157 */
[----:B------:R-:W-:Y:S05]  /*5df0*/  @!P0 BRA `(.L_x_35) ;  /* 0x0000000000048947 */ /* 0x000fea0003800000 */
[----:B------:R-:W-:Y:S01]  /*5e00*/  BPT.TRAP 0x1 ;  /* 0x000000040000795c */ /* 0x000fe20000300000 */
.L_x_35:
[----:B---3--:R-:W-:Y:S05]  /*5e10*/  @P3 BRA `(.L_x_36) ;  /* 0x0000000000083947 */ /* 0x008fea0003800000 */
[----:B------:R-:W3:Y:S02]  /*5e20*/  SYNCS.PHASECHK.TRANS64.TRYWAIT P3, [UR23+0x28c50], R7 ;  /* 0x028c5007ff0075a7 */ /* 0x000ee40008060157 */
[----:B---3--:R-:W-:Y:S05]  /*5e30*/  @!P3 BRA `(.L_x_37) ;  /* 0x0000005000c4b947 */ /* 0x008fea0003800000 */
.L_x_36:
[----:B------:R-:W-:Y:S01]  /*5e40*/  ULEA UR10, UR39, UR51, 0xc ;  /* 0x00000033270a7291 */ /* 0x000fe2000f8e603f */
[----:B------:R-:W-:Y:S01]  /*5e50*/  WARPGROUP.ARRIVE ;  /* 0x00000000000079c5 */ /* 0x000fe20000000000 */
[----:B------:R-:W-:Y:S01]  /*5e60*/  UMOV UR7, 0x40000040 ;  /* 0x4000004000077882 */ /* 0x000fe20000000000 */
[----:B---3--:R-:W-:Y:S01]  /*5e70*/  @!P1 IADD3 R168, R168, 0x28c60, RZ ;  /* 0x00028c60a8a89810 */ /* 0x008fe20007ffe0ff */
[----:B------:R-:W-:Y:S01]  /*5e80*/  UMOV UR21, UR39 ;  /* 0x0000002700157c82 */ /* 0x000fe20008000000 */
[----:B------:R-:W-:Y:S02]  /*5e90*/  MOV R9, R4 ;  /* 0x0000000400097202 */ /* 0x000fe40000000f00 */
[----:B------:R-:W-:Y:S01]  /*5ea0*/  UMOV UR6, UR10 ;  /* 0x0000000a00067c82 */ /* 0x000fe20008000000 */
[----:B------:R-:W-:Y:S01]  /*5eb0*/  @!P1 PRMT R168, RZ, 0x654, R168 ;  /* 0x00000654ffa89816 */ /* 0x000fe200000000a8 */
[----:B------:R-:W-:Y:S01]  /*5ec0*/  HGMMA.64x256x16.F32.BF16 R24, R152, gdesc[UR4].tnspB, R24, gsb0 ;  /* 0x43e0000498187df0 */ /* 0x000fe20008001818 */
[----:B------:R-:W-:Y:S01]  /*5ed0*/  UIADD3 UR6, UR10, 0x80, URZ ;  /* 0x000000800a067890 */ /* 0x000fe2000fffe03f */
[----:B------:R-:W-:Y:S01]  /*5ee0*/  MOV R14, R3 ;  /* 0x00000003000e7202 */ /* 0x000fe20000000f00 */
[----:B------:R-:W-:Y:S01]  /*5ef0*/  UMOV UR7, 0x40000040 ;  /* 0x4000004000077882 */ /* 0x000fe20000000000 */
[----:B------:R-:W-:-:S02]  /*5f00*/  WARPGROUP.DEPBAR.LE gsb0, 0x0 ;  /* 0x00008000000079c5 */ /* 0x000fc40000010000 */
        /* <DEDUP_REMOVED lines=21> */
[----:B---3--:R-:W3:Y:S02]  /*6060*/  FENCE.VIEW.ASYNC.S ;  /* 0x00000000000073c6 */ /* 0x008ee40000000000 */
[----:B---3--:R-:W-:Y:S01]  /*6070*/  NOP ;  /* 0x0000000000007918 */ /* 0x008fe20000000000 */
[----:B------:R-:W-:Y:S06]  /*6080*/  BAR.ARV 0xe, 0x100 ;  /* 0x0384000000007b1d */ /* 0x000fec0000002000 */
[----:B------:R3:W-:Y:S01]  /*6090*/  @!P1 SYNCS.ARRIVE.TRANS64.RED.A1T0 RZ, [R168+URZ], RZ ;  /* 0x000000ffa8ff99a7 */ /* 0x0007e2000810043f */
[----:B------:R-:W-:Y:S05]  /*60a0*/  @P2 BRA `(.L_x_38) ;  /* 0xffffffe000d02947 */ /* 0x000fea000383ffff */
.L_x_29:
[----:B--2---:R-:W2:Y:S01]  /*60b0*/  SHFL.BFLY PT, R7, R6, 0x2, 0x1f ;  /* 0x0c401f0006077f89 */ /* 0x004ea200000e0000 */
[----:B------:R-:W-:Y:S01]  /*60c0*/  IADD3 R11, -R17, RZ, RZ ;  /* 0x000000ff110b7210 */ /* 0x000fe20007ffe1ff */
[----:B-1----:R-:W-:Y:S01]  /*60d0*/  IMAD.MOV.U32 R156, RZ, RZ, -0x800000 ;  /* 0xff800000ff9c7424 */ /* 0x002fe200078e00ff */
[----:B------:R-:W-:Y:S01]  /*60e0*/  MOV R12, UR20 ;  /* 0x00000014000c7c02 */ /* 0x000fe20008000f00 */
[----:B------:R-:W1:Y:S01]  /*60f0*/  SHFL.BFLY PT, R8, R5, 0x2, 0x1f ;  /* 0x0c401f0005087f89 */ /* 0x000e6200000e0000 */
[----:B------:R-:W-:Y:S08]  /*6100*/  BAR.ARV 0x8, 0xa0 ;  /* 0x0202800000007b1d */ /* 0x000ff00000002000 */
[----:B------:R-:W-:Y:S01]  /*6110*/  BAR.SYNC.DEFER_BLOCKING 0xf, 0x100 ;  /* 0x03c4000000007b1d */ /* 0x000fe20000010000 */
[----:B------:R-:W-:Y:S01]  /*6120*/  ISETP.NE.AND P2, PT, R16, R11, PT ;  /* 0x0000000b1000720c */ /* 0x000fe20003f45270 */
[----:B------:R-:W-:Y:S01]  /*6130*/  UIADD3 UR41, UR41, 0x1, URZ ;  /* 0x0000000129297890 */ /* 0x000fe2000fffe03f */
[----:B------:R-:W-:Y:S01]  /*6140*/  MOV R155, 0xff800000 ;  /* 0xff800000009b7802 */ /* 0x000fe20000000f00 */
[----:B--2---:R-:W-:Y:S01]  /*6150*/  FADD.FTZ R7, R7, R6 ;  /* 0x0000000607077221 */ /* 0x004fe20000010000 */
[----:B-1----:R-:W-:-:S04]  /*6160*/  FADD.FTZ R8, R8, R5 ;  /* 0x0000000508087221 */ /* 0x002fc80000010000 */
[----:B------:R-:W1:Y:S01]  /*6170*/  SHFL.BFLY PT, R0, R7, 0x1, 0x1f ;  /* 0x0c201f0007007f89 */ /* 0x000e6200000e0000 */
[----:B------:R-:W-:Y:S01]  /*6180*/  MOV R5, UR39 ;  /* 0x0000002700057c02 */ /* 0x000fe20008000f00 */
[----:B------:R-:W-:Y:S02]  /*6190*/  UIADD3 UR39, UR39, 0x1, URZ ;  /* 0x0000000127277890 */ /* 0x000fe4000fffe03f */
[----:B------:R-:W2:Y:S01]  /*61a0*/  SHFL.BFLY PT, R9, R8, 0x1, 0x1f ;  /* 0x0c201f0008097f89 */ /* 0x000ea200000e0000 */
[----:B------:R-:W-:Y:S01]  /*61b0*/  @!P2 LEA R6, R5, R2, 0x6 ;  /* 0x000000020506a211 */ /* 0x000fe200078e30ff */
[----:B------:R-:W-:Y:S01]  /*61c0*/  UISETP.NE.AND UP0, UPT, UR39, 0x2, UPT ;  /* 0x000000022700788c */ /* 0x000fe2000bf05270 */
[----:B------:R-:W-:-:S03]  /*61d0*/  MOV R5, RZ ;  /* 0x000000ff00057202 */ /* 0x000fc60000000f00 */
[----:B------:R-:W-:Y:S02]  /*61e0*/  USEL UR4, URZ, 0x1, UP0 ;  /* 0x000000013f047887 */ /* 0x000fe40008000000 */
[----:B------:R-:W-:Y:S02]  /*61f0*/  USEL UR39, UR39, URZ, UP0 ;  /* 0x0000003f27277287 */ /* 0x000fe40008000000 */
[----:B------:R-:W-:Y:S01]  /*6200*/  ULOP3.LUT UR40, UR40, UR4, URZ, 0x3c, !UPT ;  /* 0x0000000428287292 */ /* 0x000fe2000f8e3c3f */
[----:B-1----:R-:W-:Y:S01]  /*6210*/  FADD.FTZ R10, R7, R0 ;  /* 0x00000000070a7221 */ /* 0x002fe20000010000 */
[----:B------:R-:W-:Y:S02]  /*6220*/  IMAD.MOV.U32 R0, RZ, RZ, RZ ;  /* 0x000000ffff007224 */ /* 0x000fe400078e00ff */
[----:B--2---:R-:W-:Y:S02]  /*6230*/  FADD.FTZ R9, R8, R9 ;  /* 0x0000000908097221 */ /* 0x004fe40000010000 */
[----:B------:R-:W-:-:S02]  /*6240*/  FSETP.NE.FTZ.AND P0, PT, R10, RZ, PT ;  /* 0x000000ff0a00720b */ /* 0x000fc40003f15000 */
[----:B------:R-:W-:Y:S02]  /*6250*/  @!P2 LEA R8, R6, UR46, 0x2 ;  /* 0x0000002e0608ac11 */ /* 0x000fe4000f8e10ff */
[----:B------:R-:W-:Y:S02]  /*6260*/  FSETP.NE.FTZ.AND P1, PT, R9, RZ, PT ;  /* 0x000000ff0900720b */ /* 0x000fe40003f35000 */
[----:B------:R-:W-:-:S07]  /*6270*/  MOV R6, UR20 ;  /* 0x0000001400067c02 */ /* 0x000fce0008000f00 */
[----:B------:R-:W1:Y:S01]  /*6280*/  @P0 MUFU.RCP R0, R10 ;  /* 0x0000000a00000308 */ /* 0x000e620000001000 */
[----:B------:R-:W-:-:S03]  /*6290*/  @P0 FMUL.FTZ R6, R6, 0.69314718246459960938 ;  /* 0x3f31721806060820 */ /* 0x000fc60000410000 */
[----:B------:R-:W-:-:S04]  /*62a0*/  @P1 FMUL.FTZ R12, R12, 0.69314718246459960938 ;  /* 0x3f3172180c0c1820 */ /* 0x000fc80000410000 */
[----:B------:R-:W2:Y:S08]  /*62b0*/  @P1 MUFU.RCP R5, R9 ;  /* 0x0000000900051308 */ /* 0x000eb00000001000 */
[----:B------:R-:W4:Y:S01]  /*62c0*/  @P0 MUFU.LG2 R7, R10 ;  /* 0x0000000a00070308 */ /* 0x000f220000000c00 */
[----:B-1----:R-:W-:Y:S01]  /*62d0*/  @!P2 STS [R8+0x28800], R0 ;  /* 0x028800000800a388 */ /* 0x002fe20000000800 */
[-C--:B------:R-:W-:Y:S01]  /*62e0*/  FMUL.FTZ R24, R24, R0.reuse ;  /* 0x0000000018187220 */ /* 0x080fe20000410000 */
[-C--:B------:R-:W-:Y:S01]  /*62f0*/  FMUL.FTZ R25, R25, R0.reuse ;  /* 0x0000000019197220 */ /* 0x080fe20000410000 */
[-C--:B------:R-:W-:Y:S01]  /*6300*/  FMUL.FTZ R28, R28, R0.reuse ;  /* 0x000000001c1c7220 */ /* 0x080fe20000410000 */
[-C--:B------:R-:W-:Y:S01]  /*6310*/  FMUL.FTZ R29, R29, R0.reuse ;  /* 0x000000001d1d7220 */ /* 0x080fe20000410000 */
[-C--:B------:R-:W-:Y:S01]  /*6320*/  FMUL.FTZ R32, R32, R0.reuse ;  /* 0x0000000020207220 */ /* 0x080fe20000410000 */
[-C--:B------:R-:W-:Y:S01]  /*6330*/  FMUL.FTZ R33, R33, R0.reuse ;  /* 0x0000000021217220 */ /* 0x080fe20000410000 */
[-C--:B------:R-:W-:Y:S01]  /*6340*/  FMUL.FTZ R36, R36, R0.reuse ;  /* 0x0000000024247220 */ /* 0x080fe20000410000 */
[----:B--2---:R1:W-:Y:S01]  /*6350*/  @!P2 STS [R8+0x28820], R5 ;  /* 0x028820050800a388 */ /* 0x0043e20000000800 */
[-C--:B------:R-:W-:Y:S01]  /*6360*/  FMUL.FTZ R37, R37, R0.reuse ;  /* 0x0000000025257220 */ /* 0x080fe20000410000 */
[-C--:B------:R-:W-:Y:S01]  /*6370*/  FMUL.FTZ R40, R40, R0.reuse ;  /* 0x0000000028287220 */ /* 0x080fe20000410000 */
[-C--:B------:R-:W-:Y:S01]  /*6380*/  FMUL.FTZ R41, R41, R0.reuse ;  /* 0x0000000029297220 */ /* 0x080fe20000410000 */
[-C--:B------:R-:W-:Y:S01]  /*6390*/  FMUL.FTZ R44, R44, R0.reuse ;  /* 0x000000002c2c7220 */ /* 0x080fe20000410000 */
[-C--:B------:R-:W-:Y:S01]  /*63a0*/  FMUL.FTZ R45, R45, R0.reuse ;  /* 0x000000002d2d7220 */ /* 0x080fe20000410000 */
[-C--:B------:R-:W-:Y:S01]  /*63b0*/  FMUL.FTZ R48, R48, R0.reuse ;  /* 0x0000000030307220 */ /* 0x080fe20000410000 */
[-C--:B------:R-:W-:Y:S01]  /*63c0*/  FMUL.FTZ R49, R49, R0.reuse ;  /* 0x0000000031317220 */ /* 0x080fe20000410000 */
[----:B----4-:R-:W-:Y:S01]  /*63d0*/  @P0 FMUL.FTZ R7, R7, 0.69314718246459960938 ;  /* 0x3f31721807070820 */ /* 0x010fe20000410000 */
[-C--:B------:R-:W-:Y:S01]  /*63e0*/  FMUL.FTZ R52, R52, R0.reuse ;  /* 0x0000000034347220 */ /* 0x080fe20000410000 */
[----:B-1----:R-:W1:Y:S01]  /*63f0*/  @P1 MUFU.LG2 R8, R9 ;  /* 0x0000000900081308 */ /* 0x002e620000000c00 */
        /* <DEDUP_REMOVED lines=16> */
[----:B-1----:R-:W-:Y:S01]  /*6500*/  @P1 FMUL.FTZ R9, R8, 0.69314718246459960938 ;  /* 0x3f31721808091820 */ /* 0x002fe20000410000 */
        /* <DEDUP_REMOVED lines=76> */
[-C--:B---3--:R-:W-:Y:S01]  /*69d0*/  FMUL.FTZ R168, R111, R5.reuse ;  /* 0x000000056fa87220 */ /* 0x088fe20000410000 */
        /* <DEDUP_REMOVED lines=20> */
[----:B------:R-:W-:Y:S01]  /*6b20*/  @P0 FFMA.FTZ R156, R6, R3, R7 ;  /* 0x00000003069c0223 */ /* 0x000fe20000010007 */
[----:B------:R-:W-:Y:S01]  /*6b30*/  @P1 FFMA.FTZ R155, R12, R4, R9 ;  /* 0x000000040c9b1223 */ /* 0x000fe20000010009 */
[----:B------:R-:W-:Y:S06]  /*6b40*/  BAR.ARV 0xe, 0x100 ;  /* 0x0384000000007b1d */ /* 0x000fec0000002000 */
.L_x_18:
[----:B------:R-:W1:Y:S01]  /*6b50*/  S2UR UR6, SR_SWINHI ;  /* 0x00000000000679c3 */ /* 0x000e620000002f00 */
[----:B------:R-:W2:Y:S01]  /*6b60*/  SHFL.IDX PT, R3, R184, RZ, 0x1f ;  /* 0x00001fffb8037589 */ /* 0x000ea200000e0000 */
[----:B------:R-:W-:Y:S02]  /*6b70*/  F2FP.BF16.F32.PACK_AB R24, R25, R24 ;  /* 0x000000181918723e */ /* 0x000fe400000010ff */
[----:B------:R-:W-:-:S04]  /*6b80*/  F2FP.BF16.F32.PACK_AB R25, R27, R26 ;  /* 0x0000001a1b19723e */ /* 0x000fc800000010ff */
[----:B------:R-:W-:Y:S01]  /*6b90*/  BAR.SYNC.DEFER_BLOCKING 0x1, 0x100 ;  /* 0x0044000000007b1d */ /* 0x000fe20000010000 */
[----:B------:R-:W-:Y:S02]  /*6ba0*/  F2FP.BF16.F32.PACK_AB R26, R29, R28 ;  /* 0x0000001c1d1a723e */ /* 0x000fe400000010ff */
[----:B------:R-:W-:Y:S02]  /*6bb0*/  F2FP.BF16.F32.PACK_AB R32, R33, R32 ;  /* 0x000000202120723e */ /* 0x000fe400000010ff */
[----:B------:R-:W-:Y:S02]  /*6bc0*/  F2FP.BF16.F32.PACK_AB R33, R35, R34 ;  /* 0x000000222321723e */ /* 0x000fe400000010ff */
[----:B------:R-:W-:Y:S02]  /*6bd0*/  F2FP.BF16.F32.PACK_AB R40, R41, R40 ;  /* 0x000000282928723e */ /* 0x000fe400000010ff */
[----:B------:R-:W-:Y:S02]  /*6be0*/  F2FP.BF16.F32.PACK_AB R34, R37, R36 ;  /* 0x000000242522723e */ /* 0x000fe400000010ff */
[----:B------:R-:W-:-:S02]  /*6bf0*/  F2FP.BF16.F32.PACK_AB R35, R39, R38 ;  /* 0x000000262723723e */ /* 0x000fc400000010ff */
[----:B------:R-:W-:Y:S02]  /*6c00*/  F2FP.BF16.F32.PACK_AB R41, R43, R42 ;  /* 0x0000002a2b29723e */ /* 0x000fe400000010ff */
[----:B------:R-:W-:Y:S02]  /*6c10*/  F2FP.BF16.F32.PACK_AB R48, R49, R48 ;  /* 0x000000303130723e */ /* 0x000fe400000010ff */
[----:B------:R-:W-:Y:S01]  /*6c20*/  F2FP.BF16.F32.PACK_AB R42, R45, R44 ;  /* 0x0000002c2d2a723e */ /* 0x000fe200000010ff */
[----:B------:R-:W-:Y:S01]  /*6c30*/  UMOV UR4, UR46 ;  /* 0x0000002e00047c82 */ /* 0x000fe20008000000 */
[----:B-1----:R-:W-:Y:S01]  /*6c40*/  UMOV UR5, UR6 ;  /* 0x0000000600057c82 */ /* 0x002fe20008000000 */
[----:B--2---:R-:W-:Y:S02]  /*6c50*/  ISETP.NE.AND P0, PT, R3, RZ, PT ;  /* 0x000000ff0300720c */ /* 0x004fe40003f05270 */
[----:B------:R-:W-:Y:S02]  /*6c60*/  MOV R114, UR4 ;  /* 0x0000000400727c02 */ /* 0x000fe40008000f00 */
[----:B------:R-:W-:-:S02]  /*6c70*/  MOV R115, UR5 ;  /* 0x0000000500737c02 */ /* 0x000fc40008000f00 */
[----:B------:R-:W-:Y:S02]  /*6c80*/  F2FP.BF16.F32.PACK_AB R43, R47, R46 ;  /* 0x0000002e2f2b723e */ /* 0x000fe400000010ff */
[----:B------:R-:W-:Y:S01]  /*6c90*/  F2FP.BF16.F32.PACK_AB R49, R51, R50 ;  /* 0x000000323331723e */ /* 0x000fe200000010ff */
[----:B------:R-:W-:Y:S01]  /*6ca0*/  IMAD.WIDE R114, R186, 0x2, R114 ;  /* 0x00000002ba727825 */ /* 0x000fe200078e0272 */
[----:B------:R-:W-:Y:S02]  /*6cb0*/  F2FP.BF16.F32.PACK_AB R56, R57, R56 ;  /* 0x000000383938723e */ /* 0x000fe400000010ff */
[----:B------:R-:W-:Y:S02]  /*6cc0*/  F2FP.BF16.F32.PACK_AB R50, R53, R52 ;  /* 0x000000343532723e */ /* 0x000fe400000010ff */
[C---:B------:R-:W-:Y:S02]  /*6cd0*/  IADD3 R4, P2, R114.reuse, 0x20, RZ ;  /* 0x0000002072047810 */ /* 0x040fe40007f5e0ff */
[----:B------:R-:W-:-:S02]  /*6ce0*/  IADD3 R171, P3, R114, 0x40, RZ ;  /* 0x0000004072ab7810 */ /* 0x000fc40007f7e0ff */
[C---:B------:R-:W-:Y:S01]  /*6cf0*/  IADD3 R173, P4, R114.reuse, 0x60, RZ ;  /* 0x0000006072ad7810 */ /* 0x040fe20007f9e0ff */
[--C-:B------:R-:W-:Y:S01]  /*6d00*/  IMAD.X R5, RZ, RZ, R115.reuse, P2 ;  /* 0x000000ffff057224 */ /* 0x100fe200010e0673 */
[C---:B------:R-:W-:Y:S02]  /*6d10*/  LOP3.LUT R3, R114.reuse, 0x380, RZ, 0xc0, !PT ;  /* 0x0000038072037812 */ /* 0x040fe400078ec0ff */
[C---:B------:R-:W-:Y:S02]  /*6d20*/  IADD3 R177, P1, R114.reuse, 0x2040, RZ ;  /* 0x0000204072b17810 */ /* 0x040fe40007f3e0ff */
[-C--:B------:R-:W-:Y:S02]  /*6d30*/  IADD3.X R7, RZ, R115.reuse, RZ, P3, !PT ;  /* 0x00000073ff077210 */ /* 0x080fe40001ffe4ff */
[----:B------:R-:W-:Y:S01]  /*6d40*/  IADD3.X R9, RZ, R115, RZ, P4, !PT ;  /* 0x00000073ff097210 */ /* 0x000fe200027fe4ff */
[----:B------:R-:W-:Y:S01]  /*6d50*/  IMAD.X R15, RZ, RZ, R115, P1 ;  /* 0x000000ffff0f7224 */ /* 0x000fe200008e0673 */
[----:B------:R-:W-:-:S02]  /*6d60*/  IADD3 R175, P5, R114, 0x2000, RZ ;  /* 0x0000200072af7810 */ /* 0x000fc40007fbe0ff */
[C---:B------:R-:W-:Y:S02]  /*6d70*/  IADD3 R12, P6, R114.reuse, 0x2020, RZ ;  /* 0x00002020720c7810 */ /* 0x040fe40007fde0ff */
[C---:B------:R-:W-:Y:S02]  /*6d80*/  IADD3 R179, P2, R114.reuse, 0x2060, RZ ;  /* 0x0000206072b37810 */ /* 0x040fe40007f5e0ff */
[C---:B------:R-:W-:Y:S02]  /*6d90*/  IADD3 R181, P3, R114.reuse, 0x4000, RZ ;  /* 0x0000400072b57810 */ /* 0x040fe40007f7e0ff */
[----:B------:R-:W-:Y:S02]  /*6da0*/  IADD3 R86, P4, R114, 0x4020, RZ ;  /* 0x0000402072567810 */ /* 0x000fe40007f9e0ff */
[----:B------:R-:W-:Y:S02]  /*6db0*/  SHF.R.U64 R3, R3, 0x3, RZ ;  /* 0x0000000303037819 */ /* 0x000fe400000012ff */
[----:B------:R-:W-:-:S02]  /*6dc0*/  IADD3.X R11, RZ, R115, RZ, P5, !PT ;  /* 0x00000073ff0b7210 */ /* 0x000fc40002ffe4ff */
[-C--:B------:R-:W-:Y:S02]  /*6dd0*/  IADD3.X R13, RZ, R115.reuse, RZ, P6, !PT ;  /* 0x00000073ff0d7210 */ /* 0x080fe400037fe4ff */
[-C--:B------:R-:W-:Y:S02]  /*6de0*/  IADD3.X R21, RZ, R115.reuse, RZ, P2, !PT ;  /* 0x00000073ff157210 */ /* 0x080fe400017fe4ff */
[-C--:B------:R-:W-:Y:S02]  /*6df0*/  IADD3.X R83, RZ, R115.reuse, RZ, P3, !PT ;  /* 0x00000073ff537210 */ /* 0x080fe40001ffe4ff */
[----:B------:R-:W-:Y:S02]  /*6e00*/  IADD3.X R87, RZ, R115, RZ, P4, !PT ;  /* 0x00000073ff577210 */ /* 0x000fe400027fe4ff */
[C---:B------:R-:W-:Y:S02]  /*6e10*/  IADD3 R183, P5, R114.reuse, 0x4040, RZ ;  /* 0x0000404072b77810 */ /* 0x040fe40007fbe0ff */
[----:B------:R-:W-:-:S02]  /*6e20*/  IADD3 R187, P6, R114, 0x4060, RZ ;  /* 0x0000406072bb7810 */ /* 0x000fc40007fde0ff */
[C---:B------:R-:W-:Y:S02]  /*6e30*/  IADD3 R189, P1, R114.reuse, 0x6000, RZ ;  /* 0x0000600072bd7810 */ /* 0x040fe40007f3e0ff */
[C---:B------:R-:W-:Y:S01]  /*6e40*/  IADD3 R102, P2, R114.reuse, 0x6020, RZ ;  /* 0x0000602072667810 */ /* 0x040fe20007f5e0ff */
[----:B------:R-:W-:Y:S01]  /*6e50*/  IMAD.X R95, RZ, RZ, R115, P6 ;  /* 0x000000ffff5f7224 */ /* 0x000fe200030e0673 */
[C---:B------:R-:W-:Y:S02]  /*6e60*/  IADD3 R191, P3, R114.reuse, 0x6040, RZ ;  /* 0x0000604072bf7810 */ /* 0x040fe40007f7e0ff */
[----:B------:R-:W-:Y:S02]  /*6e70*/  IADD3 R110, P4, R114, 0x6060, RZ ;  /* 0x00006060726e7810 */ /* 0x000fe40007f9e0ff */
[----:B------:R-:W-:Y:S02]  /*6e80*/  LOP3.LUT R114, R3, R114, RZ, 0x3c, !PT ;  /* 0x0000007203727212 */ /* 0x000fe400078e3cff */
[----:B------:R-:W-:-:S02]  /*6e90*/  LOP3.LUT R3, R4, 0x380, RZ, 0xc0, !PT ;  /* 0x0000038004037812 */ /* 0x000fc400078ec0ff */
[----:B------:R-:W-:Y:S02]  /*6ea0*/  LOP3.LUT R6, R171, 0x380, RZ, 0xc0, !PT ;  /* 0x00000380ab067812 */ /* 0x000fe400078ec0ff */
[----:B------:R-:W-:Y:S02]  /*6eb0*/  SHF.R.U64 R3, R3, 0x3, RZ ;  /* 0x0000000303037819 */ /* 0x000fe400000012ff */
[----:B------:R-:W-:Y:S02]  /*6ec0*/  LOP3.LUT R8, R173, 0x380, RZ, 0xc0, !PT ;  /* 0x00000380ad087812 */ /* 0x000fe400078ec0ff */
[----:B------:R-:W-:Y:S02]  /*6ed0*/  LOP3.LUT R4, R3, R4, RZ, 0x3c, !PT ;  /* 0x0000000403047212 */ /* 0x000fe400078e3cff */
[----:B------:R-:W-:Y:S02]  /*6ee0*/  LOP3.LUT R3, R12, 0x380, RZ, 0xc0, !PT ;  /* 0x000003800c037812 */ /* 0x000fe400078ec0ff */
[----:B------:R-:W-:-:S02]  /*6ef0*/  LOP3.LUT R10, R175, 0x380, RZ, 0xc0, !PT ;  /* 0x00000380af0a7812 */ /* 0x000fc400078ec0ff */
[----:B------:R-:W-:Y:S02]  /*6f00*/  SHF.R.U64 R3, R3, 0x3, RZ ;  /* 0x0000000303037819 */ /* 0x000fe400000012ff */
[----:B------:R-:W-:Y:S02]  /*6f10*/  SHF.R.U64 R6, R6, 0x3, RZ ;  /* 0x0000000306067819 */ /* 0x000fe400000012ff */
[----:B------:R-:W-:Y:S02]  /*6f20*/  LOP3.LUT R12, R3, R12, RZ, 0x3c, !PT ;  /* 0x0000000c030c7212 */ /* 0x000fe400078e3cff */
[----:B------:R-:W-:Y:S02]  /*6f30*/  LOP3.LUT R3, R86, 0x380, RZ, 0xc0, !PT ;  /* 0x0000038056037812 */ /* 0x000fe400078ec0ff */
[----:B------:R-:W-:Y:S02]  /*6f40*/  LOP3.LUT R14, R177, 0x380, RZ, 0xc0, !PT ;  /* 0x00000380b10e7812 */ /* 0x000fe400078ec0ff */
[----:B------:R-:W-:-:S02]  /*6f50*/  SHF.R.U64 R3, R3, 0x3, RZ ;  /* 0x0000000303037819 */ /* 0x000fc400000012ff */
[----:B------:R-:W-:Y:S02]  /*6f60*/  LOP3.LUT R82, R181, 0x380, RZ, 0xc0, !PT ;  /* 0x00000380b5527812 */ /* 0x000fe400078ec0ff */
[----:B------:R-:W-:Y:S02]  /*6f70*/  SHF.R.U64 R8, R8, 0x3, RZ ;  /* 0x0000000308087819 */ /* 0x000fe400000012ff */
[----:B------:R-:W-:Y:S02]  /*6f80*/  LOP3.LUT R20, R179, 0x380, RZ, 0xc0, !PT ;  /* 0x00000380b3147812 */ /* 0x000fe400078ec0ff */
[----:B------:R-:W-:Y:S02]  /*6f90*/  LOP3.LUT R90, R183, 0x380, RZ, 0xc0, !PT ;  /* 0x00000380b75a7812 */ /* 0x000fe400078ec0ff */
[----:B------:R-:W-:Y:S02]  /*6fa0*/  LOP3.LUT R27, R191, 0x380, RZ, 0xc0, !PT ;  /* 0x00000380bf1b7812 */ /* 0x000fe400078ec0ff */
[----:B------:R-:W-:-:S02]  /*6fb0*/  SHF.R.U64 R10, R10, 0x3, RZ ;  /* 0x000000030a0a7819 */ /* 0x000fc400000012ff */
[----:B------:R-:W-:Y:S02]  /*6fc0*/  LOP3.LUT R86, R3, R86, RZ, 0x3c, !PT ;  /* 0x0000005603567212 */ /* 0x000fe400078e3cff */
[----:B------:R-:W-:Y:S02]  /*6fd0*/  LOP3.LUT R6, R6, R171, RZ, 0x3c, !PT ;  /* 0x000000ab06067212 */ /* 0x000fe400078e3cff */
[----:B------:R-:W-:Y:S02]  /*6fe0*/  SHF.R.U64 R14, R14, 0x3, RZ ;  /* 0x000000030e0e7819 */ /* 0x000fe400000012ff */
[----:B------:R-:W-:Y:S02]  /*6ff0*/  SHF.R.U64 R82, R82, 0x3, RZ ;  /* 0x0000000352527819 */ /* 0x000fe400000012ff */
[----:B------:R-:W-:Y:S02]  /*7000*/  LOP3.LUT R3, R102, 0x380, RZ, 0xc0, !PT ;  /* 0x0000038066037812 */ /* 0x000fe400078ec0ff */
[----:B------:R-:W-:-:S02]  /*7010*/  LOP3.LUT R8, R8, R173, RZ, 0x3c, !PT ;  /* 0x000000ad08087212 */ /* 0x000fc400078e3cff */
[----:B------:R-:W-:Y:S02]  /*7020*/  SHF.R.U64 R20, R20, 0x3, RZ ;  /* 0x0000000314147819 */ /* 0x000fe400000012ff */
[----:B------:R-:W-:Y:S02]  /*7030*/  LOP3.LUT R94, R187, 0x380, RZ, 0xc0, !PT ;  /* 0x00000380bb5e7812 */ /* 0x000fe400078ec0ff */
[----:B------:R-:W-:Y:S02]  /*7040*/  SHF.R.U64 R90, R90, 0x3, RZ ;  /* 0x000000035a5a7819 */ /* 0x000fe400000012ff */
[----:B------:R-:W-:Y:S02]  /*7050*/  SHF.R.U64 R28, R27, 0x3, RZ ;  /* 0x000000031b1c7819 */ /* 0x000fe400000012ff */
[----:B------:R-:W-:Y:S02]  /*7060*/  LOP3.LUT R10, R10, R175, RZ, 0x3c, !PT ;  /* 0x000000af0a0a7212 */ /* 0x000fe400078e3cff */
[----:B------:R-:W-:-:S02]  /*7070*/  LOP3.LUT R98, R189, 0x380, RZ, 0xc0, !PT ;  /* 0x00000380bd627812 */ /* 0x000fc400078ec0ff */
[----:B------:R-:W-:Y:S02]  /*7080*/  MOV R114, R114 ;  /* 0x0000007200727202 */ /* 0x000fe40000000f00 */
[----:B------:R-:W-:Y:S02]  /*7090*/  F2FP.BF16.F32.PACK_AB R27, R31, R30 ;  /* 0x0000001e1f1b723e */ /* 0x000fe400000010ff */
[----:B------:R-:W-:Y:S02]  /*70a0*/  MOV R5, R4 ;  /* 0x0000000400057202 */ /* 0x000fe40000000f00 */
[----:B------:R-:W-:Y:S01]  /*70b0*/  LOP3.LUT R14, R14, R177, RZ, 0x3c, !PT ;  /* 0x000000b10e0e7212 */ /* 0x000fe200078e3cff */
[----:B------:R1:W-:Y:S01]  /*70c0*/  STSM.16.M88.4 [R114], R24 ;  /* 0x0000001872007844 */ /* 0x0003e20000000200 */
[----:B------:R-:W-:Y:S02]  /*70d0*/  LOP3.LUT R82, R82, R181, RZ, 0x3c, !PT ;  /* 0x000000b552527212 */ /* 0x000fe400078e3cff */
[----:B------:R-:W-:Y:S01]  /*70e0*/  SHF.R.U64 R3, R3, 0x3, RZ ;  /* 0x0000000303037819 */ /* 0x000fe200000012ff */
[----:B------:R2:W-:Y:S01]  /*70f0*/  STSM.16.M88.4 [R5], R32 ;  /* 0x0000002005007844 */ /* 0x0005e20000000200 */
[----:B------:R-:W-:-:S02]  /*7100*/  MOV R6, R6 ;  /* 0x0000000600067202 */ /* 0x000fc40000000f00 */
[----:B------:R-:W-:Y:S02]  /*7110*/  IADD3.X R91, RZ, R115, RZ, P5, !PT ;  /* 0x00000073ff5b7210 */ /* 0x000fe40002ffe4ff */
[----:B------:R-:W-:Y:S01]  /*7120*/  LOP3.LUT R20, R20, R179, RZ, 0x3c, !PT ;  /* 0x000000b314147212 */ /* 0x000fe200078e3cff */
[----:B------:R2:W-:Y:S01]  /*7130*/  STSM.16.M88.4 [R6], R40 ;  /* 0x0000002806007844 */ /* 0x0005e20000000200 */
[----:B------:R-:W-:Y:S02]  /*7140*/  SHF.R.U64 R94, R94, 0x3, RZ ;  /* 0x000000035e5e7819 */ /* 0x000fe400000012ff */
[----:B------:R-:W-:Y:S02]  /*7150*/  LOP3.LUT R90, R90, R183, RZ, 0x3c, !PT ;  /* 0x000000b75a5a7212 */ /* 0x000fe400078e3cff */
[----:B------:R-:W-:Y:S02]  /*7160*/  LOP3.LUT R106, R110, 0x380, RZ, 0xc0, !PT ;  /* 0x000003806e6a7812 */ /* 0x000fe400078ec0ff */
[----:B------:R-:W-:-:S02]  /*7170*/  MOV R8, R8 ;  /* 0x0000000800087202 */ /* 0x000fc40000000f00 */
[----:B------:R-:W-:Y:S02]  /*7180*/  F2FP.BF16.F32.PACK_AB R51, R55, R54 ;  /* 0x000000363733723e */ /* 0x000fe400000010ff */
[----:B------:R-:W-:Y:S02]  /*7190*/  F2FP.BF16.F32.PACK_AB R57, R59, R58 ;  /* 0x0000003a3b39723e */ /* 0x000fe400000010ff */
[----:B------:R-:W-:Y:S01]  /*71a0*/  F2FP.BF16.F32.PACK_AB R64, R65, R64 ;  /* 0x000000404140723e */ /* 0x000fe200000010ff */
[----:B------:R2:W-:Y:S01]  /*71b0*/  STSM.16.M88.4 [R8], R48 ;  /* 0x0000003008007844 */ /* 0x0005e20000000200 */
[----:B------:R-:W-:Y:S02]  /*71c0*/  SHF.R.U64 R98, R98, 0x3, RZ ;  /* 0x0000000362627819 */ /* 0x000fe400000012ff */
[----:B------:R-:W-:Y:S02]  /*71d0*/  MOV R10, R10 ;  /* 0x0000000a000a7202 */ /* 0x000fe40000000f00 */
[----:B------:R-:W-:-:S02]  /*71e0*/  F2FP.BF16.F32.PACK_AB R58, R61, R60 ;  /* 0x0000003c3d3a723e */ /* 0x000fc400000010ff */
[----:B------:R-:W-:Y:S02]  /*71f0*/  F2FP.BF16.F32.PACK_AB R59, R63, R62 ;  /* 0x0000003e3f3b723e */ /* 0x000fe400000010ff */
[----:B------:R-:W-:Y:S02]  /*7200*/  F2FP.BF16.F32.PACK_AB R65, R67, R66 ;  /* 0x000000424341723e */ /* 0x000fe400000010ff */
[----:B------:R-:W-:Y:S01]  /*7210*/  F2FP.BF16.F32.PACK_AB R72, R73, R72 ;  /* 0x000000484948723e */ /* 0x000fe200000010ff */
[----:B------:R2:W-:Y:S01]  /*7220*/  STSM.16.M88.4 [R10], R56 ;  /* 0x000000380a007844 */ /* 0x0005e20000000200 */
[----:B------:R-:W-:Y:S02]  /*7230*/  MOV R12, R12 ;  /* 0x0000000c000c7202 */ /* 0x000fe40000000f00 */
[----:B------:R-:W-:Y:S02]  /*7240*/  F2FP.BF16.F32.PACK_AB R66, R69, R68 ;  /* 0x000000444542723e */ /* 0x000fe400000010ff */
[----:B------:R-:W-:-:S02]  /*7250*/  F2FP.BF16.F32.PACK_AB R67, R71, R70 ;  /* 0x000000464743723e */ /* 0x000fc400000010ff */
[----:B------:R-:W-:Y:S02]  /*7260*/  F2FP.BF16.F32.PACK_AB R73, R75, R74 ;  /* 0x0000004a4b49723e */ /* 0x000fe400000010ff */
[----:B------:R-:W-:Y:S01]  /*7270*/  LOP3.LUT R102, R3, R102, RZ, 0x3c, !PT ;  /* 0x0000006603667212 */ /* 0x000fe200078e3cff */
[----:B------:R2:W-:Y:S01]  /*7280*/  STSM.16.M88.4 [R12], R64 ;  /* 0x000000400c007844 */ /* 0x0005e20000000200 */
[----:B------:R-:W-:Y:S02]  /*7290*/  MOV R14, R14 ;  /* 0x0000000e000e7202 */ /* 0x000fe40000000f00 */
[----:B------:R-:W-:Y:S02]  /*72a0*/  MOV R4, R82 ;  /* 0x0000005200047202 */ /* 0x000fe40000000f00 */
[----:B------:R-:W-:Y:S02]  /*72b0*/  F2FP.BF16.F32.PACK_AB R74, R77, R76 ;  /* 0x0000004c4d4a723e */ /* 0x000fe400000010ff */
[----:B------:R-:W-:-:S02]  /*72c0*/  F2FP.BF16.F32.PACK_AB R75, R79, R78 ;  /* 0x0000004e4f4b723e */ /* 0x000fc400000010ff */
[----:B------:R-:W-:Y:S02]  /*72d0*/  F2FP.BF16.F32.PACK_AB R80, R81, R80 ;  /* 0x000000505150723e */ /* 0x000fe400000010ff */
[----:B------:R-:W-:Y:S01]  /*72e0*/  LOP3.LUT R94, R94, R187, RZ, 0x3c, !PT ;  /* 0x000000bb5e5e7212 */ /* 0x000fe200078e3cff */
[----:B------:R2:W-:Y:S01]  /*72f0*/  STSM.16.M88.4 [R14], R72 ;  /* 0x000000480e007844 */ /* 0x0005e20000000200 */
[----:B------:R-:W-:Y:S02]  /*7300*/  SHF.R.U64 R29, R106, 0x3, RZ ;  /* 0x000000036a1d7819 */ /* 0x000fe400000012ff */
[----:B------:R-:W-:Y:S02]  /*7310*/  MOV R20, R20 ;  /* 0x0000001400147202 */ /* 0x000fe40000000f00 */
[----:B------:R-:W-:Y:S02]  /*7320*/  MOV R3, R90 ;  /* 0x0000005a00037202 */ /* 0x000fe40000000f00 */
[----:B------:R-:W-:-:S02]  /*7330*/  F2FP.BF16.F32.PACK_AB R81, R152, R0 ;  /* 0x000000009851723e */ /* 0x000fc400000010ff */
[----:B------:R-:W-:Y:S02]  /*7340*/  F2FP.BF16.F32.PACK_AB R82, R85, R84 ;  /* 0x000000545552723e */ /* 0x000fe400000010ff */
[----:B------:R-:W-:Y:S02]  /*7350*/  F2FP.BF16.F32.PACK_AB R83, R154, R153 ;  /* 0x000000999a53723e */ /* 0x000fe400000010ff */
[----:B------:R-:W-:Y:S02]  /*7360*/  F2FP.BF16.F32.PACK_AB R88, R89, R88 ;  /* 0x000000585958723e */ /* 0x000fe400000010ff */
[----:B------:R-:W-:Y:S01]  /*7370*/  IADD3.X R99, RZ, R115, RZ, P1, !PT ;  /* 0x00000073ff637210 */ /* 0x000fe20000ffe4ff */
[----:B------:R2:W-:Y:S01]  /*7380*/  STSM.16.M88.4 [R20], R80 ;  /* 0x0000005014007844 */ /* 0x0005e20000000200 */
[----:B------:R-:W-:Y:S02]  /*7390*/  LOP3.LUT R98, R98, R189, RZ, 0x3c, !PT ;  /* 0x000000bd62627212 */ /* 0x000fe400078e3cff */
[----:B------:R-:W-:-:S02]  /*73a0*/  F2FP.BF16.F32.PACK_AB R89, R158, R157 ;  /* 0x0000009d9e59723e */ /* 0x000fc400000010ff */
[----:B------:R-:W-:Y:S02]  /*73b0*/  F2FP.BF16.F32.PACK_AB R90, R93, R92 ;  /* 0x0000005c5d5a723e */ /* 0x000fe400000010ff */
[----:B------:R-:W-:Y:S02]  /*73c0*/  F2FP.BF16.F32.PACK_AB R91, R160, R159 ;  /* 0x0000009fa05b723e */ /* 0x000fe400000010ff */
[----:B------:R-:W-:Y:S02]  /*73d0*/  F2FP.BF16.F32.PACK_AB R161, R162, R161 ;  /* 0x000000a1a2a1723e */ /* 0x000fe400000010ff */
[----:B------:R-:W-:Y:S01]  /*73e0*/  IADD3.X R103, RZ, R115, RZ, P2, !PT ;  /* 0x00000073ff677210 */ /* 0x000fe200017fe4ff */
[----:B------:R2:W-:Y:S01]  /*73f0*/  STSM.16.M88.4 [R4], R88 ;  /* 0x0000005804007844 */ /* 0x0005e20000000200 */
[----:B------:R-:W-:Y:S02]  /*7400*/  MOV R86, R86 ;  /* 0x0000005600567202 */ /* 0x000fe40000000f00 */
[----:B------:R-:W-:-:S02]  /*7410*/  F2FP.BF16.F32.PACK_AB R160, R97, R96 ;  /* 0x0000006061a0723e */ /* 0x000fc400000010ff */
[----:B------:R-:W-:Y:S02]  /*7420*/  F2FP.BF16.F32.PACK_AB R162, R101, R100 ;  /* 0x0000006465a2723e */ /* 0x000fe400000010ff */
[----:B------:R-:W-:Y:S02]  /*7430*/  F2FP.BF16.F32.PACK_AB R163, R164, R163 ;  /* 0x000000a3a4a3723e */ /* 0x000fe400000010ff */
[----:B------:R-:W-:Y:S02]  /*7440*/  F2FP.BF16.F32.PACK_AB R165, R166, R165 ;  /* 0x000000a5a6a5723e */ /* 0x000fe400000010ff */
[-C--:B------:R-:W-:Y:S01]  /*7450*/  IADD3.X R107, RZ, R115.reuse, RZ, P3, !PT ;  /* 0x00000073ff6b7210 */ /* 0x080fe20001ffe4ff */
[----:B------:R2:W-:Y:S01]  /*7460*/  STSM.16.M88.4 [R86], R160 ;  /* 0x000000a056007844 */ /* 0x0005e20000000200 */
[----:B------:R-:W-:Y:S02]  /*7470*/  IADD3.X R111, RZ, R115, RZ, P4, !PT ;  /* 0x00000073ff6f7210 */ /* 0x000fe400027fe4ff */
[----:B------:R-:W-:-:S02]  /*7480*/  LOP3.LUT R106, R28, R191, RZ, 0x3c, !PT ;  /* 0x000000bf1c6a7212 */ /* 0x000fc400078e3cff */
[----:B------:R-:W-:Y:S02]  /*7490*/  F2FP.BF16.F32.PACK_AB R164, R105, R104 ;  /* 0x0000006869a4723e */ /* 0x000fe400000010ff */
[----:B------:R-:W-:Y:S02]  /*74a0*/  F2FP.BF16.F32.PACK_AB R166, R109, R108 ;  /* 0x0000006c6da6723e */ /* 0x000fe400000010ff */
[----:B------:R-:W-:Y:S02]  /*74b0*/  F2FP.BF16.F32.PACK_AB R167, R168, R167 ;  /* 0x000000a7a8a7723e */ /* 0x000fe400000010ff */
[----:B------:R-:W-:Y:S02]  /*74c0*/  F2FP.BF16.F32.PACK_AB R112, R113, R112 ;  /* 0x000000707170723e */ /* 0x000fe400000010ff */
[----:B------:R-:W-:Y:S01]  /*74d0*/  F2FP.BF16.F32.PACK_AB R120, R121, R120 ;  /* 0x000000787978723e */ /* 0x000fe200000010ff */
[----:B------:R2:W-:Y:S01]  /*74e0*/  STSM.16.M88.4 [R3], R164 ;  /* 0x000000a403007844 */ /* 0x0005e20000000200 */
[----:B------:R-:W-:-:S02]  /*74f0*/  LOP3.LUT R110, R29, R110, RZ, 0x3c, !PT ;  /* 0x0000006e1d6e7212 */ /* 0x000fc400078e3cff */
[----:B------:R-:W-:Y:S02]  /*7500*/  MOV R94, R94 ;  /* 0x0000005e005e7202 */ /* 0x000fe40000000f00 */
[----:B------:R-:W-:Y:S02]  /*7510*/  F2FP.BF16.F32.PACK_AB R113, R170, R169 ;  /* 0x000000a9aa71723e */ /* 0x000fe400000010ff */
[----:B-1----:R-:W-:Y:S02]  /*7520*/  F2FP.BF16.F32.PACK_AB R114, R117, R116 ;  /* 0x000000747572723e */ /* 0x002fe400000010ff */
[----:B------:R-:W-:Y:S02]  /*7530*/  F2FP.BF16.F32.PACK_AB R115, R119, R118 ;  /* 0x000000767773723e */ /* 0x000fe400000010ff */
[----:B------:R-:W-:Y:S02]  /*7540*/  F2FP.BF16.F32.PACK_AB R121, R123, R122 ;  /* 0x0000007a7b79723e */ /* 0x000fe400000010ff */
[----:B------:R-:W-:Y:S01]  /*7550*/  F2FP.BF16.F32.PACK_AB R128, R129, R128 ;  /* 0x000000808180723e */ /* 0x000fe200000010ff */
[----:B------:R2:W-:Y:S01]  /*7560*/  STSM.16.M88.4 [R94], R112 ;  /* 0x000000705e007844 */ /* 0x0005e20000000200 */
[----:B------:R-:W-:-:S02]  /*7570*/  MOV R98, R98 ;  /* 0x0000006200627202 */ /* 0x000fc40000000f00 */
[----:B------:R-:W-:Y:S02]  /*7580*/  F2FP.BF16.F32.PACK_AB R122, R125, R124 ;  /* 0x0000007c7d7a723e */ /* 0x000fe400000010ff */
[----:B------:R-:W-:Y:S02]  /*7590*/  F2FP.BF16.F32.PACK_AB R123, R127, R126 ;  /* 0x0000007e7f7b723e */ /* 0x000fe400000010ff */
[----:B------:R-:W-:Y:S02]  /*75a0*/  F2FP.BF16.F32.PACK_AB R129, R131, R130 ;  /* 0x000000828381723e */ /* 0x000fe400000010ff */
[----:B------:R-:W-:Y:S01]  /*75b0*/  F2FP.BF16.F32.PACK_AB R136, R137, R136 ;  /* 0x000000888988723e */ /* 0x000fe200000010ff */
[----:B------:R2:W-:Y:S01]  /*75c0*/  STSM.16.M88.4 [R98], R120 ;  /* 0x0000007862007844 */ /* 0x0005e20000000200 */
        /* <DEDUP_REMOVED lines=10> */
[----:B------:R-:W-:Y:S01]  /*7670*/  MOV R110, R110 ;  /* 0x0000006e006e7202 */ /* 0x000fe20000000f00 */
[----:B------:R2:W-:Y:S01]  /*7680*/  STSM.16.M88.4 [R106], R136 ;  /* 0x000000886a007844 */ /* 0x0005e20000000200 */
[----:B------:R-:W-:Y:S02]  /*7690*/  F2FP.BF16.F32.PACK_AB R146, R149, R148 ;  /* 0x000000949592723e */ /* 0x000fe400000010ff */
[----:B------:R-:W-:-:S05]  /*76a0*/  F2FP.BF16.F32.PACK_AB R147, R151, R150 ;  /* 0x000000969793723e */ /* 0x000fca00000010ff */
[----:B------:R2:W-:Y:S01]  /*76b0*/  STSM.16.M88.4 [R110], R144 ;  /* 0x000000906e007844 */ /* 0x0005e20000000200 */
[----:B------:R-:W-:Y:S01]  /*76c0*/  @!PT LDS RZ, [RZ] ;  /* 0x00000000fffff984 */ /* 0x000fe20000000800 */
[----:B------:R-:W-:Y:S01]  /*76d0*/  @!PT LDS RZ, [RZ] ;  /* 0x00000000fffff984 */ /* 0x000fe20000000800 */
[----:B------:R-:W-:Y:S01]  /*76e0*/  @!PT LDS RZ, [RZ] ;  /* 0x00000000fffff984 */ /* 0x000fe20000000800 */
[----:B------:R-:W-:Y:S01]  /*76f0*/  @!PT LDS RZ, [RZ] ;  /* 0x00000000fffff984 */ /* 0x000fe20000000800 */
[----:B------:R1:W-:Y:S06]  /*7700*/  MEMBAR.ALL.CTA ;  /* 0x0000000000007992 */ /* 0x0003ec0000008000 */
[----:B-1----:R-:W1:Y:S02]  /*7710*/  FENCE.VIEW.ASYNC.S ;  /* 0x00000000000073c6 */ /* 0x002e640000000000 */
[----:B-1----:R-:W-:Y:S06]  /*7720*/  BAR.ARV 0x1, 0x120 ;  /* 0x0044800000007b1d */ /* 0x002fec0000002000 */
[----:B------:R-:W-:Y:S05]  /*7730*/  @P0 BRA `(.L_x_39) ;  /* 0x00000000008c0947 */ /* 0x000fea0003800000 */
[----:B------:R-:W-:Y:S01]  /*7740*/  UIADD3 UR6, -UR36, URZ, URZ ;  /* 0x0000003f24067290 */ /* 0x000fe2000fffe13f */
[----:B------:R-:W1:Y:S01]  /*7750*/  LDC R0, c[0x0][0xda8] ;  /* 0x00036a00ff007b82 */ /* 0x000e620000000800 */
[----:B------:R-:W-:Y:S01]  /*7760*/  ULDC UR4, c[0x0][0xdb4] ;  /* 0x00036d0000047ab9 */ /* 0x000fe20000000800 */
[----:B------:R-:W-:Y:S01]  /*7770*/  ULDC.64 UR8, c[0x0][0xb70] ;  /* 0x0002dc0000087ab9 */ /* 0x000fe20000000a00 */
[----:B------:R-:W-:Y:S02]  /*7780*/  UIMAD UR6, UR4, UR6, UR43 ;  /* 0x00000006040672a4 */ /* 0x000fe4000f8e022b */
[----:B--2---:R-:W-:Y:S01]  /*7790*/  IMAD R3, RZ, RZ, -UR43 ;  /* 0x8000002bff037e24 */ /* 0x004fe2000f8e02ff */
[----:B------:R-:W-:Y:S01]  /*77a0*/  IADD3 R9, -R17, RZ, RZ ;  /* 0x000000ff11097210 */ /* 0x000fe20007ffe1ff */
[----:B------:R-:W-:Y:S01]  /*77b0*/  USHF.R.S32.HI UR4, URZ, 0x1f, UR6 ;  /* 0x0000001f3f047899 */ /* 0x000fe20008011406 */
[----:B------:R-:W2:Y:S02]  /*77c0*/  LDC.64 R6, c[0x0][0xb78] ;  /* 0x0002de00ff067b82 */ /* 0x000ea40000000a00 */
[----:B------:R-:W-:Y:S01]  /*77d0*/  ISETP.NE.AND P0, PT, R16, R9, PT ;  /* 0x000000091000720c */ /* 0x000fe20003f05270 */
[----:B------:R-:W-:-:S02]  /*77e0*/  UIMAD UR7, UR4, UR8, URZ ;  /* 0x00000008040772a4 */ /* 0x000fc4000f8e023f */
[----:B------:R-:W-:Y:S02]  /*77f0*/  UIMAD.WIDE.U32 UR4, UR6, UR8, URZ ;  /* 0x00000008060472a5 */ /* 0x000fe4000f8e003f */
[----:B------:R-:W-:Y:S02]  /*7800*/  UIMAD UR6, UR6, UR9, UR7 ;  /* 0x00000009060672a4 */ /* 0x000fe4000f8e0207 */
[----:B------:R-:W-:Y:S02]  /*7810*/  USHF.R.S32.HI UR7, URZ, 0x1f, UR36 ;  /* 0x0000001f3f077899 */ /* 0x000fe40008011424 */
[----:B------:R-:W-:Y:S02]  /*7820*/  UIADD3 UR6, UR5, UR6, URZ ;  /* 0x0000000605067290 */ /* 0x000fe4000fffe03f */
[----:B------:R-:W-:Y:S02]  /*7830*/  MOV R5, UR5 ;  /* 0x0000000500057c02 */ /* 0x000fe40008000f00 */
[----:B------:R-:W-:Y:S01]  /*7840*/  MOV R4, UR4 ;  /* 0x0000000400047c02 */ /* 0x000fe20008000f00 */
[----:B------:R-:W-:Y:S01]  /*7850*/  ULDC UR4, c[0x0][0xa88] ;  /* 0x0002a20000047ab9 */ /* 0x000fe20000000800 */
[----:B-1----:R-:W-:Y:S01]  /*7860*/  IMAD R3, R0, R3, UR42 ;  /* 0x0000002a00037e24 */ /* 0x002fe2000f8e0203 */
[----:B------:R-:W-:-:S03]  /*7870*/  MOV R5, UR6 ;  /* 0x0000000600057c02 */ /* 0x000fc60008000f00 */
[----:B------:R-:W-:Y:S02]  /*7880*/  IMAD R9, R3, 0x40, R2 ;  /* 0x0000004003097824 */ /* 0x000fe400078e0202 */
[----:B--2---:R-:W-:-:S03]  /*7890*/  IMAD R0, R6, UR7, RZ ;  /* 0x0000000706007c24 */ /* 0x004fc6000f8e02ff */
[----:B------:R-:W-:Y:S01]  /*78a0*/  SHF.R.S32.HI R3, RZ, 0x1f, R9 ;  /* 0x0000001fff037819 */ /* 0x000fe20000011409 */
[----:B------:R-:W-:Y:S01]  /*78b0*/  IMAD.WIDE.U32 R4, R6, UR36, R4 ;  /* 0x0000002406047c25 */ /* 0x000fe2000f8e0004 */
[----:B------:R-:W-:-:S03]  /*78c0*/  ISETP.GE.OR P1, PT, R9, UR4, P0 ;  /* 0x0000000409007c0c */ /* 0x000fc60008726670 */
[----:B------:R-:W-:Y:S01]  /*78d0*/  IMAD R6, R7, UR36, R0 ;  /* 0x0000002407067c24 */ /* 0x000fe2000f8e0200 */
[C---:B------:R-:W-:Y:S02]  /*78e0*/  IADD3 R7, R9.reuse, 0x8, RZ ;  /* 0x0000000809077810 */ /* 0x040fe40007ffe0ff */
[----:B------:R-:W-:Y:S02]  /*78f0*/  IADD3 R0, P2, R9, R4, RZ ;  /* 0x0000000409007210 */ /* 0x000fe40007f5e0ff */
[----:B------:R-:W-:Y:S01]  /*7900*/  ISETP.GE.OR P0, PT, R7, UR4, P0 ;  /* 0x0000000407007c0c */ /* 0x000fe20008706670 */
[----:B------:R-:W-:Y:S01]  /*7910*/  ULDC.64 UR4, c[0x0][0xb40] ;  /* 0x0002d00000047ab9 */ /* 0x000fe20000000a00 */
[----:B------:R-:W-:Y:S02]  /*7920*/  IADD3.X R3, R3, R5, R6, P2, !PT ;  /* 0x0000000503037210 */ /* 0x000fe400017fe406 */
[----:B------:R-:W-:-:S04]  /*7930*/  LEA R4, P2, R0, UR4, 0x2 ;  /* 0x0000000400047c11 */ /* 0x000fc8000f8410ff */
[----:B------:R-:W-:-:S05]  /*7940*/  LEA.HI.X R5, R0, UR5, R3, 0x2, P2 ;  /* 0x0000000500057c11 */ /* 0x000fca00090f1403 */
[----:B------:R1:W-:Y:S04]  /*7950*/  @!P1 STG.E desc[UR48][R4.64], R156 ;  /* 0x0000009c04009986 */ /* 0x0003e8000c101930 */
[----:B------:R1:W-:Y:S02]  /*7960*/  @!P0 STG.E desc[UR48][R4.64+0x20], R155 ;  /* 0x0000209b04008986 */ /* 0x0003e4000c101930 */
.L_x_39:
[----:B------:R-:W3:Y:S01]  /*7970*/  SHFL.IDX PT, R0, R185, RZ, 0x1f ;  /* 0x00001fffb9007589 */ /* 0x000ee200000e0000 */
[----:B------:R-:W-:Y:S02]  /*7980*/  ULDC UR4, c[0x0][0xc] ;  /* 0x0000030000047ab9 */ /* 0x000fe40000000800 */
[----:B------:R-:W-:Y:S01]  /*7990*/  UIADD3 UR45, UR4, UR45, URZ ;  /* 0x0000002d042d7290 */ /* 0x000fe2000fffe03f */
[----:B---3--:R-:W-:-:S13]  /*79a0*/  ISETP.NE.AND P0, PT, R0, 0x7, PT ;  /* 0x000000070000780c */ /* 0x008fda0003f05270 */
[----:B------:R-:W-:Y:S05]  /*79b0*/  @P0 BRA `(.L_x_40) ;  /* 0x0000000000e80947 */ /* 0x000fea0003800000 */
[----:B------:R-:W-:Y:S01]  /*79c0*/  BAR.SYNC.DEFER_BLOCKING 0x1, 0x120 ;  /* 0x0044800000007b1d */ /* 0x000fe20000010000 */
[----:B------:R-:W-:-:S05]  /*79d0*/  ELECT P0, URZ, PT ;  /* 0x00000000003f782f */ /* 0x000fca0003800000 */
[----:B------:R-:W-:Y:S08]  /*79e0*/  BSSY B0, `(.L_x_40) ;  /* 0x0000037000007945 */ /* 0x000ff00003800000 */
[----:B------:R-:W-:Y:S05]  /*79f0*/  @!P0 BRA `(.L_x_41) ;  /* 0x0000000000d48947 */ /* 0x000fea0003800000 */
[----:B------:R-:W-:Y:S01]  /*7a00*/  UIADD3 UR5, -UR43, URZ, URZ ;  /* 0x0000003f2b057290 */ /* 0x000fe2000fffe13f */
[----:B------:R-:W-:Y:S01]  /*7a10*/  ULDC UR10, c[0x0][0xda8] ;  /* 0x00036a00000a7ab9 */ /* 0x000fe20000000800 */
[----:B------:R-:W-:Y:S02]  /*7a20*/  UIADD3 UR35, -UR36, URZ, URZ ;  /* 0x0000003f24237290 */ /* 0x000fe4000fffe13f */
[----:B------:R-:W-:Y:S02]  /*7a30*/  UIMAD UR5, UR10, UR5, UR42 ;  /* 0x000000050a0572a4 */ /* 0x000fe4000f8e022a */
[----:B------:R-:W-:Y:S01]  /*7a40*/  UIADD3 UR4, UP0, UR52, 0x9f0, URZ ;  /* 0x000009f034047890 */ /* 0x000fe2000ff1e03f */
[----:B------:R-:W-:Y:S01]  /*7a50*/  ULDC UR12, c[0x0][0xdb4] ;  /* 0x00036d00000c7ab9 */ /* 0x000fe20000000800 */
[----:B------:R-:W-:Y:S02]  /*7a60*/  USHF.L.U32 UR34, UR5, 0x6, URZ ;  /* 0x0000000605227899 */ /* 0x000fe4000800063f */
[----:B------:R-:W-:-:S02]  /*7a70*/  UIMAD UR35, UR12, UR35, UR43 ;  /* 0x000000230c2372a4 */ /* 0x000fc4000f8e022b */
[----:B------:R-:W-:Y:S02]  /*7a80*/  UIADD3.X UR5, URZ, UR53, URZ, UP0, !UPT ;  /* 0x000000353f057290 */ /* 0x000fe400087fe43f */
[----:B------:R-:W-:Y:S02]  /*7a90*/  UIADD3 UR6, UR46, 0x2000, URZ ;  /* 0x000020002e067890 */ /* 0x000fe4000fffe03f */
[----:B------:R-:W-:Y:S01]  /*7aa0*/  UIADD3 UR8, UR46, 0x4000, URZ ;  /* 0x000040002e087890 */ /* 0x000fe2000fffe03f */
[----:B------:R-:W-:Y:S01]  /*7ab0*/  UMOV UR33, URZ ;  /* 0x0000003f00217c82 */ /* 0x000fe20008000000 */
[----:B------:R-:W-:Y:S01]  /*7ac0*/  UMOV UR37, URZ ;  /* 0x0000003f00257c82 */ /* 0x000fe20008000000 */
[----:B------:R-:W-:Y:S01]  /*7ad0*/  UMOV UR32, UR46 ;  /* 0x0000002e00207c82 */ /* 0x000fe20008000000 */
[----:B------:R-:W-:Y:S01]  /*7ae0*/  UMOV UR7, 0x40 ;  /* 0x0000004000077882 */ /* 0x000fe20000000000 */
[----:B------:R-:W-:Y:S01]  /*7af0*/  UIADD3 UR10, UR46, 0x6000, URZ ;  /* 0x000060002e0a7890 */ /* 0x000fe2000fffe03f */
[----:B------:R3:W-:Y:S01]  /*7b00*/  UTMASTG.5D [UR32], [UR4] ;  /* 0x00000020040073b5 */ /* 0x0007e20008020000 */
[----:B------:R-:W-:Y:S01]  /*7b10*/  UMOV UR9, 0x80 ;  /* 0x0000008000097882 */ /* 0x000fe20000000000 */
[----:B------:R-:W-:Y:S01]  /*7b20*/  UIADD3 UR12, UR46, 0x8000, URZ ;  /* 0x000080002e0c7890 */ /* 0x000fe2000fffe03f */
[----:B------:R-:W-:Y:S01]  /*7b30*/  UMOV UR11, 0xc0 ;  /* 0x000000c0000b7882 */ /* 0x000fe20000000000 */
[----:B------:R-:W-:Y:S01]  /*7b40*/  UMOV UR13, 0x100 ;  /* 0x00000100000d7882 */ /* 0x000fe20000000000 */
[----:B---3--:R-:W-:Y:S01]  /*7b50*/  UMOV UR32, UR6 ;  /* 0x0000000600207c82 */ /* 0x008fe20008000000 */
[----:B------:R-:W-:Y:S01]  /*7b60*/  UMOV UR33, UR7 ;  /* 0x0000000700217c82 */ /* 0x000fe20008000000 */
[----:B------:R-:W-:Y:S01]  /*7b70*/  UIADD3 UR6, UR46, 0xa000, URZ ;  /* 0x0000a0002e067890 */ /* 0x000fe2000fffe03f */
[----:B------:R3:W-:Y:S01]  /*7b80*/  UTMASTG.5D [UR32], [UR4] ;  /* 0x00000020040073b5 */ /* 0x0007e20008020000 */
[----:B------:R-:W-:Y:S01]  /*7b90*/  UMOV UR7, 0x140 ;  /* 0x0000014000077882 */ /* 0x000fe20000000000 */
[----:B---3--:R-:W-:Y:S01]  /*7ba0*/  UMOV UR32, UR8 ;  /* 0x0000000800207c82 */ /* 0x008fe20008000000 */
[----:B------:R-:W-:Y:S01]  /*7bb0*/  UMOV UR33, UR9 ;  /* 0x0000000900217c82 */ /* 0x000fe20008000000 */
[----:B------:R-:W-:Y:S01]  /*7bc0*/  UIADD3 UR8, UR46, 0xc000, URZ ;  /* 0x0000c0002e087890 */ /* 0x000fe2000fffe03f */
[----:B------:R3:W-:Y:S01]  /*7bd0*/  UTMASTG.5D [UR32], [UR4] ;  /* 0x00000020040073b5 */ /* 0x0007e20008020000 */
[----:B------:R-:W-:Y:S01]  /*7be0*/  UIADD3 UR9, UR46, 0xe000, URZ ;  /* 0x0000e0002e097890 */ /* 0x000fe2000fffe03f */
[----:B---3--:R-:W-:Y:S01]  /*7bf0*/  UMOV UR32, UR10 ;  /* 0x0000000a00207c82 */ /* 0x008fe20008000000 */
[----:B------:R-:W-:-:S02]  /*7c00*/  UMOV UR33, UR11 ;  /* 0x0000000b00217c82 */ /* 0x000fc40008000000 */
[----:B------:R3:W-:Y:S02]  /*7c10*/  UTMASTG.5D [UR32], [UR4] ;  /* 0x00000020040073b5 */ /* 0x0007e40008020000 */
[----:B---3--:R-:W-:Y:S01]  /*7c20*/  UMOV UR32, UR12 ;  /* 0x0000000c00207c82 */ /* 0x008fe20008000000 */
[----:B------:R-:W-:Y:S02]  /*7c30*/  UMOV UR33, UR13 ;  /* 0x0000000d00217c82 */ /* 0x000fe40008000000 */
[----:B------:R3:W-:Y:S02]  /*7c40*/  UTMASTG.5D [UR32], [UR4] ;  /* 0x00000020040073b5 */ /* 0x0007e40008020000 */
[----:B---3--:R-:W-:Y:S01]  /*7c50*/  UMOV UR32, UR6 ;  /* 0x0000000600207c82 */ /* 0x008fe20008000000 */
[----:B------:R-:W-:Y:S01]  /*7c60*/  UMOV UR33, UR7 ;  /* 0x0000000700217c82 */ /* 0x000fe20008000000 */
[----:B------:R-:W-:Y:S01]  /*7c70*/  UMOV UR6, 0x180 ;  /* 0x0000018000067882 */ /* 0x000fe20000000000 */
[----:B------:R3:W-:Y:S02]  /*7c80*/  UTMASTG.5D [UR32], [UR4] ;  /* 0x00000020040073b5 */ /* 0x0007e40008020000 */
[----:B---3--:R-:W-:Y:S01]  /*7c90*/  UMOV UR32, UR8 ;  /* 0x0000000800207c82 */ /* 0x008fe20008000000 */
[----:B------:R-:W-:Y:S01]  /*7ca0*/  UMOV UR33, UR6 ;  /* 0x0000000600217c82 */ /* 0x000fe20008000000 */
[----:B------:R-:W-:Y:S01]  /*7cb0*/  UMOV UR6, 0x1c0 ;  /* 0x000001c000067882 */ /* 0x000fe20000000000 */
[----:B------:R3:W-:Y:S02]  /*7cc0*/  UTMASTG.5D [UR32], [UR4] ;  /* 0x00000020040073b5 */ /* 0x0007e40008020000 */
[----:B---3--:R-:W-:Y:S01]  /*7cd0*/  UMOV UR32, UR9 ;  /* 0x0000000900207c82 */ /* 0x008fe20008000000 */
[----:B------:R-:W-:Y:S01]  /*7ce0*/  UMOV UR33, UR6 ;  /* 0x0000000600217c82 */ /* 0x000fe20008000000 */
[----:B------:R-:W-:Y:S01]  /*7cf0*/  UIADD3 UR6, UR46, 0x28c20, URZ ;  /* 0x00028c202e067890 */ /* 0x000fe2000fffe03f */
[----:B------:R3:W-:Y:S03]  /*7d00*/  UTMASTG.5D [UR32], [UR4] ;  /* 0x00000020040073b5 */ /* 0x0007e60008020000 */
[----:B------:R-:W-:Y:S01]  /*7d10*/  UPRMT UR6, URZ, 0x654, UR6 ;  /* 0x000006543f067896 */ /* 0x000fe20008000006 */
[----:B------:R0:W-:Y:S01]  /*7d20*/  UTMACMDFLUSH ;  /* 0x00000000000079b7 */ /* 0x0001e20000000000 */
[----:B------:R-:W-:-:S07]  /*7d30*/  DEPBAR.LE SB0, 0x0 ;  /* 0x000080000000791a */ /* 0x000fce0000000000 */
[----:B---3--:R-:W-:Y:S03]  /*7d40*/  SYNCS.ARRIVE.TRANS64.RED.A1T0 RZ, [UR6], RZ ;  /* 0x000000ffffff79a7 */ /* 0x008fe60008100406 */
.L_x_41:
[----:B------:R-:W-:Y:S05]  /*7d50*/  BSYNC B0 ;  /* 0x0000000000007941 */ /* 0x000fea0003800000 */
.L_x_40:
[----:B------:R-:W3:Y:S02]  /*7d60*/  LDC R0, c[0x0][0xda4] ;  /* 0x00036900ff007b82 */ /* 0x000ee40000000800 */
[----:B---3--:R-:W-:-:S13]  /*7d70*/  ISETP.LE.AND P0, PT, R0, UR45, PT ;  /* 0x0000002d00007c0c */ /* 0x008fda000bf03270 */
[----:B------:R-:W-:Y:S05]  /*7d80*/  @!P0 BRA `(.L_x_42) ;  /* 0xffffff90003c8947 */ /* 0x000fea000383ffff */
[----:B------:R-:W-:Y:S05]  /*7d90*/  EXIT ;  /* 0x000000000000794d */ /* 0x000fea0003800000 */
.L_x_7:
[----:B------:R-:W-:-:S08]  /*7da0*/  NOP ;  /* 0x0000000000007918 */ /* 0x000fd00000000000 */
[----:B------:R-:W1:-:S00]  /*7db0*/  USETMAXREG.DEALLOC.CTAPOOL 0x18 ;  /* 0x00000018000079c8 */ /* 0x000e4000080e0500 */
[----:B-1----:R-:W-:-:S06]  /*7dc0*/  LOP3.LUT R0, R0, 0x3, RZ, 0xc0, !PT ;  /* 0x0000000300007812 */ /* 0x002fcc00078ec0ff */
[----:B------:R-:W1:Y:S02]  /*7dd0*/  SHFL.IDX PT, R0, R0, RZ, 0x1f ;  /* 0x00001fff00007589 */ /* 0x000e6400000e0000 */
[----:B-1----:R-:W-:-:S13]  /*7de0*/  ISETP.NE.AND P0, PT, R0, RZ, PT ;  /* 0x000000ff0000720c */ /* 0x002fda0003f05270 */
[----:B------:R-:W-:Y:S05]  /*7df0*/  @P0 EXIT ;  /* 0x000000000000094d */ /* 0x000fea0003800000 */
[----:B------:R-:W1:Y:S01]  /*7e00*/  S2UR UR4, SR_CTAID.X ;  /* 0x00000000000479c3 */ /* 0x000e620000002500 */
[----:B------:R-:W-:Y:S02]  /*7e10*/  MOV R16, RZ ;  /* 0x000000ff00107202 */ /* 0x000fe40000000f00 */
[----:B------:R-:W-:Y:S02]  /*7e20*/  MOV R2, 0x1 ;  /* 0x0000000100027802 */ /* 0x000fe40000000f00 */
[----:B------:R-:W-:-:S03]  /*7e30*/  MOV R17, 0x1 ;  /* 0x0000000100117802 */ /* 0x000fc60000000f00 */
[----:B------:R-:W1:Y:S02]  /*7e40*/  LDC R0, c[0x0][0xda4] ;  /* 0x00036900ff007b82 */ /* 0x000e640000000800 */
[----:B-1----:R-:W-:-:S13]  /*7e50*/  ISETP.LE.AND P0, PT, R0, UR4, PT ;  /* 0x0000000400007c0c */ /* 0x002fda000bf03270 */
[----:B------:R-:W-:Y:S05]  /*7e60*/  @P0 BRA `(.L_x_43) ;  /* 0x0000002c005c0947 */ /* 0x000fea0003800000 */
[----:B------:R-:W-:Y:S01]  /*7e70*/  IMAD.U32 R0, RZ, RZ, UR4 ;  /* 0x00000004ff007e24 */ /* 0x000fe2000f8e00ff */
[----:B------:R-:W-:Y:S01]  /*7e80*/  MOV R16, RZ ;  /* 0x000000ff00107202 */ /* 0x000fe20000000f00 */
[----:B------:R-:W-:Y:S01]  /*7e90*/  ULDC.64 UR40, c[0x0][0x198] ;  /* 0x0000660000287ab9 */ /* 0x000fe20000000a00 */
[----:B------:R-:W-:Y:S01]  /*7ea0*/  MOV R17, 0x1 ;  /* 0x0000000100117802 */ /* 0x000fe20000000f00 */
[----:B------:R-:W-:Y:S01]  /*7eb0*/  ULDC UR36, c[0x0][0xc] ;  /* 0x0000030000247ab9 */ /* 0x000fe20000000800 */
[----:B------:R1:W-:Y:S04]  /*7ec0*/  STL [R1+0xc], R0 ;  /* 0x00000c0001007387 */ /* 0x0003e80000100800 */
[----:B------:R1:W-:Y:S02]  /*7ed0*/  STL [R1+0x18], RZ ;  /* 0x000018ff01007387 */ /* 0x0003e40000100800 */
.L_x_85:
[----:B------:R-:W2:Y:S01]  /*7ee0*/  LDL R4, [R1+0xc] ;  /* 0x00000c0001047983 */ /* 0x000ea20000100800 */
[----:B-1----:R-:W1:Y:S01]  /*7ef0*/  LDC R0, c[0x0][0xda8] ;  /* 0x00036a00ff007b82 */ /* 0x002e620000000800 */
[----:B------:R-:W-:Y:S05]  /*7f00*/  YIELD ;  /* 0x0000000000007946 */ /* 0x000fea0003800000 */
[----:B------:R-:W-:Y:S02]  /*7f10*/  ULDC.64 UR4, c[0x0][0x3f8] ;  /* 0x0000fe0000047ab9 */ /* 0x000fe40000000a00 */
[----:B------:R-:W3:Y:S01]  /*7f20*/  LDC R19, c[0x0][0xdb4] ;  /* 0x00036d00ff137b82 */ /* 0x000ee20000000800 */
[----:B------:R-:W-:-:S03]  /*7f30*/  UISETP.NE.U32.AND UP0, UPT, UR4, URZ, UPT ;  /* 0x0000003f0400728c */ /* 0x000fc6000bf05070 */
[----:B------:R-:W-:Y:S01]  /*7f40*/  ULDC UR4, c[0x0][0x404] ;  /* 0x0001010000047ab9 */ /* 0x000fe20000000800 */
[----:B------:R-:W-:-:S04]  /*7f50*/  UISETP.NE.AND.EX UP0, UPT, UR5, URZ, UPT, UP0 ;  /* 0x0000003f0500728c */ /* 0x000fc8000bf05300 */
[----:B------:R-:W-:Y:S01]  /*7f60*/  USEL UR4, UR4, 0x1, UP0 ;  /* 0x0000000104047887 */ /* 0x000fe20008000000 */
[----:B-1----:R-:W-:Y:S02]  /*7f70*/  ISETP.NE.AND P0, PT, R0, 0x1, PT ;  /* 0x000000010000780c */ /* 0x002fe40003f05270 */
[----:B---3--:R-:W-:-:S11]  /*7f80*/  ISETP.NE.AND P1, PT, R19, 0x1, PT ;  /* 0x000000011300780c */ /* 0x008fd60003f25270 */
[----:B------:R-:W2:Y:S08]  /*7f90*/  @P0 LDC R0, c[0x0][0xdac] ;  /* 0x00036b00ff000b82 */ /* 0x000eb00000000800 */
[----:B------:R-:W1:Y:S08]  /*7fa0*/  @P0 LDC R5, c[0x0][0xdb0] ;  /* 0x00036c00ff050b82 */ /* 0x000e700000000800 */
[----:B------:R-:W3:Y:S01]  /*7fb0*/  @P1 LDC.64 R2, c[0x0][0xdb8] ;  /* 0x00036e00ff021b82 */ /* 0x000ee20000000a00 */
[----:B--2---:R-:W-:-:S05]  /*7fc0*/  @P0 IMAD.HI.U32 R0, R4, R0, RZ ;  /* 0x0000000004000227 */ /* 0x004fca00078e00ff */
[----:B-1----:R-:W-:Y:S02]  /*7fd0*/  @P0 SHF.R.U32.HI R4, RZ, R5, R0 ;  /* 0x00000005ff040219 */ /* 0x002fe40000011600 */
[----:B------:R-:W1:Y:S01]  /*7fe0*/  S2R R5, SR_CgaCtaId ;  /* 0x0000000000057919 */ /* 0x000e620000008800 */
[----:B------:R-:W2:Y:S01]  /*7ff0*/  LDC R0, c[0x0][0x2e0] ;  /* 0x0000b800ff007b82 */ /* 0x000ea20000000800 */
[----:B------:R-:W-:Y:S01]  /*8000*/  MOV R18, R4 ;  /* 0x0000000400127202 */ /* 0x000fe20000000f00 */
[----:B---3--:R-:W-:Y:S01]  /*8010*/  @P1 IMAD.HI.U32 R2, R4, R2, RZ ;  /* 0x0000000204021227 */ /* 0x008fe200078e00ff */
[----:B------:R3:W-:Y:S04]  /*8020*/  STL [R1+0x4], R4 ;  /* 0x0000040401007387 */ /* 0x0007e80000100800 */
[----:B------:R-:W-:-:S02]  /*8030*/  @P1 SHF.R.U32.HI R18, RZ, R3, R2 ;  /* 0x00000003ff121219 */ /* 0x000fc40000011602 */
[----:B------:R-:W-:Y:S01]  /*8040*/  MOV R2, 0x400 ;  /* 0x0000040000027802 */ /* 0x000fe20000000f00 */
[----:B--2---:R-:W-:-:S03]  /*8050*/  IMAD R6, R0, UR4, RZ ;  /* 0x0000000400067c24 */ /* 0x004fc6000f8e02ff */
[----:B-1----:R-:W-:-:S04]  /*8060*/  LEA R7, R5, R2, 0x18 ;  /* 0x0000000205077211 */ /* 0x002fc800078ec0ff */
[----:B------:R-:W-:Y:S01]  /*8070*/  IADD3 R0, R7, 0x22400, RZ ;  /* 0x0002240007007810 */ /* 0x000fe20007ffe0ff */
[----:B------:R3:W-:Y:S03]  /*8080*/  STL [R1], R7 ;  /* 0x0000000701007387 */ /* 0x0007e60000100800 */
[----:B------:R-:W-:Y:S01]  /*8090*/  LOP3.LUT P0, RZ, R0, 0x3ff, RZ, 0xc0, !PT ;  /* 0x000003ff00ff7812 */ /* 0x000fe2000780c0ff */
[----:B------:R-:W-:Y:S01]  /*80a0*/  VIADD R0, R6, 0x3f ;  /* 0x0000003f06007836 */ /* 0x000fe20000000000 */
[----:B------:R3:W-:Y:S04]  /*80b0*/  STL [R1+0x14], R6 ;  /* 0x0000140601007387 */ /* 0x0007e80000100800 */
[----:B------:R-:W-:-:S04]  /*80c0*/  SHF.R.S32.HI R3, RZ, 0x1f, R0 ;  /* 0x0000001fff037819 */ /* 0x000fc80000011400 */
[----:B------:R-:W-:Y:S02]  /*80d0*/  LEA.HI R3, R3, R0, RZ, 0x6 ;  /* 0x0000000003037211 */ /* 0x000fe400078f30ff */
[----:B------:R-:W-:-:S05]  /*80e0*/  IADD3 R0, -R18, RZ, RZ ;  /* 0x000000ff12007210 */ /* 0x000fca0007ffe1ff */
[----:B------:R-:W-:Y:S01]  /*80f0*/  IMAD R19, R19, R0, R4 ;  /* 0x0000000013137224 */ /* 0x000fe200078e0204 */
[----:B------:R-:W-:-:S05]  /*8100*/  SHF.R.S32.HI R0, RZ, 0x6, R3 ;  /* 0x00000006ff007819 */ /* 0x000fca0000011403 */
[----:B------:R3:W-:Y:S01]  /*8110*/  STL [R1+0x8], R0 ;  /* 0x0000080001007387 */ /* 0x0007e20000100800 */
[----:B------:R-:W-:Y:S05]  /*8120*/  @!P0 BRA `(.L_x_44) ;  /* 0x0000000000408947 */ /* 0x000fea0003800000 */
[----:B------:R-:W-:Y:S01]  /*8130*/  MOV R2, 0x0 ;  /* 0x0000000000027802 */ /* 0x000fe20000000f00 */
[----:B------:R-:W-:Y:S01]  /*8140*/  ULDC.64 UR6, c[0x4][0x88] ;  /* 0x0100220000067ab9 */ /* 0x000fe20000000a00 */
[----:B------:R-:W-:Y:S01]  /*8150*/  ULDC.64 UR8, c[0x4][0x90] ;  /* 0x0100240000087ab9 */ /* 0x000fe20000000a00 */
[----:B------:R-:W-:Y:S01]  /*8160*/  ULDC.64 UR4, c[0x4][0x8] ;  /* 0x0100020000047ab9 */ /* 0x000fe20000000a00 */
[----:B---3--:R-:W-:Y:S01]  /*8170*/  MOV R4, UR6 ;  /* 0x0000000600047c02 */ /* 0x008fe20008000f00 */
[----:B------:R-:W-:Y:S01]  /*8180*/  IMAD.U32 R7, RZ, RZ, UR9 ;  /* 0x00000009ff077e24 */ /* 0x000fe2000f8e00ff */
[----:B------:R-:W1:Y:S01]  /*8190*/  LDC.64 R2, c[0x4][R2] ;  /* 0x0100000002027b82 */ /* 0x000e620000000a00 */
[----:B------:R-:W-:Y:S01]  /*81a0*/  MOV R5, UR7 ;  /* 0x0000000700057c02 */ /* 0x000fe20008000f00 */
[----:B------:R-:W-:Y:S01]  /*81b0*/  IMAD.MOV.U32 R13, RZ, RZ, RZ ;  /* 0x000000ffff0d7224 */ /* 0x000fe200078e00ff */
[----:B------:R-:W-:Y:S02]  /*81c0*/  MOV R6, UR8 ;  /* 0x0000000800067c02 */ /* 0x000fe40008000f00 */
[----:B------:R-:W-:-:S02]  /*81d0*/  MOV R10, UR4 ;  /* 0x00000004000a7c02 */ /* 0x000fc40008000f00 */
[----:B------:R-:W-:Y:S02]  /*81e0*/  MOV R11, UR5 ;  /* 0x00000005000b7c02 */ /* 0x000fe40008000f00 */
[----:B------:R-:W-:Y:S02]  /*81f0*/  MOV R8, 0x70 ;  /* 0x0000007000087802 */ /* 0x000fe40000000f00 */
[----:B------:R-:W-:-:S07]  /*8200*/  MOV R12, 0x1 ;  /* 0x00000001000c7802 */ /* 0x000fce0000000f00 */
[----:B------:R-:W-:-:S07]  /*8210*/  LEPC R20, `(.L_x_44) ;  /* 0x000000001014794e */ /* 0x000fce0000000000 */
[----:B-1----:R-:W-:Y:S05]  /*8220*/  CALL.ABS.NOINC R2 ;  /* 0x0000000002007343 */ /* 0x002fea0003c00000 */
.L_x_44:
[----:B------:R-:W3:Y:S02]  /*8230*/  LDL R2, [R1] ;  /* 0x0000000001027983 */ /* 0x000ee40000100800 */
[----:B---3--:R-:W-:-:S04]  /*8240*/  IADD3 R0, R2, 0x400, RZ ;  /* 0x0000040002007810 */ /* 0x008fc80007ffe0ff */
[----:B------:R-:W-:-:S13]  /*8250*/  LOP3.LUT P0, RZ, R0, 0x3ff, RZ, 0xc0, !PT ;  /* 0x000003ff00ff7812 */ /* 0x000fda000780c0ff */
[----:B------:R-:W-:Y:S05]  /*8260*/  @!P0 BRA `(.L_x_45) ;  /* 0x0000000000808947 */ /* 0x000fea0003800000 */
[----:B------:R-:W-:Y:S01]  /*8270*/  MOV R0, 0x0 ;  /* 0x0000000000007802 */ /* 0x000fe20000000f00 */
[----:B------:R-:W-:Y:S01]  /*8280*/  ULDC.64 UR6, c[0x4][0x88] ;  /* 0x0100220000067ab9 */ /* 0x000fe20000000a00 */
[----:B------:R-:W-:Y:S01]  /*8290*/  ULDC.64 UR8, c[0x4][0x90] ;  /* 0x0100240000087ab9 */ /* 0x000fe20000000a00 */
[----:B------:R-:W-:Y:S01]  /*82a0*/  ULDC.64 UR4, c[0x4][0x10] ;  /* 0x0100040000047ab9 */ /* 0x000fe20000000a00 */
[----:B------:R1:W2:Y:S01]  /*82b0*/  LDC.64 R2, c[0x4][R0] ;  /* 0x0100000000027b82 */ /* 0x0002a20000000a00 */
[----:B------:R-:W-:Y:S01]  /*82c0*/  MOV R4, UR6 ;  /* 0x0000000600047c02 */ /* 0x000fe20008000f00 */
[----:B------:R-:W-:Y:S01]  /*82d0*/  IMAD.U32 R7, RZ, RZ, UR9 ;  /* 0x00000009ff077e24 */ /* 0x000fe2000f8e00ff */
[----:B------:R-:W-:Y:S01]  /*82e0*/  MOV R5, UR7 ;  /* 0x0000000700057c02 */ /* 0x000fe20008000f00 */
[----:B------:R-:W-:Y:S01]  /*82f0*/  IMAD.MOV.U32 R13, RZ, RZ, RZ ;  /* 0x000000ffff0d7224 */ /* 0x000fe200078e00ff */
[----:B------:R-:W-:Y:S02]  /*8300*/  MOV R6, UR8 ;  /* 0x0000000800067c02 */ /* 0x000fe40008000f00 */
[----:B------:R-:W-:-:S02]  /*8310*/  MOV R10, UR4 ;  /* 0x00000004000a7c02 */ /* 0x000fc40008000f00 */
[----:B------:R-:W-:Y:S02]  /*8320*/  MOV R11, UR5 ;  /* 0x00000005000b7c02 */ /* 0x000fe40008000f00 */
[----:B------:R-:W-:Y:S02]  /*8330*/  MOV R8, 0x70 ;  /* 0x0000007000087802 */ /* 0x000fe40000000f00 */
[----:B-1----:R-:W-:-:S07]  /*8340*/  MOV R12, 0x1 ;  /* 0x00000001000c7802 */ /* 0x002fce0000000f00 */
[----:B------:R-:W-:-:S07]  /*8350*/  LEPC R20, `(.L_x_46) ;  /* 0x000000001014794e */ /* 0x000fce0000000000 */
[----:B--2---:R-:W-:Y:S05]  /*8360*/  CALL.ABS.NOINC R2 ;  /* 0x0000000002007343 */ /* 0x004fea0003c00000 */
.L_x_46:
[----:B------:R-:W-:Y:S01]  /*8370*/  MOV R2, 0x0 ;  /* 0x0000000000027802 */ /* 0x000fe20000000f00 */
[----:B------:R-:W-:Y:S01]  /*8380*/  ULDC.64 UR6, c[0x4][0x88] ;  /* 0x0100220000067ab9 */ /* 0x000fe20000000a00 */
[----:B------:R-:W-:Y:S01]  /*8390*/  ULDC.64 UR8, c[0x4][0x90] ;  /* 0x0100240000087ab9 */ /* 0x000fe20000000a00 */
[----:B------:R-:W-:Y:S01]  /*83a0*/  ULDC.64 UR4, c[0x4][0x18] ;  /* 0x0100060000047ab9 */ /* 0x000fe20000000a00 */
[----:B------:R-:W-:Y:S01]  /*83b0*/  MOV R4, UR6 ;  /* 0x0000000600047c02 */ /* 0x000fe20008000f00 */
[----:B------:R-:W-:Y:S01]  /*83c0*/  IMAD.U32 R10, RZ, RZ, UR4 ;  /* 0x00000004ff0a7e24 */ /* 0x000fe2000f8e00ff */
[----:B------:R-:W1:Y:S01]  /*83d0*/  LDC.64 R2, c[0x4][R2] ;  /* 0x0100000002027b82 */ /* 0x000e620000000a00 */
[----:B------:R-:W-:Y:S02]  /*83e0*/  MOV R5, UR7 ;  /* 0x0000000700057c02 */ /* 0x000fe40008000f00 */
[----:B------:R-:W-:Y:S02]  /*83f0*/  MOV R6, UR8 ;  /* 0x0000000800067c02 */ /* 0x000fe40008000f00 */
[----:B------:R-:W-:-:S02]  /*8400*/  MOV R7, UR9 ;  /* 0x0000000900077c02 */ /* 0x000fc40008000f00 */
[----:B------:R-:W-:Y:S02]  /*8410*/  MOV R11, UR5 ;  /* 0x00000005000b7c02 */ /* 0x000fe40008000f00 */
[----:B------:R-:W-:Y:S02]  /*8420*/  MOV R8, 0x70 ;  /* 0x0000007000087802 */ /* 0x000fe40000000f00 */
[----:B------:R-:W-:Y:S02]  /*8430*/  MOV R12, 0x1 ;  /* 0x00000001000c7802 */ /* 0x000fe40000000f00 */
[----:B------:R-:W-:-:S07]  /*8440*/  MOV R13, RZ ;  /* 0x000000ff000d7202 */ /* 0x000fce0000000f00 */
[----:B------:R-:W-:-:S07]  /*8450*/  LEPC R20, `(.L_x_45) ;  /* 0x000000001014794e */ /* 0x000fce0000000000 */
[----:B-1----:R-:W-:Y:S05]  /*8460*/  CALL.ABS.NOINC R2 ;  /* 0x0000000002007343 */ /* 0x002fea0003c00000 */
.L_x_45:
[----:B------:R-:W2:Y:S01]  /*8470*/  LDL.LU R5, [R1+0x4] ;  /* 0x0000040001057983 */ /* 0x000ea20000300800 */
[----:B------:R-:W1:Y:S01]  /*8480*/  LDC R0, c[0x0][0x428] ;  /* 0x00010a00ff007b82 */ /* 0x000e620000000800 */
[----:B------:R-:W-:Y:S02]  /*8490*/  ULDC.64 UR4, c[0x0][0x9f8] ;  /* 0x00027e0000047ab9 */ /* 0x000fe40000000a00 */
[----:B------:R-:W3:Y:S01]  /*84a0*/  LDL R4, [R1+0xc] ;  /* 0x00000c0001047983 */ /* 0x000ee20000100800 */
[----:B------:R-:W-:Y:S01]  /*84b0*/  ISETP.NE.U32.AND P0, PT, RZ, UR4, PT ;  /* 0x00000004ff007c0c */ /* 0x000fe2000bf05070 */
[----:B------:R-:W-:Y:S01]  /*84c0*/  ULDC UR4, c[0x0][0xda8] ;  /* 0x00036a0000047ab9 */ /* 0x000fe20000000800 */
[----:B------:R-:W-:Y:S01]  /*84d0*/  MOV R6, R18 ;  /* 0x0000001200067202 */ /* 0x000fe20000000f00 */
[----:B------:R-:W4:Y:S01]  /*84e0*/  S2R R7, SR_TID.X ;  /* 0x0000000000077919 */ /* 0x000f220000002100 */
[----:B------:R-:W-:Y:S02]  /*84f0*/  ISETP.NE.AND.EX P0, PT, RZ, UR5, PT, P0 ;  /* 0x00000005ff007c0c */ /* 0x000fe4000bf05300 */
[----:B-1----:R-:W-:Y:S01]  /*8500*/  ISETP.NE.AND P1, PT, R0, 0x1, PT ;  /* 0x000000010000780c */ /* 0x002fe20003f25270 */
[----:B------:R-:W-:-:S12]  /*8510*/  IMAD.MOV.U32 R0, RZ, RZ, R19 ;  /* 0x000000ffff007224 */ /* 0x000fd800078e0013 */
[----:B------:R-:W1:Y:S01]  /*8520*/  @P1 LDC R2, c[0x0][0x42c] ;  /* 0x00010b00ff021b82 */ /* 0x000e620000000800 */
[----:B----4-:R-:W-:-:S07]  /*8530*/  LOP3.LUT R7, R7, 0x1f, RZ, 0xc0, !PT ;  /* 0x0000001f07077812 */ /* 0x010fce00078ec0ff */
[----:B------:R-:W4:Y:S01]  /*8540*/  @P1 LDC R3, c[0x0][0x430] ;  /* 0x00010c00ff031b82 */ /* 0x000f220000000800 */
[----:B-1----:R-:W-:-:S05]  /*8550*/  @P1 IMAD.HI.U32 R2, R19, R2, RZ ;  /* 0x0000000213021227 */ /* 0x002fca00078e00ff */
[----:B----4-:R-:W-:Y:S02]  /*8560*/  @P1 SHF.R.U32.HI R0, RZ, R3, R2 ;  /* 0x00000003ff001219 */ /* 0x010fe40000011602 */
[----:B------:R-:W1:Y:S01]  /*8570*/  @P0 LDC.64 R2, c[0x0][0x9f8] ;  /* 0x00027e00ff020b82 */ /* 0x000e620000000a00 */
[----:B------:R-:W-:-:S04]  /*8580*/  ISETP.NE.AND P1, PT, R7, RZ, PT ;  /* 0x000000ff0700720c */ /* 0x000fc80003f25270 */
[----:B------:R-:W-:-:S09]  /*8590*/  PLOP3.LUT P2, PT, P1, PT, PT, 0x8, 0x0 ;  /* 0x000000000000781c */ /* 0x000fd20000f4e170 */
[----:B------:R-:W-:-:S05]  /*85a0*/  VOTEU.ALL UP1, P1 ;  /* 0x00000000003f7886 */ /* 0x000fca0000820000 */
[----:B------:R-:W-:Y:S01]  /*85b0*/  @!UP1 UIADD3 UR8, UP0, UR40, 0x270, URZ ;  /* 0x0000027028089890 */ /* 0x000fe2000ff1e03f */
[----:B-1----:R-:W-:-:S03]  /*85c0*/  @P0 IMAD.WIDE R2, R18, 0x4, R2 ;  /* 0x0000000412020825 */ /* 0x002fc600078e0202 */
[----:B------:R-:W-:Y:S02]  /*85d0*/  @!UP1 UIADD3.X UR9, URZ, UR41, URZ, UP0, !UPT ;  /* 0x000000293f099290 */ /* 0x000fe400087fe43f */
[----:B------:R1:W5:Y:S01]  /*85e0*/  @P0 LDG.E R6, desc[UR48][R2.64] ;  /* 0x0000003002060981 */ /* 0x000362000c1e1900 */
[----:B------:R-:W-:Y:S01]  /*85f0*/  PLOP3.LUT P0, PT, PT, PT, PT, 0x80, 0x0 ;  /* 0x000000000000781c */ /* 0x000fe20003f0f070 */
[----:B------:R-:W-:Y:S01]  /*8600*/  VOTEU.ALL UP0, P1 ;  /* 0x00000000003f7886 */ /* 0x000fe20000800000 */
[----:B--2---:R-:W-:-:S05]  /*8610*/  IADD3 R8, -R5, RZ, RZ ;  /* 0x000000ff05087210 */ /* 0x004fca0007ffe1ff */
[----:B---3--:R-:W-:-:S05]  /*8620*/  IMAD R8, R8, UR4, R4 ;  /* 0x0000000408087c24 */ /* 0x008fca000f8e0204 */
[----:B-1----:R-:W-:-:S07]  /*8630*/  SHF.L.U32 R8, R8, 0x6, RZ ;  /* 0x0000000608087819 */ /* 0x002fce00000006ff */
.L_x_47:
[----:B------:R-:W-:Y:S02]  /*8640*/  PLOP3.LUT P0, PT, P0, P2, PT, 0xa2, 0x0 ;  /* 0x000000000000781c */ /* 0x000fe40000705472 */
[----:B------:R-:W-:Y:S01]  /*8650*/  @P2 R2UR P0, UR7, R18 ;  /* 0x00000000120722ca */ /* 0x000fe20000000000 */
[----:B------:R-:W-:-:S07]  /*8660*/  UMOV UR4, URZ ;  /* 0x0000003f00047c82 */ /* 0x000fce0008000000 */
[----:B------:R-:W-:Y:S02]  /*8670*/  PLOP3.LUT P0, PT, P0, P2, PT, 0xa2, 0x0 ;  /* 0x000000000000781c */ /* 0x000fe40000705472 */
[----:B------:R-:W-:-:S08]  /*8680*/  @P2 R2UR.OR P0, UR6, R19 ;  /* 0x00000000130622ca */ /* 0x000fd00000100000 */
[----:B------:R-:W-:Y:S02]  /*8690*/  PLOP3.LUT P0, PT, P0, P2, PT, 0xa2, 0x0 ;  /* 0x000000000000781c */ /* 0x000fe40000705472 */
[----:B------:R-:W-:-:S08]  /*86a0*/  @P2 R2UR.OR P0, UR5, R8 ;  /* 0x00000000080522ca */ /* 0x000fd00000100000 */
[----:B------:R-:W-:Y:S02]  /*86b0*/  @P2 PLOP3.LUT P2, PT, P0, PT, PT, 0x80, 0x0 ;  /* 0x000000000000281c */ /* 0x000fe4000074f070 */
[----:B------:R-:W-:-:S03]  /*86c0*/  PLOP3.LUT P0, PT, PT, PT, PT, 0x80, 0x0 ;  /* 0x000000000000781c */ /* 0x000fc60003f0f070 */
[----:B------:R1:W-:Y:S08]  /*86d0*/  @!UP0 UTMAPF.L2.4D [UR4], [UR8] ;  /* 0x00000004080085b8 */ /* 0x0003f00008018000 */
[----:B-1----:R-:W-:Y:S05]  /*86e0*/  @P2 BRA.U.ANY `(.L_x_47) ;  /* 0xfffffffd00d42947 */ /* 0x002fea000393ffff */
[----:B------:R-:W1:Y:S01]  /*86f0*/  LDC.64 R2, c[0x0][0x3f8] ;  /* 0x0000fe00ff027b82 */ /* 0x000e620000000a00 */
[----:B------:R-:W-:Y:S01]  /*8700*/  UMOV UR4, 0xffffffff ;  /* 0xffffffff00047882 */ /* 0x000fe20000000000 */
[----:B-1----:R-:W-:-:S04]  /*8710*/  ISETP.NE.U32.AND P0, PT, R2, RZ, PT ;  /* 0x000000ff0200720c */ /* 0x002fc80003f05070 */
[----:B------:R-:W-:-:S04]  /*8720*/  ISETP.NE.AND.EX P0, PT, R3, RZ, PT, P0 ;  /* 0x000000ff0300720c */ /* 0x000fc80003f05300 */
[----:B-----5:R-:W-:Y:S01]  /*8730*/  SEL R4, R6, RZ, !P0 ;  /* 0x000000ff06047207 */ /* 0x020fe20004000000 */
[----:B------:R-:W-:Y:S08]  /*8740*/  BRA.DIV UR4, `(.L_x_48) ;  /* 0x0000002a04947947 */ /* 0x000ff0000b800000 */
.L_x_102:
[----:B------:R-:W2:Y:S01]  /*8750*/  LDL R5, [R1+0x8] ;  /* 0x0000080001057983 */ /* 0x000ea20000100800 */
[----:B------:R-:W-:Y:S01]  /*8760*/  UMOV UR4, 0xffffffff ;  /* 0xffffffff00047882 */ /* 0x000fe20000000000 */
[----:B------:R-:W-:Y:S02]  /*8770*/  SHF.R.S32.HI R7, RZ, 0x1f, R6 ;  /* 0x0000001fff077819 */ /* 0x000fe40000011406 */
[----:B--2---:R-:W-:Y:S01]  /*8780*/  IADD3 R9, R5, -0x1, RZ ;  /* 0xffffffff05097810 */ /* 0x004fe20007ffe0ff */
[----:B------:R-:W-:Y:S06]  /*8790*/  BRA.DIV UR4, `(.L_x_49) ;  /* 0x0000002a04b47947 */ /* 0x000fec000b800000 */
[----:B------:R-:W-:-:S13]  /*87a0*/  ELECT P6, URZ, PT ;  /* 0x00000000003f782f */ /* 0x000fda00038c0000 */
.L_x_105:
[----:B------:R-:W-:Y:S05]  /*87b0*/  @!P6 BRA `(.L_x_50) ;  /* 0x0000000000ece947 */ /* 0x000fea0003800000 */
[----:B------:R1:W-:Y:S01]  /*87c0*/  STL [R1+0x10], R9 ;  /* 0x0000100901007387 */ /* 0x0003e20000100800 */
[----:B------:R-:W-:Y:S01]  /*87d0*/  IMAD.MOV.U32 R4, RZ, RZ, R6 ;  /* 0x000000ffff047224 */ /* 0x000fe200078e0006 */
[----:B------:R-:W-:Y:S06]  /*87e0*/  @!P0 BRA `(.L_x_51) ;  /* 0x0000000000488947 */ /* 0x000fec0003800000 */
[----:B------:R-:W2:Y:S01]  /*87f0*/  LDC R11, c[0x0][0x41c] ;  /* 0x00010700ff0b7b82 */ /* 0x000ea20000000800 */
[----:B------:R-:W-:Y:S01]  /*8800*/  ULDC.64 UR4, c[0x0][0x408] ;  /* 0x0001020000047ab9 */ /* 0x000fe20000000a00 */
[----:B--2---:R-:W-:-:S13]  /*8810*/  ISETP.NE.AND P1, PT, R11, 0x1, PT ;  /* 0x000000010b00780c */ /* 0x004fda0003f25270 */
[----:B------:R-:W2:Y:S02]  /*8820*/  @P1 LDC.64 R4, c[0x0][0x420] ;  /* 0x00010800ff041b82 */ /* 0x000ea40000000a00 */
[----:B--2---:R-:W-:Y:S01]  /*8830*/  @P1 IMAD.HI.U32 R10, R9, R4, RZ ;  /* 0x00000004090a1227 */ /* 0x004fe200078e00ff */
[----:B------:R-:W-:-:S04]  /*8840*/  MOV R4, R9 ;  /* 0x0000000900047202 */ /* 0x000fc80000000f00 */
[----:B------:R-:W-:Y:S01]  /*8850*/  @P1 SHF.R.U32.HI R4, RZ, R5, R10 ;  /* 0x00000005ff041219 */ /* 0x000fe2000001160a */
[----:B------:R-:W-:-:S03]  /*8860*/  IMAD R10, R7, UR4, RZ ;  /* 0x00000004070a7c24 */ /* 0x000fc6000f8e02ff */
[----:B------:R-:W-:Y:S01]  /*8870*/  IADD3 R5, -R4, RZ, RZ ;  /* 0x000000ff04057210 */ /* 0x000fe20007ffe1ff */
[----:B------:R-:W-:-:S04]  /*8880*/  IMAD R10, R6, UR5, R10 ;  /* 0x00000005060a7c24 */ /* 0x000fc8000f8e020a */
[----:B------:R-:W-:-:S05]  /*8890*/  IMAD R5, R11, R5, R9 ;  /* 0x000000050b057224 */ /* 0x000fca00078e0209 */
[----:B------:R2:W-:Y:S02]  /*88a0*/  STL [R1+0x10], R5 ;  /* 0x0000100501007387 */ /* 0x0005e40000100800 */
[----:B--2---:R-:W-:-:S03]  /*88b0*/  SHF.R.S32.HI R5, RZ, 0x1f, R4 ;  /* 0x0000001fff057819 */ /* 0x004fc60000011404 */
[----:B------:R-:W-:-:S05]  /*88c0*/  IMAD.WIDE.U32 R4, R6, UR4, R4 ;  /* 0x0000000406047c25 */ /* 0x000fca000f8e0004 */
[----:B------:R-:W-:Y:S02]  /*88d0*/  IADD3 R5, R5, R10, RZ ;  /* 0x0000000a05057210 */ /* 0x000fe40007ffe0ff */
[----:B------:R-:W-:-:S04]  /*88e0*/  LEA R10, P1, R4, R2, 0x2 ;  /* 0x00000002040a7211 */ /* 0x000fc800078210ff */
[----:B------:R-:W-:-:S05]  /*88f0*/  LEA.HI.X R11, R4, R3, R5, 0x2, P1 ;  /* 0x00000003040b7211 */ /* 0x000fca00008f1405 */
[----:B------:R2:W5:Y:S04]  /*8900*/  LDG.E R4, desc[UR48][R10.64] ;  /* 0x000000300a047981 */ /* 0x000568000c1e1900 */
.L_x_51:
[----:B--2---:R-:W2:Y:S01]  /*8910*/  S2R R10, SR_CgaCtaId ;  /* 0x00000000000a7919 */ /* 0x004ea20000008800 */
[----:B------:R-:W-:-:S04]  /*8920*/  MOV R5, 0x400 ;  /* 0x0000040000057802 */ /* 0x000fc80000000f00 */
[----:B--2---:R-:W-:Y:S02]  /*8930*/  LEA R5, R10, R5, 0x18 ;  /* 0x000000050a057211 */ /* 0x004fe400078ec0ff */
[----:B------:R-:W-:Y:S02]  /*8940*/  SHF.L.U32 R10, R17, 0x1f, RZ ;  /* 0x0000001f110a7819 */ /* 0x000fe400000006ff */
[----:B------:R-:W-:-:S04]  /*8950*/  LEA R5, R16, R5, 0x3 ;  /* 0x0000000510057211 */ /* 0x000fc800078e18ff */
[----:B------:R-:W2:Y:S02]  /*8960*/  SYNCS.PHASECHK.TRANS64.TRYWAIT P1, [R5+URZ+0x28c40], R10 ;  /* 0x028c400a050075a7 */ /* 0x000ea4000802017f */
[----:B--2---:R-:W-:Y:S05]  /*8970*/  @!P1 BRA `(.L_x_52) ;  /* 0x00000028005c9947 */ /* 0x004fea0003800000 */
.L_x_106:
[----:B------:R-:W3:Y:S02]  /*8980*/  S2R R11, SR_TID.X ;  /* 0x00000000000b7919 */ /* 0x000ee40000002100 */
[----:B---3--:R-:W-:-:S04]  /*8990*/  LOP3.LUT R11, R11, 0x7f, RZ, 0xc0, !PT ;  /* 0x0000007f0b0b7812 */ /* 0x008fc800078ec0ff */
[----:B------:R-:W-:-:S13]  /*89a0*/  ISETP.NE.AND P1, PT, R11, RZ, PT ;  /* 0x000000ff0b00720c */ /* 0x000fda0003f25270 */
[----:B------:R-:W-:Y:S05]  /*89b0*/  @P1 BRA `(.L_x_53) ;  /* 0x00000000001c1947 */ /* 0x000fea0003800000 */
[----:B------:R-:W3:Y:S01]  /*89c0*/  S2R R11, SR_TID.X ;  /* 0x00000000000b7919 */ /* 0x000ee20000002100 */
[----:B--2---:R-:W-:-:S04]  /*89d0*/  IMAD.MOV.U32 R10, RZ, RZ, 0x2000 ;  /* 0x00002000ff0a7424 */ /* 0x004fc800078e00ff */
[----:B------:R4:W-:Y:S01]  /*89e0*/  SYNCS.ARRIVE.TRANS64 RZ, [R5+URZ+0x28c30], R10 ;  /* 0x028c300a05ff79a7 */ /* 0x0009e2000800003f */
[----:B---3--:R-:W-:-:S04]  /*89f0*/  LOP3.LUT R11, R11, 0x1f, RZ, 0xc0, !PT ;  /* 0x0000001f0b0b7812 */ /* 0x008fc800078ec0ff */
[----:B------:R-:W-:-:S13]  /*8a00*/  ISETP.NE.AND P1, PT, R11, RZ, PT ;  /* 0x000000ff0b00720c */ /* 0x000fda0003f25270 */
[----:B----4-:R-:W-:Y:S05]  /*8a10*/  @!P1 BRA `(.L_x_53) ;  /* 0x0000000000049947 */ /* 0x010fea0003800000 */
[----:B------:R-:W-:Y:S01]  /*8a20*/  BPT.TRAP 0x1 ;  /* 0x000000040000795c */ /* 0x000fe20000300000 */
.L_x_53:
[----:B--2---:R-:W2:Y:S01]  /*8a30*/  LDL R10, [R1+0x10] ;  /* 0x00001000010a7983 */ /* 0x004ea20000100800 */
[----:B------:R-:W-:Y:S01]  /*8a40*/  MOV R11, 0x400 ;  /* 0x00000400000b7802 */ /* 0x000fe20000000f00 */
[----:B------:R-:W3:Y:S01]  /*8a50*/  S2R R12, SR_CgaCtaId ;  /* 0x00000000000c7919 */ /* 0x000ee20000008800 */
[----:B------:R-:W-:Y:S01]  /*8a60*/  R2UR UR9, R5 ;  /* 0x00000000050972ca */ /* 0x000fe200000e0000 */
[----:B------:R-:W-:Y:S01]  /*8a70*/  UIADD3 UR4, UP0, UR40, 0x370, URZ ;  /* 0x0000037028047890 */ /* 0x000fe2000ff1e03f */
[----:B------:R-:W-:Y:S02]  /*8a80*/  R2UR UR12, R0 ;  /* 0x00000000000c72ca */ /* 0x000fe400000e0000 */
[----:B-----5:R-:W-:Y:S01]  /*8a90*/  R2UR UR13, R4 ;  /* 0x00000000040d72ca */ /* 0x020fe200000e0000 */
[----:B------:R-:W-:Y:S01]  /*8aa0*/  UIADD3.X UR5, URZ, UR41, URZ, UP0, !UPT ;  /* 0x000000293f057290 */ /* 0x000fe200087fe43f */
[----:B---3--:R-:W-:-:S04]  /*8ab0*/  LEA R11, R12, R11, 0x18 ;  /* 0x0000000b0c0b7211 */ /* 0x008fc800078ec0ff */
[----:B------:R-:W-:-:S04]  /*8ac0*/  LEA R5, R16, R11, 0xd ;  /* 0x0000000b10057211 */ /* 0x000fc800078e68ff */
[----:B------:R-:W-:Y:S01]  /*8ad0*/  R2UR UR8, R5 ;  /* 0x00000000050872ca */ /* 0x000fe200000e0000 */
[----:B------:R-:W-:Y:S01]  /*8ae0*/  UIADD3 UR9, UR9, 0x28c30, URZ ;  /* 0x00028c3009097890 */ /* 0x000fe2000fffe03f */
[----:B------:R-:W-:Y:S01]  /*8af0*/  UMOV UR6, 0x0 ;  /* 0x0000000000067882 */ /* 0x000fe20000000000 */
[----:B------:R-:W-:Y:S01]  /*8b00*/  UMOV UR7, 0x14f00000 ;  /* 0x14f0000000077882 */ /* 0x000fe20000000000 */
[----:B------:R-:W-:-:S09]  /*8b10*/  UMOV UR10, URZ ;  /* 0x0000003f000a7c82 */ /* 0x000fd20008000000 */
[----:B------:R-:W-:Y:S01]  /*8b20*/  UIADD3 UR8, UR8, 0x22400, URZ ;  /* 0x0002240008087890 */ /* 0x000fe2000fffe03f */
[----:B--2---:R-:W-:-:S13]  /*8b30*/  R2UR UR11, R10 ;  /* 0x000000000a0b72ca */ /* 0x004fda00000e0000 */
[----:B------:R-:W-:-:S09]  /*8b40*/  USHF.L.U32 UR11, UR11, 0x6, URZ ;  /* 0x000000060b0b7899 */ /* 0x000fd2000800063f */
[----:B------:R2:W-:Y:S02]  /*8b50*/  UTMALDG.4D [UR8], [UR4], desc[UR6] ;  /* 0x00000608040075b4 */ /* 0x0005e40008019000 */
[----:B--2---:R-:W-:Y:S01]  /*8b60*/  NOP ;  /* 0x0000000000007918 */ /* 0x004fe20000000000 */
.L_x_50:
[----:B------:R-:W2:Y:S01]  /*8b70*/  LDL R12, [R1+0x18] ;  /* 0x00001800010c7983 */ /* 0x000ea20000100800 */
[----:B------:R-:W-:Y:S05]  /*8b80*/  WARPSYNC.ALL ;  /* 0x0000000000007948 */ /* 0x000fea0003800000 */
[----:B------:R-:W3:Y:S01]  /*8b90*/  S2R R11, SR_CgaCtaId ;  /* 0x00000000000b7919 */ /* 0x000ee20000008800 */
[----:B------:R-:W-:Y:S01]  /*8ba0*/  MOV R10, 0x400 ;  /* 0x00000400000a7802 */ /* 0x000fe20000000f00 */
[----:B------:R-:W-:Y:S01]  /*8bb0*/  BAR.SYNC.DEFER_BLOCKING 0x8, 0xa0 ;  /* 0x0202800000007b1d */ /* 0x000fe20000010000 */
[----:B------:R-:W-:-:S13]  /*8bc0*/  ELECT P1, URZ, PT ;  /* 0x00000000003f782f */ /* 0x000fda0003820000 */
[----:B------:R-:W-:Y:S01]  /*8bd0*/  @P1 R2UR UR13, R18 ;  /* 0x00000000120d12ca */ /* 0x000fe200000e0000 */
[----:B------:R-:W-:Y:S01]  /*8be0*/  UIADD3 UR4, UP0, UR40, 0x270, URZ ;  /* 0x0000027028047890 */ /* 0x000fe2000ff1e03f */
[----:B------:R-:W-:Y:S02]  /*8bf0*/  @P1 R2UR UR12, R19 ;  /* 0x00000000130c12ca */ /* 0x000fe400000e0000 */
[----:B------:R-:W-:Y:S01]  /*8c00*/  @P1 R2UR UR11, R8 ;  /* 0x00000000080b12ca */ /* 0x000fe200000e0000 */
[----:B------:R-:W-:Y:S01]  /*8c10*/  UIADD3.X UR5, URZ, UR41, URZ, UP0, !UPT ;  /* 0x000000293f057290 */ /* 0x000fe200087fe43f */
[----:B------:R-:W-:Y:S01]  /*8c20*/  BSSY B0, `(.L_x_54) ;  /* 0x000000f000007945 */ /* 0x000fe20003800000 */
[----:B------:R-:W-:Y:S01]  /*8c30*/  UMOV UR6, 0x0 ;  /* 0x0000000000067882 */ /* 0x000fe20000000000 */
[----:B------:R-:W-:Y:S01]  /*8c40*/  UMOV UR7, 0x12f00000 ;  /* 0x12f0000000077882 */ /* 0x000fe20000000000 */
[----:B------:R-:W-:Y:S01]  /*8c50*/  UMOV UR10, URZ ;  /* 0x0000003f000a7c82 */ /* 0x000fe20008000000 */
[----:B------:R-:W-:-:S02]  /*8c60*/  @P1 MOV R5, 0x2000 ;  /* 0x0000200000051802 */ /* 0x000fc40000000f00 */
[----:B---3--:R-:W-:-:S04]  /*8c70*/  LEA R10, R11, R10, 0x18 ;  /* 0x0000000a0b0a7211 */ /* 0x008fc800078ec0ff */
[----:B------:R-:W-:Y:S01]  /*8c80*/  R2UR UR9, R10 ;  /* 0x000000000a0972ca */ /* 0x000fe200000e0000 */
[----:B------:R2:W-:-:S12]  /*8c90*/  @P1 SYNCS.ARRIVE.TRANS64 RZ, [R10+URZ+0x28c00], R5 ;  /* 0x028c00050aff19a7 */ /* 0x0005d8000800003f */
[----:B------:R-:W-:Y:S02]  /*8ca0*/  UIADD3 UR8, UR9, 0x20400, URZ ;  /* 0x0002040009087890 */ /* 0x000fe4000fffe03f */
[----:B------:R-:W-:-:S09]  /*8cb0*/  UIADD3 UR9, UR9, 0x28c00, URZ ;  /* 0x00028c0009097890 */ /* 0x000fd2000fffe03f */
[----:B------:R3:W-:Y:S01]  /*8cc0*/  UTMALDG.4D [UR8], [UR4], desc[UR6] ;  /* 0x00000608040075b4 */ /* 0x0007e20008019000 */
[----:B--2---:R-:W-:-:S04]  /*8cd0*/  LOP3.LUT R5, R12, 0x1, RZ, 0xc, !PT ;  /* 0x000000010c057812 */ /* 0x004fc800078e0cff */
[----:B------:R-:W-:-:S04]  /*8ce0*/  SHF.L.U32 R5, R5, 0x1f, RZ ;  /* 0x0000001f05057819 */ /* 0x000fc800000006ff */
[----:B------:R-:W2:Y:S02]  /*8cf0*/  SYNCS.PHASECHK.TRANS64.TRYWAIT P1, [R10+URZ+0x28c20], R5 ;  /* 0x028c20050a0075a7 */ /* 0x000ea4000802017f */
[----:B--23--:R-:W-:Y:S05]  /*8d00*/  @!P1 BRA `(.L_x_55) ;  /* 0x00000024008c9947 */ /* 0x00cfea0003800000 */
.L_x_107:
[----:B------:R-:W-:Y:S05]  /*8d10*/  BSYNC B0 ;  /* 0x0000000000007941 */ /* 0x000fea0003800000 */
.L_x_54:
[----:B------:R-:W-:Y:S04]  /*8d20*/  BSSY B0, `(.L_x_56) ;  /* 0x000004b000007945 */ /* 0x000fe80003800000 */
[----:B------:R-:W-:Y:S05]  /*8d30*/  @!P6 BRA `(.L_x_57) ;  /* 0x000000040024e947 */ /* 0x000fea0003800000 */
[----:B------:R-:W3:Y:S01]  /*8d40*/  S2R R11, SR_CgaCtaId ;  /* 0x00000000000b7919 */ /* 0x000ee20000008800 */
[----:B--2---:R-:W-:Y:S02]  /*8d50*/  MOV R8, 0x400 ;  /* 0x0000040000087802 */ /* 0x004fe40000000f00 */
[----:B------:R-:W-:Y:S01]  /*8d60*/  SHF.L.U32 R5, R17, 0x1f, RZ ;  /* 0x0000001f11057819 */ /* 0x000fe200000006ff */
[----:B------:R-:W2:Y:S01]  /*8d70*/  S2R R10, SR_TID.X ;  /* 0x00000000000a7919 */ /* 0x000ea20000002100 */
[----:B---3--:R-:W-:-:S04]  /*8d80*/  LEA R8, R11, R8, 0x18 ;  /* 0x000000080b087211 */ /* 0x008fc800078ec0ff */
[----:B------:R-:W-:Y:S02]  /*8d90*/  LEA R8, R16, R8, 0x3 ;  /* 0x0000000810087211 */ /* 0x000fe400078e18ff */
[----:B--2---:R-:W-:Y:S02]  /*8da0*/  LOP3.LUT R10, R10, 0x7f, RZ, 0xc0, !PT ;  /* 0x0000007f0a0a7812 */ /* 0x004fe400078ec0ff */
[----:B------:R-:W2:Y:S02]  /*8db0*/  SYNCS.PHASECHK.TRANS64.TRYWAIT P1, [R8+URZ+0x28c60], R5 ;  /* 0x028c6005080075a7 */ /* 0x000ea4000802017f */
[----:B------:R-:W-:Y:S01]  /*8dc0*/  ISETP.NE.AND P2, PT, R10, RZ, PT ;  /* 0x000000ff0a00720c */ /* 0x000fe20003f45270 */
[----:B--2---:R-:W-:-:S12]  /*8dd0*/  @!P1 BRA `(.L_x_58) ;  /* 0x0000002400789947 */ /* 0x004fd80003800000 */
.L_x_108:
[----:B------:R-:W-:Y:S05]  /*8de0*/  @P2 BRA `(.L_x_59) ;  /* 0x00000000001c2947 */ /* 0x000fea0003800000 */
[----:B------:R-:W3:Y:S01]  /*8df0*/  S2R R10, SR_TID.X ;  /* 0x00000000000a7919 */ /* 0x000ee20000002100 */
[----:B--2---:R-:W-:-:S04]  /*8e00*/  MOV R5, 0x10000 ;  /* 0x0001000000057802 */ /* 0x004fc80000000f00 */
[----:B------:R4:W-:Y:S01]  /*8e10*/  SYNCS.ARRIVE.TRANS64 RZ, [R8+URZ+0x28c50], R5 ;  /* 0x028c500508ff79a7 */ /* 0x0009e2000800003f */
[----:B---3--:R-:W-:-:S04]  /*8e20*/  LOP3.LUT R10, R10, 0x1f, RZ, 0xc0, !PT ;  /* 0x0000001f0a0a7812 */ /* 0x008fc800078ec0ff */
[----:B------:R-:W-:-:S13]  /*8e30*/  ISETP.NE.AND P1, PT, R10, RZ, PT ;  /* 0x000000ff0a00720c */ /* 0x000fda0003f25270 */
[----:B----4-:R-:W-:Y:S05]  /*8e40*/  @!P1 BRA `(.L_x_59) ;  /* 0x0000000000049947 */ /* 0x010fea0003800000 */
[----:B------:R-:W-:Y:S01]  /*8e50*/  BPT.TRAP 0x1 ;  /* 0x000000040000795c */ /* 0x000fe20000300000 */
.L_x_59:
[----:B------:R-:W3:Y:S01]  /*8e60*/  LDL R10, [R1+0x10] ;  /* 0x00001000010a7983 */ /* 0x000ee20000100800 */
[----:B--2---:R-:W-:Y:S01]  /*8e70*/  MOV R5, 0x400 ;  /* 0x0000040000057802 */ /* 0x004fe20000000f00 */
[----:B------:R-:W2:Y:S01]  /*8e80*/  S2R R11, SR_CgaCtaId ;  /* 0x00000000000b7919 */ /* 0x000ea20000008800 */
[----:B------:R-:W-:Y:S01]  /*8e90*/  R2UR UR9, R8 ;  /* 0x00000000080972ca */ /* 0x000fe200000e0000 */
[----:B------:R-:W-:Y:S01]  /*8ea0*/  UIADD3 UR4, UP0, UR40, 0x470, URZ ;  /* 0x0000047028047890 */ /* 0x000fe2000ff1e03f */
[----:B------:R-:W-:Y:S02]  /*8eb0*/  R2UR UR12, R0 ;  /* 0x00000000000c72ca */ /* 0x000fe400000e0000 */
[----:B------:R-:W-:Y:S01]  /*8ec0*/  R2UR UR13, R4 ;  /* 0x00000000040d72ca */ /* 0x000fe200000e0000 */
[----:B------:R-:W-:Y:S01]  /*8ed0*/  UIADD3.X UR5, URZ, UR41, URZ, UP0, !UPT ;  /* 0x000000293f057290 */ /* 0x000fe200087fe43f */
[----:B--2---:R-:W-:-:S05]  /*8ee0*/  LEA R5, R11, R5, 0x18 ;  /* 0x000000050b057211 */ /* 0x004fca00078ec0ff */
[----:B------:R-:W-:-:S05]  /*8ef0*/  IMAD R5, R16, 0x10000, R5 ;  /* 0x0001000010057824 */ /* 0x000fca00078e0205 */
[----:B------:R-:W-:Y:S01]  /*8f00*/  R2UR UR14, R5 ;  /* 0x00000000050e72ca */ /* 0x000fe200000e0000 */
[----:B------:R-:W-:Y:S01]  /*8f10*/  UIADD3 UR9, UR9, 0x28c50, URZ ;  /* 0x00028c5009097890 */ /* 0x000fe2000fffe03f */
[----:B------:R-:W-:Y:S01]  /*8f20*/  UMOV UR10, URZ ;  /* 0x0000003f000a7c82 */ /* 0x000fe20008000000 */
[----:B------:R-:W-:Y:S01]  /*8f30*/  UMOV UR6, 0x0 ;  /* 0x0000000000067882 */ /* 0x000fe20000000000 */
[----:B------:R-:W-:-:S09]  /*8f40*/  UMOV UR7, 0x14f00000 ;  /* 0x14f0000000077882 */ /* 0x000fd20000000000 */
[----:B------:R-:W-:Y:S02]  /*8f50*/  UIADD3 UR8, UR14, 0x400, URZ ;  /* 0x000004000e087890 */ /* 0x000fe4000fffe03f */
[----:B------:R-:W-:Y:S02]  /*8f60*/  UIADD3 UR15, UR14, 0x2400, URZ ;  /* 0x000024000e0f7890 */ /* 0x000fe4000fffe03f */
[----:B------:R-:W-:Y:S01]  /*8f70*/  UIADD3 UR17, UR14, 0x4400, URZ ;  /* 0x000044000e117890 */ /* 0x000fe2000fffe03f */
[----:B------:R-:W-:Y:S01]  /*8f80*/  UMOV UR16, 0x40 ;  /* 0x0000004000107882 */ /* 0x000fe20000000000 */
[----:B------:R-:W-:Y:S01]  /*8f90*/  UIADD3 UR19, UR14, 0x6400, URZ ;  /* 0x000064000e137890 */ /* 0x000fe2000fffe03f */
[----:B------:R-:W-:Y:S01]  /*8fa0*/  UMOV UR18, 0x80 ;  /* 0x0000008000127882 */ /* 0x000fe20000000000 */
[----:B------:R-:W-:Y:S01]  /*8fb0*/  UMOV UR20, 0xc0 ;  /* 0x000000c000147882 */ /* 0x000fe20000000000 */
[----:B------:R-:W-:Y:S01]  /*8fc0*/  UMOV UR21, 0x100 ;  /* 0x0000010000157882 */ /* 0x000fe20000000000 */
[----:B------:R-:W-:Y:S01]  /*8fd0*/  UMOV UR22, 0x140 ;  /* 0x0000014000167882 */ /* 0x000fe20000000000 */
[----:B---3--:R-:W-:-:S13]  /*8fe0*/  R2UR UR11, R10 ;  /* 0x000000000a0b72ca */ /* 0x008fda00000e0000 */
[----:B------:R-:W-:-:S09]  /*8ff0*/  USHF.L.U32 UR11, UR11, 0x6, URZ ;  /* 0x000000060b0b7899 */ /* 0x000fd2000800063f */
[----:B------:R2:W-:Y:S02]  /*9000*/  UTMALDG.4D [UR8], [UR4], desc[UR6] ;  /* 0x00000608040075b4 */ /* 0x0005e40008019000 */
[----:B--2---:R-:W-:Y:S01]  /*9010*/  UMOV UR8, UR15 ;  /* 0x0000000f00087c82 */ /* 0x004fe20008000000 */
[----:B------:R-:W-:Y:S01]  /*9020*/  UMOV UR10, UR16 ;  /* 0x00000010000a7c82 */ /* 0x000fe20008000000 */
[----:B------:R-:W-:Y:S01]  /*9030*/  UIADD3 UR15, UR14, 0x8400, URZ ;  /* 0x000084000e0f7890 */ /* 0x000fe2000fffe03f */
[----:B------:R2:W-:Y:S01]  /*9040*/  UTMALDG.4D [UR8], [UR4], desc[UR6] ;  /* 0x00000608040075b4 */ /* 0x0005e20008019000 */
[----:B------:R-:W-:Y:S01]  /*9050*/  UIADD3 UR16, UR14, 0xa400, URZ ;  /* 0x0000a4000e107890 */ /* 0x000fe2000fffe03f */
[----:B--2---:R-:W-:Y:S01]  /*9060*/  UMOV UR8, UR17 ;  /* 0x0000001100087c82 */ /* 0x004fe20008000000 */
[----:B------:R-:W-:Y:S02]  /*9070*/  UMOV UR10, UR18 ;  /* 0x00000012000a7c82 */ /* 0x000fe40008000000 */
[----:B------:R2:W-:Y:S01]  /*9080*/  UTMALDG.4D [UR8], [UR4], desc[UR6] ;  /* 0x00000608040075b4 */ /* 0x0005e20008019000 */
[----:B------:R-:W-:Y:S01]  /*9090*/  UIADD3 UR17, UR14, 0xc400, URZ ;  /* 0x0000c4000e117890 */ /* 0x000fe2000fffe03f */
[----:B--2---:R-:W-:Y:S01]  /*90a0*/  UMOV UR8, UR19 ;  /* 0x0000001300087c82 */ /* 0x004fe20008000000 */
[----:B------:R-:W-:-:S02]  /*90b0*/  UMOV UR10, UR20 ;  /* 0x00000014000a7c82 */ /* 0x000fc40008000000 */
[----:B------:R2:W-:Y:S02]  /*90c0*/  UTMALDG.4D [UR8], [UR4], desc[UR6] ;  /* 0x00000608040075b4 */ /* 0x0005e40008019000 */
[----:B--2---:R-:W-:Y:S01]  /*90d0*/  UMOV UR8, UR15 ;  /* 0x0000000f00087c82 */ /* 0x004fe20008000000 */
[----:B------:R-:W-:Y:S01]  /*90e0*/  UMOV UR10, UR21 ;  /* 0x00000015000a7c82 */ /* 0x000fe20008000000 */
[----:B------:R-:W-:Y:S01]  /*90f0*/  UIADD3 UR15, UR14, 0xe400, URZ ;  /* 0x0000e4000e0f7890 */ /* 0x000fe2000fffe03f */
[----:B------:R2:W-:Y:S02]  /*9100*/  UTMALDG.4D [UR8], [UR4], desc[UR6] ;  /* 0x00000608040075b4 */ /* 0x0005e40008019000 */
[----:B------:R-:W-:Y:S01]  /*9110*/  UMOV UR14, 0x180 ;  /* 0x00000180000e7882 */ /* 0x000fe20000000000 */
[----:B--2---:R-:W-:Y:S01]  /*9120*/  UMOV UR8, UR16 ;  /* 0x0000001000087c82 */ /* 0x004fe20008000000 */
[----:B------:R-:W-:Y:S02]  /*9130*/  UMOV UR10, UR22 ;  /* 0x00000016000a7c82 */ /* 0x000fe40008000000 */
[----:B------:R2:W-:Y:S02]  /*9140*/  UTMALDG.4D [UR8], [UR4], desc[UR6] ;  /* 0x00000608040075b4 */ /* 0x0005e40008019000 */
[----:B--2---:R-:W-:Y:S01]  /*9150*/  UMOV UR8, UR17 ;  /* 0x0000001100087c82 */ /* 0x004fe20008000000 */
[----:B------:R-:W-:Y:S01]  /*9160*/  UMOV UR10, UR14 ;  /* 0x0000000e000a7c82 */ /* 0x000fe20008000000 */
[----:B------:R-:W-:Y:S01]  /*9170*/  UMOV UR14, 0x1c0 ;  /* 0x000001c0000e7882 */ /* 0x000fe20000000000 */
[----:B------:R2:W-:Y:S02]  /*9180*/  UTMALDG.4D [UR8], [UR4], desc[UR6] ;  /* 0x00000608040075b4 */ /* 0x0005e40008019000 */
[----:B--2---:R-:W-:Y:S01]  /*9190*/  UMOV UR8, UR15 ;  /* 0x0000000f00087c82 */ /* 0x004fe20008000000 */
[----:B------:R-:W-:-:S02]  /*91a0*/  UMOV UR10, UR14 ;  /* 0x0000000e000a7c82 */ /* 0x000fc40008000000 */
[----:B------:R3:W-:Y:S02]  /*91b0*/  UTMALDG.4D [UR8], [UR4], desc[UR6] ;  /* 0x00000608040075b4 */ /* 0x0007e40008019000 */
[----:B---3--:R-:W-:Y:S01]  /*91c0*/  NOP ;  /* 0x0000000000007918 */ /* 0x008fe20000000000 */
.L_x_57:
[----:B------:R-:W-:Y:S05]  /*91d0*/  BSYNC B0 ;  /* 0x0000000000007941 */ /* 0x000fea0003800000 */
.L_x_56:
[----:B--2---:R-:W2:Y:S01]  /*91e0*/  LDL.LU R5, [R1+0x14] ;  /* 0x0000140001057983 */ /* 0x004ea20000300800 */
[----:B------:R-:W-:-:S04]  /*91f0*/  IADD3 R16, R16, 0x1, RZ ;  /* 0x0000000110107810 */ /* 0x000fc80007ffe0ff */
[----:B------:R-:W-:-:S04]  /*9200*/  ISETP.NE.AND P1, PT, R16, 0x2, PT ;  /* 0x000000021000780c */ /* 0x000fc80003f25270 */
[----:B------:R-:W-:Y:S02]  /*9210*/  SEL R8, RZ, 0x1, P1 ;  /* 0x00000001ff087807 */ /* 0x000fe40000800000 */
[----:B------:R-:W-:Y:S02]  /*9220*/  SEL R16, R16, RZ, P1 ;  /* 0x000000ff10107207 */ /* 0x000fe40000800000 */
[----:B------:R-:W-:Y:S02]  /*9230*/  LOP3.LUT R17, R17, R8, RZ, 0x3c, !PT ;  /* 0x0000000811117212 */ /* 0x000fe400078e3cff */
[----:B--2---:R-:W-:-:S13]  /*9240*/  ISETP.GE.AND P2, PT, R5, 0x41, PT ;  /* 0x000000410500780c */ /* 0x004fda0003f46270 */
[----:B------:R-:W-:Y:S05]  /*9250*/  @!P2 BRA `(.L_x_60) ;  /* 0x000000180038a947 */ /* 0x000fea0003800000 */
[----:B------:R-:W2:Y:S01]  /*9260*/  LDL R11, [R1+0x8] ;  /* 0x00000800010b7983 */ /* 0x000ea20000100800 */
[----:B------:R-:W-:Y:S02]  /*9270*/  MOV R5, 0x1 ;  /* 0x0000000100057802 */ /* 0x000fe40000000f00 */
[C---:B--2---:R-:W-:Y:S01]  /*9280*/  IADD3 R10, -R11.reuse, RZ, RZ ;  /* 0x000000ff0b0a7210 */ /* 0x044fe20007ffe1ff */
[----:B------:R-:W-:-:S03]  /*9290*/  VIADD R8, R11, 0xfffffffe ;  /* 0xfffffffe0b087836 */ /* 0x000fc60000000000 */
[----:B------:R-:W-:-:S04]  /*92a0*/  VIADDMNMX R10, R10, R5, 0xffffffff, !PT ;  /* 0xffffffff0a0a7446 */ /* 0x000fc80007800105 */
[----:B------:R-:W-:-:S04]  /*92b0*/  IADD3 R5, R11, R10, RZ ;  /* 0x0000000a0b057210 */ /* 0x000fc80007ffe0ff */
[----:B------:R-:W-:-:S04]  /*92c0*/  LOP3.LUT R5, R5, 0x1, RZ, 0xc0, !PT ;  /* 0x0000000105057812 */ /* 0x000fc800078ec0ff */
[----:B------:R-:W-:-:S13]  /*92d0*/  ISETP.NE.U32.AND P1, PT, R5, 0x1, PT ;  /* 0x000000010500780c */ /* 0x000fda0003f25070 */
[----:B------:R-:W-:Y:S05]  /*92e0*/  @P1 BRA `(.L_x_61) ;  /* 0x0000000400fc1947 */ /* 0x000fea0003800000 */
[----:B------:R-:W-:Y:S04]  /*92f0*/  BSSY B0, `(.L_x_62) ;  /* 0x0000077000007945 */ /* 0x000fe80003800000 */
[----:B------:R-:W-:Y:S05]  /*9300*/  @!P6 BRA `(.L_x_63) ;  /* 0x0000000400d4e947 */ /* 0x000fea0003800000 */
[----:B------:R-:W-:Y:S05]  /*9310*/  @!P0 BRA `(.L_x_64) ;  /* 0x0000000000448947 */ /* 0x000fea0003800000 */
[----:B------:R-:W2:Y:S01]  /*9320*/  LDC R11, c[0x0][0x41c] ;  /* 0x00010700ff0b7b82 */ /* 0x000ea20000000800 */
[----:B------:R-:W-:Y:S01]  /*9330*/  ULDC.64 UR4, c[0x0][0x408] ;  /* 0x0001020000047ab9 */ /* 0x000fe20000000a00 */
[----:B--2---:R-:W-:-:S13]  /*9340*/  ISETP.NE.AND P1, PT, R11, 0x1, PT ;  /* 0x000000010b00780c */ /* 0x004fda0003f25270 */
[----:B------:R-:W2:Y:S02]  /*9350*/  @P1 LDC.64 R4, c[0x0][0x420] ;  /* 0x00010800ff041b82 */ /* 0x000ea40000000a00 */
[----:B--2---:R-:W-:Y:S01]  /*9360*/  @P1 IMAD.HI.U32 R12, R8, R4, RZ ;  /* 0x00000004080c1227 */ /* 0x004fe200078e00ff */
[----:B------:R-:W-:-:S04]  /*9370*/  MOV R4, R8 ;  /* 0x0000000800047202 */ /* 0x000fc80000000f00 */
[----:B------:R-:W-:-:S04]  /*9380*/  @P1 SHF.R.U32.HI R4, RZ, R5, R12 ;  /* 0x00000005ff041219 */ /* 0x000fc8000001160c */
[----:B------:R-:W-:-:S05]  /*9390*/  IADD3 R5, -R4, RZ, RZ ;  /* 0x000000ff04057210 */ /* 0x000fca0007ffe1ff */
[----:B------:R-:W-:Y:S01]  /*93a0*/  IMAD R8, R11, R5, R8 ;  /* 0x000000050b087224 */ /* 0x000fe200078e0208 */
[--C-:B------:R-:W-:Y:S01]  /*93b0*/  SHF.R.S32.HI R5, RZ, 0x1f, R4.reuse ;  /* 0x0000001fff057819 */ /* 0x100fe20000011404 */
[----:B------:R-:W-:Y:S02]  /*93c0*/  IMAD R11, R7, UR4, RZ ;  /* 0x00000004070b7c24 */ /* 0x000fe4000f8e02ff */
[----:B------:R-:W-:-:S04]  /*93d0*/  IMAD.WIDE.U32 R4, R6, UR4, R4 ;  /* 0x0000000406047c25 */ /* 0x000fc8000f8e0004 */
[----:B------:R-:W-:Y:S01]  /*93e0*/  IMAD R11, R6, UR5, R11 ;  /* 0x00000005060b7c24 */ /* 0x000fe2000f8e020b */
[----:B------:R-:W-:-:S04]  /*93f0*/  LEA R2, P1, R4, R2, 0x2 ;  /* 0x0000000204027211 */ /* 0x000fc800078210ff */
[----:B------:R-:W-:-:S04]  /*9400*/  IADD3 R11, R11, R5, RZ ;  /* 0x000000050b0b7210 */ /* 0x000fc80007ffe0ff */
[----:B------:R-:W-:-:S05]  /*9410*/  LEA.HI.X R3, R4, R3, R11, 0x2, P1 ;  /* 0x0000000304037211 */ /* 0x000fca00008f140b */
[----:B------:R2:W5:Y:S02]  /*9420*/  LDG.E R4, desc[UR48][R2.64] ;  /* 0x0000003002047981 */ /* 0x000564000c1e1900 */
.L_x_64:
[----:B--2---:R-:W2:Y:S01]  /*9430*/  S2R R3, SR_CgaCtaId ;  /* 0x0000000000037919 */ /* 0x004ea20000008800 */
[----:B------:R-:W-:Y:S01]  /*9440*/  MOV R2, 0x400 ;  /* 0x0000040000027802 */ /* 0x000fe20000000f00 */
[----:B------:R-:W3:Y:S03]  /*9450*/  S2R R5, SR_TID.X ;  /* 0x0000000000057919 */ /* 0x000ee60000002100 */
[----:B--2---:R-:W-:Y:S02]  /*9460*/  LEA R2, R3, R2, 0x18 ;  /* 0x0000000203027211 */ /* 0x004fe400078ec0ff */
[----:B------:R-:W-:Y:S02]  /*9470*/  SHF.L.U32 R3, R17, 0x1f, RZ ;  /* 0x0000001f11037819 */ /* 0x000fe400000006ff */
[----:B------:R-:W-:Y:S02]  /*9480*/  LEA R2, R16, R2, 0x3 ;  /* 0x0000000210027211 */ /* 0x000fe400078e18ff */
[----:B---3--:R-:W-:-:S02]  /*9490*/  LOP3.LUT R5, R5, 0x7f, RZ, 0xc0, !PT ;  /* 0x0000007f05057812 */ /* 0x008fc400078ec0ff */
[----:B------:R-:W2:Y:S02]  /*94a0*/  SYNCS.PHASECHK.TRANS64.TRYWAIT P2, [R2+URZ+0x28c40], R3 ;  /* 0x028c4003020075a7 */ /* 0x000ea4000804017f */
[----:B------:R-:W-:Y:S01]  /*94b0*/  ISETP.NE.AND P1, PT, R5, RZ, PT ;  /* 0x000000ff0500720c */ /* 0x000fe20003f25270 */
[----:B--2---:R-:W-:-:S12]  /*94c0*/  @!P2 BRA `(.L_x_65) ;  /* 0x0000001c00d0a947 */ /* 0x004fd80003800000 */
.L_x_109:
[----:B------:R-:W-:Y:S05]  /*94d0*/  @P1 BRA `(.L_x_66) ;  /* 0x00000000001c1947 */ /* 0x000fea0003800000 */
[----:B------:R-:W3:Y:S01]  /*94e0*/  S2R R11, SR_TID.X ;  /* 0x00000000000b7919 */ /* 0x000ee20000002100 */
[----:B------:R-:W-:-:S04]  /*94f0*/  IMAD.MOV.U32 R5, RZ, RZ, 0x2000 ;  /* 0x00002000ff057424 */ /* 0x000fc800078e00ff */
[----:B------:R4:W-:Y:S01]  /*9500*/  SYNCS.ARRIVE.TRANS64 RZ, [R2+URZ+0x28c30], R5 ;  /* 0x028c300502ff79a7 */ /* 0x0009e2000800003f */
[----:B---3--:R-:W-:-:S04]  /*9510*/  LOP3.LUT R11, R11, 0x1f, RZ, 0xc0, !PT ;  /* 0x0000001f0b0b7812 */ /* 0x008fc800078ec0ff */
[----:B------:R-:W-:-:S13]  /*9520*/  ISETP.NE.AND P2, PT, R11, RZ, PT ;  /* 0x000000ff0b00720c */ /* 0x000fda0003f45270 */
[----:B----4-:R-:W-:Y:S05]  /*9530*/  @!P2 BRA `(.L_x_66) ;  /* 0x000000000004a947 */ /* 0x010fea0003800000 */
[----:B------:R-:W-:Y:S01]  /*9540*/  BPT.TRAP 0x1 ;  /* 0x000000040000795c */ /* 0x000fe20000300000 */
.L_x_66:
[----:B------:R-:W3:Y:S01]  /*9550*/  S2R R11, SR_CgaCtaId ;  /* 0x00000000000b7919 */ /* 0x000ee20000008800 */
[----:B------:R-:W-:Y:S01]  /*9560*/  MOV R5, 0x400 ;  /* 0x0000040000057802 */ /* 0x000fe20000000f00 */
[----:B------:R-:W-:Y:S01]  /*9570*/  UIADD3 UR4, UP0, UR40, 0x370, URZ ;  /* 0x0000037028047890 */ /* 0x000fe2000ff1e03f */
[----:B------:R-:W-:Y:S01]  /*9580*/  R2UR UR9, R2 ;  /* 0x00000000020972ca */ /* 0x000fe200000e0000 */
[----:B------:R-:W-:Y:S01]  /*9590*/  UMOV UR6, 0x0 ;  /* 0x0000000000067882 */ /* 0x000fe20000000000 */
[----:B------:R-:W-:Y:S01]  /*95a0*/  SHF.L.U32 R8, R8, 0x6, RZ ;  /* 0x0000000608087819 */ /* 0x000fe200000006ff */
[----:B------:R-:W-:Y:S01]  /*95b0*/  UIADD3.X UR5, URZ, UR41, URZ, UP0, !UPT ;  /* 0x000000293f057290 */ /* 0x000fe200087fe43f */
[----:B------:R-:W-:Y:S01]  /*95c0*/  R2UR UR12, R0 ;  /* 0x00000000000c72ca */ /* 0x000fe200000e0000 */
[----:B------:R-:W-:Y:S01]  /*95d0*/  UMOV UR7, 0x14f00000 ;  /* 0x14f0000000077882 */ /* 0x000fe20000000000 */
[----:B-----5:R-:W-:Y:S01]  /*95e0*/  R2UR UR13, R4 ;  /* 0x00000000040d72ca */ /* 0x020fe200000e0000 */
[----:B------:R-:W-:Y:S01]  /*95f0*/  UMOV UR10, URZ ;  /* 0x0000003f000a7c82 */ /* 0x000fe20008000000 */
[----:B------:R-:W-:-:S05]  /*9600*/  R2UR UR11, R8 ;  /* 0x00000000080b72ca */ /* 0x000fca00000e0000 */
[----:B------:R-:W-:Y:S01]  /*9610*/  UIADD3 UR9, UR9, 0x28c30, URZ ;  /* 0x00028c3009097890 */ /* 0x000fe2000fffe03f */
[----:B---3--:R-:W-:-:S04]  /*9620*/  LEA R5, R11, R5, 0x18 ;  /* 0x000000050b057211 */ /* 0x008fc800078ec0ff */
[----:B------:R-:W-:-:S04]  /*9630*/  LEA R5, R16, R5, 0xd ;  /* 0x0000000510057211 */ /* 0x000fc800078e68ff */
[----:B------:R-:W-:-:S13]  /*9640*/  R2UR UR8, R5 ;  /* 0x00000000050872ca */ /* 0x000fda00000e0000 */
[----:B------:R-:W-:-:S09]  /*9650*/  UIADD3 UR8, UR8, 0x22400, URZ ;  /* 0x0002240008087890 */ /* 0x000fd2000fffe03f */
[----:B------:R3:W-:Y:S01]  /*9660*/  UTMALDG.4D [UR8], [UR4], desc[UR6] ;  /* 0x00000608040075b4 */ /* 0x0007e20008019000 */
[----:B------:R-:W4:Y:S02]  /*9670*/  SYNCS.PHASECHK.TRANS64.TRYWAIT P2, [R2+URZ+0x28c60], R3 ;  /* 0x028c6003020075a7 */ /* 0x000f24000804017f */
[----:B---34-:R-:W-:Y:S05]  /*9680*/  @!P2 BRA `(.L_x_67) ;  /* 0x0000001c0074a947 */ /* 0x018fea0003800000 */
.L_x_110:
[----:B------:R-:W-:Y:S05]  /*9690*/  @P1 BRA `(.L_x_68) ;  /* 0x00000000001c1947 */ /* 0x000fea0003800000 */
[----:B------:R-:W4:Y:S01]  /*96a0*/  S2R R5, SR_TID.X ;  /* 0x0000000000057919 */ /* 0x000f220000002100 */
[----:B--23--:R-:W-:-:S04]  /*96b0*/  MOV R3, 0x10000 ;  /* 0x0001000000037802 */ /* 0x00cfc80000000f00 */
[----:B------:R2:W-:Y:S01]  /*96c0*/  SYNCS.ARRIVE.TRANS64 RZ, [R2+URZ+0x28c50], R3 ;  /* 0x028c500302ff79a7 */ /* 0x0005e2000800003f */
[----:B----4-:R-:W-:-:S04]  /*96d0*/  LOP3.LUT R5, R5, 0x1f, RZ, 0xc0, !PT ;  /* 0x0000001f05057812 */ /* 0x010fc800078ec0ff */
[----:B------:R-:W-:-:S13]  /*96e0*/  ISETP.NE.AND P1, PT, R5, RZ, PT ;  /* 0x000000ff0500720c */ /* 0x000fda0003f25270 */
[----:B--2---:R-:W-:Y:S05]  /*96f0*/  @!P1 BRA `(.L_x_68) ;  /* 0x0000000000049947 */ /* 0x004fea0003800000 */
[----:B------:R-:W-:Y:S01]  /*9700*/  BPT.TRAP 0x1 ;  /* 0x000000040000795c */ /* 0x000fe20000300000 */
.L_x_68:
[----:B------:R-:W4:Y:S01]  /*9710*/  S2R R5, SR_CgaCtaId ;  /* 0x0000000000057919 */ /* 0x000f220000008800 */
[----:B--23--:R-:W-:Y:S01]  /*9720*/  MOV R3, 0x400 ;  /* 0x0000040000037802 */ /* 0x00cfe20000000f00 */
[----:B------:R-:W-:Y:S01]  /*9730*/  UIADD3 UR4, UP0, UR40, 0x470, URZ ;  /* 0x0000047028047890 */ /* 0x000fe2000ff1e03f */
[----:B------:R-:W-:Y:S01]  /*9740*/  R2UR UR9, R2 ;  /* 0x00000000020972ca */ /* 0x000fe200000e0000 */
[----:B------:R-:W-:Y:S01]  /*9750*/  UMOV UR10, URZ ;  /* 0x0000003f000a7c82 */ /* 0x000fe20008000000 */
[----:B------:R-:W-:Y:S01]  /*9760*/  R2UR UR11, R8 ;  /* 0x00000000080b72ca */ /* 0x000fe200000e0000 */
[----:B------:R-:W-:Y:S01]  /*9770*/  UIADD3.X UR5, URZ, UR41, URZ, UP0, !UPT ;  /* 0x000000293f057290 */ /* 0x000fe200087fe43f */
[----:B------:R-:W-:Y:S01]  /*9780*/  R2UR UR12, R0 ;  /* 0x00000000000c72ca */ /* 0x000fe200000e0000 */
[----:B------:R-:W-:Y:S01]  /*9790*/  UMOV UR6, 0x0 ;  /* 0x0000000000067882 */ /* 0x000fe20000000000 */
[----:B------:R-:W-:Y:S01]  /*97a0*/  R2UR UR13, R4 ;  /* 0x00000000040d72ca */ /* 0x000fe200000e0000 */
[----:B------:R-:W-:Y:S01]  /*97b0*/  UMOV UR7, 0x14f00000 ;  /* 0x14f0000000077882 */ /* 0x000fe20000000000 */
[----:B------:R-:W-:Y:S01]  /*97c0*/  UMOV UR18, 0x40 ;  /* 0x0000004000127882 */ /* 0x000fe20000000000 */
[----:B------:R-:W-:Y:S01]  /*97d0*/  UMOV UR19, 0x80 ;  /* 0x0000008000137882 */ /* 0x000fe20000000000 */
[----:B------:R-:W-:Y:S01]  /*97e0*/  UMOV UR20, 0xc0 ;  /* 0x000000c000147882 */ /* 0x000fe20000000000 */
[----:B------:R-:W-:Y:S01]  /*97f0*/  UMOV UR21, 0x100 ;  /* 0x0000010000157882 */ /* 0x000fe20000000000 */
[----:B------:R-:W-:Y:S01]  /*9800*/  UMOV UR22, 0x140 ;  /* 0x0000014000167882 */ /* 0x000fe20000000000 */
[----:B------:R-:W-:Y:S01]  /*9810*/  UIADD3 UR9, UR9, 0x28c50, URZ ;  /* 0x00028c5009097890 */ /* 0x000fe2000fffe03f */
[----:B----4-:R-:W-:-:S04]  /*9820*/  LEA R3, R5, R3, 0x18 ;  /* 0x0000000305037211 */ /* 0x010fc800078ec0ff */
[----:B------:R-:W-:-:S04]  /*9830*/  LEA R2, R16, R3, 0x10 ;  /* 0x0000000310027211 */ /* 0x000fc800078e80ff */
[----:B------:R-:W-:-:S13]  /*9840*/  R2UR UR14, R2 ;  /* 0x00000000020e72ca */ /* 0x000fda00000e0000 */
[----:B------:R-:W-:Y:S02]  /*9850*/  UIADD3 UR8, UR14, 0x400, URZ ;  /* 0x000004000e087890 */ /* 0x000fe4000fffe03f */
[----:B------:R-:W-:Y:S02]  /*9860*/  UIADD3 UR15, UR14, 0x2400, URZ ;  /* 0x000024000e0f7890 */ /* 0x000fe4000fffe03f */
[----:B------:R-:W-:Y:S02]  /*9870*/  UIADD3 UR16, UR14, 0x4400, URZ ;  /* 0x000044000e107890 */ /* 0x000fe4000fffe03f */
[----:B------:R-:W-:-:S03]  /*9880*/  UIADD3 UR17, UR14, 0x6400, URZ ;  /* 0x000064000e117890 */ /* 0x000fc6000fffe03f */
[----:B------:R2:W-:Y:S02]  /*9890*/  UTMALDG.4D [UR8], [UR4], desc[UR6] ;  /* 0x00000608040075b4 */ /* 0x0005e40008019000 */
[----:B--2---:R-:W-:Y:S01]  /*98a0*/  UMOV UR8, UR15 ;  /* 0x0000000f00087c82 */ /* 0x004fe20008000000 */
[----:B------:R-:W-:Y:S01]  /*98b0*/  UMOV UR10, UR18 ;  /* 0x00000012000a7c82 */ /* 0x000fe20008000000 */
[----:B------:R-:W-:Y:S01]  /*98c0*/  UIADD3 UR15, UR14, 0x8400, URZ ;  /* 0x000084000e0f7890 */ /* 0x000fe2000fffe03f */
        /* <DEDUP_REMOVED lines=8> */
[----:B------:R2:W-:Y:S01]  /*9950*/  UTMALDG.4D [UR8], [UR4], desc[UR6] ;  /* 0x00000608040075b4 */ /* 0x0005e20008019000 */
[----:B------:R-:W-:Y:S01]  /*9960*/  UIADD3 UR14, UR14, 0xe400, URZ ;  /* 0x0000e4000e0e7890 */ /* 0x000fe2000fffe03f */
[----:B--2---:R-:W-:Y:S01]  /*9970*/  UMOV UR8, UR15 ;  /* 0x0000000f00087c82 */ /* 0x004fe20008000000 */
[----:B------:R-:W-:Y:S01]  /*9980*/  UMOV UR10, UR21 ;  /* 0x00000015000a7c82 */ /* 0x000fe20008000000 */
[----:B------:R-:W-:Y:S01]  /*9990*/  UMOV UR15, 0x180 ;  /* 0x00000180000f7882 */ /* 0x000fe20000000000 */
[----:B------:R2:W-:Y:S02]  /*99a0*/  UTMALDG.4D [UR8], [UR4], desc[UR6] ;  /* 0x00000608040075b4 */ /* 0x0005e40008019000 */
[----:B--2---:R-:W-:Y:S01]  /*99b0*/  UMOV UR8, UR16 ;  /* 0x0000001000087c82 */ /* 0x004fe20008000000 */
[----:B------:R-:W-:-:S02]  /*99c0*/  UMOV UR10, UR22 ;  /* 0x00000016000a7c82 */ /* 0x000fc40008000000 */
[----:B------:R2:W-:Y:S02]  /*99d0*/  UTMALDG.4D [UR8], [UR4], desc[UR6] ;  /* 0x00000608040075b4 */ /* 0x0005e40008019000 */
[----:B--2---:R-:W-:Y:S01]  /*99e0*/  UMOV UR8, UR17 ;  /* 0x0000001100087c82 */ /* 0x004fe20008000000 */
[----:B------:R-:W-:Y:S01]  /*99f0*/  UMOV UR10, UR15 ;  /* 0x0000000f000a7c82 */ /* 0x000fe20008000000 */
[----:B------:R-:W-:Y:S01]  /*9a00*/  UMOV UR15, 0x1c0 ;  /* 0x000001c0000f7882 */ /* 0x000fe20000000000 */
[----:B------:R2:W-:Y:S02]  /*9a10*/  UTMALDG.4D [UR8], [UR4], desc[UR6] ;  /* 0x00000608040075b4 */ /* 0x0005e40008019000 */
[----:B--2---:R-:W-:Y:S01]  /*9a20*/  UMOV UR8, UR14 ;  /* 0x0000000e00087c82 */ /* 0x004fe20008000000 */
[----:B------:R-:W-:Y:S02]  /*9a30*/  UMOV UR10, UR15 ;  /* 0x0000000f000a7c82 */ /* 0x000fe40008000000 */
[----:B------:R2:W-:Y:S02]  /*9a40*/  UTMALDG.4D [UR8], [UR4], desc[UR6] ;  /* 0x00000608040075b4 */ /* 0x0005e40008019000 */
[----:B--2---:R-:W-:Y:S01]  /*9a50*/  NOP ;  /* 0x0000000000007918 */ /* 0x004fe20000000000 */
.L_x_63:
[----:B------:R-:W-:Y:S05]  /*9a60*/  BSYNC B0 ;  /* 0x0000000000007941 */ /* 0x000fea0003800000 */
.L_x_62:
[----:B------:R-:W2:Y:S01]  /*9a70*/  LDL.LU R3, [R1+0x8] ;  /* 0x0000080001037983 */ /* 0x000ea20000300800 */
[----:B------:R-:W-:-:S05]  /*9a80*/  VIADD R16, R16, 0x1 ;  /* 0x0000000110107836 */ /* 0x000fca0000000000 */
[----:B------:R-:W-:-:S04]  /*9a90*/  ISETP.NE.AND P1, PT, R16, 0x2, PT ;  /* 0x000000021000780c */ /* 0x000fc80003f25270 */
[----:B------:R-:W-:Y:S02]  /*9aa0*/  SEL R2, RZ, 0x1, P1 ;  /* 0x00000001ff027807 */ /* 0x000fe40000800000 */
[----:B------:R-:W-:Y:S02]  /*9ab0*/  SEL R16, R16, RZ, P1 ;  /* 0x000000ff10107207 */ /* 0x000fe40000800000 */
[----:B------:R-:W-:Y:S02]  /*9ac0*/  LOP3.LUT R17, R17, R2, RZ, 0x3c, !PT ;  /* 0x0000000211117212 */ /* 0x000fe400078e3cff */
[----:B--2---:R-:W-:-:S07]  /*9ad0*/  IADD3 R8, R3, -0x3, RZ ;  /* 0xfffffffd03087810 */ /* 0x004fce0007ffe0ff */
.L_x_61:
[----:B------:R-:W-:Y:S01]  /*9ae0*/  IADD3 R10, -R10, RZ, RZ ;  /* 0x000000ff0a0a7210 */ /* 0x000fe20007ffe1ff */
[----:B------:R-:W-:Y:S03]  /*9af0*/  BSSY B0, `(.L_x_60) ;  /* 0x0000104000007945 */ /* 0x000fe60003800000 */
[----:B------:R-:W-:-:S13]  /*9b00*/  ISETP.NE.AND P1, PT, R9, R10, PT ;  /* 0x0000000a0900720c */ /* 0x000fda0003f25270 */
[----:B------:R-:W-:Y:S05]  /*9b10*/  @!P1 BRA `(.L_x_69) ;  /* 0x0000001000049947 */ /* 0x000fea0003800000 */
.L_x_84:
[----:B------:R-:W-:Y:S04]  /*9b20*/  BSSY B1, `(.L_x_70) ;  /* 0x0000079000017945 */ /* 0x000fe80003800000 */
[----:B------:R-:W-:Y:S05]  /*9b30*/  @!P6 BRA `(.L_x_71) ;  /* 0x0000000400dce947 */ /* 0x000fea0003800000 */
[----:B-1----:R-:W-:Y:S01]  /*9b40*/  MOV R9, R8 ;  /* 0x0000000800097202 */ /* 0x002fe20000000f00 */
[----:B------:R-:W-:Y:S06]  /*9b50*/  @!P0 BRA `(.L_x_72) ;  /* 0x0000000000488947 */ /* 0x000fec0003800000 */
[----:B------:R-:W1:Y:S01]  /*9b60*/  LDC R10, c[0x0][0x41c] ;  /* 0x00010700ff0a7b82 */ /* 0x000e620000000800 */
[----:B------:R-:W-:Y:S02]  /*9b70*/  ULDC.64 UR4, c[0x0][0x408] ;  /* 0x0001020000047ab9 */ /* 0x000fe40000000a00 */
[----:B------:R-:W-:-:S04]  /*9b80*/  IMAD R11, R7, UR4, RZ ;  /* 0x00000004070b7c24 */ /* 0x000fc8000f8e02ff */
[----:B------:R-:W-:Y:S01]  /*9b90*/  IMAD R11, R6, UR5, R11 ;  /* 0x00000005060b7c24 */ /* 0x000fe2000f8e020b */
[----:B-1----:R-:W-:-:S13]  /*9ba0*/  ISETP.NE.AND P1, PT, R10, 0x1, PT ;  /* 0x000000010a00780c */ /* 0x002fda0003f25270 */
[----:B------:R-:W1:Y:S02]  /*9bb0*/  @P1 LDC.64 R2, c[0x0][0x420] ;  /* 0x00010800ff021b82 */ /* 0x000e640000000a00 */
[----:B-1----:R-:W-:Y:S01]  /*9bc0*/  @P1 IMAD.HI.U32 R4, R8, R2, RZ ;  /* 0x0000000208041227 */ /* 0x002fe200078e00ff */
[----:B------:R-:W-:-:S04]  /*9bd0*/  MOV R2, R8 ;  /* 0x0000000800027202 */ /* 0x000fc80000000f00 */
[----:B------:R-:W-:Y:S02]  /*9be0*/  @P1 SHF.R.U32.HI R2, RZ, R3, R4 ;  /* 0x00000003ff021219 */ /* 0x000fe40000011604 */
[----:B------:R-:W1:Y:S02]  /*9bf0*/  LDC.64 R4, c[0x0][0x3f8] ;  /* 0x0000fe00ff047b82 */ /* 0x000e640000000a00 */
[--C-:B------:R-:W-:Y:S01]  /*9c00*/  SHF.R.S32.HI R3, RZ, 0x1f, R2.reuse ;  /* 0x0000001fff037819 */ /* 0x100fe20000011402 */
[--C-:B------:R-:W-:Y:S02]  /*9c10*/  IMAD.MOV R9, RZ, RZ, -R2.reuse ;  /* 0x000000ffff097224 */ /* 0x100fe400078e0a02 */
[----:B------:R-:W-:-:S04]  /*9c20*/  IMAD.WIDE.U32 R2, R6, UR4, R2 ;  /* 0x0000000406027c25 */ /* 0x000fc8000f8e0002 */
[----:B------:R-:W-:Y:S01]  /*9c30*/  IMAD R9, R10, R9, R8 ;  /* 0x000000090a097224 */ /* 0x000fe200078e0208 */
[----:B------:R-:W-:Y:S02]  /*9c40*/  IADD3 R11, R11, R3, RZ ;  /* 0x000000030b0b7210 */ /* 0x000fe40007ffe0ff */
[----:B-1----:R-:W-:-:S04]  /*9c50*/  LEA R4, P1, R2, R4, 0x2 ;  /* 0x0000000402047211 */ /* 0x002fc800078210ff */
[----:B------:R-:W-:-:S05]  /*9c60*/  LEA.HI.X R5, R2, R5, R11, 0x2, P1 ;  /* 0x0000000502057211 */ /* 0x000fca00008f140b */
[----:B------:R1:W5:Y:S04]  /*9c70*/  LDG.E R4, desc[UR48][R4.64] ;  /* 0x0000003004047981 */ /* 0x000368000c1e1900 */
.L_x_72:
[----:B------:R-:W2:Y:S01]  /*9c80*/  S2R R3, SR_CgaCtaId ;  /* 0x0000000000037919 */ /* 0x000ea20000008800 */
[----:B------:R-:W-:Y:S01]  /*9c90*/  MOV R2, 0x400 ;  /* 0x0000040000027802 */ /* 0x000fe20000000f00 */
[----:B-1----:R-:W1:Y:S03]  /*9ca0*/  S2R R5, SR_TID.X ;  /* 0x0000000000057919 */ /* 0x002e660000002100 */
[----:B--2---:R-:W-:-:S04]  /*9cb0*/  LEA R2, R3, R2, 0x18 ;  /* 0x0000000203027211 */ /* 0x004fc800078ec0ff */
[----:B------:R-:W-:Y:S02]  /*9cc0*/  LEA R3, R16, R2, 0x3 ;  /* 0x0000000210037211 */ /* 0x000fe400078e18ff */
[----:B------:R-:W-:Y:S02]  /*9cd0*/  SHF.L.U32 R2, R17, 0x1f, RZ ;  /* 0x0000001f11027819 */ /* 0x000fe400000006ff */
[----:B-1----:R-:W-:Y:S02]  /*9ce0*/  LOP3.LUT R5, R5, 0x7f, RZ, 0xc0, !PT ;  /* 0x0000007f05057812 */ /* 0x002fe400078ec0ff */
[----:B------:R-:W1:Y:S02]  /*9cf0*/  SYNCS.PHASECHK.TRANS64.TRYWAIT P2, [R3+URZ+0x28c40], R2 ;  /* 0x028c4002030075a7 */ /* 0x000e64000804017f */
[----:B------:R-:W-:Y:S01]  /*9d00*/  ISETP.NE.AND P1, PT, R5, RZ, PT ;  /* 0x000000ff0500720c */ /* 0x000fe20003f25270 */
[----:B-1----:R-:W-:-:S12]  /*9d10*/  @!P2 BRA `(.L_x_73) ;  /* 0x0000001400e4a947 */ /* 0x002fd80003800000 */
.L_x_111:
[----:B------:R-:W-:Y:S05]  /*9d20*/  @P1 BRA `(.L_x_74) ;  /* 0x00000000001c1947 */ /* 0x000fea0003800000 */
[----:B------:R-:W2:Y:S01]  /*9d30*/  S2R R5, SR_TID.X ;  /* 0x0000000000057919 */ /* 0x000ea20000002100 */
[----:B------:R-:W-:-:S04]  /*9d40*/  MOV R10, 0x2000 ;  /* 0x00002000000a7802 */ /* 0x000fc80000000f00 */
[----:B------:R3:W-:Y:S01]  /*9d50*/  SYNCS.ARRIVE.TRANS64 RZ, [R3+URZ+0x28c30], R10 ;  /* 0x028c300a03ff79a7 */ /* 0x0007e2000800003f */
[----:B--2---:R-:W-:-:S04]  /*9d60*/  LOP3.LUT R5, R5, 0x1f, RZ, 0xc0, !PT ;  /* 0x0000001f05057812 */ /* 0x004fc800078ec0ff */
[----:B------:R-:W-:-:S13]  /*9d70*/  ISETP.NE.AND P2, PT, R5, RZ, PT ;  /* 0x000000ff0500720c */ /* 0x000fda0003f45270 */
[----:B---3--:R-:W-:Y:S05]  /*9d80*/  @!P2 BRA `(.L_x_74) ;  /* 0x000000000004a947 */ /* 0x008fea0003800000 */
[----:B------:R-:W-:Y:S01]  /*9d90*/  BPT.TRAP 0x1 ;  /* 0x000000040000795c */ /* 0x000fe20000300000 */
.L_x_74:
[----:B------:R-:W2:Y:S01]  /*9da0*/  S2R R10, SR_CgaCtaId ;  /* 0x00000000000a7919 */ /* 0x000ea20000008800 */
[----:B------:R-:W-:Y:S01]  /*9db0*/  MOV R5, 0x400 ;  /* 0x0000040000057802 */ /* 0x000fe20000000f00 */
[----:B------:R-:W-:Y:S01]  /*9dc0*/  UIADD3 UR4, UP0, UR40, 0x370, URZ ;  /* 0x0000037028047890 */ /* 0x000fe2000ff1e03f */
[----:B------:R-:W-:Y:S01]  /*9dd0*/  R2UR UR9, R3 ;  /* 0x00000000030972ca */ /* 0x000fe200000e0000 */
[----:B------:R-:W-:Y:S01]  /*9de0*/  UMOV UR6, 0x0 ;  /* 0x0000000000067882 */ /* 0x000fe20000000000 */
[----:B------:R-:W-:Y:S01]  /*9df0*/  R2UR UR12, R0 ;  /* 0x00000000000c72ca */ /* 0x000fe200000e0000 */
[----:B------:R-:W-:Y:S01]  /*9e00*/  UIADD3.X UR5, URZ, UR41, URZ, UP0, !UPT ;  /* 0x000000293f057290 */ /* 0x000fe200087fe43f */
[----:B-----5:R-:W-:Y:S01]  /*9e10*/  R2UR UR13, R4 ;  /* 0x00000000040d72ca */ /* 0x020fe200000e0000 */
[----:B------:R-:W-:Y:S01]  /*9e20*/  UMOV UR7, 0x14f00000 ;  /* 0x14f0000000077882 */ /* 0x000fe20000000000 */
[----:B------:R-:W-:-:S07]  /*9e30*/  UMOV UR10, URZ ;  /* 0x0000003f000a7c82 */ /* 0x000fce0008000000 */
[----:B------:R-:W-:Y:S01]  /*9e40*/  UIADD3 UR9, UR9, 0x28c30, URZ ;  /* 0x00028c3009097890 */ /* 0x000fe2000fffe03f */
[----:B--2---:R-:W-:-:S04]  /*9e50*/  LEA R5, R10, R5, 0x18 ;  /* 0x000000050a057211 */ /* 0x004fc800078ec0ff */
[----:B------:R-:W-:-:S04]  /*9e60*/  LEA R5, R16, R5, 0xd ;  /* 0x0000000510057211 */ /* 0x000fc800078e68ff */
[----:B------:R-:W-:Y:S01]  /*9e70*/  R2UR UR8, R5 ;  /* 0x00000000050872ca */ /* 0x000fe200000e0000 */
[----:B------:R-:W-:-:S05]  /*9e80*/  IMAD.SHL.U32 R5, R9, 0x40, RZ ;  /* 0x0000004009057824 */ /* 0x000fca00078e00ff */
[----:B------:R-:W-:-:S07]  /*9e90*/  R2UR UR11, R5 ;  /* 0x00000000050b72ca */ /* 0x000fce00000e0000 */
[----:B------:R-:W-:-:S09]  /*9ea0*/  UIADD3 UR8, UR8, 0x22400, URZ ;  /* 0x0002240008087890 */ /* 0x000fd2000fffe03f */
[----:B------:R2:W-:Y:S01]  /*9eb0*/  UTMALDG.4D [UR8], [UR4], desc[UR6] ;  /* 0x00000608040075b4 */ /* 0x0005e20008019000 */
[----:B------:R-:W3:Y:S02]  /*9ec0*/  SYNCS.PHASECHK.TRANS64.TRYWAIT P2, [R3+URZ+0x28c60], R2 ;  /* 0x028c6002030075a7 */ /* 0x000ee4000804017f */
[----:B--23--:R-:W-:Y:S05]  /*9ed0*/  @!P2 BRA `(.L_x_75) ;  /* 0x000000140088a947 */ /* 0x00cfea0003800000 */
.L_x_112:
[----:B------:R-:W-:Y:S05]  /*9ee0*/  @P1 BRA `(.L_x_76) ;  /* 0x00000000001c1947 */ /* 0x000fea0003800000 */
[----:B------:R-:W3:Y:S01]  /*9ef0*/  S2R R9, SR_TID.X ;  /* 0x0000000000097919 */ /* 0x000ee20000002100 */
[----:B-12---:R-:W-:-:S04]  /*9f00*/  MOV R2, 0x10000 ;  /* 0x0001000000027802 */ /* 0x006fc80000000f00 */
[----:B------:R4:W-:Y:S01]  /*9f10*/  SYNCS.ARRIVE.TRANS64 RZ, [R3+URZ+0x28c50], R2 ;  /* 0x028c500203ff79a7 */ /* 0x0009e2000800003f */
[----:B---3--:R-:W-:-:S04]  /*9f20*/  LOP3.LUT R9, R9, 0x1f, RZ, 0xc0, !PT ;  /* 0x0000001f09097812 */ /* 0x008fc800078ec0ff */
[----:B------:R-:W-:-:S13]  /*9f30*/  ISETP.NE.AND P1, PT, R9, RZ, PT ;  /* 0x000000ff0900720c */ /* 0x000fda0003f25270 */
[----:B----4-:R-:W-:Y:S05]  /*9f40*/  @!P1 BRA `(.L_x_76) ;  /* 0x0000000000049947 */ /* 0x010fea0003800000 */
[----:B------:R-:W-:Y:S01]  /*9f50*/  BPT.TRAP 0x1 ;  /* 0x000000040000795c */ /* 0x000fe20000300000 */
.L_x_76:
[----:B------:R-:W3:Y:S01]  /*9f60*/  S2R R9, SR_CgaCtaId ;  /* 0x0000000000097919 */ /* 0x000ee20000008800 */
[----:B-12---:R-:W-:Y:S01]  /*9f70*/  MOV R2, 0x400 ;  /* 0x0000040000027802 */ /* 0x006fe20000000f00 */
        /* <DEDUP_REMOVED lines=15> */
[----:B---3--:R-:W-:-:S04]  /*a070*/  LEA R2, R9, R2, 0x18 ;  /* 0x0000000209027211 */ /* 0x008fc800078ec0ff */
[----:B------:R-:W-:-:S04]  /*a080*/  LEA R2, R16, R2, 0x10 ;  /* 0x0000000210027211 */ /* 0x000fc800078e80ff */
[----:B------:R-:W-:-:S13]  /*a090*/  R2UR UR14, R2 ;  /* 0x00000000020e72ca */ /* 0x000fda00000e0000 */
[----:B------:R-:W-:Y:S02]  /*a0a0*/  UIADD3 UR8, UR14, 0x400, URZ ;  /* 0x000004000e087890 */ /* 0x000fe4000fffe03f */
[----:B------:R-:W-:Y:S02]  /*a0b0*/  UIADD3 UR15, UR14, 0x2400, URZ ;  /* 0x000024000e0f7890 */ /* 0x000fe4000fffe03f */
[----:B------:R-:W-:Y:S02]  /*a0c0*/  UIADD3 UR16, UR14, 0x4400, URZ ;  /* 0x000044000e107890 */ /* 0x000fe4000fffe03f */
[----:B------:R-:W-:-:S03]  /*a0d0*/  UIADD3 UR17, UR14, 0x6400, URZ ;  /* 0x000064000e117890 */ /* 0x000fc6000fffe03f */
[----:B------:R1:W-:Y:S02]  /*a0e0*/  UTMALDG.4D [UR8], [UR4], desc[UR6] ;  /* 0x00000608040075b4 */ /* 0x0003e40008019000 */
[----:B-1----:R-:W-:Y:S01]  /*a0f0*/  UMOV UR8, UR15 ;  /* 0x0000000f00087c82 */ /* 0x002fe20008000000 */
[----:B------:R-:W-:Y:S01]  /*a100*/  UMOV UR10, UR18 ;  /* 0x00000012000a7c82 */ /* 0x000fe20008000000 */
[----:B------:R-:W-:Y:S01]  /*a110*/  UIADD3 UR15, UR14, 0x8400, URZ ;  /* 0x000084000e0f7890 */ /* 0x000fe2000fffe03f */
        /* <DEDUP_REMOVED lines=8> */
[----:B------:R1:W-:Y:S01]  /*a1a0*/  UTMALDG.4D [UR8], [UR4], desc[UR6] ;  /* 0x00000608040075b4 */ /* 0x0003e20008019000 */
[----:B------:R-:W-:Y:S01]  /*a1b0*/  UIADD3 UR14, UR14, 0xe400, URZ ;  /* 0x0000e4000e0e7890 */ /* 0x000fe2000fffe03f */
[----:B-1----:R-:W-:Y:S01]  /*a1c0*/  UMOV UR8, UR15 ;  /* 0x0000000f00087c82 */ /* 0x002fe20008000000 */
[----:B------:R-:W-:Y:S01]  /*a1d0*/  UMOV UR10, UR21 ;  /* 0x00000015000a7c82 */ /* 0x000fe20008000000 */
[----:B------:R-:W-:Y:S01]  /*a1e0*/  UMOV UR15, 0x180 ;  /* 0x00000180000f7882 */ /* 0x000fe20000000000 */
[----:B------:R1:W-:Y:S02]  /*a1f0*/  UTMALDG.4D [UR8], [UR4], desc[UR6] ;  /* 0x00000608040075b4 */ /* 0x0003e40008019000 */
[----:B-1----:R-:W-:Y:S01]  /*a200*/  UMOV UR8, UR16 ;  /* 0x0000001000087c82 */ /* 0x002fe20008000000 */
[----:B------:R-:W-:-:S02]  /*a210*/  UMOV UR10, UR22 ;  /* 0x00000016000a7c82 */ /* 0x000fc40008000000 */
[----:B------:R1:W-:Y:S02]  /*a220*/  UTMALDG.4D [UR8], [UR4], desc[UR6] ;  /* 0x00000608040075b4 */ /* 0x0003e40008019000 */
[----:B-1----:R-:W-:Y:S01]  /*a230*/  UMOV UR8, UR17 ;  /* 0x0000001100087c82 */ /* 0x002fe20008000000 */
[----:B------:R-:W-:Y:S01]  /*a240*/  UMOV UR10, UR15 ;  /* 0x0000000f000a7c82 */ /* 0x000fe20008000000 */
[----:B------:R-:W-:Y:S01]  /*a250*/  UMOV UR15, 0x1c0 ;  /* 0x000001c0000f7882 */ /* 0x000fe20000000000 */
[----:B------:R1:W-:Y:S02]  /*a260*/  UTMALDG.4D [UR8], [UR4], desc[UR6] ;  /* 0x00000608040075b4 */ /* 0x0003e40008019000 */
[----:B-1----:R-:W-:Y:S01]  /*a270*/  UMOV UR8, UR14 ;  /* 0x0000000e00087c82 */ /* 0x002fe20008000000 */
[----:B------:R-:W-:Y:S02]  /*a280*/  UMOV UR10, UR15 ;  /* 0x0000000f000a7c82 */ /* 0x000fe40008000000 */
[----:B------:R2:W-:Y:S02]  /*a290*/  UTMALDG.4D [UR8], [UR4], desc[UR6] ;  /* 0x00000608040075b4 */ /* 0x0005e40008019000 */
[----:B--2---:R-:W-:Y:S01]  /*a2a0*/  NOP ;  /* 0x0000000000007918 */ /* 0x004fe20000000000 */
.L_x_71:
[----:B------:R-:W-:Y:S05]  /*a2b0*/  BSYNC B1 ;  /* 0x0000000000017941 */ /* 0x000fea0003800000 */
.L_x_70:
[----:B-1----:R-:W-:Y:S01]  /*a2c0*/  IADD3 R9, R16, 0x1, RZ ;  /* 0x0000000110097810 */ /* 0x002fe20007ffe0ff */
[----:B------:R-:W-:Y:S03]  /*a2d0*/  BSSY B1, `(.L_x_77) ;  /* 0x000007d000017945 */ /* 0x000fe60003800000 */
[----:B------:R-:W-:-:S04]  /*a2e0*/  ISETP.NE.AND P1, PT, R9, 0x2, PT ;  /* 0x000000020900780c */ /* 0x000fc80003f25270 */
[----:B------:R-:W-:Y:S02]  /*a2f0*/  SEL R2, RZ, 0x1, P1 ;  /* 0x00000001ff027807 */ /* 0x000fe40000800000 */
[----:B------:R-:W-:Y:S02]  /*a300*/  SEL R9, R9, RZ, P1 ;  /* 0x000000ff09097207 */ /* 0x000fe40000800000 */
[----:B------:R-:W-:Y:S01]  /*a310*/  LOP3.LUT R17, R17, R2, RZ, 0x3c, !PT ;  /* 0x0000000211117212 */ /* 0x000fe200078e3cff */
[----:B------:R-:W-:Y:S06]  /*a320*/  @!P6 BRA `(.L_x_78) ;  /* 0x0000000400dce947 */ /* 0x000fec0003800000 */
[----:B------:R-:W-:Y:S01]  /*a330*/  IADD3 R10, R8, -0x1, RZ ;  /* 0xffffffff080a7810 */ /* 0x000fe20007ffe0ff */
[----:B------:R-:W-:Y:S06]  /*a340*/  @!P0 BRA `(.L_x_79) ;  /* 0x0000000000488947 */ /* 0x000fec0003800000 */
[----:B------:R-:W1:Y:S01]  /*a350*/  LDC R5, c[0x0][0x41c] ;  /* 0x00010700ff057b82 */ /* 0x000e620000000800 */
[----:B------:R-:W-:Y:S02]  /*a360*/  ULDC.64 UR4, c[0x0][0x408] ;  /* 0x0001020000047ab9 */ /* 0x000fe40000000a00 */
[----:B------:R-:W-:-:S04]  /*a370*/  IMAD R11, R7, UR4, RZ ;  /* 0x00000004070b7c24 */ /* 0x000fc8000f8e02ff */
[----:B------:R-:W-:Y:S01]  /*a380*/  IMAD R11, R6, UR5, R11 ;  /* 0x00000005060b7c24 */ /* 0x000fe2000f8e020b */
[----:B-1----:R-:W-:-:S13]  /*a390*/  ISETP.NE.AND P1, PT, R5, 0x1, PT ;  /* 0x000000010500780c */ /* 0x002fda0003f25270 */
[----:B------:R-:W1:Y:S02]  /*a3a0*/  @P1 LDC.64 R2, c[0x0][0x420] ;  /* 0x00010800ff021b82 */ /* 0x000e640000000a00 */
[----:B-1----:R-:W-:-:S04]  /*a3b0*/  @P1 IMAD.HI.U32 R4, R10, R2, RZ ;  /* 0x000000020a041227 */ /* 0x002fc800078e00ff */
[----:B------:R-:W-:Y:S01]  /*a3c0*/  IMAD.MOV.U32 R2, RZ, RZ, R10 ;  /* 0x000000ffff027224 */ /* 0x000fe200078e000a */
[----:B------:R-:W-:-:S04]  /*a3d0*/  @P1 SHF.R.U32.HI R2, RZ, R3, R4 ;  /* 0x00000003ff021219 */ /* 0x000fc80000011604 */
[----:B------:R-:W-:-:S05]  /*a3e0*/  IADD3 R3, -R2, RZ, RZ ;  /* 0x000000ff02037210 */ /* 0x000fca0007ffe1ff */
[----:B------:R-:W-:Y:S01]  /*a3f0*/  IMAD R10, R5, R3, R10 ;  /* 0x00000003050a7224 */ /* 0x000fe200078e020a */
[--C-:B------:R-:W-:Y:S01]  /*a400*/  SHF.R.S32.HI R3, RZ, 0x1f, R2.reuse ;  /* 0x0000001fff037819 */ /* 0x100fe20000011402 */
[----:B------:R-:W1:Y:S02]  /*a410*/  LDC.64 R4, c[0x0][0x3f8] ;  /* 0x0000fe00ff047b82 */ /* 0x000e640000000a00 */
[----:B------:R-:W-:-:S05]  /*a420*/  IMAD.WIDE.U32 R2, R6, UR4, R2 ;  /* 0x0000000406027c25 */ /* 0x000fca000f8e0002 */
[----:B------:R-:W-:Y:S02]  /*a430*/  IADD3 R11, R11, R3, RZ ;  /* 0x000000030b0b7210 */ /* 0x000fe40007ffe0ff */
[----:B-1----:R-:W-:-:S04]  /*a440*/  LEA R4, P1, R2, R4, 0x2 ;  /* 0x0000000402047211 */ /* 0x002fc800078210ff */
[----:B------:R-:W-:-:S05]  /*a450*/  LEA.HI.X R5, R2, R5, R11, 0x2, P1 ;  /* 0x0000000502057211 */ /* 0x000fca00008f140b */
[----:B------:R1:W5:Y:S04]  /*a460*/  LDG.E R4, desc[UR48][R4.64] ;  /* 0x0000003004047981 */ /* 0x000368000c1e1900 */
.L_x_79:
        /* <DEDUP_REMOVED lines=10> */
.L_x_113:
        /* <DEDUP_REMOVED lines=8> */
.L_x_81:
[----:B------:R-:W2:Y:S01]  /*a590*/  S2R R11, SR_CgaCtaId ;  /* 0x00000000000b7919 */ /* 0x000ea20000008800 */
        /* <DEDUP_REMOVED lines=12> */
[----:B--2---:R-:W-:-:S05]  /*a660*/  LEA R5, R11, R5, 0x18 ;  /* 0x000000050b057211 */ /* 0x004fca00078ec0ff */
[----:B------:R-:W-:-:S05]  /*a670*/  IMAD R5, R9, 0x2000, R5 ;  /* 0x0000200009057824 */ /* 0x000fca00078e0205 */
[----:B------:R-:W-:-:S13]  /*a680*/  R2UR UR8, R5 ;  /* 0x00000000050872ca */ /* 0x000fda00000e0000 */
[----:B------:R-:W-:-:S09]  /*a690*/  UIADD3 UR8, UR8, 0x22400, URZ ;  /* 0x0002240008087890 */ /* 0x000fd2000fffe03f */
[----:B------:R2:W-:Y:S01]  /*a6a0*/  UTMALDG.4D [UR8], [UR4], desc[UR6] ;  /* 0x00000608040075b4 */ /* 0x0005e20008019000 */
[----:B------:R-:W3:Y:S02]  /*a6b0*/  SYNCS.PHASECHK.TRANS64.TRYWAIT P2, [R3+URZ+0x28c60], R2 ;  /* 0x028c6002030075a7 */ /* 0x000ee4000804017f */
[----:B--23--:R-:W-:Y:S05]  /*a6c0*/  @!P2 BRA `(.L_x_82) ;  /* 0x0000000c00b4a947 */ /* 0x00cfea0003800000 */
.L_x_114:
        /* <DEDUP_REMOVED lines=8> */
.L_x_83:
        /* <DEDUP_REMOVED lines=52> */
[----:B-1----:R-:W-:Y:S01]  /*aa90*/  NOP ;  /* 0x0000000000007918 */ /* 0x002fe20000000000 */
.L_x_78:
[----:B------:R-:W-:Y:S05]  /*aaa0*/  BSYNC B1 ;  /* 0x0000000000017941 */ /* 0x000fea0003800000 */
.L_x_77:
[C---:B------:R-:W-:Y:S01]  /*aab0*/  ISETP.GT.AND P2, PT, R8.reuse, 0x1, PT ;  /* 0x000000010800780c */ /* 0x040fe20003f44270 */
[----:B------:R-:W-:Y:S01]  /*aac0*/  VIADD R8, R8, 0xfffffffe ;  /* 0xfffffffe08087836 */ /* 0x000fe20000000000 */
[----:B------:R-:W-:-:S04]  /*aad0*/  IADD3 R9, R9, 0x1, RZ ;  /* 0x0000000109097810 */ /* 0x000fc80007ffe0ff */
[----:B------:R-:W-:-:S04]  /*aae0*/  ISETP.NE.AND P1, PT, R9, 0x2, PT ;  /* 0x000000020900780c */ /* 0x000fc80003f25270 */
[----:B------:R-:W-:Y:S02]  /*aaf0*/  SEL R2, RZ, 0x1, P1 ;  /* 0x00000001ff027807 */ /* 0x000fe40000800000 */
[----:B------:R-:W-:Y:S02]  /*ab00*/  SEL R16, R9, RZ, P1 ;  /* 0x000000ff09107207 */ /* 0x000fe40000800000 */
[----:B------:R-:W-:Y:S01]  /*ab10*/  LOP3.LUT R17, R17, R2, RZ, 0x3c, !PT ;  /* 0x0000000211117212 */ /* 0x000fe200078e3cff */
[----:B------:R-:W-:Y:S06]  /*ab20*/  @P2 BRA `(.L_x_84) ;  /* 0xffffffec00fc2947 */ /* 0x000fec000383ffff */
.L_x_69:
[----:B------:R-:W-:Y:S05]  /*ab30*/  BSYNC B0 ;  /* 0x0000000000007941 */ /* 0x000fea0003800000 */
.L_x_60:
[----:B------:R-:W2:Y:S01]  /*ab40*/  LDL.LU R2, [R1+0xc] ;  /* 0x00000c0001027983 */ /* 0x000ea20000300800 */
[----:B------:R-:W-:-:S03]  /*ab50*/  ULDC UR4, c[0x0][0xda4] ;  /* 0x0003690000047ab9 */ /* 0x000fc60000000800 */
[----:B------:R-:W3:Y:S01]  /*ab60*/  LDL.LU R0, [R1+0x18] ;  /* 0x0000180001007983 */ /* 0x000ee20000300800 */
[----:B--2---:R-:W-:Y:S02]  /*ab70*/  IADD3 R2, R2, UR36, RZ ;  /* 0x0000002402027c10 */ /* 0x004fe4000fffe0ff */
[----:B---3--:R-:W-:-:S03]  /*ab80*/  IADD3 R0, R0, 0x1, RZ ;  /* 0x0000000100007810 */ /* 0x008fc60007ffe0ff */
[----:B------:R2:W-:Y:S01]  /*ab90*/  STL [R1+0xc], R2 ;  /* 0x00000c0201007387 */ /* 0x0005e20000100800 */
[----:B------:R-:W-:-:S03]  /*aba0*/  ISETP.GE.AND P0, PT, R2, UR4, PT ;  /* 0x0000000402007c0c */ /* 0x000fc6000bf06270 */
[----:B------:R2:W-:Y:S10]  /*abb0*/  STL [R1+0x18], R0 ;  /* 0x0000180001007387 */ /* 0x0005f40000100800 */
[----:B--2---:R-:W-:Y:S05]  /*abc0*/  @!P0 BRA `(.L_x_85) ;  /* 0xffffffd000c48947 */ /* 0x004fea000383ffff */
[----:B------:R-:W-:-:S07]  /*abd0*/  LOP3.LUT R2, R0, 0x1, RZ, 0xc, !PT ;  /* 0x0000000100027812 */ /* 0x000fce00078e0cff */
.L_x_43:
[----:B------:R-:W2:Y:S01]  /*abe0*/  S2R R3, SR_CgaCtaId ;  /* 0x0000000000037919 */ /* 0x000ea20000008800 */
[----:B------:R-:W-:Y:S01]  /*abf0*/  MOV R0, 0x400 ;  /* 0x0000040000007802 */ /* 0x000fe20000000f00 */
[----:B------:R-:W-:Y:S03]  /*ac00*/  BSSY B0, `(.L_x_86) ;  /* 0x0000005000007945 */ /* 0x000fe60003800000 */
[----:B--2---:R-:W-:Y:S02]  /*ac10*/  LEA R0, R3, R0, 0x18 ;  /* 0x0000000003007211 */ /* 0x004fe400078ec0ff */
[----:B------:R-:W-:-:S04]  /*ac20*/  SHF.L.U32 R3, R2, 0x1f, RZ ;  /* 0x0000001f02037819 */ /* 0x000fc800000006ff */
[----:B------:R-:W2:Y:S02]  /*ac30*/  SYNCS.PHASECHK.TRANS64.TRYWAIT P0, [R0+URZ+0x28c20], R3 ;  /* 0x028c2003000075a7 */ /* 0x000ea4000800017f */
[----:B--2---:R-:W-:Y:S05]  /*ac40*/  @!P0 BRA `(.L_x_87) ;  /* 0x0000000800688947 */ /* 0x004fea0003800000 */
.L_x_115:
[----:B------:R-:W-:Y:S05]  /*ac50*/  BSYNC B0 ;  /* 0x0000000000007941 */ /* 0x000fea0003800000 */
.L_x_86:
[----:B------:R-:W-:-:S03]  /*ac60*/  UMOV UR4, 0xffffffff ;  /* 0xffffffff00047882 */ /* 0x000fc60000000000 */
[----:B------:R-:W-:Y:S05]  /*ac70*/  BRA.DIV UR4, `(.L_x_88) ;  /* 0x0000000a04707947 */ /* 0x000fea000b800000 */
[----:B------:R-:W3:Y:S02]  /*ac80*/  S2R R2, SR_TID.X ;  /* 0x0000000000027919 */ /* 0x000ee40000002100 */
[----:B---3--:R-:W-:-:S04]  /*ac90*/  SHF.R.U32.HI R2, RZ, 0x5, R2 ;  /* 0x00000005ff027819 */ /* 0x008fc80000011602 */
[----:B------:R-:W-:-:S05]  /*aca0*/  LOP3.LUT R2, R2, 0x3, RZ, 0xc0, !PT ;  /* 0x0000000302027812 */ /* 0x000fca00078ec0ff */
[----:B------:R3:W4:Y:S02]  /*acb0*/  SHFL.IDX PT, R14, R2, RZ, 0x1f ;  /* 0x00001fff020e7589 */ /* 0x00072400000e0000 */
.L_x_118:
[----:B----4-:R-:W-:Y:S01]  /*acc0*/  ISETP.NE.AND P0, PT, R14, RZ, PT ;  /* 0x000000ff0e00720c */ /* 0x010fe20003f05270 */
[----:B------:R-:W-:-:S12]  /*acd0*/  BSSY B0, `(.L_x_89) ;  /* 0x0000024000007945 */ /* 0x000fd80003800000 */
[----:B------:R-:W-:Y:S05]  /*ace0*/  @P0 BRA `(.L_x_90) ;  /* 0x0000000000880947 */ /* 0x000fea0003800000 */
[----:B------:R-:W-:-:S03]  /*acf0*/  UMOV UR4, 0xffffffff ;  /* 0xffffffff00047882 */ /* 0x000fc60000000000 */
[----:B------:R-:W-:Y:S05]  /*ad00*/  BRA.DIV UR4, `(.L_x_91) ;  /* 0x0000000a04807947 */ /* 0x000fea000b800000 */
[----:B------:R-:W-:-:S13]  /*ad10*/  ELECT P6, URZ, PT ;  /* 0x00000000003f782f */ /* 0x000fda00038c0000 */
.L_x_121:
[----:B------:R-:W-:Y:S05]  /*ad20*/  @!P6 BRA `(.L_x_90) ;  /* 0x000000000078e947 */ /* 0x000fea0003800000 */
[----:B------:R-:W-:-:S06]  /*ad30*/  ULOP3.LUT UR4, UR38, 0x2, URZ, 0xfc, !UPT ;  /* 0x0000000226047892 */ /* 0x000fcc000f8efc3f */
[----:B---3--:R-:W-:-:S04]  /*ad40*/  MOV R2, UR4 ;  /* 0x0000000400027c02 */ /* 0x008fc80008000f00 */
[----:B------:R-:W-:-:S13]  /*ad50*/  ISETP.NE.AND P2, PT, R2, 0x3, PT ;  /* 0x000000030200780c */ /* 0x000fda0003f45270 */
[----:B------:R-:W-:Y:S05]  /*ad60*/  @!P2 BRA `(.L_x_92) ;  /* 0x000000000004a947 */ /* 0x000fea0003800000 */
[----:B------:R-:W-:Y:S01]  /*ad70*/  BPT.TRAP 0x1 ;  /* 0x000000040000795c */ /* 0x000fe20000300000 */
.L_x_92:
[----:B--2---:R-:W-:Y:S02]  /*ad80*/  IADD3 R3, R0, 0x28c40, RZ ;  /* 0x00028c4000037810 */ /* 0x004fe40007ffe0ff */
[----:B------:R-:W-:Y:S02]  /*ad90*/  SHF.L.U32 R5, R17, 0x1f, RZ ;  /* 0x0000001f11057819 */ /* 0x000fe400000006ff */
[C---:B------:R-:W-:Y:S01]  /*ada0*/  IADD3 R2, R16.reuse, 0x1, RZ ;  /* 0x0000000110027810 */ /* 0x040fe20007ffe0ff */
[----:B------:R-:W-:-:S03]  /*adb0*/  IMAD R6, R16, 0x8, R3 ;  /* 0x0000000810067824 */ /* 0x000fc600078e0203 */
[----:B------:R-:W-:Y:S01]  /*adc0*/  ISETP.NE.AND P1, PT, R2, 0x2, PT ;  /* 0x000000020200780c */ /* 0x000fe20003f25270 */
[----:B------:R-:W2:Y:S03]  /*add0*/  SYNCS.PHASECHK.TRANS64.TRYWAIT P0, [R6+URZ], R5 ;  /* 0x00000005060075a7 */ /* 0x000ea6000800017f */
[----:B------:R-:W-:-:S04]  /*ade0*/  SEL R4, RZ, 0x1, P1 ;  /* 0x00000001ff047807 */ /* 0x000fc80000800000 */
[----:B------:R-:W-:Y:S02]  /*adf0*/  LOP3.LUT R17, R17, R4, RZ, 0x3c, !PT ;  /* 0x0000000411117212 */ /* 0x000fe400078e3cff */
[----:B------:R-:W-:Y:S02]  /*ae00*/  SEL R4, R2, RZ, P1 ;  /* 0x000000ff02047207 */ /* 0x000fe40000800000 */
[----:B------:R-:W-:Y:S02]  /*ae10*/  SHF.L.U32 R2, R17, 0x1f, RZ ;  /* 0x0000001f11027819 */ /* 0x000fe400000006ff */
[----:B------:R-:W-:Y:S01]  /*ae20*/  LEA R3, R4, R3, 0x3 ;  /* 0x0000000304037211 */ /* 0x000fe200078e18ff */
[----:B--2---:R-:W-:Y:S06]  /*ae30*/  @!P0 BRA `(.L_x_93) ;  /* 0x0000000800548947 */ /* 0x004fec0003800000 */
.L_x_122:
[----:B------:R-:W3:Y:S02]  /*ae40*/  SYNCS.PHASECHK.TRANS64.TRYWAIT P0, [R3+URZ], R2 ;  /* 0x00000002030075a7 */ /* 0x000ee4000800017f */
[----:B---3--:R-:W-:Y:S05]  /*ae50*/  @!P0 BRA `(.L_x_94) ;  /* 0x0000000800608947 */ /* 0x008fea0003800000 */
.L_x_123:
[----:B------:R-:W-:Y:S05]  /*ae60*/  @!P2 BRA `(.L_x_95) ;  /* 0x000000000004a947 */ /* 0x000fea0003800000 */
[----:B------:R-:W-:Y:S01]  /*ae70*/  BPT.TRAP 0x1 ;  /* 0x000000040000795c */ /* 0x000fe20000300000 */
.L_x_95:
[----:B---3--:R-:W-:-:S04]  /*ae80*/  IADD3 R3, R0, 0x28c60, RZ ;  /* 0x00028c6000037810 */ /* 0x008fc80007ffe0ff */
[----:B------:R-:W-:-:S04]  /*ae90*/  LEA R16, R16, R3, 0x3 ;  /* 0x0000000310107211 */ /* 0x000fc800078e18ff */
[----:B------:R-:W3:Y:S02]  /*aea0*/  SYNCS.PHASECHK.TRANS64.TRYWAIT P0, [R16+URZ], R5 ;  /* 0x00000005100075a7 */ /* 0x000ee4000800017f */
[----:B---3--:R-:W-:Y:S05]  /*aeb0*/  @!P0 BRA `(.L_x_96) ;  /* 0x00000008005c8947 */ /* 0x008fea0003800000 */
.L_x_124:
[----:B------:R-:W-:-:S07]  /*aec0*/  IMAD R3, R4, 0x8, R3 ;  /* 0x0000000804037824 */ /* 0x000fce00078e0203 */
.L_x_97:
[----:B----4-:R4:W1:Y:S02]  /*aed0*/  SYNCS.PHASECHK.TRANS64.TRYWAIT P0, [R3+URZ], R2 ;  /* 0x00000002030075a7 */ /* 0x010864000800017f */
[----:B-1----:R-:W-:Y:S05]  /*aee0*/  @!P0 NANOSLEEP.SYNCS 0x989680 ;  /* 0x009896800000895d */ /* 0x002fea0003900000 */
[----:B------:R-:W1:Y:S02]  /*aef0*/  @!P0 SYNCS.PHASECHK.TRANS64 P0, [R3+URZ], R2 ;  /* 0x00000002030085a7 */ /* 0x000e64000800007f */
[----:B-1----:R-:W-:Y:S05]  /*af00*/  @!P0 BRA `(.L_x_97) ;  /* 0xfffffffc00f08947 */ /* 0x002fea000383ffff */
.L_x_90:
[----:B------:R-:W-:Y:S05]  /*af10*/  BSYNC B0 ;  /* 0x0000000000007941 */ /* 0x000fea0003800000 */
.L_x_89:
[----:B------:R-:W-:Y:S05]  /*af20*/  EXIT ;  /* 0x000000000000794d */ /* 0x000fea0003800000 */
.L_x_11:
[----:B-1----:R-:W-:-:S04]  /*af30*/  MOV R3, UR16 ;  /* 0x0000001000037c02 */ /* 0x002fc80008000f00 */
[----:B------:R1:W2:Y:S03]  /*af40*/  SYNCS.PHASECHK.TRANS64.TRYWAIT P0, [R3+URZ+0x28c50], R0 ;  /* 0x028c5000030075a7 */ /* 0x0002a6000800017f */
[----:B--2---:R-:W-:Y:S05]  /*af50*/  @!P0 NANOSLEEP.SYNCS 0x989680 ;  /* 0x009896800000895d */ /* 0x004fea0003900000 */
[----:B------:R-:W2:Y:S02]  /*af60*/  @!P0 SYNCS.PHASECHK.TRANS64 P0, [R3+URZ+0x28c50], R0 ;  /* 0x028c5000030085a7 */ /* 0x000ea4000800007f */
[----:B--2---:R-:W-:Y:S05]  /*af70*/  @!P0 BRA `(.L_x_11) ;  /* 0xfffffffc00ec8947 */ /* 0x004fea000383ffff */
[----:B------:R-:W-:Y:S05]  /*af80*/  BRA `(.L_x_98) ;  /* 0xffffff6000787947 */ /* 0x000fea000383ffff */
.L_x_16:
[----:B--2---:R-:W-:-:S04]  /*af90*/  MOV R4, UR6 ;  /* 0x0000000600047c02 */ /* 0x004fc80008000f00 */
[----:B------:R2:W3:Y:S03]  /*afa0*/  SYNCS.PHASECHK.TRANS64.TRYWAIT P0, [R4+URZ+0x28c50], R3 ;  /* 0x028c5003040075a7 */ /* 0x0004e6000800017f */
[----:B---3--:R-:W-:Y:S05]  /*afb0*/  @!P0 NANOSLEEP.SYNCS 0x989680 ;  /* 0x009896800000895d */ /* 0x008fea0003900000 */
[----:B------:R-:W3:Y:S02]  /*afc0*/  @!P0 SYNCS.PHASECHK.TRANS64 P0, [R4+URZ+0x28c50], R3 ;  /* 0x028c5003040085a7 */ /* 0x000ee4000800007f */
[----:B---3--:R-:W-:Y:S05]  /*afd0*/  @!P0 BRA `(.L_x_16) ;  /* 0xfffffffc00ec8947 */ /* 0x008fea000383ffff */
[----:B------:R-:W-:Y:S05]  /*afe0*/  BRA `(.L_x_15) ;  /* 0xffffff6c008c7947 */ /* 0x000fea000383ffff */
.L_x_20:
[----:B-1----:R-:W-:-:S04]  /*aff0*/  MOV R3, UR46 ;  /* 0x0000002e00037c02 */ /* 0x002fc80008000f00 */
[----:B------:R1:W2:Y:S03]  /*b000*/  SYNCS.PHASECHK.TRANS64.TRYWAIT P1, [R3+URZ+0x28c00], R0 ;  /* 0x028c0000030075a7 */ /* 0x0002a6000802017f */
[----:B--2---:R-:W-:Y:S05]  /*b010*/  @!P1 NANOSLEEP.SYNCS 0x989680 ;  /* 0x009896800000995d */ /* 0x004fea0003900000 */
[----:B------:R-:W2:Y:S02]  /*b020*/  @!P1 SYNCS.PHASECHK.TRANS64 P1, [R3+URZ+0x28c00], R0 ;  /* 0x028c0000030095a7 */ /* 0x000ea4000802007f */
[----:B--2---:R-:W-:Y:S05]  /*b030*/  @!P1 BRA `(.L_x_20) ;  /* 0xfffffffc00ec9947 */ /* 0x004fea000383ffff */
[----:B------:R-:W-:Y:S05]  /*b040*/  BRA `(.L_x_99) ;  /* 0xffffff7800dc7947 */ /* 0x000fea000383ffff */
.L_x_24:
[----:B---3--:R3:W4:Y:S02]  /*b050*/  SYNCS.PHASECHK.TRANS64.TRYWAIT P1, [R7+URZ+0x28c30], R8 ;  /* 0x028c3008070075a7 */ /* 0x008724000802017f */
[----:B----4-:R-:W-:Y:S05]  /*b060*/  @!P1 NANOSLEEP.SYNCS 0x989680 ;  /* 0x009896800000995d */ /* 0x010fea0003900000 */
[----:B------:R-:W4:Y:S02]  /*b070*/  @!P1 SYNCS.PHASECHK.TRANS64 P1, [R7+URZ+0x28c30], R8 ;  /* 0x028c3008070095a7 */ /* 0x000f24000802007f */
[----:B----4-:R-:W-:Y:S05]  /*b080*/  @!P1 BRA `(.L_x_24) ;  /* 0xfffffffc00f09947 */ /* 0x010fea000383ffff */
[----:B------:R-:W-:Y:S05]  /*b090*/  BRA `(.L_x_23) ;  /* 0xffffff7800f87947 */ /* 0x000fea000383ffff */
.L_x_28:
[----:B----4-:R4:W1:Y:S02]  /*b0a0*/  SYNCS.PHASECHK.TRANS64.TRYWAIT P2, [R7+URZ+0x28c50], R8 ;  /* 0x028c5008070075a7 */ /* 0x010864000804017f */
[----:B-1----:R-:W-:Y:S05]  /*b0b0*/  @!P2 NANOSLEEP.SYNCS 0x989680 ;  /* 0x009896800000a95d */ /* 0x002fea0003900000 */
[----:B------:R-:W1:Y:S02]  /*b0c0*/  @!P2 SYNCS.PHASECHK.TRANS64 P2, [R7+URZ+0x28c50], R8 ;  /* 0x028c50080700a5a7 */ /* 0x000e64000804007f */
[----:B-1----:R-:W-:Y:S05]  /*b0d0*/  @!P2 BRA `(.L_x_28) ;  /* 0xfffffffc00f0a947 */ /* 0x002fea000383ffff */
[----:B------:R-:W-:Y:S05]  /*b0e0*/  BRA `(.L_x_27) ;  /* 0xffffff9000107947 */ /* 0x000fea000383ffff */
.L_x_33:
[----:B---3--:R-:W-:-:S04]  /*b0f0*/  MOV R4, UR23 ;  /* 0x0000001700047c02 */ /* 0x008fc80008000f00 */
[----:B------:R3:W4:Y:S03]  /*b100*/  SYNCS.PHASECHK.TRANS64.TRYWAIT P3, [R4+URZ+0x28c30], R7 ;  /* 0x028c3007040075a7 */ /* 0x000726000806017f */
[----:B----4-:R-:W-:Y:S05]  /*b110*/  @!P3 NANOSLEEP.SYNCS 0x989680 ;  /* 0x009896800000b95d */ /* 0x010fea0003900000 */
[----:B------:R-:W4:Y:S02]  /*b120*/  @!P3 SYNCS.PHASECHK.TRANS64 P3, [R4+URZ+0x28c30], R7 ;  /* 0x028c30070400b5a7 */ /* 0x000f24000806007f */
[----:B----4-:R-:W-:Y:S05]  /*b130*/  @!P3 BRA `(.L_x_33) ;  /* 0xfffffffc00ecb947 */ /* 0x010fea000383ffff */
[----:B------:R-:W-:Y:S05]  /*b140*/  BRA `(.L_x_32) ;  /* 0xffffff9000f47947 */ /* 0x000fea000383ffff */
.L_x_37:
[----:B---3--:R3:W4:Y:S02]  /*b150*/  SYNCS.PHASECHK.TRANS64.TRYWAIT P3, [R168+URZ+0x28c50], R7 ;  /* 0x028c5007a80075a7 */ /* 0x008724000806017f */
[----:B----4-:R-:W-:Y:S05]  /*b160*/  @!P3 NANOSLEEP.SYNCS 0x989680 ;  /* 0x009896800000b95d */ /* 0x010fea0003900000 */
[----:B------:R-:W4:Y:S02]  /*b170*/  @!P3 SYNCS.PHASECHK.TRANS64 P3, [R168+URZ+0x28c50], R7 ;  /* 0x028c5007a800b5a7 */ /* 0x000f24000806007f */
[----:B----4-:R-:W-:Y:S05]  /*b180*/  @!P3 BRA `(.L_x_37) ;  /* 0xfffffffc00f0b947 */ /* 0x010fea000383ffff */
[----:B------:R-:W-:Y:S05]  /*b190*/  BRA `(.L_x_36) ;  /* 0xffffffac00287947 */ /* 0x000fea000383ffff */
.L_x_48:
[----:B------:R-:W1:Y:S01]  /*b1a0*/  S2R R5, SR_TID.X ;  /* 0x0000000000057919 */ /* 0x000e620000002100 */
[----:B------:R-:W-:Y:S01]  /*b1b0*/  BSSY B0, `(.L_x_100) ;  /* 0x000000a000007945 */ /* 0x000fe20003800000 */
[----:B------:R-:W-:Y:S02]  /*b1c0*/  MOV R12, RZ ;  /* 0x000000ff000c7202 */ /* 0x000fe40000000f00 */
[----:B------:R-:W-:Y:S02]  /*b1d0*/  MOV R11, 0x1f ;  /* 0x0000001f000b7802 */ /* 0x000fe40000000f00 */
[----:B------:R-:W-:Y:S02]  /*b1e0*/  MOV R15, 0xffffffff ;  /* 0xffffffff000f7802 */ /* 0x000fe40000000f00 */
[----:B-1----:R-:W-:-:S04]  /*b1f0*/  SHF.R.U32.HI R5, RZ, 0x5, R5 ;  /* 0x00000005ff057819 */ /* 0x002fc80000011605 */
[----:B------:R-:W-:-:S05]  /*b200*/  LOP3.LUT R5, R5, 0x3, RZ, 0xc0, !PT ;  /* 0x0000000305057812 */ /* 0x000fca00078ec0ff */
[----:B------:R-:W-:-:S07]  /*b210*/  IMAD.MOV.U32 R13, RZ, RZ, R5 ;  /* 0x000000ffff0d7224 */ /* 0x000fce00078e0005 */
[----:B------:R-:W-:Y:S05]  /*b220*/  WARPSYNC.COLLECTIVE R15, `(.L_x_101) ;  /* 0x000000000f087348 */ /* 0x000fea0003c00000 */
[----:B------:R1:W2:Y:S02]  /*b230*/  SHFL.IDX P6, R14, R13, R12, R11 ;  /* 0x0000000c0d0e7389 */ /* 0x0002a400000c000b */
[----:B-12---:R-:W-:Y:S01]  /*b240*/  ENDCOLLECTIVE ;  /* 0x000000000000791b */ /* 0x006fe20003800000 */
.L_x_101:
[----:B------:R-:W-:Y:S05]  /*b250*/  BSYNC B0 ;  /* 0x0000000000007941 */ /* 0x000fea0003800000 */
.L_x_100:
[----:B------:R-:W-:Y:S05]  /*b260*/  BRA `(.L_x_102) ;  /* 0xffffffd400387947 */ /* 0x000fea000383ffff */
.L_x_49:
[----:B------:R-:W-:Y:S01]  /*b270*/  BSSY B0, `(.L_x_103) ;  /* 0x0000006000007945 */ /* 0x000fe20003800000 */
[----:B------:R-:W-:-:S07]  /*b280*/  MOV R15, 0xffffffff ;  /* 0xffffffff000f7802 */ /* 0x000fce0000000f00 */
[----:B------:R-:W-:Y:S05]  /*b290*/  WARPSYNC.COLLECTIVE R15, `(.L_x_104) ;  /* 0x000000000f0c7348 */ /* 0x000fea0003c00000 */
[----:B------:R-:W-:Y:S02]  /*b2a0*/  ELECT P6, UR62, PT ;  /* 0x00000000003e782f */ /* 0x000fe400038c0000 */
[----:B------:R-:W-:Y:S01]  /*b2b0*/  MOV R14, UR62 ;  /* 0x0000003e000e7c02 */ /* 0x000fe20008000f00 */
[----:B------:R-:W-:Y:S10]  /*b2c0*/  ENDCOLLECTIVE ;  /* 0x000000000000791b */ /* 0x000ff40003800000 */
.L_x_104:
[----:B------:R-:W-:Y:S05]  /*b2d0*/  BSYNC B0 ;  /* 0x0000000000007941 */ /* 0x000fea0003800000 */
.L_x_103:
[----:B------:R-:W-:Y:S05]  /*b2e0*/  BRA `(.L_x_105) ;  /* 0xffffffd400307947 */ /* 0x000fea000383ffff */
.L_x_52:
[----:B--2---:R2:W3:Y:S02]  /*b2f0*/  SYNCS.PHASECHK.TRANS64.TRYWAIT P1, [R5+URZ+0x28c40], R10 ;  /* 0x028c400a050075a7 */ /* 0x0044e4000802017f */
[----:B---3--:R-:W-:Y:S05]  /*b300*/  @!P1 NANOSLEEP.SYNCS 0x989680 ;  /* 0x009896800000995d */ /* 0x008fea0003900000 */
[----:B------:R-:W3:Y:S02]  /*b310*/  @!P1 SYNCS.PHASECHK.TRANS64 P1, [R5+URZ+0x28c40], R10 ;  /* 0x028c400a050095a7 */ /* 0x000ee4000802007f */
[----:B---3--:R-:W-:Y:S05]  /*b320*/  @!P1 BRA `(.L_x_52) ;  /* 0xfffffffc00f09947 */ /* 0x008fea000383ffff */
[----:B------:R-:W-:Y:S05]  /*b330*/  BRA `(.L_x_106) ;  /* 0xffffffd400907947 */ /* 0x000fea000383ffff */
.L_x_55:
[----:B--2---:R-:W2:Y:S01]  /*b340*/  S2R R10, SR_CgaCtaId ;  /* 0x00000000000a7919 */ /* 0x004ea20000008800 */
[----:B------:R-:W-:-:S04]  /*b350*/  MOV R8, 0x400 ;  /* 0x0000040000087802 */ /* 0x000fc80000000f00 */
[----:B--2---:R-:W-:-:S04]  /*b360*/  LEA R8, R10, R8, 0x18 ;  /* 0x000000080a087211 */ /* 0x004fc800078ec0ff */
[----:B------:R2:W3:Y:S03]  /*b370*/  SYNCS.PHASECHK.TRANS64.TRYWAIT P1, [R8+URZ+0x28c20], R5 ;  /* 0x028c2005080075a7 */ /* 0x0004e6000802017f */
[----:B---3--:R-:W-:Y:S05]  /*b380*/  @!P1 NANOSLEEP.SYNCS 0x989680 ;  /* 0x009896800000995d */ /* 0x008fea0003900000 */
[----:B------:R-:W3:Y:S02]  /*b390*/  @!P1 SYNCS.PHASECHK.TRANS64 P1, [R8+URZ+0x28c20], R5 ;  /* 0x028c2005080095a7 */ /* 0x000ee4000802007f */
[----:B---3--:R-:W-:Y:S05]  /*b3a0*/  @!P1 BRA `(.L_x_55) ;  /* 0xfffffffc00e49947 */ /* 0x008fea000383ffff */
[----:B------:R-:W-:Y:S05]  /*b3b0*/  BRA `(.L_x_107) ;  /* 0xffffffd800547947 */ /* 0x000fea000383ffff */
.L_x_58:
[----:B--2---:R2:W3:Y:S02]  /*b3c0*/  SYNCS.PHASECHK.TRANS64.TRYWAIT P1, [R8+URZ+0x28c60], R5 ;  /* 0x028c6005080075a7 */ /* 0x0044e4000802017f */
[----:B---3--:R-:W-:Y:S05]  /*b3d0*/  @!P1 NANOSLEEP.SYNCS 0x989680 ;  /* 0x009896800000995d */ /* 0x008fea0003900000 */
[----:B------:R-:W3:Y:S02]  /*b3e0*/  @!P1 SYNCS.PHASECHK.TRANS64 P1, [R8+URZ+0x28c60], R5 ;  /* 0x028c6005080095a7 */ /* 0x000ee4000802007f */
[----:B---3--:R-:W-:Y:S05]  /*b3f0*/  @!P1 BRA `(.L_x_58) ;  /* 0xfffffffc00f09947 */ /* 0x008fea000383ffff */
[----:B------:R-:W-:Y:S05]  /*b400*/  BRA `(.L_x_108) ;  /* 0xffffffd800747947 */ /* 0x000fea000383ffff */
.L_x_65:
[----:B--2---:R2:W3:Y:S02]  /*b410*/  SYNCS.PHASECHK.TRANS64.TRYWAIT P2, [R2+URZ+0x28c40], R3 ;  /* 0x028c4003020075a7 */ /* 0x0044e4000804017f */
[----:B---3--:R-:W-:Y:S05]  /*b420*/  @!P2 NANOSLEEP.SYNCS 0x989680 ;  /* 0x009896800000a95d */ /* 0x008fea0003900000 */
[----:B------:R-:W3:Y:S02]  /*b430*/  @!P2 SYNCS.PHASECHK.TRANS64 P2, [R2+URZ+0x28c40], R3 ;  /* 0x028c40030200a5a7 */ /* 0x000ee4000804007f */
[----:B---3--:R-:W-:Y:S05]  /*b440*/  @!P2 BRA `(.L_x_65) ;  /* 0xfffffffc00f0a947 */ /* 0x008fea000383ffff */
[----:B------:R-:W-:Y:S05]  /*b450*/  BRA `(.L_x_109) ;  /* 0xffffffe0001c7947 */ /* 0x000fea000383ffff */
.L_x_67:
[----:B---3--:R3:W4:Y:S02]  /*b460*/  SYNCS.PHASECHK.TRANS64.TRYWAIT P2, [R2+URZ+0x28c60], R3 ;  /* 0x028c6003020075a7 */ /* 0x008724000804017f */
[----:B----4-:R-:W-:Y:S05]  /*b470*/  @!P2 NANOSLEEP.SYNCS 0x989680 ;  /* 0x009896800000a95d */ /* 0x010fea0003900000 */
[----:B------:R-:W4:Y:S02]  /*b480*/  @!P2 SYNCS.PHASECHK.TRANS64 P2, [R2+URZ+0x28c60], R3 ;  /* 0x028c60030200a5a7 */ /* 0x000f24000804007f */
[----:B----4-:R-:W-:Y:S05]  /*b490*/  @!P2 BRA `(.L_x_67) ;  /* 0xfffffffc00f0a947 */ /* 0x010fea000383ffff */
[----:B------:R-:W-:Y:S05]  /*b4a0*/  BRA `(.L_x_110) ;  /* 0xffffffe000787947 */ /* 0x000fea000383ffff */
.L_x_73:
[----:B-1----:R1:W2:Y:S02]  /*b4b0*/  SYNCS.PHASECHK.TRANS64.TRYWAIT P2, [R3+URZ+0x28c40], R2 ;  /* 0x028c4002030075a7 */ /* 0x0022a4000804017f */
[----:B--2---:R-:W-:Y:S05]  /*b4c0*/  @!P2 NANOSLEEP.SYNCS 0x989680 ;  /* 0x009896800000a95d */ /* 0x004fea0003900000 */
[----:B------:R-:W2:Y:S02]  /*b4d0*/  @!P2 SYNCS.PHASECHK.TRANS64 P2, [R3+URZ+0x28c40], R2 ;  /* 0x028c40020300a5a7 */ /* 0x000ea4000804007f */
[----:B--2---:R-:W-:Y:S05]  /*b4e0*/  @!P2 BRA `(.L_x_73) ;  /* 0xfffffffc00f0a947 */ /* 0x004fea000383ffff */
[----:B------:R-:W-:Y:S05]  /*b4f0*/  BRA `(.L_x_111) ;  /* 0xffffffe800087947 */ /* 0x000fea000383ffff */
.L_x_75:
[----:B--2---:R2:W3:Y:S02]  /*b500*/  SYNCS.PHASECHK.TRANS64.TRYWAIT P2, [R3+URZ+0x28c60], R2 ;  /* 0x028c6002030075a7 */ /* 0x0044e4000804017f */
[----:B---3--:R-:W-:Y:S05]  /*b510*/  @!P2 NANOSLEEP.SYNCS 0x989680 ;  /* 0x009896800000a95d */ /* 0x008fea0003900000 */
[----:B------:R-:W3:Y:S02]  /*b520*/  @!P2 SYNCS.PHASECHK.TRANS64 P2, [R3+URZ+0x28c60], R2 ;  /* 0x028c60020300a5a7 */ /* 0x000ee4000804007f */
[----:B---3--:R-:W-:Y:S05]  /*b530*/  @!P2 BRA `(.L_x_75) ;  /* 0xfffffffc00f0a947 */ /* 0x008fea000383ffff */
[----:B------:R-:W-:Y:S05]  /*b540*/  BRA `(.L_x_112) ;  /* 0xffffffe800647947 */ /* 0x000fea000383ffff */
.L_x_80:
[----:B-1----:R1:W2:Y:S02]  /*b550*/  SYNCS.PHASECHK.TRANS64.TRYWAIT P2, [R3+URZ+0x28c40], R2 ;  /* 0x028c4002030075a7 */ /* 0x0022a4000804017f */
[----:B--2---:R-:W-:Y:S05]  /*b560*/  @!P2 NANOSLEEP.SYNCS 0x989680 ;  /* 0x009896800000a95d */ /* 0x004fea0003900000 */
[----:B------:R-:W2:Y:S02]  /*b570*/  @!P2 SYNCS.PHASECHK.TRANS64 P2, [R3+URZ+0x28c40], R2 ;  /* 0x028c40020300a5a7 */ /* 0x000ea4000804007f */
[----:B--2---:R-:W-:Y:S05]  /*b580*/  @!P2 BRA `(.L_x_80) ;  /* 0xfffffffc00f0a947 */ /* 0x004fea000383ffff */
[----:B------:R-:W-:Y:S05]  /*b590*/  BRA `(.L_x_113) ;  /* 0xffffffec00dc7947 */ /* 0x000fea000383ffff */
.L_x_82:
[----:B--2---:R2:W3:Y:S02]  /*b5a0*/  SYNCS.PHASECHK.TRANS64.TRYWAIT P2, [R3+URZ+0x28c60], R2 ;  /* 0x028c6002030075a7 */ /* 0x0044e4000804017f */
[----:B---3--:R-:W-:Y:S05]  /*b5b0*/  @!P2 NANOSLEEP.SYNCS 0x989680 ;  /* 0x009896800000a95d */ /* 0x008fea0003900000 */
[----:B------:R-:W3:Y:S02]  /*b5c0*/  @!P2 SYNCS.PHASECHK.TRANS64 P2, [R3+URZ+0x28c60], R2 ;  /* 0x028c60020300a5a7 */ /* 0x000ee4000804007f */
[----:B---3--:R-:W-:Y:S05]  /*b5d0*/  @!P2 BRA `(.L_x_82) ;  /* 0xfffffffc00f0a947 */ /* 0x008fea000383ffff */
[----:B------:R-:W-:Y:S05]  /*b5e0*/  BRA `(.L_x_114) ;  /* 0xfffffff000387947 */ /* 0x000fea000383ffff */
.L_x_87:
[----:B--2---:R2:W3:Y:S02]  /*b5f0*/  SYNCS.PHASECHK.TRANS64.TRYWAIT P0, [R0+URZ+0x28c20], R3 ;  /* 0x028c2003000075a7 */ /* 0x0044e4000800017f */
[----:B---3--:R-:W-:Y:S05]  /*b600*/  @!P0 NANOSLEEP.SYNCS 0x989680 ;  /* 0x009896800000895d */ /* 0x008fea0003900000 */
[----:B------:R-:W3:Y:S02]  /*b610*/  @!P0 SYNCS.PHASECHK.TRANS64 P0, [R0+URZ+0x28c20], R3 ;  /* 0x028c2003000085a7 */ /* 0x000ee4000800007f */
[----:B---3--:R-:W-:Y:S05]  /*b620*/  @!P0 BRA `(.L_x_87) ;  /* 0xfffffffc00f08947 */ /* 0x008fea000383ffff */
[----:B------:R-:W-:Y:S05]  /*b630*/  BRA `(.L_x_115) ;  /* 0xfffffff400847947 */ /* 0x000fea000383ffff */
.L_x_88:
[----:B------:R-:W3:Y:S01]  /*b640*/  S2R R2, SR_TID.X ;  /* 0x0000000000027919 */ /* 0x000ee20000002100 */
[----:B------:R-:W-:Y:S01]  /*b650*/  BSSY B0, `(.L_x_116) ;  /* 0x000000a000007945 */ /* 0x000fe20003800000 */
[----:B------:R-:W-:Y:S02]  /*b660*/  MOV R12, RZ ;  /* 0x000000ff000c7202 */ /* 0x000fe40000000f00 */
[----:B------:R-:W-:Y:S02]  /*b670*/  MOV R11, 0x1f ;  /* 0x0000001f000b7802 */ /* 0x000fe40000000f00 */
[----:B------:R-:W-:Y:S02]  /*b680*/  MOV R15, 0xffffffff ;  /* 0xffffffff000f7802 */ /* 0x000fe40000000f00 */
[----:B---3--:R-:W-:-:S04]  /*b690*/  SHF.R.U32.HI R2, RZ, 0x5, R2 ;  /* 0x00000005ff027819 */ /* 0x008fc80000011602 */
[----:B------:R-:W-:-:S05]  /*b6a0*/  LOP3.LUT R2, R2, 0x3, RZ, 0xc0, !PT ;  /* 0x0000000302027812 */ /* 0x000fca00078ec0ff */
[----:B------:R-:W-:-:S07]  /*b6b0*/  IMAD.MOV.U32 R13, RZ, RZ, R2 ;  /* 0x000000ffff0d7224 */ /* 0x000fce00078e0002 */
[----:B-12---:R-:W-:Y:S05]  /*b6c0*/  WARPSYNC.COLLECTIVE R15, `(.L_x_117) ;  /* 0x000000000f087348 */ /* 0x006fea0003c00000 */
[----:B------:R3:W4:Y:S02]  /*b6d0*/  SHFL.IDX P6, R14, R13, R12, R11 ;  /* 0x0000000c0d0e7389 */ /* 0x00072400000c000b */
[----:B-1234-:R-:W-:Y:S01]  /*b6e0*/  ENDCOLLECTIVE ;  /* 0x000000000000791b */ /* 0x01efe20003800000 */
.L_x_117:
[----:B------:R-:W-:Y:S05]  /*b6f0*/  BSYNC B0 ;  /* 0x0000000000007941 */ /* 0x000fea0003800000 */
.L_x_116:
[----:B------:R-:W-:Y:S05]  /*b700*/  BRA `(.L_x_118) ;  /* 0xfffffff4006c7947 */ /* 0x000fea000383ffff */
.L_x_91:
[----:B------:R-:W-:Y:S01]  /*b710*/  BSSY B1, `(.L_x_119) ;  /* 0x0000006000017945 */ /* 0x000fe20003800000 */
[----:B------:R-:W-:-:S07]  /*b720*/  MOV R15, 0xffffffff ;  /* 0xffffffff000f7802 */ /* 0x000fce0000000f00 */
[----:B-123--:R-:W-:Y:S05]  /*b730*/  WARPSYNC.COLLECTIVE R15, `(.L_x_120) ;  /* 0x000000000f0c7348 */ /* 0x00efea0003c00000 */
[----:B------:R-:W-:Y:S02]  /*b740*/  ELECT P6, UR62, PT ;  /* 0x00000000003e782f */ /* 0x000fe400038c0000 */
[----:B------:R-:W-:Y:S01]  /*b750*/  MOV R14, UR62 ;  /* 0x0000003e000e7c02 */ /* 0x000fe20008000f00 */
[----:B-123--:R-:W-:Y:S10]  /*b760*/  ENDCOLLECTIVE ;  /* 0x000000000000791b */ /* 0x00eff40003800000 */
.L_x_120:
[----:B------:R-:W-:Y:S05]  /*b770*/  BSYNC B1 ;  /* 0x0000000000017941 */ /* 0x000fea0003800000 */
.L_x_119:
[----:B------:R-:W-:Y:S05]  /*b780*/  BRA `(.L_x_121) ;  /* 0xfffffff400647947 */ /* 0x000fea000383ffff */
.L_x_93:
[----:B--2---:R2:W3:Y:S02]  /*b790*/  SYNCS.PHASECHK.TRANS64.TRYWAIT P0, [R6+URZ], R5 ;  /* 0x00000005060075a7 */ /* 0x0044e4000800017f */
[----:B---3--:R-:W-:Y:S05]  /*b7a0*/  @!P0 NANOSLEEP.SYNCS 0x989680 ;  /* 0x009896800000895d */ /* 0x008fea0003900000 */
[----:B------:R-:W3:Y:S02]  /*b7b0*/  @!P0 SYNCS.PHASECHK.TRANS64 P0, [R6+URZ], R5 ;  /* 0x00000005060085a7 */ /* 0x000ee4000800007f */
[----:B---3--:R-:W-:Y:S05]  /*b7c0*/  @!P0 BRA `(.L_x_93) ;  /* 0xfffffffc00f08947 */ /* 0x008fea000383ffff */
[----:B------:R-:W-:Y:S05]  /*b7d0*/  BRA `(.L_x_122) ;  /* 0xfffffff400987947 */ /* 0x000fea000383ffff */
.L_x_94:
[----:B---3--:R3:W4:Y:S02]  /*b7e0*/  SYNCS.PHASECHK.TRANS64.TRYWAIT P0, [R3+URZ], R2 ;  /* 0x00000002030075a7 */ /* 0x008724000800017f */
[----:B----4-:R-:W-:Y:S05]  /*b7f0*/  @!P0 NANOSLEEP.SYNCS 0x989680 ;  /* 0x009896800000895d */ /* 0x010fea0003900000 */
[----:B------:R-:W4:Y:S02]  /*b800*/  @!P0 SYNCS.PHASECHK.TRANS64 P0, [R3+URZ], R2 ;  /* 0x00000002030085a7 */ /* 0x000f24000800007f */
[----:B----4-:R-:W-:Y:S05]  /*b810*/  @!P0 BRA `(.L_x_94) ;  /* 0xfffffffc00f08947 */ /* 0x010fea000383ffff */
[----:B------:R-:W-:Y:S05]  /*b820*/  BRA `(.L_x_123) ;  /* 0xfffffff4008c7947 */ /* 0x000fea000383ffff */
.L_x_96:
[----:B---3--:R3:W4:Y:S02]  /*b830*/  SYNCS.PHASECHK.TRANS64.TRYWAIT P0, [R16+URZ], R5 ;  /* 0x00000005100075a7 */ /* 0x008724000800017f */
[----:B----4-:R-:W-:Y:S05]  /*b840*/  @!P0 NANOSLEEP.SYNCS 0x989680 ;  /* 0x009896800000895d */ /* 0x010fea0003900000 */
[----:B------:R-:W4:Y:S02]  /*b850*/  @!P0 SYNCS.PHASECHK.TRANS64 P0, [R16+URZ], R5 ;  /* 0x00000005100085a7 */ /* 0x000f24000800007f */
[----:B----4-:R-:W-:Y:S05]  /*b860*/  @!P0 BRA `(.L_x_96) ;  /* 0xfffffffc00f08947 */ /* 0x010fea000383ffff */
[----:B------:R-:W-:Y:S05]  /*b870*/  BRA `(.L_x_124) ;  /* 0xfffffff400907947 */ /* 0x000fea000383ffff */
.L_x_125:
[----:B------:R-:W-:-:S00]  /*b880*/  BRA `(.L_x_125) ;  /* 0xfffffffc00fc7947 */ /* 0x000fc0000383ffff */
[----:B------:R-:W-:-:S00]  /*b890*/  NOP ;  /* 0x0000000000007918 */ /* 0x000fc00000000000 */
        /* <DEDUP_REMOVED lines=14> */
.L_x_4549:


//--------------------- .text._ZN7cutlass13device_kernelIN5flash11enable_sm90INS1_16FlashAttnFwdSm90INS1_25CollectiveMainloopFwdSm90ILi2EN4cute5tupleIJNS5_1CILi1EEES8_S8_EEENS6_IJNS7_ILi64EEESA_SA_EEELi512ENS_10bfloat16_tEfNS_4arch4Sm90ELb0ELb0ELb1ELb0ELb0ELb0ELb1ELb0ELb0ELb0ELb0ELb0EEENS1_21CollectiveEpilogueFwdINS6_IJSA_NS7_ILi512EEESA_EEES9_SC_SE_Li256ELb0ELb0ELb0ELb0EEENS1_29StaticPersistentTileSchedulerILb0EEEEEEEEEvNT_6ParamsE --------------------------
	.section	.text._ZN7cutlass13device_kernelIN5flash11enable_sm90INS1_16FlashAttnFwdSm90INS1_25CollectiveMainloopFwdSm90ILi2EN4cute5tupleIJNS5_1CILi1EEES8_S8_EEENS6_IJNS7_ILi64EEESA_SA_EEELi512ENS_10bfloat16_tEfNS_4arch4Sm90ELb0ELb0ELb1ELb0ELb0ELb0ELb1ELb0ELb0ELb0ELb0ELb0EEENS1_21CollectiveEpilogueFwdINS6_IJSA_NS7_ILi512EEESA_EEES9_SC_SE_Li256ELb0ELb0ELb0ELb0EEENS1_29StaticPersistentTileSchedulerILb0EEEEEEEEEvNT_6ParamsE,"ax",@progbits
	.align	128
.text._ZN7cutlass13device_kernelIN5flash11enable_sm90INS1_16FlashAttnFwdSm90INS1_25CollectiveMainloopFwdSm90ILi2EN4cute5tupleIJNS5_1CILi1EEES8_S8_EEENS6_IJNS7_ILi64EEESA_SA_EEELi512ENS_10bfloat16_tEfNS_4arch4Sm90ELb0ELb0ELb1ELb0ELb0ELb0ELb1ELb0ELb0ELb0ELb0ELb0EEENS1_21CollectiveEpilogueFwdINS6_IJSA_NS7_ILi512EEESA_EEES9_SC_SE_Li256ELb0ELb0ELb0ELb0EEENS1_29StaticPersistentTileSchedulerILb0EEEEEEEEEvNT_6ParamsE:
        .type           _ZN7cutlass13device_kernelIN5flash11enable_sm90INS1_16FlashAttnFwdSm90INS1_25CollectiveMainloopFwdSm90ILi2EN4cute5tupleIJNS5_1CILi1EEES8_S8_EEENS6_IJNS7_ILi64EEESA_SA_EEELi512ENS_10bfloat16_tEfNS_4arch4Sm90ELb0ELb0ELb1ELb0ELb0ELb0ELb1ELb0ELb0ELb0ELb0ELb0EEENS1_21CollectiveEpilogueFwdINS6_IJSA_NS7_ILi512EEESA_EEES9_SC_SE_Li256ELb0ELb0ELb0ELb0EEENS1_29StaticPersistentTileSchedulerILb0EEEEEEEEEvNT_6ParamsE,@function
        .size           _ZN7cutlass13device_kernelIN5flash11enable_sm90INS1_16FlashAttnFwdSm90INS1_25CollectiveMainloopFwdSm90ILi2EN4cute5tupleIJNS5_1CILi1EEES8_S8_EEENS6_IJNS7_ILi64EEESA_SA_EEELi512ENS_10bfloat16_tEfNS_4arch4Sm90ELb0ELb0ELb1ELb0ELb0ELb0ELb1ELb0ELb0ELb0ELb0ELb0EEENS1_21CollectiveEpilogueFwdINS6_IJSA_NS7_ILi512EEESA_EEES9_SC_SE_Li256ELb0ELb0ELb0ELb0EEENS1_29StaticPersistentTileSchedulerILb0EEEEEEEEEvNT_6ParamsE,(.L_x_4550 - _ZN7cutlass13device_kernelIN5flash11enable_sm90INS1_16FlashAttnFwdSm90INS1_25CollectiveMainloopFwdSm90ILi2EN4cute5tupleIJNS5_1CILi1EEES8_S8_EEENS6_IJNS7_ILi64EEESA_SA_EEELi512ENS_10bfloat16_tEfNS_4arch4Sm90ELb0ELb0ELb1ELb0ELb0ELb0ELb1ELb0ELb0ELb0ELb0ELb0EEENS1_21CollectiveEpilogueFwdINS6_IJSA_NS7_ILi512EEESA_EEES9_SC_SE_Li256ELb0ELb0ELb0ELb0EEENS1_29StaticPersistentTileSchedulerILb0EEEEEEEEEvNT_6ParamsE)
        .other          _ZN7cutlass13device_kernelIN5flash11enable_sm90INS1_16FlashAttnFwdSm90INS1_25CollectiveMainloopFwdSm90ILi2EN4cute5tupleIJNS5_1CILi1EEES8_S8_EEENS6_IJNS7_ILi64EEESA_SA_EEELi512ENS_10bfloat16_tEfNS_4arch4Sm90ELb0ELb0ELb1ELb0ELb0ELb0ELb1ELb0ELb0ELb0ELb0ELb0EEENS1_21CollectiveEpilogueFwdINS6_IJSA_NS7_ILi512EEESA_EEES9_SC_SE_Li256ELb0ELb0ELb0ELb0EEENS1_29StaticPersistentTileSchedulerILb0EEEEEEEEEvNT_6ParamsE,@"STO_CUDA_ENTRY STV_DEFAULT"
_ZN7cutlass13device_kernelIN5flash11enable_sm90INS1_16FlashAttnFwdSm90INS1_25CollectiveMainloopFwdSm90ILi2EN4cute5tupleIJNS5_1CILi1EEES8_S8_EEENS6_IJNS7_ILi64EEESA_SA_EEELi512ENS_10bfloat16_tEfNS_4arch4Sm90ELb0ELb0ELb1ELb0ELb0ELb0ELb1ELb0ELb0ELb0ELb0ELb0EEENS1_21CollectiveEpilogueFwdINS6_IJSA_NS7_ILi512EEESA_EEES9_SC_SE_Li256ELb0ELb0ELb0ELb0EEENS1_29StaticPersistentTileSchedulerILb0EEEEEEEEEvNT_6ParamsE:
[----:B------:R-:W1:Y:S02]  /*0000*/  LDC R1, c[0x0][0x28] ;  /* 0x00000a00ff017b82 */ /* 0x000e640000000800 */
[----:B-1----:R-:W-:Y:S01]  /*0010*/  VIADD R1, R1, 0xffffffe0 ;  /* 0xffffffe001017836 */ /* 0x002fe20000000000 */
[----:B------:R-:W1:Y:S01]  /*0020*/  S2R R3, SR_TID.X ;  /* 0x0000000000037919 */ /* 0x000e620000002100 */
[----:B------:R-:W-:Y:S01]  /*0030*/  ELECT P0, URZ, PT ;  /* 0x00000000003f782f */ /* 0x000fe20003800000 */
[----:B------:R-:W-:Y:S01]  /*0040*/  BSSY B0, `(.L_x_126) ;  /* 0x0000016000007945 */ /* 0x000fe20003800000 */
[----:B-1----:R-:W-:-:S05]  /*0050*/  SHF.R.U32.HI R0, RZ, 0x5, R3 ;  /* 0x00000005ff007819 */ /* 0x002fca0000011603 */
[----:B------:R-:W1:Y:S02]  /*0060*/  SHFL.IDX PT, R2, R0, RZ, 0x1f ;  /* 0x00001fff00027589 */ /* 0x000e6400000e0000 */
[----:B-1----:R-:W-:-:S13]  /*0070*/  ISETP.EQ.AND P0, PT, R2, RZ, P0 ;  /* 0x000000ff0200720c */ /* 0x002fda0000702270 */
[----:B------:R-:W-:Y:S05]  /*0080*/  @!P0 BRA `(.L_x_127) ;  /* 0x0000000000448947 */ /* 0x000fea0003800000 */
[----:B------:R-:W-:Y:S02]  /*0090*/  ULDC.64 UR4, c[0x0][0x198] ;  /* 0x0000660000047ab9 */ /* 0x000fe40000000a00 */
[----:B------:R-:W-:Y:S02]  /*00a0*/  UIADD3 UR6, UP0, UR4, 0x270, URZ ;  /* 0x0000027004067890 */ /* 0x000fe4000ff1e03f */
[----:B------:R-:W-:Y:S02]  /*00b0*/  UIADD3 UR8, UP1, UR4, 0x770, URZ ;  /* 0x0000077004087890 */ /* 0x000fe4000ff3e03f */
[----:B------:R-:W-:Y:S02]  /*00c0*/  UIADD3 UR10, UP2, UR4, 0x370, URZ ;  /* 0x00000370040a7890 */ /* 0x000fe4000ff5e03f */
[----:B------:R-:W-:Y:S02]  /*00d0*/  UIADD3 UR12, UP3, UR4, 0x470, URZ ;  /* 0x00000470040c7890 */ /* 0x000fe4000ff7e03f */
[----:B------:R-:W-:-:S02]  /*00e0*/  UIADD3 UR4, UP4, UR4, 0xaf0, URZ ;  /* 0x00000af004047890 */ /* 0x000fc4000ff9e03f */
[----:B------:R-:W-:Y:S02]  /*00f0*/  UIADD3.X UR7, URZ, UR5, URZ, UP0, !UPT ;  /* 0x000000053f077290 */ /* 0x000fe400087fe43f */
[----:B------:R-:W-:Y:S02]  /*0100*/  UIADD3.X UR9, URZ, UR5, URZ, UP1, !UPT ;  /* 0x000000053f097290 */ /* 0x000fe40008ffe43f */
[----:B------:R-:W-:Y:S02]  /*0110*/  UIADD3.X UR11, URZ, UR5, URZ, UP2, !UPT ;  /* 0x000000053f0b7290 */ /* 0x000fe400097fe43f */
[----:B------:R-:W-:Y:S02]  /*0120*/  UIADD3.X UR13, URZ, UR5, URZ, UP3, !UPT ;  /* 0x000000053f0d7290 */ /* 0x000fe40009ffe43f */
[----:B------:R-:W-:Y:S01]  /*0130*/  UIADD3.X UR5, URZ, UR5, URZ, UP4, !UPT ;  /* 0x000000053f057290 */ /* 0x000fe2000a7fe43f */
[----:B------:R1:W-:Y:S02]  /*0140*/  UTMACCTL.PF [UR6] ;  /* 0x00000000060079b9 */ /* 0x0003e40008040000 */
[----:B------:R1:W-:Y:S02]  /*0150*/  UTMACCTL.PF [UR8] ;  /* 0x00000000080079b9 */ /* 0x0003e40008040000 */
[----:B------:R1:W-:Y:S02]  /*0160*/  UTMACCTL.PF [UR10] ;  /* 0x000000000a0079b9 */ /* 0x0003e40008040000 */
[----:B------:R1:W-:Y:S02]  /*0170*/  UTMACCTL.PF [UR12] ;  /* 0x000000000c0079b9 */ /* 0x0003e40008040000 */
[----:B------:R1:W-:Y:S02]  /*0180*/  UTMACCTL.PF [UR4] ;  /* 0x00000000040079b9 */ /* 0x0003e40008040000 */
[----:B-1----:R-:W-:Y:S01]  /*0190*/  NOP ;  /* 0x0000000000007918 */ /* 0x002fe20000000000 */
.L_x_127:
[----:B------:R-:W-:Y:S05]  /*01a0*/  BSYNC B0 ;  /* 0x0000000000007941 */ /* 0x000fea0003800000 */
.L_x_126:
[----:B------:R-:W-:Y:S01]  /*01b0*/  VOTEU.ANY UP0, P0 ;  /* 0x00000000003f7886 */ /* 0x000fe20000000100 */
[----:B------:R-:W1:Y:S01]  /*01c0*/  SHFL.IDX PT, R2, R0, RZ, 0x1f ;  /* 0x00001fff00027589 */ /* 0x000e6200000e0000 */
[----:B------:R-:W-:Y:S01]  /*01d0*/  UMOV UR4, 0x1 ;  /* 0x0000000100047882 */ /* 0x000fe20000000000 */
[----:B------:R-:W-:Y:S01]  /*01e0*/  VOTEU.ANY UP1, P0 ;  /* 0x00000000003f7886 */ /* 0x000fe20000020100 */
[----:B------:R-:W-:Y:S01]  /*01f0*/  SHF.R.U32.HI R4, RZ, 0x7, R3 ;  /* 0x00000007ff047819 */ /* 0x000fe20000011603 */
[----:B------:R-:W2:Y:S01]  /*0200*/  @UP0 S2UR UR7, SR_CgaCtaId ;  /* 0x00000000000709c3 */ /* 0x000ea20000008800 */
[----:B------:R-:W-:Y:S01]  /*0210*/  @UP0 UMOV UR6, 0x400 ;  /* 0x0000040000060882 */ /* 0x000fe20000000000 */
[----:B------:R-:W-:-:S04]  /*0220*/  @UP0 UIADD3 UR4, -UR4, 0x100000, URZ ;  /* 0x0010000004040890 */ /* 0x000fc8000fffe13f */
[----:B------:R-:W-:Y:S02]  /*0230*/  @UP0 USHF.L.U32 UR5, UR4, 0xb, URZ ;  /* 0x0000000b04050899 */ /* 0x000fe4000800063f */
[----:B------:R-:W-:Y:S01]  /*0240*/  @UP0 USHF.L.U32 UR4, UR4, 0x1, URZ ;  /* 0x0000000104040899 */ /* 0x000fe2000800063f */
[----:B------:R-:W-:Y:S01]  /*0250*/  VOTEU.ANY UP2, P0 ;  /* 0x00000000003f7886 */ /* 0x000fe20000040100 */
[----:B-1----:R-:W-:Y:S02]  /*0260*/  ISETP.NE.AND P1, PT, R2, RZ, PT ;  /* 0x000000ff0200720c */ /* 0x002fe40003f25270 */
[----:B------:R1:W3:Y:S01]  /*0270*/  SHFL.IDX PT, R2, R4, RZ, 0x1f ;  /* 0x00001fff04027589 */ /* 0x0002e200000e0000 */
[----:B--2---:R-:W-:Y:S01]  /*0280*/  @UP0 ULEA UR6, UR7, UR6, 0x18 ;  /* 0x0000000607060291 */ /* 0x004fe2000f8ec03f */
[----:B------:R-:W-:Y:S02]  /*0290*/  VOTEU.ANY UP0, P0 ;  /* 0x00000000003f7886 */ /* 0x000fe40000000100 */
[----:B------:R-:W2:Y:S09]  /*02a0*/  FENCE.VIEW.ASYNC.S ;  /* 0x00000000000073c6 */ /* 0x000eb20000000000 */
[----:B--2---:R1:W2:Y:S01]  /*02b0*/  @UP0 SYNCS.EXCH.64 URZ, [UR6+0x38800], UR4 ;  /* 0x03880004063f05b2 */ /* 0x0042a20008000100 */
[----:B------:R1:W4:Y:S01]  /*02c0*/  @UP1 SYNCS.EXCH.64 URZ, [UR6+0x38810], UR4 ;  /* 0x03881004063f15b2 */ /* 0x0003220008000100 */
[----:B------:R1:W1:Y:S01]  /*02d0*/  @UP2 SYNCS.EXCH.64 URZ, [UR6+0x38820], UR4 ;  /* 0x03882004063f25b2 */ /* 0x0002620008000100 */
        /* <DEDUP_REMOVED lines=13> */
[----:B------:R1:W1:Y:S01]  /*03b0*/  SYNCS.EXCH.64 URZ, [UR6+0x38848], UR4 ;  /* 0x03884804063f75b2 */ /* 0x0002620008000100 */
[----:B------:R-:W-:Y:S01]  /*03c0*/  NOP ;  /* 0x0000000000007918 */ /* 0x000fe20000000000 */
.L_x_128:
[----:B-1----:R-:W1:Y:S01]  /*03d0*/  SHFL.IDX PT, R4, R0, RZ, 0x1f ;  /* 0x00001fff00047589 */ /* 0x002e6200000e0000 */
[----:B------:R-:W-:Y:S01]  /*03e0*/  NOP ;  /* 0x0000000000007918 */ /* 0x000fe20000000000 */
[----:B-1----:R-:W-:-:S13]  /*03f0*/  ISETP.NE.AND P0, PT, R4, RZ, PT ;  /* 0x000000ff0400720c */ /* 0x002fda0003f05270 */
[----:B------:R-:W-:Y:S05]  /*0400*/  @P0 BRA `(.L_x_129) ;  /* 0x0000000000480947 */ /* 0x000fea0003800000 */
[----:B------:R-:W1:Y:S01]  /*0410*/  S2UR UR5, SR_CgaCtaId ;  /* 0x00000000000579c3 */ /* 0x000e620000008800 */
        /* <DEDUP_REMOVED lines=15> */
[----:B------:R1:W1:Y:S01]  /*0510*/  SYNCS.EXCH.64 URZ, [UR8+0x38868], UR4 ;  /* 0x03886804083f75b2 */ /* 0x0002620008000100 */
[----:B------:R-:W-:Y:S01]  /*0520*/  NOP ;  /* 0x0000000000007918 */ /* 0x000fe20000000000 */
.L_x_129:
[----:B------:R-:W5:Y:S01]  /*0530*/  SHFL.IDX PT, R4, R0, RZ, 0x1f ;  /* 0x00001fff00047589 */ /* 0x000f6200000e0000 */
[----:B------:R-:W-:Y:S01]  /*0540*/  NOP ;  /* 0x0000000000007918 */ /* 0x000fe20000000000 */
[----:B-----5:R-:W-:-:S13]  /*0550*/  ISETP.NE.AND P0, PT, R4, RZ, PT ;  /* 0x000000ff0400720c */ /* 0x020fda0003f05270 */
        /* <DEDUP_REMOVED lines=15> */
.L_x_130:
[----:B------:R-:W5:Y:S01]  /*0650*/  SHFL.IDX PT, R4, R0, RZ, 0x1f ;  /* 0x00001fff00047589 */ /* 0x000f6200000e0000 */
[----:B------:R-:W-:Y:S01]  /*0660*/  NOP ;  /* 0x0000000000007918 */ /* 0x000fe20000000000 */
[----:B-----5:R-:W-:-:S13]  /*0670*/  ISETP.NE.AND P0, PT, R4, RZ, PT ;  /* 0x000000ff0400720c */ /* 0x020fda0003f05270 */
        /* <DEDUP_REMOVED lines=19> */
.L_x_131:
[----:B------:R-:W5:Y:S01]  /*07b0*/  SHFL.IDX PT, R4, R0, RZ, 0x1f ;  /* 0x00001fff00047589 */ /* 0x000f6200000e0000 */
[----:B---3--:R-:W-:Y:S01]  /*07c0*/  R2UR UR43, R2 ;  /* 0x00000000022b72ca */ /* 0x008fe200000e0000 */
        /* <DEDUP_REMOVED lines=20> */
[----:B---3--:R-:W-:Y:S01]  /*0910*/  NOP ;  /* 0x0000000000007918 */ /* 0x008fe20000000000 */
.L_x_132:
[----:B------:R-:W-:Y:S01]  /*0920*/  ISETP.NE.AND P0, PT, RZ, UR43, PT ;  /* 0x0000002bff007c0c */ /* 0x000fe2000bf05270 */
[----:B------:R-:W-:Y:S01]  /*0930*/  NOP ;  /* 0x0000000000007918 */ /* 0x000fe20000000000 */
[----:B------:R-:W-:Y:S01]  /*0940*/  ULDC.64 UR54, c[0x0][0x208] ;  /* 0x0000820000367ab9 */ /* 0x000fe20000000a00 */
[----:B-12-4-:R-:W-:Y:S10]  /*0950*/  BAR.SYNC.DEFER_BLOCKING 0x0 ;  /* 0x0000000000007b1d */ /* 0x016ff40000010000 */
[----:B------:R-:W-:Y:S05]  /*0960*/  @!P0 BRA `(.L_x_133) ;  /* 0x0000009c000c8947 */ /* 0x000fea0003800000 */
.L_x_134:
        /* <DEDUP_REMOVED lines=13> */
[----:B------:R-:W-:Y:S01]  /*0a40*/  VIADD R0, R3, 0xffffff80 ;  /* 0xffffff8003007836 */ /* 0x000fe20000000000 */
[----:B------:R-:W1:Y:S01]  /*0a50*/  S2UR UR4, SR_CgaCtaId ;  /* 0x00000000000479c3 */ /* 0x000e620000008800 */
[----:B------:R-:W-:Y:S01]  /*0a60*/  UMOV UR42, 0x400 ;  /* 0x00000400002a7882 */ /* 0x000fe20000000000 */
[----:B------:R-:W-:Y:S01]  /*0a70*/  IMAD.MOV.U32 R184, RZ, RZ, 0x40 ;  /* 0x00000040ffb87424 */ /* 0x000fe200078e00ff */
[----:B------:R-:W-:Y:S01]  /*0a80*/  ULDC.64 UR46, c[0x0][0x198] ;  /* 0x00006600002e7ab9 */ /* 0x000fe20000000a00 */
[----:B------:R-:W-:Y:S01]  /*0a90*/  SHF.R.S32.HI R3, RZ, 0x1f, R0 ;  /* 0x0000001fff037819 */ /* 0x000fe20000011400 */
[----:B------:R-:W-:Y:S01]  /*0aa0*/  IMAD.MOV.U32 R16, RZ, RZ, RZ ;  /* 0x000000ffff107224 */ /* 0x000fe200078e00ff */
[----:B------:R-:W-:Y:S02]  /*0ab0*/  UMOV UR38, URZ ;  /* 0x0000003f00267c82 */ /* 0x000fe40008000000 */
[CC--:B------:R-:W-:Y:S02]  /*0ac0*/  LEA.HI R2, R3.reuse, R0.reuse, RZ, 0x4 ;  /* 0x0000000003027211 */ /* 0x0c0fe400078f20ff */
[----:B------:R-:W-:-:S02]  /*0ad0*/  LEA.HI R4, R3, R0, RZ, 0x5 ;  /* 0x0000000003047211 */ /* 0x000fc400078f28ff */
[----:B------:R-:W-:Y:S02]  /*0ae0*/  LEA.HI R5, R3, R0, RZ, 0x7 ;  /* 0x0000000003057211 */ /* 0x000fe400078f38ff */
[----:B------:R-:W-:Y:S02]  /*0af0*/  LOP3.LUT R7, R2, 0xfffffff0, RZ, 0xc0, !PT ;  /* 0xfffffff002077812 */ /* 0x000fe400078ec0ff */
[--C-:B------:R-:W-:Y:S02]  /*0b00*/  SHF.R.S32.HI R187, RZ, 0x5, R4.reuse ;  /* 0x00000005ffbb7819 */ /* 0x100fe40000011404 */
[----:B------:R-:W-:Y:S02]  /*0b10*/  LOP3.LUT R3, R5, 0xffffff80, RZ, 0xc0, !PT ;  /* 0xffffff8005037812 */ /* 0x000fe400078ec0ff */
[----:B------:R-:W-:Y:S02]  /*0b20*/  SHF.R.S32.HI R4, RZ, 0x1f, R4 ;  /* 0x0000001fff047819 */ /* 0x000fe40000011404 */
[C---:B------:R-:W-:Y:S01]  /*0b30*/  IADD3 R7, R0.reuse, -R7, RZ ;  /* 0x8000000700077210 */ /* 0x040fe20007ffe0ff */
[----:B------:R-:W-:Y:S01]  /*0b40*/  IMAD.IADD R3, R0, 0x1, -R3 ;  /* 0x0000000100037824 */ /* 0x000fe200078e0a03 */
[----:B------:R-:W-:Y:S01]  /*0b50*/  LEA.HI R4, R4, R187, RZ, 0x2 ;  /* 0x000000bb04047211 */ /* 0x000fe200078f10ff */
[----:B-1----:R-:W-:Y:S01]  /*0b60*/  ULEA UR42, UR4, UR42, 0x18 ;  /* 0x0000002a042a7291 */ /* 0x002fe2000f8ec03f */
[----:B------:R-:W-:-:S02]  /*0b70*/  SHF.R.S32.HI R0, RZ, 0x1f, R7 ;  /* 0x0000001fff007819 */ /* 0x000fc40000011407 */
[----:B------:R-:W-:Y:S02]  /*0b80*/  SHF.R.S32.HI R186, RZ, 0x7, R5 ;  /* 0x00000007ffba7819 */ /* 0x000fe40000011405 */
[----:B------:R-:W-:Y:S02]  /*0b90*/  LOP3.LUT R4, R4, 0x3ffffc, RZ, 0xc0, !PT ;  /* 0x003ffffc04047812 */ /* 0x000fe400078ec0ff */
[----:B------:R-:W-:Y:S02]  /*0ba0*/  SHF.R.S32.HI R9, RZ, 0x4, R2 ;  /* 0x00000004ff097819 */ /* 0x000fe40000011402 */
[-C--:B------:R-:W-:Y:S01]  /*0bb0*/  LEA.HI R6, R0, R7.reuse, RZ, 0x3 ;  /* 0x0000000700067211 */ /* 0x080fe200078f18ff */
[----:B------:R-:W-:Y:S01]  /*0bc0*/  IMAD.IADD R8, R187, 0x1, -R4 ;  /* 0x00000001bb087824 */ /* 0x000fe200078e0a04 */
[----:B------:R-:W-:Y:S02]  /*0bd0*/  LEA R11, R186, R7, 0x8 ;  /* 0x00000007ba0b7211 */ /* 0x000fe400078e40ff */
[----:B------:R-:W-:-:S02]  /*0be0*/  LEA.HI R2, R2, R9, RZ, 0x1 ;  /* 0x0000000902027211 */ /* 0x000fc400078f08ff */
[----:B------:R-:W-:Y:S01]  /*0bf0*/  LOP3.LUT R4, R6, 0xfffffff8, RZ, 0xc0, !PT ;  /* 0xfffffff806047812 */ /* 0x000fe200078ec0ff */
[----:B------:R-:W-:Y:S01]  /*0c00*/  IMAD R188, R8, 0x10, R11 ;  /* 0x0000001008bc7824 */ /* 0x000fe200078e020b */
[----:B------:R-:W-:Y:S02]  /*0c10*/  LOP3.LUT R2, R2, 0x1ffffffe, RZ, 0xc0, !PT ;  /* 0x1ffffffe02027812 */ /* 0x000fe400078ec0ff */
[----:B------:R-:W-:Y:S02]  /*0c20*/  IADD3 R8, R7, -R4, RZ ;  /* 0x8000000407087210 */ /* 0x000fe40007ffe0ff */
[----:B------:R-:W-:Y:S01]  /*0c30*/  SHF.L.U32 R6, R6, 0x6, RZ ;  /* 0x0000000606067819 */ /* 0x000fe200000006ff */
[----:B------:R-:W-:Y:S01]  /*0c40*/  IMAD.IADD R9, R9, 0x1, -R2 ;  /* 0x0000000109097824 */ /* 0x000fe200078e0a02 */
[----:B------:R-:W-:Y:S01]  /*0c50*/  SHF.R.S32.HI R0, RZ, 0x1f, R3 ;  /* 0x0000001fff007819 */ /* 0x000fe20000011403 */
[----:B------:R-:W-:Y:S01]  /*0c60*/  IMAD.SHL.U32 R10, R8, 0x40, RZ ;  /* 0x00000040080a7824 */ /* 0x000fe200078e00ff */
[----:B------:R-:W-:Y:S01]  /*0c70*/  LOP3.LUT R6, R6, 0x7ffffe00, RZ, 0xc0, !PT ;  /* 0x7ffffe0006067812 */ /* 0x000fe200078ec0ff */
[----:B------:R-:W-:Y:S01]  /*0c80*/  IMAD.SHL.U32 R9, R9, 0x8, RZ ;  /* 0x0000000809097824 */ /* 0x000fe200078e00ff */
[----:B------:R-:W-:-:S02]  /*0c90*/  LEA.HI R2, R0, R3, RZ, 0x2 ;  /* 0x0000000300027211 */ /* 0x000fc400078f10ff */
[----:B------:R-:W-:Y:S01]  /*0ca0*/  LOP3.LUT R10, R10, 0x1c0, RZ, 0xc0, !PT ;  /* 0x000001c00a0a7812 */ /* 0x000fe200078ec0ff */
[--C-:B------:R-:W-:Y:S01]  /*0cb0*/  IMAD.U32 R188, R188, 0x40, R9.reuse ;  /* 0x00000040bcbc7824 */ /* 0x100fe200078e0009 */
[----:B------:R-:W-:Y:S01]  /*0cc0*/  LEA.HI R4, R0, R3, RZ, 0x5 ;  /* 0x0000000300047211 */ /* 0x000fe200078f28ff */
[----:B------:R-:W-:Y:S01]  /*0cd0*/  IMAD R6, R187, 0x400, R6 ;  /* 0x00000400bb067824 */ /* 0x000fe200078e0206 */
[----:B------:R-:W-:Y:S02]  /*0ce0*/  LOP3.LUT R9, R10, 0x8, R9, 0xf8, !PT ;  /* 0x000000080a097812 */ /* 0x000fe400078ef809 */
[----:B------:R-:W-:Y:S02]  /*0cf0*/  SHF.R.U32.HI R10, RZ, 0x3, R10 ;  /* 0x00000003ff0a7819 */ /* 0x000fe4000001160a */
[----:B------:R-:W-:Y:S02]  /*0d00*/  R2P PR, R8, 0x6 ;  /* 0x0000000608007804 */ /* 0x000fe40000000000 */
[----:B------:R-:W-:-:S02]  /*0d10*/  LOP3.LUT R9, R9, R10, RZ, 0x3c, !PT ;  /* 0x0000000a09097212 */ /* 0x000fc400078e3cff */
[--C-:B------:R-:W-:Y:S02]  /*0d20*/  SHF.R.S32.HI R0, RZ, 0x2, R2.reuse ;  /* 0x00000002ff007819 */ /* 0x100fe40000011402 */
[----:B------:R-:W-:Y:S01]  /*0d30*/  SHF.R.S32.HI R7, RZ, 0x1f, R2 ;  /* 0x0000001fff077819 */ /* 0x000fe20000011402 */
[----:B------:R-:W-:Y:S01]  /*0d40*/  IMAD.IADD R6, R6, 0x1, R9 ;  /* 0x0000000106067824 */ /* 0x000fe200078e0209 */
[----:B------:R-:W-:Y:S02]  /*0d50*/  LEA.HI R5, R5, R186, RZ, 0x1 ;  /* 0x000000ba05057211 */ /* 0x000fe400078f08ff */
[----:B------:R-:W-:Y:S02]  /*0d60*/  LEA.HI R7, R7, R0, RZ, 0x3 ;  /* 0x0000000007077211 */ /* 0x000fe400078f18ff */
[----:B------:R-:W-:Y:S02]  /*0d70*/  LEA R23, R6, UR42, 0x1 ;  /* 0x0000002a06177c11 */ /* 0x000fe4000f8e08ff */
[----:B------:R-:W-:-:S02]  /*0d80*/  LOP3.LUT R2, R2, 0x7ffffffc, RZ, 0xc0, !PT ;  /* 0x7ffffffc02027812 */ /* 0x000fc400078ec0ff */
[----:B------:R-:W-:Y:S01]  /*0d90*/  LOP3.LUT R5, R5, 0xfffffe, RZ, 0xc0, !PT ;  /* 0x00fffffe05057812 */ /* 0x000fe200078ec0ff */
[C---:B------:R-:W-:Y:S01]  /*0da0*/  VIADD R22, R23.reuse, 0x36420 ;  /* 0x0003642017167836 */ /* 0x040fe20000000000 */
[----:B------:R-:W-:Y:S01]  /*0db0*/  IADD3 R185, R23, 0x36400, RZ ;  /* 0x0003640017b97810 */ /* 0x000fe20007ffe0ff */
[----:B------:R-:W-:Y:S01]  /*0dc0*/  IMAD.IADD R18, R3, 0x1, -R2 ;  /* 0x0000000103127824 */ /* 0x000fe200078e0a02 */
[----:B------:R-:W-:Y:S01]  /*0dd0*/  LOP3.LUT R7, R7, 0xfffffff8, RZ, 0xc0, !PT ;  /* 0xfffffff807077812 */ /* 0x000fe200078ec0ff */
[----:B------:R-:W-:Y:S01]  /*0de0*/  IMAD.IADD R5, R186, 0x1, -R5 ;  /* 0x00000001ba057824 */ /* 0x000fe200078e0a05 */
[----:B------:R-:W-:Y:S01]  /*0df0*/  SEL R184, R184, 0xffffffc0, !P2 ;  /* 0xffffffc0b8b87807 */ /* 0x000fe20005000000 */
[----:B------:R-:W-:Y:S01]  /*0e00*/  @P1 VIADD R22, R185, 0xffffffe0 ;  /* 0xffffffe0b9161836 */ /* 0x000fe20000000000 */
[----:B------:R-:W-:Y:S01]  /*0e10*/  IADD3 R7, R0, -R7, RZ ;  /* 0x8000000700077210 */ /* 0x000fe20007ffe0ff */
[----:B------:R-:W-:Y:S01]  /*0e20*/  IMAD.SHL.U32 R19, R5, 0x100, RZ ;  /* 0x0000010005137824 */ /* 0x000fe200078e00ff */
[----:B------:R-:W-:Y:S01]  /*0e30*/  SHF.R.S32.HI R4, RZ, 0x5, R4 ;  /* 0x00000005ff047819 */ /* 0x000fe20000011404 */
[----:B------:R-:W-:Y:S01]  /*0e40*/  IMAD.IADD R185, R185, 0x1, R184 ;  /* 0x00000001b9b97824 */ /* 0x000fe200078e02b8 */
[----:B------:R-:W-:Y:S01]  /*0e50*/  MOV R2, RZ ;  /* 0x000000ff00027202 */ /* 0x000fe20000000f00 */
[----:B------:R-:W-:Y:S01]  /*0e60*/  IMAD.IADD R184, R184, 0x1, R22 ;  /* 0x00000001b8b87824 */ /* 0x000fe200078e0216 */
[----:B------:R-:W-:-:S02]  /*0e70*/  LEA R17, R4, R7, 0x4 ;  /* 0x0000000704117211 */ /* 0x000fc400078e20ff */
[----:B------:R-:W-:-:S07]  /*0e80*/  SHF.L.U32 R18, R18, 0x1, RZ ;  /* 0x0000000112127819 */ /* 0x000fce00000006ff */
.L_x_163:
[----:B------:R-:W-:Y:S01]  /*0e90*/  ULDC UR4, c[0x0][0xea8] ;  /* 0x0003aa0000047ab9 */ /* 0x000fe20000000800 */
[----:B------:R-:W-:Y:S01]  /*0ea0*/  ULDC.64 UR6, c[0x0][0x3f8] ;  /* 0x0000fe0000067ab9 */ /* 0x000fe20000000a00 */
[----:B------:R-:W-:Y:S02]  /*0eb0*/  UISETP.NE.AND UP1, UPT, UR4, 0x1, UPT ;  /* 0x000000010400788c */ /* 0x000fe4000bf25270 */
[----:B------:R-:W-:Y:S01]  /*0ec0*/  UISETP.NE.U32.AND UP0, UPT, UR6, URZ, UPT ;  /* 0x0000003f0600728c */ /* 0x000fe2000bf05070 */
[----:B------:R-:W-:Y:S01]  /*0ed0*/  ULDC UR4, c[0x0][0xeb4] ;  /* 0x0003ad0000047ab9 */ /* 0x000fe20000000800 */
[----:B------:R-:W-:Y:S01]  /*0ee0*/  UMOV UR40, UR41 ;  /* 0x0000002900287c82 */ /* 0x000fe20008000000 */
[----:B------:R-:W-:Y:S02]  /*0ef0*/  UISETP.NE.AND UP2, UPT, UR4, 0x1, UPT ;  /* 0x000000010400788c */ /* 0x000fe4000bf45270 */
[----:B------:R-:W-:Y:S01]  /*0f00*/  UISETP.NE.AND.EX UP0, UPT, UR7, URZ, UPT, UP0 ;  /* 0x0000003f0700728c */ /* 0x000fe2000bf05300 */
[----:B------:R-:W-:-:S03]  /*0f10*/  ULDC UR44, c[0x0][0x404] ;  /* 0x00010100002c7ab9 */ /* 0x000fc60000000800 */
[----:B------:R-:W-:Y:S01]  /*0f20*/  @UP1 ULDC UR4, c[0x0][0xeac] ;  /* 0x0003ab0000041ab9 */ /* 0x000fe20000000800 */
[----:B------:R-:W-:Y:S01]  /*0f30*/  @UP1 ULDC UR6, c[0x0][0xeb0] ;  /* 0x0003ac0000061ab9 */ /* 0x000fe20000000800 */
[----:B------:R-:W-:Y:S02]  /*0f40*/  UIMAD.WIDE.U32 UR4, UR41, UR4, URZ ;  /* 0x00000004290472a5 */ /* 0x000fe4000f8e003f */
[----:B------:R-:W-:Y:S02]  /*0f50*/  USEL UR44, UR44, 0x1, UP0 ;  /* 0x000000012c2c7887 */ /* 0x000fe40008000000 */
[----:B------:R-:W-:Y:S02]  /*0f60*/  @UP1 USHF.R.U32.HI UR40, URZ, UR6, UR5 ;  /* 0x000000063f281299 */ /* 0x000fe40008011605 */
[----:B------:R-:W-:Y:S01]  /*0f70*/  UISETP.NE.AND UP1, UPT, UR43, 0x1, UPT ;  /* 0x000000012b00788c */ /* 0x000fe2000bf25270 */
[----:B------:R-:W-:Y:S01]  /*0f80*/  @UP2 ULDC.64 UR6, c[0x0][0xeb8] ;  /* 0x0003ae0000062ab9 */ /* 0x000fe20000000a00 */
[----:B------:R-:W-:Y:S01]  /*0f90*/  UMOV UR39, UR41 ;  /* 0x0000002900277c82 */ /* 0x000fe20008000000 */
[----:B------:R-:W-:-:S03]  /*0fa0*/  UIMAD.WIDE.U32 UR4, UR40, UR6, URZ ;  /* 0x00000006280472a5 */ /* 0x000fc6000f8e003f */
[----:B------:R-:W-:Y:S01]  /*0fb0*/  PLOP3.LUT P0, PT, PT, PT, UP1, 0x80, 0x0 ;  /* 0x000000000000781c */ /* 0x000fe20003f0f018 */
[----:B------:R-:W-:Y:S01]  /*0fc0*/  ULDC UR6, c[0x0][0x2e0] ;  /* 0x0000b80000067ab9 */ /* 0x000fe20000000800 */
[----:B------:R-:W-:Y:S01]  /*0fd0*/  UMOV UR36, UR40 ;  /* 0x0000002800247c82 */ /* 0x000fe20008000000 */
[----:B------:R-:W-:Y:S02]  /*0fe0*/  UIMAD UR44, UR44, UR6, URZ ;  /* 0x000000062c2c72a4 */ /* 0x000fe4000f8e023f */
[----:B------:R-:W-:-:S08]  /*0ff0*/  @UP2 USHF.R.U32.HI UR36, URZ, UR7, UR5 ;  /* 0x000000073f242299 */ /* 0x000fd00008011605 */
[----:B-1----:R-:W-:Y:S05]  /*1000*/  @!P0 BRA `(.L_x_135) ;  /* 0x0000001400e08947 */ /* 0x002fea0003800000 */
[----:B------:R-:W1:Y:S01]  /*1010*/  SHFL.IDX PT, R0, R186, RZ, 0x1f ;  /* 0x00001fffba007589 */ /* 0x000e6200000e0000 */
[----:B------:R-:W-:Y:S01]  /*1020*/  UIADD3 UR4, UR42, 0x36400, URZ ;  /* 0x000364002a047890 */ /* 0x000fe2000fffe03f */
[----:B------:R-:W-:Y:S01]  /*1030*/  UMOV UR17, 0x40000040 ;  /* 0x4000004000117882 */ /* 0x000fe20000000000 */
[----:B------:R-:W-:Y:S02]  /*1040*/  BAR.SYNC.DEFER_BLOCKING 0xe, 0x100 ;  /* 0x0384000000007b1d */ /* 0x000fe40000010000 */
[----:B------:R-:W-:Y:S02]  /*1050*/  USHF.R.U32.HI UR4, URZ, 0x4, UR4 ;  /* 0x000000043f047899 */ /* 0x000fe40008011604 */
[----:B------:R-:W-:Y:S02]  /*1060*/  UISETP.GE.AND UP0, UPT, UR44, 0x41, UPT ;  /* 0x000000412c00788c */ /* 0x000fe4000bf06270 */
[----:B------:R-:W-:Y:S01]  /*1070*/  ULOP3.LUT UR4, UR4, 0x3fff, URZ, 0xc0, !UPT ;  /* 0x00003fff04047892 */ /* 0x000fe2000f8ec03f */
[----:B------:R-:W-:Y:S01]  /*1080*/  UMOV UR19, 0x40000040 ;  /* 0x4000004000137882 */ /* 0x000fe20000000000 */
[----:B------:R-:W-:-:S02]  /*1090*/  UMOV UR5, 0x40000040 ;  /* 0x4000004000057882 */ /* 0x000fc40000000000 */
[----:B------:R-:W-:Y:S01]  /*10a0*/  ULOP3.LUT UR16, UR4, 0x10000, URZ, 0xfc, !UPT ;  /* 0x0001000004107892 */ /* 0x000fe2000f8efc3f */
[----:B------:R-:W2:Y:S01]  /*10b0*/  S2R R4, SR_TID.X ;  /* 0x0000000000047919 */ /* 0x000ea20000002100 */
[----:B------:R-:W-:Y:S01]  /*10c0*/  UMOV UR7, 0x40000040 ;  /* 0x4000004000077882 */ /* 0x000fe20000000000 */
[----:B------:R-:W-:Y:S01]  /*10d0*/  UMOV UR9, 0x40000040 ;  /* 0x4000004000097882 */ /* 0x000fe20000000000 */
[----:B------:R-:W-:Y:S01]  /*10e0*/  UIADD3 UR4, UR16, 0x2, URZ ;  /* 0x0000000210047890 */ /* 0x000fe2000fffe03f */
[----:B------:R-:W-:Y:S01]  /*10f0*/  PLOP3.LUT P0, PT, PT, PT, UP0, 0x80, 0x0 ;  /* 0x000000000000781c */ /* 0x000fe20003f0f008 */
[----:B------:R-:W-:Y:S01]  /*1100*/  UIADD3 UR8, UR16, 0x4, URZ ;  /* 0x0000000410087890 */ /* 0x000fe2000fffe03f */
[----:B------:R-:W-:Y:S01]  /*1110*/  UMOV UR11, 0x40000040 ;  /* 0x40000040000b7882 */ /* 0x000fe20000000000 */
[----:B------:R-:W-:Y:S01]  /*1120*/  UIADD3 UR12, UR16, 0x6, URZ ;  /* 0x00000006100c7890 */ /* 0x000fe2000fffe03f */
[----:B-1----:R-:W-:Y:S01]  /*1130*/  LEA.HI R3, R0, R0, RZ, 0x1 ;  /* 0x0000000000037211 */ /* 0x002fe200078f08ff */
[----:B------:R-:W-:Y:S01]  /*1140*/  UMOV UR13, 0x40000040 ;  /* 0x40000040000d7882 */ /* 0x000fe20000000000 */
[----:B------:R-:W-:-:S02]  /*1150*/  UMOV UR15, 0x40000040 ;  /* 0x40000040000f7882 */ /* 0x000fc40000000000 */
[----:B------:R-:W-:Y:S01]  /*1160*/  LOP3.LUT R3, R3, 0x1fffe, RZ, 0xc0, !PT ;  /* 0x0001fffe03037812 */ /* 0x000fe200078ec0ff */
[----:B------:R-:W-:-:S03]  /*1170*/  WARPGROUP.ARRIVE ;  /* 0x00000000000079c5 */ /* 0x000fc60000000000 */
[----:B------:R-:W-:-:S04]  /*1180*/  IADD3 R3, R0, -R3, RZ ;  /* 0x8000000300037210 */ /* 0x000fc80007ffe0ff */
[----:B------:R-:W-:-:S05]  /*1190*/  LEA R3, R3, UR42, 0xf ;  /* 0x0000002a03037c11 */ /* 0x000fca000f8e78ff */
[----:B------:R-:W-:-:S05]  /*11a0*/  VIADD R3, R3, 0x400 ;  /* 0x0000040003037836 */ /* 0x000fca0000000000 */
[----:B------:R-:W-:Y:S02]  /*11b0*/  SHF.R.U32.HI R3, RZ, 0x4, R3 ;  /* 0x00000004ff037819 */ /* 0x000fe40000011603 */
[----:B--2---:R-:W-:Y:S02]  /*11c0*/  LOP3.LUT R4, R4, 0x7f, RZ, 0xc0, !PT ;  /* 0x0000007f04047812 */ /* 0x004fe400078ec0ff */
[----:B------:R-:W-:Y:S02]  /*11d0*/  LOP3.LUT R3, R3, 0x3fff, RZ, 0xc0, !PT ;  /* 0x00003fff03037812 */ /* 0x000fe400078ec0ff */
[----:B------:R-:W-:Y:S02]  /*11e0*/  ISETP.NE.AND P1, PT, R4, RZ, PT ;  /* 0x000000ff0400720c */ /* 0x000fe40003f25270 */
[----:B------:R-:W-:-:S05]  /*11f0*/  LOP3.LUT R7, R3, 0x2000000, RZ, 0xfc, !PT ;  /* 0x0200000003077812 */ /* 0x000fca00078efcff */
[----:B------:R-:W-:-:S05]  /*1200*/  IMAD R0, R2, 0x1000, R7 ;  /* 0x0000100002007824 */ /* 0x000fca00078e0207 */
[C---:B------:R-:W-:Y:S02]  /*1210*/  R2UR UR18, R0.reuse ;  /* 0x00000000001272ca */ /* 0x040fe400000e0000 */
[----:B------:R-:W-:-:S04]  /*1220*/  IADD3 R3, R0, 0x80, RZ ;  /* 0x0000008000037810 */ /* 0x000fc80007ffe0ff */
[----:B------:R-:W-:Y:S01]  /*1230*/  R2UR UR6, R3 ;  /* 0x00000000030672ca */ /* 0x000fe200000e0000 */
[C---:B------:R-:W-:Y:S02]  /*1240*/  VIADD R3, R0.reuse, 0x100 ;  /* 0x0000010000037836 */ /* 0x040fe40000000000 */
[----:B------:R-:W-:-:S03]  /*1250*/  VIADD R0, R0, 0x180 ;  /* 0x0000018000007836 */ /* 0x000fc60000000000 */
[----:B------:R-:W-:Y:S01]  /*1260*/  R2UR UR10, R3 ;  /* 0x00000000030a72ca */ /* 0x000fe200000e0000 */
[----:B------:R-:W-:Y:S01]  /*1270*/  HGMMA.64x256x16.F32.BF16 R24, gdesc[UR16].tnspB, RZ, !UPT, gsb0 ;  /* 0x43e00000101879f0 */ /* 0x000fe2000c0018ff */
[----:B------:R-:W-:Y:S02]  /*1280*/  R2UR UR14, R0 ;  /* 0x00000000000e72ca */ /* 0x000fe400000e0000 */
[----:B------:R-:W-:-:S04]  /*1290*/  @!P1 LEA R0, R2, UR42, 0x3 ;  /* 0x0000002a02009c11 */ /* 0x000fc8000f8e18ff */
[----:B------:R-:W-:-:S04]  /*12a0*/  @!P1 IADD3 R0, R0, 0x38860, RZ ;  /* 0x0003886000009810 */ /* 0x000fc80007ffe0ff */
[----:B------:R-:W-:Y:S01]  /*12b0*/  @!P1 PRMT R0, RZ, 0x654, R0 ;  /* 0x00000654ff009816 */ /* 0x000fe20000000000 */
[----:B------:R-:W-:Y:S02]  /*12c0*/  WARPGROUP.DEPBAR.LE gsb0, 0x0 ;  /* 0x00008000000079c5 */ /* 0x000fe40000010000 */
[----:B------:R-:W-:-:S14]  /*12d0*/  WARPGROUP.ARRIVE ;  /* 0x00000000000079c5 */ /* 0x000fdc0000000000 */
        /* <DEDUP_REMOVED lines=12> */
[----:B------:R-:W-:Y:S05]  /*13a0*/  @!P0 BRA `(.L_x_136) ;  /* 0x0000000800c48947 */ /* 0x000fea0003800000 */
[----:B------:R-:W-:-:S04]  /*13b0*/  UIADD3 UR44, UR44, 0x3f, URZ ;  /* 0x0000003f2c2c7890 */ /* 0x000fc8000fffe03f */
[----:B------:R-:W-:-:S04]  /*13c0*/  USHF.R.S32.HI UR6, URZ, 0x1f, UR44 ;  /* 0x0000001f3f067899 */ /* 0x000fc8000801142c */
[----:B------:R-:W-:-:S04]  /*13d0*/  ULEA.HI UR6, UR6, UR44, URZ, 0x6 ;  /* 0x0000002c06067291 */ /* 0x000fc8000f8f303f */
[----:B------:R-:W-:-:S06]  /*13e0*/  ULEA.HI.SX32 UR6, UR6, 0xfffffffe, 0x1a ;  /* 0xfffffffe06067891 */ /* 0x000fcc000f8fd23f */
[----:B-1----:R-:W-:-:S07]  /*13f0*/  IMAD.U32 R0, RZ, RZ, UR6 ;  /* 0x00000006ff007e24 */ /* 0x002fce000f8e00ff */
.L_x_137:
[----:B------:R-:W-:Y:S01]  /*1400*/  BAR.SYNC.DEFER_BLOCKING 0xe, 0x100 ;  /* 0x0384000000007b1d */ /* 0x000fe20000010000 */
[C---:B------:R-:W-:Y:S01]  /*1410*/  IMAD R3, R2.reuse, 0x40, R17 ;  /* 0x0000004002037824 */ /* 0x040fe200078e0211 */
[----:B------:R-:W-:Y:S02]  /*1420*/  IADD3 R2, R2, 0x1, RZ ;  /* 0x0000000102027810 */ /* 0x000fe40007ffe0ff */
[----:B------:R-:W-:Y:S02]  /*1430*/  ISETP.GT.AND P2, PT, R0, RZ, PT ;  /* 0x000000ff0000720c */ /* 0x000fe40003f44270 */
[----:B------:R-:W-:Y:S01]  /*1440*/  LEA R3, R3, UR42, 0x2 ;  /* 0x0000002a03037c11 */ /* 0x000fe2000f8e10ff */
[----:B------:R-:W-:Y:S01]  /*1450*/  UMOV UR19, 0x40000040 ;  /* 0x4000004000137882 */ /* 0x000fe20000000000 */
[C---:B------:R-:W-:Y:S01]  /*1460*/  ISETP.NE.AND P0, PT, R2.reuse, 0x2, PT ;  /* 0x000000020200780c */ /* 0x040fe20003f05270 */
[----:B------:R-:W-:Y:S01]  /*1470*/  UMOV UR7, 0x40000040 ;  /* 0x4000004000077882 */ /* 0x000fe20000000000 */
[----:B------:R-:W-:Y:S01]  /*1480*/  UMOV UR11, 0x40000040 ;  /* 0x40000040000b7882 */ /* 0x000fe20000000000 */
[----:B------:R-:W-:Y:S01]  /*1490*/  UMOV UR15, 0x40000040 ;  /* 0x40000040000f7882 */ /* 0x000fe20000000000 */
[----:B------:R-:W-:-:S02]  /*14a0*/  SEL R2, R2, RZ, P0 ;  /* 0x000000ff02027207 */ /* 0x000fc40000000000 */
[----:B------:R-:W-:Y:S01]  /*14b0*/  IADD3 R0, R0, -0x1, RZ ;  /* 0xffffffff00007810 */ /* 0x000fe20007ffe0ff */
[----:B------:R-:W1:Y:S04]  /*14c0*/  LDS R4, [R3+0x38400] ;  /* 0x0384000003047984 */ /* 0x000e680000000800 */
[----:B------:R2:W3:Y:S02]  /*14d0*/  LDS R5, [R3+0x38420] ;  /* 0x0384200003057984 */ /* 0x0004e40000000800 */
[----:B--2---:R-:W-:-:S05]  /*14e0*/  IMAD R3, R2, 0x1000, R7 ;  /* 0x0000100002037824 */ /* 0x004fca00078e0207 */
[----:B------:R-:W-:Y:S01]  /*14f0*/  R2UR UR18, R3 ;  /* 0x00000000031272ca */ /* 0x000fe200000e0000 */
        /* <DEDUP_REMOVED lines=128> */
[----:B------:R-:W-:-:S05]  /*1d00*/  VIADD R4, R3, 0x80 ;  /* 0x0000008003047836 */ /* 0x000fca0000000000 */
[----:B------:R-:W-:Y:S01]  /*1d10*/  WARPGROUP.ARRIVE ;  /* 0x00000000000079c5 */ /* 0x000fe20000000000 */
[----:B------:R-:W-:Y:S02]  /*1d20*/  R2UR UR6, R4 ;  /* 0x00000000040672ca */ /* 0x000fe400000e0000 */
[C---:B------:R-:W-:Y:S01]  /*1d30*/  IADD3 R4, R3.reuse, 0x100, RZ ;  /* 0x0000010003047810 */ /* 0x040fe20007ffe0ff */
[----:B------:R-:W-:Y:S02]  /*1d40*/  VIADD R3, R3, 0x180 ;  /* 0x0000018003037836 */ /* 0x000fe40000000000 */
[----:B------:R-:W-:Y:S01]  /*1d50*/  HGMMA.64x256x16.F32.BF16 R24, gdesc[UR16].tnspB, R24, gsb0 ;  /* 0x43e00000101879f0 */ /* 0x000fe20008001818 */
[----:B------:R-:W-:Y:S02]  /*1d60*/  R2UR UR10, R4 ;  /* 0x00000000040a72ca */ /* 0x000fe400000e0000 */
[----:B------:R-:W-:Y:S02]  /*1d70*/  R2UR UR14, R3 ;  /* 0x00000000030e72ca */ /* 0x000fe400000e0000 */
[----:B------:R-:W-:-:S05]  /*1d80*/  @!P1 LEA R3, R2, UR42, 0x3 ;  /* 0x0000002a02039c11 */ /* 0x000fca000f8e18ff */
[----:B------:R-:W-:-:S05]  /*1d90*/  @!P1 VIADD R3, R3, 0x38860 ;  /* 0x0003886003039836 */ /* 0x000fca0000000000 */
[----:B------:R-:W-:Y:S01]  /*1da0*/  @!P1 PRMT R3, RZ, 0x654, R3 ;  /* 0x00000654ff039816 */ /* 0x000fe20000000003 */
[----:B------:R-:W-:Y:S02]  /*1db0*/  WARPGROUP.DEPBAR.LE gsb0, 0x0 ;  /* 0x00008000000079c5 */ /* 0x000fe40000010000 */
[----:B------:R-:W-:-:S10]  /*1dc0*/  WARPGROUP.ARRIVE ;  /* 0x00000000000079c5 */ /* 0x000fd40000000000 */
        /* <DEDUP_REMOVED lines=11> */
[----:B------:R1:W-:Y:S02]  /*1e80*/  @!P1 SYNCS.ARRIVE.TRANS64.RED.A1T0 RZ, [R3+URZ], RZ ;  /* 0x000000ff03ff99a7 */ /* 0x0003e4000810043f */
[----:B-1----:R-:W-:-:S04]  /*1e90*/  SEL R3, RZ, 0x1, P0 ;  /* 0x00000001ff037807 */ /* 0x002fc80000000000 */
[----:B------:R-:W-:Y:S01]  /*1ea0*/  LOP3.LUT R16, R16, R3, RZ, 0x3c, !PT ;  /* 0x0000000310107212 */ /* 0x000fe200078e3cff */
[----:B------:R-:W-:Y:S06]  /*1eb0*/  @P2 BRA `(.L_x_137) ;  /* 0xfffffff400502947 */ /* 0x000fec000383ffff */
.L_x_136:
[----:B------:R-:W-:Y:S01]  /*1ec0*/  BAR.SYNC.DEFER_BLOCKING 0xe, 0x100 ;  /* 0x0384000000007b1d */ /* 0x000fe20000010000 */
[C---:B-1----:R-:W-:Y:S01]  /*1ed0*/  IMAD R0, R2.reuse, 0x40, R17 ;  /* 0x0000004002007824 */ /* 0x042fe200078e0211 */
[----:B------:R-:W-:Y:S01]  /*1ee0*/  CS2R R156, SRZ ;  /* 0x00000000009c7805 */ /* 0x000fe2000001ff00 */
[----:B------:R-:W-:-:S03]  /*1ef0*/  VIADD R2, R2, 0x1 ;  /* 0x0000000102027836 */ /* 0x000fc60000000000 */
[----:B------:R-:W-:Y:S02]  /*1f00*/  LEA R4, R0, UR42, 0x2 ;  /* 0x0000002a00047c11 */ /* 0x000fe4000f8e10ff */
[----:B------:R-:W-:-:S04]  /*1f10*/  ISETP.NE.AND P0, PT, R2, 0x2, PT ;  /* 0x000000020200780c */ /* 0x000fc80003f05270 */
[----:B------:R-:W-:Y:S02]  /*1f20*/  SEL R5, RZ, 0x1, P0 ;  /* 0x00000001ff057807 */ /* 0x000fe40000000000 */
[----:B------:R-:W-:Y:S02]  /*1f30*/  SEL R2, R2, RZ, P0 ;  /* 0x000000ff02027207 */ /* 0x000fe40000000000 */
[----:B------:R-:W-:Y:S01]  /*1f40*/  LOP3.LUT R16, R16, R5, RZ, 0x3c, !PT ;  /* 0x0000000510107212 */ /* 0x000fe200078e3cff */
        /* <DEDUP_REMOVED lines=132> */
.L_x_135:
[----:B------:R-:W1:Y:S01]  /*2790*/  SHFL.IDX PT, R0, R186, RZ, 0x1f ;  /* 0x00001fffba007589 */ /* 0x000e6200000e0000 */
[----:B------:R-:W-:Y:S02]  /*27a0*/  UIADD3 UR6, UR42, 0x36400, URZ ;  /* 0x000364002a067890 */ /* 0x000fe4000fffe03f */
[----:B------:R-:W-:Y:S02]  /*27b0*/  UIADD3 UR4, UR44, 0x3f, URZ ;  /* 0x0000003f2c047890 */ /* 0x000fe4000fffe03f */
[----:B------:R-:W-:Y:S02]  /*27c0*/  ULOP3.LUT UP0, URZ, UR6, 0x3ff, URZ, 0xc0, !UPT ;  /* 0x000003ff063f7892 */ /* 0x000fe4000f80c03f */
[----:B------:R-:W-:-:S04]  /*27d0*/  USHF.R.S32.HI UR5, URZ, 0x1f, UR4 ;  /* 0x0000001f3f057899 */ /* 0x000fc80008011404 */
[----:B------:R-:W-:Y:S01]  /*27e0*/  PLOP3.LUT P0, PT, PT, PT, UP0, 0x80, 0x0 ;  /* 0x000000000000781c */ /* 0x000fe20003f0f008 */
[----:B------:R-:W-:-:S04]  /*27f0*/  ULEA.HI UR5, UR5, UR4, URZ, 0x6 ;  /* 0x0000000405057291 */ /* 0x000fc8000f8f303f */
[----:B------:R-:W-:Y:S01]  /*2800*/  USHF.R.S32.HI UR37, URZ, 0x6, UR5 ;  /* 0x000000063f257899 */ /* 0x000fe20008011405 */
[----:B-1----:R-:W-:-:S04]  /*2810*/  LEA.HI R3, R0, R0, RZ, 0x1 ;  /* 0x0000000000037211 */ /* 0x002fc800078f08ff */
[----:B------:R-:W-:-:S04]  /*2820*/  LOP3.LUT R3, R3, 0x1fffe, RZ, 0xc0, !PT ;  /* 0x0001fffe03037812 */ /* 0x000fc800078ec0ff */
[----:B------:R-:W-:-:S04]  /*2830*/  IADD3 R3, R0, -R3, RZ ;  /* 0x8000000300037210 */ /* 0x000fc80007ffe0ff */
[----:B------:R-:W-:-:S05]  /*2840*/  LEA R3, R3, UR42, 0xf ;  /* 0x0000002a03037c11 */ /* 0x000fca000f8e78ff */
[----:B------:R-:W-:-:S05]  /*2850*/  VIADD R3, R3, 0x400 ;  /* 0x0000040003037836 */ /* 0x000fca0000000000 */
[----:B------:R-:W-:-:S04]  /*2860*/  SHF.R.U32.HI R3, RZ, 0x4, R3 ;  /* 0x00000004ff037819 */ /* 0x000fc80000011603 */
[----:B------:R-:W-:Y:S01]  /*2870*/  LOP3.LUT R56, R3, 0x3fff, RZ, 0xc0, !PT ;  /* 0x00003fff03387812 */ /* 0x000fe200078ec0ff */
[----:B------:R-:W-:Y:S06]  /*2880*/  @!P0 BRA `(.L_x_139) ;  /* 0x0000000000408947 */ /* 0x000fec0003800000 */
        /* <DEDUP_REMOVED lines=9> */
[----:B------:R-:W-:Y:S01]  /*2920*/  MOV R12, 0x1 ;  /* 0x00000001000c7802 */ /* 0x000fe20000000f00 */
[----:B------:R-:W-:-:S02]  /*2930*/  IMAD.U32 R7, RZ, RZ, UR5 ;  /* 0x00000005ff077e24 */ /* 0x000fc4000f8e00ff */
[----:B------:R-:W-:Y:S02]  /*2940*/  IMAD.U32 R11, RZ, RZ, UR7 ;  /* 0x00000007ff0b7e24 */ /* 0x000fe4000f8e00ff */
[----:B------:R-:W-:Y:S02]  /*2950*/  IMAD.MOV.U32 R8, RZ, RZ, 0x70 ;  /* 0x00000070ff087424 */ /* 0x000fe400078e00ff */
[----:B-1----:R-:W-:-:S07]  /*2960*/  IMAD.MOV.U32 R13, RZ, RZ, RZ ;  /* 0x000000ffff0d7224 */ /* 0x002fce00078e00ff */
[----:B------:R-:W-:-:S07]  /*2970*/  LEPC R20, `(.L_x_139) ;  /* 0x000000001014794e */ /* 0x000fce0000000000 */
[----:B--2---:R-:W-:Y:S05]  /*2980*/  CALL.ABS.NOINC R14 ;  /* 0x000000000e007343 */ /* 0x004fea0003c00000 */
.L_x_139:
[----:B------:R-:W-:Y:S01]  /*2990*/  ULEA.HI UR4, UR38, UR38, URZ, 0x1 ;  /* 0x0000002626047291 */ /* 0x000fe2000f8f083f */
[----:B------:R-:W-:-:S03]  /*29a0*/  ISETP.NE.AND P0, PT, RZ, UR43, PT ;  /* 0x0000002bff007c0c */ /* 0x000fc6000bf05270 */
[----:B------:R-:W-:-:S04]  /*29b0*/  ULOP3.LUT UR4, UR4, 0xfffffffe, URZ, 0xc0, !UPT ;  /* 0xfffffffe04047892 */ /* 0x000fc8000f8ec03f */
[----:B------:R-:W-:-:S06]  /*29c0*/  UIADD3 UR4, UR38, -UR4, URZ ;  /* 0x8000000426047290 */ /* 0x000fcc000fffe03f */
[----:B------:R-:W-:-:S05]  /*29d0*/  IMAD.U32 R0, RZ, RZ, UR4 ;  /* 0x00000004ff007e24 */ /* 0x000fca000f8e00ff */
[----:B------:R-:W-:-:S04]  /*29e0*/  SHF.L.U32 R0, R0, 0x1f, RZ ;  /* 0x0000001f00007819 */ /* 0x000fc800000006ff */
[----:B------:R-:W1:Y:S02]  /*29f0*/  SYNCS.PHASECHK.TRANS64.TRYWAIT P1, [UR42+0x38800], R0 ;  /* 0x03880000ff0075a7 */ /* 0x000e64000802016a */
[----:B-1----:R-:W-:Y:S05]  /*2a00*/  @!P1 BRA `(.L_x_140) ;  /* 0x000000b000309947 */ /* 0x002fea0003800000 */
.L_x_219:
[----:B------:R-:W-:Y:S05]  /*2a10*/  @P0 BRA `(.L_x_141) ;  /* 0x0000000000040947 */ /* 0x000fea0003800000 */
[----:B------:R-:W-:Y:S01]  /*2a20*/  BPT.TRAP 0x1 ;  /* 0x000000040000795c */ /* 0x000fe20000300000 */
.L_x_141:
[----:B------:R-:W-:Y:S02]  /*2a30*/  LEA R8, R2, UR42, 0x3 ;  /* 0x0000002a02087c11 */ /* 0x000fe4000f8e18ff */
[----:B------:R-:W-:-:S04]  /*2a40*/  SHF.L.U32 R9, R16, 0x1f, RZ ;  /* 0x0000001f10097819 */ /* 0x000fc800000006ff */
[----:B------:R2:W3:Y:S01]  /*2a50*/  SYNCS.PHASECHK.TRANS64.TRYWAIT P1, [R8+URZ+0x38830], R9 ;  /* 0x03883009080075a7 */ /* 0x0004e2000802017f */
[----:B------:R-:W-:Y:S05]  /*2a60*/  @P0 BRA `(.L_x_142) ;  /* 0x0000000000040947 */ /* 0x000fea0003800000 */
[----:B------:R-:W-:Y:S01]  /*2a70*/  BPT.TRAP 0x1 ;  /* 0x000000040000795c */ /* 0x000fe20000300000 */
.L_x_142:
[----:B---3--:R-:W-:Y:S05]  /*2a80*/  @P1 BRA `(.L_x_143) ;  /* 0x0000000000081947 */ /* 0x008fea0003800000 */
[----:B------:R-:W3:Y:S02]  /*2a90*/  SYNCS.PHASECHK.TRANS64.TRYWAIT P1, [R8+URZ+0x38830], R9 ;  /* 0x03883009080075a7 */ /* 0x000ee4000802017f */
[----:B---3--:R-:W-:Y:S05]  /*2aa0*/  @!P1 BRA `(.L_x_144) ;  /* 0x000000b000209947 */ /* 0x008fea0003800000 */
.L_x_143:
[----:B------:R-:W-:-:S04]  /*2ab0*/  UIADD3 UR4, UR42, 0x22400, URZ ;  /* 0x000224002a047890 */ /* 0x000fc8000fffe03f */
[----:B------:R-:W-:-:S04]  /*2ac0*/  USHF.R.U32.HI UR4, URZ, 0x4, UR4 ;  /* 0x000000043f047899 */ /* 0x000fc80008011604 */
[----:B------:R-:W-:-:S06]  /*2ad0*/  ULOP3.LUT UR4, UR4, 0x3fff, URZ, 0xc0, !UPT ;  /* 0x00003fff04047892 */ /* 0x000fcc000f8ec03f */
[----:B------:R-:W-:Y:S01]  /*2ae0*/  MOV R4, UR4 ;  /* 0x0000000400047c02 */ /* 0x000fe20008000f00 */
[----:B------:R-:W-:Y:S05]  /*2af0*/  WARPSYNC.ALL ;  /* 0x0000000000007948 */ /* 0x000fea0003800000 */
[----:B------:R-:W-:Y:S01]  /*2b00*/  LOP3.LUT R4, R4, 0x10000, RZ, 0xfc, !PT ;  /* 0x0001000004047812 */ /* 0x000fe200078efcff */
[----:B------:R-:W-:-:S04]  /*2b10*/  UIADD3 UR4, UR42, 0x20400, URZ ;  /* 0x000204002a047890 */ /* 0x000fc8000fffe03f */
[----:B-1----:R-:W-:Y:S01]  /*2b20*/  IMAD R3, R2, 0x200, R4 ;  /* 0x0000020002037824 */ /* 0x002fe200078e0204 */
[----:B------:R-:W-:Y:S01]  /*2b30*/  WARPGROUP.ARRIVE ;  /* 0x00000000000079c5 */ /* 0x000fe20000000000 */
[----:B------:R-:W-:Y:S01]  /*2b40*/  UMOV UR7, 0x40000040 ;  /* 0x4000004000077882 */ /* 0x000fe20000000000 */
[----:B------:R-:W-:Y:S02]  /*2b50*/  USHF.R.U32.HI UR4, URZ, 0x4, UR4 ;  /* 0x000000043f047899 */ /* 0x000fe40008011604 */
[----:B------:R-:W-:Y:S01]  /*2b60*/  R2UR UR6, R3 ;  /* 0x00000000030672ca */ /* 0x000fe200000e0000 */
[----:B------:R-:W-:Y:S01]  /*2b70*/  UMOV UR5, 0x40000040 ;  /* 0x4000004000057882 */ /* 0x000fe20000000000 */
[----:B------:R-:W-:Y:S01]  /*2b80*/  ULOP3.LUT UR4, UR4, 0x3fff, URZ, 0xc0, !UPT ;  /* 0x00003fff04047892 */ /* 0x000fe2000f8ec03f */
[----:B------:R-:W-:Y:S01]  /*2b90*/  UMOV UR11, 0x40000040 ;  /* 0x40000040000b7882 */ /* 0x000fe20000000000 */
[----:B------:R-:W-:Y:S02]  /*2ba0*/  UMOV UR9, 0x40000040 ;  /* 0x4000004000097882 */ /* 0x000fe40000000000 */
[----:B------:R-:W-:Y:S01]  /*2bb0*/  ULOP3.LUT UR4, UR4, 0x10000, URZ, 0xfc, !UPT ;  /* 0x0001000004047892 */ /* 0x000fe2000f8efc3f */
[----:B------:R-:W-:Y:S01]  /*2bc0*/  UMOV UR15, 0x40000040 ;  /* 0x40000040000f7882 */ /* 0x000fe20000000000 */
[----:B------:R-:W-:-:S02]  /*2bd0*/  UMOV UR13, 0x40000040 ;  /* 0x40000040000d7882 */ /* 0x000fc40000000000 */
[----:B------:R-:W-:Y:S02]  /*2be0*/  UIADD3 UR8, UR4, 0x2, URZ ;  /* 0x0000000204087890 */ /* 0x000fe4000fffe03f */
[----:B------:R-:W-:Y:S02]  /*2bf0*/  UIADD3 UR12, UR4, 0x4, URZ ;  /* 0x00000004040c7890 */ /* 0x000fe4000fffe03f */
[----:B------:R-:W-:Y:S02]  /*2c00*/  UIADD3 UR10, UR6, 0x2, URZ ;  /* 0x00000002060a7890 */ /* 0x000fe4000fffe03f */
[----:B------:R-:W-:Y:S01]  /*2c10*/  HGMMA.64x64x16.F32.BF16 R24, gdesc[UR4], RZ, !UPT, gsb0 ;  /* 0x00e00000041879f0 */ /* 0x000fe2000c0018ff */
[----:B------:R-:W-:Y:S02]  /*2c20*/  UIADD3 UR14, UR6, 0x4, URZ ;  /* 0x00000004060e7890 */ /* 0x000fe4000fffe03f */
[----:B------:R-:W-:Y:S02]  /*2c30*/  UIADD3 UR18, UR6, 0x6, URZ ;  /* 0x0000000606127890 */ /* 0x000fe4000fffe03f */
[----:B------:R-:W-:Y:S01]  /*2c40*/  UIADD3 UR16, UR4, 0x6, URZ ;  /* 0x0000000604107890 */ /* 0x000fe2000fffe03f */
[----:B------:R-:W-:Y:S01]  /*2c50*/  UMOV UR19, 0x40000040 ;  /* 0x4000004000137882 */ /* 0x000fe20000000000 */
[----:B------:R-:W-:Y:S01]  /*2c60*/  UMOV UR17, 0x40000040 ;  /* 0x4000004000117882 */ /* 0x000fe20000000000 */
[----:B------:R-:W-:-:S02]  /*2c70*/  WARPGROUP.DEPBAR.LE gsb0, 0x0 ;  /* 0x00008000000079c5 */ /* 0x000fc40000010000 */
        /* <DEDUP_REMOVED lines=9> */
[----:B------:R-:W1:Y:S02]  /*2d10*/  SYNCS.PHASECHK.TRANS64.TRYWAIT P1, [UR42+0x38810], R0 ;  /* 0x03881000ff0075a7 */ /* 0x000e64000802016a */
[----:B-1----:R-:W-:Y:S05]  /*2d20*/  @!P1 BRA `(.L_x_145) ;  /* 0x000000ac00949947 */ /* 0x002fea0003800000 */
.L_x_220:
[----:B------:R-:W-:Y:S05]  /*2d30*/  @P0 BRA `(.L_x_146) ;  /* 0x0000000000040947 */ /* 0x000fea0003800000 */
[----:B------:R-:W-:Y:S01]  /*2d40*/  BPT.TRAP 0x1 ;  /* 0x000000040000795c */ /* 0x000fe20000300000 */
.L_x_146:
[----:B------:R4:W1:Y:S01]  /*2d50*/  SYNCS.PHASECHK.TRANS64.TRYWAIT P1, [R8+URZ+0x38850], R9 ;  /* 0x03885009080075a7 */ /* 0x000862000802017f */
[----:B------:R-:W-:Y:S05]  /*2d60*/  @P0 BRA `(.L_x_147) ;  /* 0x0000000000040947 */ /* 0x000fea0003800000 */
[----:B------:R-:W-:Y:S01]  /*2d70*/  BPT.TRAP 0x1 ;  /* 0x000000040000795c */ /* 0x000fe20000300000 */
.L_x_147:
[----:B------:R-:W-:-:S04]  /*2d80*/  IMAD.U32 R5, RZ, RZ, UR42 ;  /* 0x0000002aff057e24 */ /* 0x000fc8000f8e00ff */
[C---:B-1----:R-:W-:Y:S01]  /*2d90*/  VIADD R3, R5.reuse, 0x26400 ;  /* 0x0002640005037836 */ /* 0x042fe20000000000 */
[----:B------:R-:W-:-:S04]  /*2da0*/  IADD3 R0, R5, 0x400, RZ ;  /* 0x0000040005007810 */ /* 0x000fc80007ffe0ff */
[----:B------:R-:W-:Y:S02]  /*2db0*/  SHF.R.U32.HI R0, RZ, 0x4, R0 ;  /* 0x00000004ff007819 */ /* 0x000fe40000011600 */
[----:B------:R-:W-:Y:S02]  /*2dc0*/  SHF.R.U32.HI R3, RZ, 0x4, R3 ;  /* 0x00000004ff037819 */ /* 0x000fe40000011603 */
[----:B------:R-:W-:Y:S02]  /*2dd0*/  LOP3.LUT R0, R0, 0x3fff, RZ, 0xc0, !PT ;  /* 0x00003fff00007812 */ /* 0x000fe400078ec0ff */
[----:B------:R-:W-:Y:S02]  /*2de0*/  LOP3.LUT R3, R3, 0x3fff, RZ, 0xc0, !PT ;  /* 0x00003fff03037812 */ /* 0x000fe400078ec0ff */
[----:B------:R-:W-:Y:S02]  /*2df0*/  LOP3.LUT R6, R0, 0x10000, RZ, 0xfc, !PT ;  /* 0x0001000000067812 */ /* 0x000fe400078efcff */
[----:B------:R-:W-:-:S03]  /*2e00*/  LOP3.LUT R7, R3, 0x10000, RZ, 0xfc, !PT ;  /* 0x0001000003077812 */ /* 0x000fc600078efcff */
[----:B------:R-:W-:Y:S01]  /*2e10*/  IMAD R0, R2, 0x1000, R6 ;  /* 0x0000100002007824 */ /* 0x000fe200078e0206 */
[----:B------:R-:W-:Y:S06]  /*2e20*/  @P1 BRA `(.L_x_148) ;  /* 0x0000000000081947 */ /* 0x000fec0003800000 */
[----:B------:R-:W1:Y:S02]  /*2e30*/  SYNCS.PHASECHK.TRANS64.TRYWAIT P1, [R8+URZ+0x38850], R9 ;  /* 0x03885009080075a7 */ /* 0x000e64000802017f */
[----:B-1----:R-:W-:Y:S05]  /*2e40*/  @!P1 BRA `(.L_x_149) ;  /* 0x000000ac00649947 */ /* 0x002fea0003800000 */
.L_x_148:
[C---:B------:R-:W-:Y:S01]  /*2e50*/  R2UR UR4, R7.reuse ;  /* 0x00000000070472ca */ /* 0x040fe200000e0000 */
[----:B------:R-:W-:Y:S01]  /*2e60*/  WARPGROUP.ARRIVE ;  /* 0x00000000000079c5 */ /* 0x000fe20000000000 */
[C---:B------:R-:W-:Y:S01]  /*2e70*/  R2UR UR6, R0.reuse ;  /* 0x00000000000672ca */ /* 0x040fe200000e0000 */
[----:B------:R-:W-:Y:S01]  /*2e80*/  UMOV UR5, 0x40000040 ;  /* 0x4000004000057882 */ /* 0x000fe20000000000 */
[----:B------:R-:W-:Y:S01]  /*2e90*/  UMOV UR7, 0x40000040 ;  /* 0x4000004000077882 */ /* 0x000fe20000000000 */
[C---:B------:R-:W-:Y:S01]  /*2ea0*/  VIADD R3, R0.reuse, 0x2 ;  /* 0x0000000200037836 */ /* 0x040fe20000000000 */
[----:B--234-:R-:W-:Y:S01]  /*2eb0*/  IADD3 R9, R7, 0x2, RZ ;  /* 0x0000000207097810 */ /* 0x01cfe20007ffe0ff */
[----:B------:R-:W1:Y:S01]  /*2ec0*/  S2R R10, SR_TID.X ;  /* 0x00000000000a7919 */ /* 0x000e620000002100 */
[C---:B------:R-:W-:Y:S01]  /*2ed0*/  VIADD R12, R0.reuse, 0x800 ;  /* 0x00000800000c7836 */ /* 0x040fe20000000000 */
[----:B------:R-:W-:Y:S01]  /*2ee0*/  UISETP.GE.AND UP0, UPT, UR44, 0x41, UPT ;  /* 0x000000412c00788c */ /* 0x000fe2000bf06270 */
[----:B------:R-:W2:Y:S05]  /*2ef0*/  S2R R57, SR_TID.X ;  /* 0x0000000000397919 */ /* 0x000eaa0000002100 */
[----:B------:R-:W-:Y:S01]  /*2f00*/  HGMMA.64x64x16.F32.BF16 R24, gdesc[UR4], R24, gsb0 ;  /* 0x00e00000041879f0 */ /* 0x000fe20008001818 */
[----:B------:R-:W-:Y:S01]  /*2f10*/  R2UR UR4, R9 ;  /* 0x00000000090472ca */ /* 0x000fe200000e0000 */
[----:B------:R-:W-:Y:S01]  /*2f20*/  UMOV UR5, 0x40000040 ;  /* 0x4000004000057882 */ /* 0x000fe20000000000 */
[----:B------:R-:W-:Y:S01]  /*2f30*/  R2UR UR6, R3 ;  /* 0x00000000030672ca */ /* 0x000fe200000e0000 */
[----:B------:R-:W-:Y:S01]  /*2f40*/  UMOV UR7, 0x40000040 ;  /* 0x4000004000077882 */ /* 0x000fe20000000000 */
[----:B------:R-:W-:Y:S01]  /*2f50*/  VIADD R9, R7, 0x4 ;  /* 0x0000000407097836 */ /* 0x000fe20000000000 */
[----:B------:R-:W-:-:S02]  /*2f60*/  IADD3 R3, R0, 0x4, RZ ;  /* 0x0000000400037810 */ /* 0x000fc40007ffe0ff */
[----:B-1----:R-:W-:Y:S02]  /*2f70*/  SHF.R.U32.HI R10, RZ, 0x7, R10 ;  /* 0x00000007ff0a7819 */ /* 0x002fe4000001160a */
[----:B--2---:R-:W-:Y:S01]  /*2f80*/  LOP3.LUT R57, R57, 0x7f, RZ, 0xc0, !PT ;  /* 0x0000007f39397812 */ /* 0x004fe200078ec0ff */
[----:B------:R-:W-:Y:S02]  /*2f90*/  WARPGROUP.DEPBAR.LE gsb0, 0x0 ;  /* 0x00008000000079c5 */ /* 0x000fe40000010000 */
[----:B------:R-:W-:-:S06]  /*2fa0*/  WARPGROUP.ARRIVE ;  /* 0x00000000000079c5 */ /* 0x000fcc0000000000 */
[----:B------:R-:W-:Y:S01]  /*2fb0*/  HGMMA.64x64x16.F32.BF16 R24, gdesc[UR4], R24, gsb0 ;  /* 0x00e00000041879f0 */ /* 0x000fe20008001818 */
[----:B------:R-:W-:Y:S01]  /*2fc0*/  R2UR UR4, R9 ;  /* 0x00000000090472ca */ /* 0x000fe200000e0000 */
[----:B------:R-:W-:Y:S01]  /*2fd0*/  UMOV UR5, 0x40000040 ;  /* 0x4000004000057882 */ /* 0x000fe20000000000 */
[----:B------:R-:W-:Y:S01]  /*2fe0*/  R2UR UR6, R3 ;  /* 0x00000000030672ca */ /* 0x000fe200000e0000 */
[----:B------:R-:W-:Y:S01]  /*2ff0*/  UMOV UR7, 0x40000040 ;  /* 0x4000004000077882 */ /* 0x000fe20000000000 */
[----:B------:R-:W-:Y:S02]  /*3000*/  VIADD R9, R7, 0x6 ;  /* 0x0000000607097836 */ /* 0x000fe40000000000 */
[----:B------:R-:W-:Y:S01]  /*3010*/  VIADD R3, R0, 0x6 ;  /* 0x0000000600037836 */ /* 0x000fe20000000000 */
[----:B------:R-:W-:Y:S02]  /*3020*/  WARPGROUP.DEPBAR.LE gsb0, 0x0 ;  /* 0x00008000000079c5 */ /* 0x000fe40000010000 */
[----:B------:R-:W-:-:S06]  /*3030*/  WARPGROUP.ARRIVE ;  /* 0x00000000000079c5 */ /* 0x000fcc0000000000 */
[----:B------:R-:W-:Y:S01]  /*3040*/  HGMMA.64x64x16.F32.BF16 R24, gdesc[UR4], R24, gsb0 ;  /* 0x00e00000041879f0 */ /* 0x000fe20008001818 */
[----:B------:R-:W-:Y:S01]  /*3050*/  R2UR UR4, R9 ;  /* 0x00000000090472ca */ /* 0x000fe200000e0000 */
[----:B------:R-:W-:Y:S01]  /*3060*/  UMOV UR5, 0x40000040 ;  /* 0x4000004000057882 */ /* 0x000fe20000000000 */
[----:B------:R-:W-:Y:S01]  /*3070*/  R2UR UR6, R3 ;  /* 0x00000000030672ca */ /* 0x000fe200000e0000 */
[----:B------:R-:W-:Y:S01]  /*3080*/  UMOV UR7, 0x40000040 ;  /* 0x4000004000077882 */ /* 0x000fe20000000000 */
[----:B------:R-:W-:Y:S01]  /*3090*/  VIADD R3, R0, 0x200 ;  /* 0x0000020000037836 */ /* 0x000fe20000000000 */
[----:B------:R-:W-:Y:S01]  /*30a0*/  IADD3 R9, R7, 0x200, RZ ;  /* 0x0000020007097810 */ /* 0x000fe20007ffe0ff */
[----:B------:R-:W-:Y:S02]  /*30b0*/  WARPGROUP.DEPBAR.LE gsb0, 0x0 ;  /* 0x00008000000079c5 */ /* 0x000fe40000010000 */
[----:B------:R-:W-:-:S07]  /*30c0*/  WARPGROUP.ARRIVE ;  /* 0x00000000000079c5 */ /* 0x000fce0000000000 */
        /* <DEDUP_REMOVED lines=104> */
[----:B------:R1:W2:Y:S02]  /*3750*/  SHFL.IDX PT, R3, R10, RZ, 0x1f ;  /* 0x00001fff0a037589 */ /* 0x0002a400000e0000 */
[----:B-1----:R-:W-:Y:S02]  /*3760*/  IADD3 R10, R7, 0x800, RZ ;  /* 0x00000800070a7810 */ /* 0x002fe40007ffe0ff */
[----:B--2---:R-:W-:-:S04]  /*3770*/  ISETP.GT.AND P1, PT, R3, 0x7f, PT ;  /* 0x0000007f0300780c */ /* 0x004fc80003f24270 */
[----:B------:R-:W-:-:S04]  /*3780*/  SEL R3, RZ, 0x2, !P1 ;  /* 0x00000002ff037807 */ /* 0x000fc80004800000 */
[C---:B------:R-:W-:Y:S01]  /*3790*/  IADD3 R11, R3.reuse, R12, RZ ;  /* 0x0000000c030b7210 */ /* 0x040fe20007ffe0ff */
[----:B------:R-:W-:Y:S01]  /*37a0*/  IMAD.IADD R9, R3, 0x1, R10 ;  /* 0x0000000103097824 */ /* 0x000fe200078e020a */
[----:B------:R-:W-:Y:S02]  /*37b0*/  WARPGROUP.DEPBAR.LE gsb0, 0x0 ;  /* 0x00008000000079c5 */ /* 0x000fe40000010000 */
[----:B------:R-:W-:-:S06]  /*37c0*/  WARPGROUP.ARRIVE ;  /* 0x00000000000079c5 */ /* 0x000fcc0000000000 */
[----:B------:R-:W-:Y:S01]  /*37d0*/  HGMMA.64x64x16.F32.BF16 R24, gdesc[UR4], R24, gsb0 ;  /* 0x00e00000041879f0 */ /* 0x000fe20008001818 */
[----:B------:R-:W-:Y:S01]  /*37e0*/  R2UR UR4, R9 ;  /* 0x00000000090472ca */ /* 0x000fe200000e0000 */
[----:B------:R-:W-:Y:S01]  /*37f0*/  UMOV UR5, 0x40000040 ;  /* 0x4000004000057882 */ /* 0x000fe20000000000 */
[----:B------:R-:W-:Y:S01]  /*3800*/  R2UR UR6, R11 ;  /* 0x000000000b0672ca */ /* 0x000fe200000e0000 */
[----:B------:R-:W-:Y:S01]  /*3810*/  UMOV UR7, 0x40000040 ;  /* 0x4000004000077882 */ /* 0x000fe20000000000 */
[----:B------:R-:W-:-:S05]  /*3820*/  IMAD.MOV.U32 R11, RZ, RZ, 0x4 ;  /* 0x00000004ff0b7424 */ /* 0x000fca00078e00ff */
[C---:B------:R-:W-:Y:S02]  /*3830*/  SEL R9, R11.reuse, 0x2, P1 ;  /* 0x000000020b097807 */ /* 0x040fe40000800000 */
[----:B------:R-:W-:Y:S02]  /*3840*/  SEL R11, R11, 0x6, !P1 ;  /* 0x000000060b0b7807 */ /* 0x000fe40004800000 */
[----:B------:R-:W-:Y:S01]  /*3850*/  IADD3 R14, R12, R9, RZ ;  /* 0x000000090c0e7210 */ /* 0x000fe20007ffe0ff */
[C---:B------:R-:W-:Y:S02]  /*3860*/  IMAD.IADD R13, R10.reuse, 0x1, R9 ;  /* 0x000000010a0d7824 */ /* 0x040fe400078e0209 */
[--C-:B------:R-:W-:Y:S02]  /*3870*/  IMAD.IADD R10, R10, 0x1, R11.reuse ;  /* 0x000000010a0a7824 */ /* 0x100fe400078e020b */
[----:B------:R-:W-:Y:S01]  /*3880*/  IMAD.IADD R12, R12, 0x1, R11 ;  /* 0x000000010c0c7824 */ /* 0x000fe200078e020b */
[----:B------:R-:W-:-:S02]  /*3890*/  WARPGROUP.DEPBAR.LE gsb0, 0x0 ;  /* 0x00008000000079c5 */ /* 0x000fc40000010000 */
[----:B------:R-:W-:-:S06]  /*38a0*/  WARPGROUP.ARRIVE ;  /* 0x00000000000079c5 */ /* 0x000fcc0000000000 */
[----:B------:R-:W-:Y:S01]  /*38b0*/  HGMMA.64x64x16.F32.BF16 R24, gdesc[UR4], R24, gsb0 ;  /* 0x00e00000041879f0 */ /* 0x000fe20008001818 */
[----:B------:R-:W-:Y:S01]  /*38c0*/  R2UR UR4, R13 ;  /* 0x000000000d0472ca */ /* 0x000fe200000e0000 */
[----:B------:R-:W-:Y:S01]  /*38d0*/  UMOV UR5, 0x40000040 ;  /* 0x4000004000057882 */ /* 0x000fe20000000000 */
[----:B------:R-:W-:Y:S01]  /*38e0*/  R2UR UR6, R14 ;  /* 0x000000000e0672ca */ /* 0x000fe200000e0000 */
[----:B------:R-:W-:Y:S01]  /*38f0*/  UMOV UR7, 0x40000040 ;  /* 0x4000004000077882 */ /* 0x000fe20000000000 */
[----:B------:R-:W-:Y:S02]  /*3900*/  WARPGROUP.DEPBAR.LE gsb0, 0x0 ;  /* 0x00008000000079c5 */ /* 0x000fe40000010000 */
[----:B------:R-:W-:-:S09]  /*3910*/  WARPGROUP.ARRIVE ;  /* 0x00000000000079c5 */ /* 0x000fd20000000000 */
[----:B------:R-:W-:Y:S01]  /*3920*/  HGMMA.64x64x16.F32.BF16 R24, gdesc[UR4], R24, gsb0 ;  /* 0x00e00000041879f0 */ /* 0x000fe20008001818 */
[----:B------:R-:W-:Y:S01]  /*3930*/  R2UR UR4, R10 ;  /* 0x000000000a0472ca */ /* 0x000fe200000e0000 */
[----:B------:R-:W-:Y:S01]  /*3940*/  UMOV UR5, 0x40000040 ;  /* 0x4000004000057882 */ /* 0x000fe20000000000 */
[----:B------:R-:W-:Y:S01]  /*3950*/  R2UR UR6, R12 ;  /* 0x000000000c0672ca */ /* 0x000fe200000e0000 */
[----:B------:R-:W-:Y:S01]  /*3960*/  UMOV UR7, 0x40000040 ;  /* 0x4000004000077882 */ /* 0x000fe20000000000 */
[----:B------:R-:W-:Y:S01]  /*3970*/  IMAD.MOV.U32 R12, RZ, RZ, 0xa00 ;  /* 0x00000a00ff0c7424 */ /* 0x000fe200078e00ff */
[----:B------:R-:W-:-:S04]  /*3980*/  MOV R10, 0x28 ;  /* 0x00000028000a7802 */ /* 0x000fc80000000f00 */
[----:B------:R-:W-:Y:S02]  /*3990*/  SEL R10, R10, 0x26, P1 ;  /* 0x000000260a0a7807 */ /* 0x000fe40000800000 */
[----:B------:R-:W-:Y:S02]  /*39a0*/  SEL R12, R12, 0x980, P1 ;  /* 0x000009800c0c7807 */ /* 0x000fe40000800000 */
[----:B------:R-:W-:Y:S02]  /*39b0*/  LOP3.LUT R10, R10, 0x6, RZ, 0xc0, !PT ;  /* 0x000000060a0a7812 */ /* 0x000fe400078ec0ff */
[----:B------:R-:W-:-:S04]  /*39c0*/  LOP3.LUT R13, R12, 0xa00, RZ, 0xc0, !PT ;  /* 0x00000a000c0d7812 */ /* 0x000fc800078ec0ff */
[CC--:B------:R-:W-:Y:S02]  /*39d0*/  IADD3 R12, R10.reuse, R13.reuse, R7 ;  /* 0x0000000d0a0c7210 */ /* 0x0c0fe40007ffe007 */
[----:B------:R-:W-:Y:S01]  /*39e0*/  IADD3 R10, R10, R13, R0 ;  /* 0x0000000d0a0a7210 */ /* 0x000fe20007ffe000 */
[----:B------:R-:W-:Y:S02]  /*39f0*/  WARPGROUP.DEPBAR.LE gsb0, 0x0 ;  /* 0x00008000000079c5 */ /* 0x000fe40000010000 */
[----:B------:R-:W-:-:S06]  /*3a00*/  WARPGROUP.ARRIVE ;  /* 0x00000000000079c5 */ /* 0x000fcc0000000000 */
[----:B------:R-:W-:Y:S01]  /*3a10*/  HGMMA.64x64x16.F32.BF16 R24, gdesc[UR4], R24, gsb0 ;  /* 0x00e00000041879f0 */ /* 0x000fe20008001818 */
[----:B------:R-:W-:Y:S01]  /*3a20*/  R2UR UR4, R12 ;  /* 0x000000000c0472ca */ /* 0x000fe200000e0000 */
[----:B------:R-:W-:Y:S01]  /*3a30*/  UMOV UR5, 0x40000040 ;  /* 0x4000004000057882 */ /* 0x000fe20000000000 */
[----:B------:R-:W-:Y:S01]  /*3a40*/  R2UR UR6, R10 ;  /* 0x000000000a0672ca */ /* 0x000fe200000e0000 */
[----:B------:R-:W-:Y:S01]  /*3a50*/  UMOV UR7, 0x40000040 ;  /* 0x4000004000077882 */ /* 0x000fe20000000000 */
[----:B------:R-:W-:Y:S01]  /*3a60*/  IADD3 R12, R0, 0xa00, RZ ;  /* 0x00000a00000c7810 */ /* 0x000fe20007ffe0ff */
[----:B------:R-:W-:-:S04]  /*3a70*/  VIADD R10, R7, 0xa00 ;  /* 0x00000a00070a7836 */ /* 0x000fc80000000000 */
[C---:B------:R-:W-:Y:S02]  /*3a80*/  IMAD.IADD R13, R3.reuse, 0x1, R10 ;  /* 0x00000001030d7824 */ /* 0x040fe400078e020a */
        /* <DEDUP_REMOVED lines=8> */
[C---:B------:R-:W-:Y:S01]  /*3b10*/  IMAD.IADD R14, R9.reuse, 0x1, R12 ;  /* 0x00000001090e7824 */ /* 0x040fe200078e020c */
[----:B------:R-:W-:Y:S01]  /*3b20*/  IADD3 R13, R9, R10, RZ ;  /* 0x0000000a090d7210 */ /* 0x000fe20007ffe0ff */
[C---:B------:R-:W-:Y:S01]  /*3b30*/  IMAD.IADD R10, R11.reuse, 0x1, R10 ;  /* 0x000000010b0a7824 */ /* 0x040fe200078e020a */
[----:B------:R-:W-:Y:S01]  /*3b40*/  IADD3 R12, R11, R12, RZ ;  /* 0x0000000c0b0c7210 */ /* 0x000fe20007ffe0ff */
[----:B------:R-:W-:Y:S02]  /*3b50*/  WARPGROUP.DEPBAR.LE gsb0, 0x0 ;  /* 0x00008000000079c5 */ /* 0x000fe40000010000 */
        /* <DEDUP_REMOVED lines=13> */
[----:B------:R-:W-:Y:S02]  /*3c30*/  IMAD.MOV.U32 R10, RZ, RZ, 0x30 ;  /* 0x00000030ff0a7424 */ /* 0x000fe400078e00ff */
[----:B------:R-:W-:-:S03]  /*3c40*/  IMAD.MOV.U32 R12, RZ, RZ, 0xc00 ;  /* 0x00000c00ff0c7424 */ /* 0x000fc600078e00ff */
        /* <DEDUP_REMOVED lines=24> */
[----:B------:R-:W-:Y:S01]  /*3dd0*/  IMAD.IADD R13, R9, 0x1, R10 ;  /* 0x00000001090d7824 */ /* 0x000fe200078e020a */
[----:B------:R-:W-:Y:S01]  /*3de0*/  IADD3 R10, R11, R10, RZ ;  /* 0x0000000a0b0a7210 */ /* 0x000fe20007ffe0ff */
        /* <DEDUP_REMOVED lines=32> */
[----:B------:R-:W-:-:S03]  /*3ff0*/  VIADD R12, R0, 0xe00 ;  /* 0x00000e00000c7836 */ /* 0x000fc60000000000 */
        /* <DEDUP_REMOVED lines=9> */
[C-C-:B------:R-:W-:Y:S01]  /*4090*/  IMAD.IADD R3, R9.reuse, 0x1, R10.reuse ;  /* 0x0000000109037824 */ /* 0x140fe200078e020a */
[----:B------:R-:W-:Y:S01]  /*40a0*/  IADD3 R9, R9, R12, RZ ;  /* 0x0000000c09097210 */ /* 0x000fe20007ffe0ff */
[C---:B------:R-:W-:Y:S02]  /*40b0*/  IMAD.IADD R10, R11.reuse, 0x1, R10 ;  /* 0x000000010b0a7824 */ /* 0x040fe400078e020a */
        /* <DEDUP_REMOVED lines=12> */
[----:B------:R-:W-:Y:S01]  /*4180*/  LOP3.LUT R3, R3, 0x6, RZ, 0xc0, !PT ;  /* 0x0000000603037812 */ /* 0x000fe200078ec0ff */
[----:B------:R-:W-:Y:S02]  /*4190*/  WARPGROUP.DEPBAR.LE gsb0, 0x0 ;  /* 0x00008000000079c5 */ /* 0x000fe40000010000 */
[----:B------:R-:W-:-:S06]  /*41a0*/  WARPGROUP.ARRIVE ;  /* 0x00000000000079c5 */ /* 0x000fcc0000000000 */
[----:B------:R-:W-:Y:S01]  /*41b0*/  HGMMA.64x64x16.F32.BF16 R24, gdesc[UR4], R24, gsb0 ;  /* 0x00e00000041879f0 */ /* 0x000fe20008001818 */
[----:B------:R-:W-:Y:S01]  /*41c0*/  R2UR UR4, R10 ;  /* 0x000000000a0472ca */ /* 0x000fe200000e0000 */
[----:B------:R-:W-:Y:S01]  /*41d0*/  UMOV UR5, 0x40000040 ;  /* 0x4000004000057882 */ /* 0x000fe20000000000 */
[----:B------:R-:W-:Y:S01]  /*41e0*/  R2UR UR6, R11 ;  /* 0x000000000b0672ca */ /* 0x000fe200000e0000 */
[----:B------:R-:W-:Y:S01]  /*41f0*/  UMOV UR7, 0x40000040 ;  /* 0x4000004000077882 */ /* 0x000fe20000000000 */
        /* <DEDUP_REMOVED lines=13> */
[----:B------:R-:W-:Y:S01]  /*42d0*/  ULDC UR5, c[0x0][0xad0] ;  /* 0x0002b40000057ab9 */ /* 0x000fe20000000800 */
[----:B------:R-:W-:Y:S01]  /*42e0*/  UIMAD UR4, UR37, -0x40, UR44 ;  /* 0xffffffc0250478a4 */ /* 0x000fe2000f8e022c */
[----:B------:R-:W-:-:S05]  /*42f0*/  UMOV UR7, 0x40000040 ;  /* 0x4000004000077882 */ /* 0x000fca0000000000 */
[----:B------:R-:W-:Y:S01]  /*4300*/  IMAD.U32 R3, RZ, RZ, UR4 ;  /* 0x00000004ff037e24 */ /* 0x000fe2000f8e00ff */
[----:B------:R-:W-:-:S04]  /*4310*/  ULDC UR4, c[0x0][0xa80] ;  /* 0x0002a00000047ab9 */ /* 0x000fc80000000800 */
[----:B------:R-:W-:-:S04]  /*4320*/  IADD3 R0, -R18, 0x40, R3 ;  /* 0x0000004012007810 */ /* 0x000fc80007ffe103 */
[C---:B------:R-:W-:Y:S02]  /*4330*/  ISETP.GT.AND P1, PT, R0.reuse, RZ, PT ;  /* 0x000000ff0000720c */ /* 0x040fe40003f24270 */
[C---:B------:R-:W-:Y:S02]  /*4340*/  ISETP.GT.AND P2, PT, R0.reuse, 0x1, PT ;  /* 0x000000010000780c */ /* 0x040fe40003f44270 */
[C---:B------:R-:W-:Y:S02]  /*4350*/  ISETP.GT.AND P3, PT, R0.reuse, 0x8, PT ;  /* 0x000000080000780c */ /* 0x040fe40003f64270 */
[C---:B------:R-:W-:Y:S02]  /*4360*/  ISETP.GT.AND P4, PT, R0.reuse, 0x9, PT ;  /* 0x000000090000780c */ /* 0x040fe40003f84270 */
[C---:B------:R-:W-:Y:S02]  /*4370*/  ISETP.GT.AND P5, PT, R0.reuse, 0x10, PT ;  /* 0x000000100000780c */ /* 0x040fe40003fa4270 */
[----:B------:R-:W-:Y:S01]  /*4380*/  ISETP.GT.AND P6, PT, R0, 0x11, PT ;  /* 0x000000110000780c */ /* 0x000fe20003fc4270 */
[----:B------:R-:W-:-:S02]  /*4390*/  WARPGROUP.DEPBAR.LE gsb0, 0x0 ;  /* 0x00008000000079c5 */ /* 0x000fc40000010000 */
        /* <DEDUP_REMOVED lines=14> */
[----:B------:R-:W2:Y:S01]  /*4480*/  MUFU.TANH R25, R25 ;  /* 0x0000001900197308 */ /* 0x000ea20000002400 */
        /* <DEDUP_REMOVED lines=16> */
[----:B--2---:R-:W-:Y:S01]  /*4590*/  FSEL R25, R25, -INF , P2 ;  /* 0xff80000019197808 */ /* 0x004fe20001000000 */
[----:B------:R-:W-:Y:S01]  /*45a0*/  FMUL.FTZ R46, R46, UR5 ;  /* 0x000000052e2e7c20 */ /* 0x000fe20008410000 */
[----:B------:R-:W-:Y:S01]  /*45b0*/  FMUL.FTZ R47, R47, UR5 ;  /* 0x000000052f2f7c20 */ /* 0x000fe20008410000 */
[----:B------:R-:W-:Y:S01]  /*45c0*/  FMUL.FTZ R50, R50, UR5 ;  /* 0x0000000532327c20 */ /* 0x000fe20008410000 */
[----:B------:R-:W-:Y:S01]  /*45d0*/  FMNMX.FTZ R3, R24, R25, !PT ;  /* 0x0000001918037209 */ /* 0x000fe20007810000 */
[----:B------:R-:W-:Y:S01]  /*45e0*/  FMUL.FTZ R51, R51, UR5 ;  /* 0x0000000533337c20 */ /* 0x000fe20008410000 */
[----:B------:R-:W-:Y:S01]  /*45f0*/  FMUL.FTZ R54, R54, UR5 ;  /* 0x0000000536367c20 */ /* 0x000fe20008410000 */
[----:B------:R-:W2:Y:S01]  /*4600*/  MUFU.TANH R32, R32 ;  /* 0x0000002000207308 */ /* 0x000ea20000002400 */
[----:B---3--:R-:W-:Y:S01]  /*4610*/  FSEL R28, R28, -INF , P3 ;  /* 0xff8000001c1c7808 */ /* 0x008fe20001800000 */
[----:B------:R-:W-:-:S03]  /*4620*/  FMUL.FTZ R55, R55, UR5 ;  /* 0x0000000537377c20 */ /* 0x000fc60008410000 */
[----:B------:R-:W-:-:S03]  /*4630*/  FMNMX.FTZ R10, R28, R3, !PT ;  /* 0x000000031c0a7209 */ /* 0x000fc60007810000 */
[----:B------:R-:W3:Y:S01]  /*4640*/  MUFU.TANH R26, R26 ;  /* 0x0000001a001a7308 */ /* 0x000ee20000002400 */
[----:B-1----:R-:W-:-:S04]  /*4650*/  FSEL R29, R29, -INF , P4 ;  /* 0xff8000001d1d7808 */ /* 0x002fc80002000000 */
[----:B------:R-:W-:-:S03]  /*4660*/  FMNMX.FTZ R3, R29, R10, !PT ;  /* 0x0000000a1d037209 */ /* 0x000fc60007810000 */
[----:B------:R-:W1:Y:S01]  /*4670*/  MUFU.TANH R33, R33 ;  /* 0x0000002100217308 */ /* 0x000e620000002400 */
[----:B--2---:R-:W-:-:S04]  /*4680*/  FSEL R32, R32, -INF , P5 ;  /* 0xff80000020207808 */ /* 0x004fc80002800000 */
[----:B------:R-:W-:-:S03]  /*4690*/  FMNMX.FTZ R10, R32, R3, !PT ;  /* 0x00000003200a7209 */ /* 0x000fc60007810000 */
[----:B------:R-:W2:Y:S01]  /*46a0*/  MUFU.TANH R27, R27 ;  /* 0x0000001b001b7308 */ /* 0x000ea20000002400 */
[----:B---3--:R-:W-:Y:S02]  /*46b0*/  FSEL R26, R26, -INF , P1 ;  /* 0xff8000001a1a7808 */ /* 0x008fe40000800000 */
[----:B------:R-:W-:-:S05]  /*46c0*/  ISETP.GT.AND P1, PT, R0, 0x18, PT ;  /* 0x000000180000780c */ /* 0x000fca0003f24270 */
[----:B------:R-:W3:Y:S01]  /*46d0*/  MUFU.TANH R36, R36 ;  /* 0x0000002400247308 */ /* 0x000ee20000002400 */
[----:B-1----:R-:W-:-:S04]  /*46e0*/  FSEL R33, R33, -INF , P6 ;  /* 0xff80000021217808 */ /* 0x002fc80003000000 */
[----:B------:R-:W-:-:S03]  /*46f0*/  FMNMX.FTZ R3, R33, R10, !PT ;  /* 0x0000000a21037209 */ /* 0x000fc60007810000 */
[----:B------:R-:W1:Y:S01]  /*4700*/  MUFU.TANH R30, R30 ;  /* 0x0000001e001e7308 */ /* 0x000e620000002400 */
[----:B--2---:R-:W-:Y:S02]  /*4710*/  FSEL R27, R27, -INF , P2 ;  /* 0xff8000001b1b7808 */ /* 0x004fe40001000000 */
[----:B------:R-:W-:-:S05]  /*4720*/  ISETP.GT.AND P2, PT, R0, 0x19, PT ;  /* 0x000000190000780c */ /* 0x000fca0003f44270 */
[----:B------:R-:W2:Y:S01]  /*4730*/  MUFU.TANH R37, R37 ;  /* 0x0000002500257308 */ /* 0x000ea20000002400 */
[----:B---3--:R-:W-:-:S04]  /*4740*/  FSEL R36, R36, -INF , P1 ;  /* 0xff80000024247808 */ /* 0x008fc80000800000 */
[----:B------:R-:W-:-:S03]  /*4750*/  FMNMX.FTZ R10, R36, R3, !PT ;  /* 0x00000003240a7209 */ /* 0x000fc60007810000 */
[----:B------:R-:W3:Y:S01]  /*4760*/  MUFU.TANH R31, R31 ;  /* 0x0000001f001f7308 */ /* 0x000ee20000002400 */
[----:B-1----:R-:W-:Y:S02]  /*4770*/  FSEL R30, R30, -INF , P3 ;  /* 0xff8000001e1e7808 */ /* 0x002fe40001800000 */
[----:B------:R-:W-:-:S05]  /*4780*/  ISETP.GT.AND P3, PT, R0, 0x20, PT ;  /* 0x000000200000780c */ /* 0x000fca0003f64270 */
        /* <DEDUP_REMOVED lines=44> */
[----:B------:R-:W-:Y:S02]  /*4a50*/  FMNMX.FTZ R0, R52, R3, !PT ;  /* 0x0000000334007209 */ /* 0x000fe40007810000 */
[----:B------:R-:W-:Y:S01]  /*4a60*/  FMNMX.FTZ R3, R26, R27, !PT ;  /* 0x0000001b1a037209 */ /* 0x000fe20007810000 */
[----:B------:R-:W1:Y:S01]  /*4a70*/  MUFU.TANH R47, R47 ;  /* 0x0000002f002f7308 */ /* 0x000e620000002400 */
[----:B--2---:R-:W-:-:S04]  /*4a80*/  FSEL R53, R53, -INF , P4 ;  /* 0xff80000035357808 */ /* 0x004fc80002000000 */
[----:B------:R-:W-:-:S03]  /*4a90*/  FMNMX.FTZ R9, R53, R0, !PT ;  /* 0x0000000035097209 */ /* 0x000fc60007810000 */
[----:B------:R-:W2:Y:S01]  /*4aa0*/  MUFU.TANH R50, R50 ;  /* 0x0000003200327308 */ /* 0x000ea20000002400 */
[----:B---3--:R-:W-:Y:S01]  /*4ab0*/  FSEL R46, R46, -INF , P5 ;  /* 0xff8000002e2e7808 */ /* 0x008fe20002800000 */
[----:B------:R-:W3:Y:S06]  /*4ac0*/  SHFL.BFLY PT, R0, R9, 0x2, 0x1f ;  /* 0x0c401f0009007f89 */ /* 0x000eec00000e0000 */
[----:B------:R-:W4:Y:S01]  /*4ad0*/  MUFU.TANH R51, R51 ;  /* 0x0000003300337308 */ /* 0x000f220000002400 */
[----:B-1----:R-:W-:-:S07]  /*4ae0*/  FSEL R47, R47, -INF , P6 ;  /* 0xff8000002f2f7808 */ /* 0x002fce0003000000 */
[----:B------:R-:W1:Y:S01]  /*4af0*/  MUFU.TANH R54, R54 ;  /* 0x0000003600367308 */ /* 0x000e620000002400 */
[----:B--2---:R-:W-:-:S07]  /*4b00*/  FSEL R50, R50, -INF , P1 ;  /* 0xff80000032327808 */ /* 0x004fce0000800000 */
[----:B------:R-:W2:Y:S01]  /*4b10*/  MUFU.TANH R55, R55 ;  /* 0x0000003700377308 */ /* 0x000ea20000002400 */
[----:B----4-:R-:W-:Y:S02]  /*4b20*/  FSEL R51, R51, -INF , P2 ;  /* 0xff80000033337808 */ /* 0x010fe40001000000 */
[----:B---3--:R-:W-:Y:S02]  /*4b30*/  FMNMX.FTZ R11, R9, R0, !PT ;  /* 0x00000000090b7209 */ /* 0x008fe40007810000 */
[----:B------:R-:W-:Y:S02]  /*4b40*/  FMNMX.FTZ R0, R30, R3, !PT ;  /* 0x000000031e007209 */ /* 0x000fe40007810000 */
[----:B------:R-:W-:Y:S01]  /*4b50*/  PLOP3.LUT P2, PT, PT, PT, UP0, 0x80, 0x0 ;  /* 0x000000000000781c */ /* 0x000fe20003f4f008 */
[----:B------:R-:W3:Y:S01]  /*4b60*/  SHFL.BFLY PT, R12, R11, 0x1, 0x1f ;  /* 0x0c201f000b0c7f89 */ /* 0x000ee200000e0000 */
[----:B------:R-:W-:Y:S02]  /*4b70*/  FMNMX.FTZ R3, R31, R0, !PT ;  /* 0x000000001f037209 */ /* 0x000fe40007810000 */
[----:B-1----:R-:W-:-:S02]  /*4b80*/  FSEL R54, R54, -INF , P3 ;  /* 0xff80000036367808 */ /* 0x002fc40001800000 */
[----:B------:R-:W-:-:S04]  /*4b90*/  FMNMX.FTZ R0, R34, R3, !PT ;  /* 0x0000000322007209 */ /* 0x000fc80007810000 */
[----:B------:R-:W-:Y:S02]  /*4ba0*/  FMNMX.FTZ R3, R35, R0, !PT ;  /* 0x0000000023037209 */ /* 0x000fe40007810000 */
[----:B--2---:R-:W-:Y:S02]  /*4bb0*/  FSEL R55, R55, -INF , P4 ;  /* 0xff80000037377808 */ /* 0x004fe40002000000 */
[----:B------:R-:W-:-:S04]  /*4bc0*/  FMNMX.FTZ R10, R38, R3, !PT ;  /* 0x00000003260a7209 */ /* 0x000fc80007810000 */
[----:B------:R-:W-:-:S04]  /*4bd0*/  FMNMX.FTZ R3, R39, R10, !PT ;  /* 0x0000000a27037209 */ /* 0x000fc80007810000 */
[----:B------:R-:W-:Y:S02]  /*4be0*/  FMNMX.FTZ R10, R42, R3, !PT ;  /* 0x000000032a0a7209 */ /* 0x000fe40007810000 */
[----:B---3--:R-:W-:Y:S02]  /*4bf0*/  FMNMX.FTZ R0, R11, R12, !PT ;  /* 0x0000000c0b007209 */ /* 0x008fe40007810000 */
        /* <DEDUP_REMOVED lines=11> */
[----:B------:R1:W-:Y:S01]  /*4cb0*/  MUFU.EX2 R10, R24 ;  /* 0x00000018000a7308 */ /* 0x0003e20000000800 */
[----:B------:R-:W-:Y:S01]  /*4cc0*/  FMNMX.FTZ R12, R54, R3, !PT ;  /* 0x00000003360c7209 */ /* 0x000fe20007810000 */
[--C-:B------:R-:W-:Y:S01]  /*4cd0*/  FFMA.FTZ R14, R32, UR4, -R9.reuse ;  /* 0x00000004200e7c23 */ /* 0x100fe20008010809 */
[--C-:B------:R-:W-:Y:S01]  /*4ce0*/  FFMA.FTZ R15, R33, UR4, -R9.reuse ;  /* 0x00000004210f7c23 */ /* 0x100fe20008010809 */
[--C-:B------:R-:W-:Y:S01]  /*4cf0*/  FFMA.FTZ R20, R36, UR4, -R9.reuse ;  /* 0x0000000424147c23 */ /* 0x100fe20008010809 */
[----:B------:R-:W-:Y:S01]  /*4d00*/  FMNMX.FTZ R3, R55, R12, !PT ;  /* 0x0000000c37037209 */ /* 0x000fe20007810000 */
[--C-:B------:R-:W-:Y:S01]  /*4d10*/  FFMA.FTZ R21, R37, UR4, -R9.reuse ;  /* 0x0000000425157c23 */ /* 0x100fe20008010809 */
[--C-:B------:R-:W-:Y:S01]  /*4d20*/  FFMA.FTZ R28, R28, UR4, -R9.reuse ;  /* 0x000000041c1c7c23 */ /* 0x100fe20008010809 */
[--C-:B------:R-:W-:Y:S01]  /*4d30*/  FFMA.FTZ R168, R40, UR4, -R9.reuse ;  /* 0x0000000428a87c23 */ /* 0x100fe20008010809 */
[--C-:B------:R-:W-:Y:S01]  /*4d40*/  FFMA.FTZ R169, R41, UR4, -R9.reuse ;  /* 0x0000000429a97c23 */ /* 0x100fe20008010809 */
[----:B-1----:R-:W1:Y:S01]  /*4d50*/  SHFL.BFLY PT, R24, R3, 0x2, 0x1f ;  /* 0x0c401f0003187f89 */ /* 0x002e6200000e0000 */
[--C-:B------:R-:W-:Y:S01]  /*4d60*/  FFMA.FTZ R170, R44, UR4, -R9.reuse ;  /* 0x000000042caa7c23 */ /* 0x100fe20008010809 */
[--C-:B------:R-:W-:Y:S01]  /*4d70*/  FFMA.FTZ R171, R45, UR4, -R9.reuse ;  /* 0x000000042dab7c23 */ /* 0x100fe20008010809 */
[--C-:B------:R-:W-:Y:S01]  /*4d80*/  FFMA.FTZ R172, R48, UR4, -R9.reuse ;  /* 0x0000000430ac7c23 */ /* 0x100fe20008010809 */
[--C-:B------:R-:W-:Y:S01]  /*4d90*/  FFMA.FTZ R173, R49, UR4, -R9.reuse ;  /* 0x0000000431ad7c23 */ /* 0x100fe20008010809 */
[--C-:B------:R-:W-:Y:S01]  /*4da0*/  FFMA.FTZ R174, R52, UR4, -R9.reuse ;  /* 0x0000000434ae7c23 */ /* 0x100fe20008010809 */
[----:B------:R-:W-:Y:S01]  /*4db0*/  FFMA.FTZ R175, R53, UR4, -R9 ;  /* 0x0000000435af7c23 */ /* 0x000fe20008010809 */
[----:B------:R-:W2:Y:S01]  /*4dc0*/  MUFU.EX2 R11, R11 ;  /* 0x0000000b000b7308 */ /* 0x000ea20000000800 */
[----:B------:R-:W-:-:S04]  /*4dd0*/  LOP3.LUT R9, R56, 0x2000000, RZ, 0xfc, !PT ;  /* 0x0200000038097812 */ /* 0x000fc800078efcff */
[----:B------:R-:W-:-:S03]  /*4de0*/  LEA R197, R2, R9, 0xc ;  /* 0x0000000902c57211 */ /* 0x000fc600078e60ff */
[----:B------:R-:W-:Y:S01]  /*4df0*/  MUFU.EX2 R12, R28 ;  /* 0x0000001c000c7308 */ /* 0x000fe20000000800 */
[C---:B------:R-:W-:Y:S01]  /*4e00*/  R2UR UR6, R197.reuse ;  /* 0x00000000c50672ca */ /* 0x040fe200000e0000 */
[----:B------:R-:W-:-:S06]  /*4e10*/  VIADD R198, R197, 0x80 ;  /* 0x00000080c5c67836 */ /* 0x000fcc0000000000 */
[----:B------:R-:W3:Y:S01]  /*4e20*/  MUFU.EX2 R13, R13 ;  /* 0x0000000d000d7308 */ /* 0x000ee20000000800 */
[----:B-1----:R-:W-:Y:S02]  /*4e30*/  FMNMX.FTZ R24, R3, R24, !PT ;  /* 0x0000001803187209 */ /* 0x002fe40007810000 */
[----:B--2---:R-:W-:Y:S01]  /*4e40*/  F2FP.BF16.F32.PACK_AB R152, R11, R10 ;  /* 0x0000000a0b98723e */ /* 0x004fe200000010ff */
[----:B------:R-:W-:Y:S02]  /*4e50*/  FADD.FTZ R11, R10, R11 ;  /* 0x0000000b0a0b7221 */ /* 0x000fe40000010000 */
[----:B------:R-:W1:Y:S02]  /*4e60*/  SHFL.BFLY PT, R3, R24, 0x1, 0x1f ;  /* 0x0c201f0018037f89 */ /* 0x000e6400000e0000 */
[----:B------:R-:W-:Y:S08]  /*4e70*/  MUFU.EX2 R14, R14 ;  /* 0x0000000e000e7308 */ /* 0x000ff00000000800 */
[----:B------:R-:W2:Y:S01]  /*4e80*/  MUFU.EX2 R15, R15 ;  /* 0x0000000f000f7308 */ /* 0x000ea20000000800 */
[----:B---3--:R-:W-:Y:S01]  /*4e90*/  F2FP.BF16.F32.PACK_AB R154, R13, R12 ;  /* 0x0000000c0d9a723e */ /* 0x008fe200000010ff */
[----:B------:R-:W-:-:S04]  /*4ea0*/  FADD.FTZ R12, R12, R11 ;  /* 0x0000000b0c0c7221 */ /* 0x000fc80000010000 */
[----:B------:R-:W-:Y:S02]  /*4eb0*/  FADD.FTZ R13, R13, R12 ;  /* 0x0000000c0d0d7221 */ /* 0x000fe40000010000 */
[----:B------:R-:W-:Y:S01]  /*4ec0*/  MUFU.EX2 R20, R20 ;  /* 0x0000001400147308 */ /* 0x000fe20000000800 */
[----:B-1----:R-:W-:-:S07]  /*4ed0*/  FMNMX.FTZ R3, R24, R3, !PT ;  /* 0x0000000318037209 */ /* 0x002fce0007810000 */
[----:B------:R-:W1:Y:S01]  /*4ee0*/  MUFU.EX2 R21, R21 ;  /* 0x0000001500157308 */ /* 0x000e620000000800 */
[----:B--2---:R-:W-:Y:S01]  /*4ef0*/  F2FP.BF16.F32.PACK_AB R156, R15, R14 ;  /* 0x0000000e0f9c723e */ /* 0x004fe200000010ff */
[----:B------:R-:W-:Y:S01]  /*4f00*/  FADD.FTZ R14, R14, R13 ;  /* 0x0000000d0e0e7221 */ /* 0x000fe20000010000 */
[C---:B------:R-:W-:Y:S01]  /*4f10*/  FMUL.FTZ R24, R3.reuse, UR4 ;  /* 0x0000000403187c20 */ /* 0x040fe20008410000 */
[----:B------:R-:W-:Y:S02]  /*4f20*/  FSETP.NEU.FTZ.AND P1, PT, R3, -INF , PT ;  /* 0xff8000000300780b */ /* 0x000fe40003f3d000 */
[----:B------:R-:W-:Y:S02]  /*4f30*/  FADD.FTZ R15, R15, R14 ;  /* 0x0000000e0f0f7221 */ /* 0x000fe40000010000 */
[----:B------:R-:W-:Y:S01]  /*4f40*/  FSEL R25, R24, RZ, P1 ;  /* 0x000000ff18197208 */ /* 0x000fe20000800000 */
[----:B------:R-:W-:Y:S01]  /*4f50*/  MUFU.EX2 R168, R168 ;  /* 0x000000a800a87308 */ /* 0x000fe20000000800 */
[----:B------:R-:W-:-:S03]  /*4f60*/  ISETP.NE.AND P1, PT, R57, RZ, PT ;  /* 0x000000ff3900720c */ /* 0x000fc60003f25270 */
[--C-:B------:R-:W-:Y:S01]  /*4f70*/  FFMA.FTZ R26, R26, UR4, -R25.reuse ;  /* 0x000000041a1a7c23 */ /* 0x100fe20008010819 */
        /* <DEDUP_REMOVED lines=8> */
[----:B------:R-:W-:Y:S01]  /*5000*/  FFMA.FTZ R43, R43, UR4, -R25 ;  /* 0x000000042b2b7c23 */ /* 0x000fe20008010819 */
[----:B------:R-:W-:-:S02]  /*5010*/  @!P1 VIADD R24, R8, 0x38840 ;  /* 0x0003884008189836 */ /* 0x000fc40000000000 */
[--C-:B------:R-:W-:Y:S01]  /*5020*/  FFMA.FTZ R46, R46, UR4, -R25.reuse ;  /* 0x000000042e2e7c23 */ /* 0x100fe20008010819 */
[--C-:B------:R-:W-:Y:S01]  /*5030*/  FFMA.FTZ R47, R47, UR4, -R25.reuse ;  /* 0x000000042f2f7c23 */ /* 0x100fe20008010819 */
[--C-:B------:R-:W-:Y:S01]  /*5040*/  FFMA.FTZ R50, R50, UR4, -R25.reuse ;  /* 0x0000000432327c23 */ /* 0x100fe20008010819 */
[--C-:B------:R-:W-:Y:S01]  /*5050*/  FFMA.FTZ R51, R51, UR4, -R25.reuse ;  /* 0x0000000433337c23 */ /* 0x100fe20008010819 */
[----:B------:R-:W-:Y:S01]  /*5060*/  @!P1 PRMT R24, RZ, 0x654, R24 ;  /* 0x00000654ff189816 */ /* 0x000fe20000000018 */
[--C-:B------:R-:W-:Y:S01]  /*5070*/  FFMA.FTZ R54, R54, UR4, -R25.reuse ;  /* 0x0000000436367c23 */ /* 0x100fe20008010819 */
[----:B------:R-:W-:Y:S01]  /*5080*/  FFMA.FTZ R25, R55, UR4, -R25 ;  /* 0x0000000437197c23 */ /* 0x000fe20008010819 */
[----:B------:R-:W-:Y:S01]  /*5090*/  MUFU.EX2 R176, R26 ;  /* 0x0000001a00b07308 */ /* 0x000fe20000000800 */
[----:B------:R2:W-:Y:S01]  /*50a0*/  @!P1 SYNCS.ARRIVE.TRANS64.RED.A1T0 RZ, [R24+URZ], RZ ;  /* 0x000000ff18ff99a7 */ /* 0x0005e2000810043f */
[----:B-1----:R-:W-:Y:S01]  /*50b0*/  F2FP.BF16.F32.PACK_AB R158, R21, R20 ;  /* 0x00000014159e723e */ /* 0x002fe200000010ff */
[----:B------:R-:W-:Y:S01]  /*50c0*/  FADD.FTZ R20, R20, R15 ;  /* 0x0000000f14147221 */ /* 0x000fe20000010000 */
[----:B------:R-:W-:-:S03]  /*50d0*/  @!P1 VIADD R8, R8, 0x38860 ;  /* 0x0003886008089836 */ /* 0x000fc60000000000 */
[----:B------:R-:W-:Y:S01]  /*50e0*/  FADD.FTZ R21, R21, R20 ;  /* 0x0000001415157221 */ /* 0x000fe20000010000 */
[----:B------:R-:W1:Y:S01]  /*50f0*/  MUFU.EX2 R177, R27 ;  /* 0x0000001b00b17308 */ /* 0x000e620000000800 */
[----:B------:R-:W-:-:S07]  /*5100*/  @!P1 PRMT R8, RZ, 0x654, R8 ;  /* 0x00000654ff089816 */ /* 0x000fce0000000008 */
[----:B------:R-:W-:Y:S08]  /*5110*/  MUFU.EX2 R178, R30 ;  /* 0x0000001e00b27308 */ /* 0x000ff00000000800 */
[----:B------:R-:W3:Y:S01]  /*5120*/  MUFU.EX2 R179, R31 ;  /* 0x0000001f00b37308 */ /* 0x000ee20000000800 */
[----:B-1----:R-:W-:Y:S01]  /*5130*/  F2FP.BF16.F32.PACK_AB R153, R177, R176 ;  /* 0x000000b0b199723e */ /* 0x002fe200000010ff */
[----:B------:R-:W-:-:S06]  /*5140*/  FADD.FTZ R177, R176, R177 ;  /* 0x000000b1b0b17221 */ /* 0x000fcc0000010000 */
[----:B------:R-:W-:Y:S08]  /*5150*/  MUFU.EX2 R180, R34 ;  /* 0x0000002200b47308 */ /* 0x000ff00000000800 */
[----:B------:R-:W1:Y:S01]  /*5160*/  MUFU.EX2 R181, R35 ;  /* 0x0000002300b57308 */ /* 0x000e620000000800 */
[----:B---3--:R-:W-:Y:S01]  /*5170*/  F2FP.BF16.F32.PACK_AB R155, R179, R178 ;  /* 0x000000b2b39b723e */ /* 0x008fe200000010ff */
[----:B------:R-:W-:Y:S01]  /*5180*/  BAR.SYNC.DEFER_BLOCKING 0xf, 0x100 ;  /* 0x03c4000000007b1d */ /* 0x000fe20000010000 */
[----:B------:R-:W-:-:S04]  /*5190*/  FADD.FTZ R178, R178, R177 ;  /* 0x000000b1b2b27221 */ /* 0x000fc80000010000 */
[----:B------:R-:W-:Y:S01]  /*51a0*/  FADD.FTZ R179, R179, R178 ;  /* 0x000000b2b3b37221 */ /* 0x000fe20000010000 */
[----:B------:R-:W-:Y:S08]  /*51b0*/  MUFU.EX2 R182, R38 ;  /* 0x0000002600b67308 */ /* 0x000ff00000000800 */
[----:B------:R-:W3:Y:S01]  /*51c0*/  MUFU.EX2 R183, R39 ;  /* 0x0000002700b77308 */ /* 0x000ee20000000800 */
[----:B-1----:R-:W-:Y:S01]  /*51d0*/  F2FP.BF16.F32.PACK_AB R157, R181, R180 ;  /* 0x000000b4b59d723e */ /* 0x002fe200000010ff */
[----:B------:R-:W-:-:S04]  /*51e0*/  FADD.FTZ R180, R180, R179 ;  /* 0x000000b3b4b47221 */ /* 0x000fc80000010000 */
[----:B------:R-:W-:Y:S02]  /*51f0*/  FADD.FTZ R181, R181, R180 ;  /* 0x000000b4b5b57221 */ /* 0x000fe40000010000 */
[----:B------:R-:W1:Y:S01]  /*5200*/  MUFU.EX2 R169, R169 ;  /* 0x000000a900a97308 */ /* 0x000e620000000800 */
[----:B------:R4:W-:Y:S07]  /*5210*/  STSM.16.M88.4 [R23+0x36400], R152 ;  /* 0x0364009817007844 */ /* 0x0009ee0000000200 */
[----:B------:R-:W-:Y:S01]  /*5220*/  MUFU.EX2 R170, R170 ;  /* 0x000000aa00aa7308 */ /* 0x000fe20000000800 */
[----:B---3--:R-:W-:Y:S01]  /*5230*/  F2FP.BF16.F32.PACK_AB R159, R183, R182 ;  /* 0x000000b6b79f723e */ /* 0x008fe200000010ff */
[----:B------:R-:W-:-:S04]  /*5240*/  FADD.FTZ R182, R182, R181 ;  /* 0x000000b5b6b67221 */ /* 0x000fc80000010000 */
[----:B------:R4:W-:Y:S01]  /*5250*/  STSM.16.M88.4 [R22], R156 ;  /* 0x0000009c16007844 */ /* 0x0009e20000000200 */
[----:B------:R-:W-:Y:S01]  /*5260*/  FADD.FTZ R182, R183, R182 ;  /* 0x000000b6b7b67221 */ /* 0x000fe20000010000 */
[----:B------:R-:W3:Y:S01]  /*5270*/  MUFU.EX2 R171, R171 ;  /* 0x000000ab00ab7308 */ /* 0x000ee20000000800 */
[----:B-1----:R-:W-:Y:S01]  /*5280*/  F2FP.BF16.F32.PACK_AB R160, R169, R168 ;  /* 0x000000a8a9a0723e */ /* 0x002fe200000010ff */
[----:B------:R-:W-:-:S04]  /*5290*/  FADD.FTZ R168, R168, R21 ;  /* 0x00000015a8a87221 */ /* 0x000fc80000010000 */
[----:B------:R-:W-:Y:S02]  /*52a0*/  FADD.FTZ R169, R169, R168 ;  /* 0x000000a8a9a97221 */ /* 0x000fe40000010000 */
[----:B------:R-:W-:Y:S08]  /*52b0*/  MUFU.EX2 R189, R42 ;  /* 0x0000002a00bd7308 */ /* 0x000ff00000000800 */
[----:B------:R-:W1:Y:S01]  /*52c0*/  MUFU.EX2 R190, R43 ;  /* 0x0000002b00be7308 */ /* 0x000e620000000800 */
[----:B---3--:R-:W-:Y:S01]  /*52d0*/  F2FP.BF16.F32.PACK_AB R162, R171, R170 ;  /* 0x000000aaaba2723e */ /* 0x008fe200000010ff */
[----:B------:R-:W-:-:S04]  /*52e0*/  FADD.FTZ R170, R170, R169 ;  /* 0x000000a9aaaa7221 */ /* 0x000fc80000010000 */
[----:B------:R-:W-:Y:S02]  /*52f0*/  FADD.FTZ R171, R171, R170 ;  /* 0x000000aaabab7221 */ /* 0x000fe40000010000 */
[----:B------:R-:W-:Y:S08]  /*5300*/  MUFU.EX2 R191, R46 ;  /* 0x0000002e00bf7308 */ /* 0x000ff00000000800 */
        /* <DEDUP_REMOVED lines=8> */
[----:B------:R4:W-:Y:S01]  /*5390*/  STSM.16.M88.4 [R185], R160 ;  /* 0x000000a0b9007844 */ /* 0x0009e20000000200 */
[----:B------:R-:W-:Y:S01]  /*53a0*/  FADD.FTZ R192, R192, R191 ;  /* 0x000000bfc0c07221 */ /* 0x000fe20000010000 */
[----:B------:R-:W-:Y:S08]  /*53b0*/  MUFU.EX2 R174, R174 ;  /* 0x000000ae00ae7308 */ /* 0x000ff00000000800 */
[----:B------:R-:W3:Y:S01]  /*53c0*/  MUFU.EX2 R175, R175 ;  /* 0x000000af00af7308 */ /* 0x000ee20000000800 */
[----:B-1----:R-:W-:Y:S01]  /*53d0*/  F2FP.BF16.F32.PACK_AB R164, R173, R172 ;  /* 0x000000acada4723e */ /* 0x002fe200000010ff */
[----:B------:R-:W-:-:S04]  /*53e0*/  FADD.FTZ R172, R172, R171 ;  /* 0x000000abacac7221 */ /* 0x000fc80000010000 */
[----:B------:R-:W-:Y:S02]  /*53f0*/  FADD.FTZ R173, R173, R172 ;  /* 0x000000acadad7221 */ /* 0x000fe40000010000 */
[----:B------:R-:W-:Y:S08]  /*5400*/  MUFU.EX2 R193, R50 ;  /* 0x0000003200c17308 */ /* 0x000ff00000000800 */
[----:B------:R-:W1:Y:S01]  /*5410*/  MUFU.EX2 R194, R51 ;  /* 0x0000003300c27308 */ /* 0x000e620000000800 */
[----:B---3--:R-:W-:-:S07]  /*5420*/  F2FP.BF16.F32.PACK_AB R166, R175, R174 ;  /* 0x000000aeafa6723e */ /* 0x008fce00000010ff */
[----:B------:R-:W-:Y:S08]  /*5430*/  MUFU.EX2 R195, R54 ;  /* 0x0000003600c37308 */ /* 0x000ff00000000800 */
[----:B------:R-:W3:Y:S01]  /*5440*/  MUFU.EX2 R196, R25 ;  /* 0x0000001900c47308 */ /* 0x000ee20000000800 */
[----:B-1----:R-:W-:Y:S01]  /*5450*/  F2FP.BF16.F32.PACK_AB R165, R194, R193 ;  /* 0x000000c1c2a5723e */ /* 0x002fe200000010ff */
[----:B------:R-:W-:-:S04]  /*5460*/  FADD.FTZ R193, R193, R192 ;  /* 0x000000c0c1c17221 */ /* 0x000fc80000010000 */
[----:B------:R-:W-:Y:S01]  /*5470*/  FADD.FTZ R194, R194, R193 ;  /* 0x000000c1c2c27221 */ /* 0x000fe20000010000 */
[----:B---3--:R-:W-:-:S03]  /*5480*/  F2FP.BF16.F32.PACK_AB R167, R196, R195 ;  /* 0x000000c3c4a7723e */ /* 0x008fc600000010ff */
[----:B------:R-:W-:Y:S02]  /*5490*/  FADD.FTZ R195, R195, R194 ;  /* 0x000000c2c3c37221 */ /* 0x000fe40000010000 */
[----:B------:R4:W-:Y:S01]  /*54a0*/  STSM.16.M88.4 [R184], R164 ;  /* 0x000000a4b8007844 */ /* 0x0009e20000000200 */
[----:B--2---:R-:W-:Y:S01]  /*54b0*/  WARPGROUP.ARRIVE ;  /* 0x00000000000079c5 */ /* 0x004fe20000000000 */
[----:B------:R-:W-:-:S05]  /*54c0*/  FADD.FTZ R10, R196, R195 ;  /* 0x000000c3c40a7221 */ /* 0x000fca0000010000 */
[----:B------:R-:W-:Y:S01]  /*54d0*/  HGMMA.64x256x16.F32.BF16 R24, R152, gdesc[UR4].tnspB, RZ, !UPT, gsb0 ;  /* 0x43e0000498187df0 */ /* 0x000fe2000c0018ff */
[----:B------:R-:W-:Y:S01]  /*54e0*/  R2UR UR6, R198 ;  /* 0x00000000c60672ca */ /* 0x000fe200000e0000 */
[----:B------:R-:W-:Y:S01]  /*54f0*/  UMOV UR7, 0x40000040 ;  /* 0x4000004000077882 */ /* 0x000fe20000000000 */
[C---:B------:R-:W-:Y:S01]  /*5500*/  IADD3 R198, R197.reuse, 0x100, RZ ;  /* 0x00000100c5c67810 */ /* 0x040fe20007ffe0ff */
[----:B------:R-:W-:Y:S01]  /*5510*/  VIADD R197, R197, 0x180 ;  /* 0x00000180c5c57836 */ /* 0x000fe20000000000 */
[----:B------:R-:W-:Y:S02]  /*5520*/  WARPGROUP.DEPBAR.LE gsb0, 0x0 ;  /* 0x00008000000079c5 */ /* 0x000fe40000010000 */
[----:B------:R-:W-:-:S15]  /*5530*/  WARPGROUP.ARRIVE ;  /* 0x00000000000079c5 */ /* 0x000fde0000000000 */
[----:B------:R-:W-:-:S06]  /*5540*/  NOP ;  /* 0x0000000000007918 */ /* 0x000fcc0000000000 */
[----:B------:R-:W-:Y:S01]  /*5550*/  HGMMA.64x256x16.F32.BF16 R24, R156, gdesc[UR4].tnspB, R24, gsb0 ;  /* 0x43e000049c187df0 */ /* 0x000fe20008001818 */
[----:B------:R-:W-:Y:S01]  /*5560*/  R2UR UR6, R198 ;  /* 0x00000000c60672ca */ /* 0x000fe200000e0000 */
[----:B------:R-:W-:Y:S01]  /*5570*/  UMOV UR7, 0x40000040 ;  /* 0x4000004000077882 */ /* 0x000fe20000000000 */
[----:B------:R-:W-:Y:S02]  /*5580*/  WARPGROUP.DEPBAR.LE gsb0, 0x0 ;  /* 0x00008000000079c5 */ /* 0x000fe40000010000 */
[----:B------:R-:W-:-:S15]  /*5590*/  WARPGROUP.ARRIVE ;  /* 0x00000000000079c5 */ /* 0x000fde0000000000 */
[----:B------:R-:W-:-:S08]  /*55a0*/  NOP ;  /* 0x0000000000007918 */ /* 0x000fd00000000000 */
[----:B------:R-:W-:Y:S01]  /*55b0*/  HGMMA.64x256x16.F32.BF16 R24, R160, gdesc[UR4].tnspB, R24, gsb0 ;  /* 0x43e00004a0187df0 */ /* 0x000fe20008001818 */
[----:B------:R-:W-:Y:S01]  /*55c0*/  R2UR UR6, R197 ;  /* 0x00000000c50672ca */ /* 0x000fe200000e0000 */
        /* <DEDUP_REMOVED lines=11> */
[----:B-1----:R-:W1:Y:S02]  /*5680*/  FENCE.VIEW.ASYNC.S ;  /* 0x00000000000073c6 */ /* 0x002e640000000000 */
[----:B-1----:R-:W-:Y:S01]  /*5690*/  NOP ;  /* 0x0000000000007918 */ /* 0x002fe20000000000 */
[----:B------:R-:W-:Y:S06]  /*56a0*/  BAR.ARV 0xe, 0x100 ;  /* 0x0384000000007b1d */ /* 0x000fec0000002000 */
[----:B------:R1:W-:Y:S02]  /*56b0*/  @!P1 SYNCS.ARRIVE.TRANS64.RED.A1T0 RZ, [R8+URZ], RZ ;  /* 0x000000ff08ff99a7 */ /* 0x0003e4000810043f */
[----:B-1----:R-:W-:-:S04]  /*56c0*/  FADD.FTZ R8, R174, R173 ;  /* 0x000000adae087221 */ /* 0x002fc80000010000 */
[----:B------:R-:W-:Y:S01]  /*56d0*/  FADD.FTZ R8, R175, R8 ;  /* 0x00000008af087221 */ /* 0x000fe20000010000 */
[----:B----4-:R-:W-:Y:S06]  /*56e0*/  @!P2 BRA `(.L_x_150) ;  /* 0x000000300074a947 */ /* 0x010fec0003800000 */
[----:B------:R-:W-:Y:S01]  /*56f0*/  MOV R14, R3 ;  /* 0x00000003000e7202 */ /* 0x000fe20000000f00 */
[----:B------:R-:W-:Y:S01]  /*5700*/  IMAD.MOV.U32 R13, RZ, RZ, R0 ;  /* 0x000000ffff0d7224 */ /* 0x000fe200078e0000 */
[----:B------:R-:W-:Y:S01]  /*5710*/  UIADD3 UR5, UR37, -0x2, URZ ;  /* 0xfffffffe25057890 */ /* 0x000fe2000fffe03f */
[----:B------:R-:W-:Y:S01]  /*5720*/  IMAD.MOV.U32 R12, RZ, RZ, R2 ;  /* 0x000000ffff0c7224 */ /* 0x000fe200078e0002 */
[----:B------:R-:W-:Y:S01]  /*5730*/  ULDC UR6, c[0x0][0xad0] ;  /* 0x0002b40000067ab9 */ /* 0x000fe20000000800 */
[----:B------:R-:W-:-:S09]  /*5740*/  ULDC UR4, c[0x0][0xa80] ;  /* 0x0002a00000047ab9 */ /* 0x000fd20000000800 */
.L_x_159:
[----:B------:R-:W-:Y:S01]  /*5750*/  IADD3 R2, R12, 0x1, RZ ;  /* 0x000000010c027810 */ /* 0x000fe20007ffe0ff */
[----:B------:R-:W-:Y:S01]  /*5760*/  IMAD.U32 R0, RZ, RZ, UR5 ;  /* 0x00000005ff007e24 */ /* 0x000fe2000f8e00ff */
[----:B------:R-:W-:Y:S02]  /*5770*/  UIADD3 UR5, UR5, -0x1, URZ ;  /* 0xffffffff05057890 */ /* 0x000fe4000fffe03f */
[----:B------:R-:W-:Y:S02]  /*5780*/  ISETP.NE.AND P3, PT, R2, 0x2, PT ;  /* 0x000000020200780c */ /* 0x000fe40003f65270 */
[----:B------:R-:W-:Y:S02]  /*5790*/  ISETP.GT.AND P2, PT, R0, RZ, PT ;  /* 0x000000ff0000720c */ /* 0x000fe40003f44270 */
[----:B------:R-:W-:Y:S02]  /*57a0*/  SEL R3, RZ, 0x1, P3 ;  /* 0x00000001ff037807 */ /* 0x000fe40001800000 */
[----:B------:R-:W-:-:S02]  /*57b0*/  SEL R2, R2, RZ, P3 ;  /* 0x000000ff02027207 */ /* 0x000fc40001800000 */
[----:B------:R-:W-:Y:S01]  /*57c0*/  LOP3.LUT R16, R16, R3, RZ, 0x3c, !PT ;  /* 0x0000000310107212 */ /* 0x000fe200078e3cff */
[----:B--2---:R-:W-:Y:S06]  /*57d0*/  @P0 BRA `(.L_x_151) ;  /* 0x0000000000040947 */ /* 0x004fec0003800000 */
[----:B------:R-:W-:Y:S01]  /*57e0*/  BPT.TRAP 0x1 ;  /* 0x000000040000795c */ /* 0x000fe20000300000 */
.L_x_151:
[----:B------:R-:W-:Y:S02]  /*57f0*/  LEA R11, R2, UR42, 0x3 ;  /* 0x0000002a020b7c11 */ /* 0x000fe4000f8e18ff */
[----:B------:R-:W-:-:S04]  /*5800*/  SHF.L.U32 R0, R16, 0x1f, RZ ;  /* 0x0000001f10007819 */ /* 0x000fc800000006ff */
[----:B------:R1:W2:Y:S01]  /*5810*/  SYNCS.PHASECHK.TRANS64.TRYWAIT P3, [R11+URZ+0x38830], R0 ;  /* 0x038830000b0075a7 */ /* 0x0002a2000806017f */
[----:B------:R-:W-:Y:S05]  /*5820*/  @P0 BRA `(.L_x_152) ;  /* 0x0000000000040947 */ /* 0x000fea0003800000 */
[----:B------:R-:W-:Y:S01]  /*5830*/  BPT.TRAP 0x1 ;  /* 0x000000040000795c */ /* 0x000fe20000300000 */
.L_x_152:
[----:B------:R-:W-:Y:S01]  /*5840*/  IMAD R3, R2, 0x200, R4 ;  /* 0x0000020002037824 */ /* 0x000fe200078e0204 */
[----:B--2---:R-:W-:Y:S06]  /*5850*/  @P3 BRA `(.L_x_153) ;  /* 0x0000000000083947 */ /* 0x004fec0003800000 */
[----:B------:R-:W2:Y:S02]  /*5860*/  SYNCS.PHASECHK.TRANS64.TRYWAIT P3, [R11+URZ+0x38830], R0 ;  /* 0x038830000b0075a7 */ /* 0x000ea4000806017f */
[----:B--2---:R-:W-:Y:S05]  /*5870*/  @!P3 BRA `(.L_x_154) ;  /* 0x0000008000ecb947 */ /* 0x004fea0003800000 */
.L_x_153:
[----:B------:R-:W-:Y:S01]  /*5880*/  UIADD3 UR7, UR42, 0x20400, URZ ;  /* 0x000204002a077890 */ /* 0x000fe2000fffe03f */
[----:B------:R-:W-:Y:S01]  /*5890*/  R2UR UR22, R3 ;  /* 0x00000000031672ca */ /* 0x000fe200000e0000 */
[----:B------:R-:W-:Y:S01]  /*58a0*/  WARPGROUP.ARRIVE ;  /* 0x00000000000079c5 */ /* 0x000fe20000000000 */
[----:B------:R-:W-:Y:S01]  /*58b0*/  UMOV UR23, 0x40000040 ;  /* 0x4000004000177882 */ /* 0x000fe20000000000 */
[----:B------:R-:W-:Y:S01]  /*58c0*/  USHF.R.U32.HI UR7, URZ, 0x4, UR7 ;  /* 0x000000043f077899 */ /* 0x000fe20008011607 */
[----:B------:R-:W-:Y:S01]  /*58d0*/  UMOV UR21, 0x40000040 ;  /* 0x4000004000157882 */ /* 0x000fe20000000000 */
[----:B------:R-:W-:Y:S02]  /*58e0*/  UMOV UR11, 0x40000040 ;  /* 0x40000040000b7882 */ /* 0x000fe40000000000 */
[----:B------:R-:W-:Y:S01]  /*58f0*/  ULOP3.LUT UR7, UR7, 0x3fff, URZ, 0xc0, !UPT ;  /* 0x00003fff07077892 */ /* 0x000fe2000f8ec03f */
[----:B------:R-:W-:Y:S01]  /*5900*/  UMOV UR15, 0x40000040 ;  /* 0x40000040000f7882 */ /* 0x000fe20000000000 */
[----:B------:R-:W-:-:S02]  /*5910*/  UMOV UR19, 0x40000040 ;  /* 0x4000004000137882 */ /* 0x000fc40000000000 */
        /* <DEDUP_REMOVED lines=15> */
[----:B------:R-:W-:Y:S05]  /*5a10*/  @P0 BRA `(.L_x_155) ;  /* 0x0000000000040947 */ /* 0x000fea0003800000 */
[----:B------:R-:W-:Y:S01]  /*5a20*/  BPT.TRAP 0x1 ;  /* 0x000000040000795c */ /* 0x000fe20000300000 */
.L_x_155:
[----:B------:R3:W4:Y:S01]  /*5a30*/  SYNCS.PHASECHK.TRANS64.TRYWAIT P3, [R11+URZ+0x38850], R0 ;  /* 0x038850000b0075a7 */ /* 0x000722000806017f */
[----:B------:R-:W-:Y:S05]  /*5a40*/  @P0 BRA `(.L_x_156) ;  /* 0x0000000000040947 */ /* 0x000fea0003800000 */
[----:B------:R-:W-:Y:S01]  /*5a50*/  BPT.TRAP 0x1 ;  /* 0x000000040000795c */ /* 0x000fe20000300000 */
.L_x_156:
[----:B----4-:R-:W-:Y:S05]  /*5a60*/  @P3 BRA `(.L_x_157) ;  /* 0x0000000000083947 */ /* 0x010fea0003800000 */
[----:B------:R-:W4:Y:S02]  /*5a70*/  SYNCS.PHASECHK.TRANS64.TRYWAIT P3, [R11+URZ+0x38850], R0 ;  /* 0x038850000b0075a7 */ /* 0x000f24000806017f */
[----:B----4-:R-:W-:Y:S05]  /*5a80*/  @!P3 BRA `(.L_x_158) ;  /* 0x00000080007cb947 */ /* 0x010fea0003800000 */
.L_x_157:
[----:B-1234-:R-:W-:Y:S01]  /*5a90*/  IADD3 R0, R5, 0x26400, RZ ;  /* 0x0002640005007810 */ /* 0x01efe20007ffe0ff */
[C---:B------:R-:W-:Y:S01]  /*5aa0*/  VIADD R20, R7.reuse, 0x4 ;  /* 0x0000000407147836 */ /* 0x040fe20000000000 */
[----:B------:R-:W-:Y:S01]  /*5ab0*/  WARPGROUP.ARRIVE ;  /* 0x00000000000079c5 */ /* 0x000fe20000000000 */
[----:B------:R-:W-:Y:S01]  /*5ac0*/  VIADD R3, R7, 0x6 ;  /* 0x0000000607037836 */ /* 0x000fe20000000000 */
[----:B------:R-:W-:Y:S01]  /*5ad0*/  SHF.R.U32.HI R0, RZ, 0x4, R0 ;  /* 0x00000004ff007819 */ /* 0x000fe20000011600 */
[----:B------:R-:W-:Y:S01]  /*5ae0*/  UMOV UR23, 0x40000040 ;  /* 0x4000004000177882 */ /* 0x000fe20000000000 */
[----:B------:R-:W-:Y:S02]  /*5af0*/  UMOV UR21, 0x40000040 ;  /* 0x4000004000157882 */ /* 0x000fe40000000000 */
[----:B------:R-:W1:Y:S01]  /*5b00*/  S2R R189, SR_TID.X ;  /* 0x0000000000bd7919 */ /* 0x000e620000002100 */
[----:B------:R-:W-:Y:S01]  /*5b10*/  LOP3.LUT R15, R0, 0x3fff, RZ, 0xc0, !PT ;  /* 0x00003fff000f7812 */ /* 0x000fe200078ec0ff */
[C---:B------:R-:W-:Y:S01]  /*5b20*/  IMAD R202, R2.reuse, 0x1000, R9 ;  /* 0x0000100002ca7824 */ /* 0x040fe200078e0209 */
[----:B------:R-:W-:Y:S01]  /*5b30*/  LEA R0, R2, R6, 0xc ;  /* 0x0000000602007211 */ /* 0x000fe200078e60ff */
[----:B------:R-:W-:Y:S01]  /*5b40*/  UMOV UR11, 0x40000040 ;  /* 0x40000040000b7882 */ /* 0x000fe20000000000 */
[----:B------:R-:W-:-:S02]  /*5b50*/  LOP3.LUT R7, R15, 0x10000, RZ, 0xfc, !PT ;  /* 0x000100000f077812 */ /* 0x000fc400078efcff */
[C---:B------:R-:W-:Y:S01]  /*5b60*/  R2UR UR22, R0.reuse ;  /* 0x00000000001672ca */ /* 0x040fe200000e0000 */
[C---:B------:R-:W-:Y:S01]  /*5b70*/  VIADD R15, R0.reuse, 0x2 ;  /* 0x00000002000f7836 */ /* 0x040fe20000000000 */
[C---:B------:R-:W-:Y:S01]  /*5b80*/  R2UR UR20, R7.reuse ;  /* 0x00000000071472ca */ /* 0x040fe200000e0000 */
[C---:B------:R-:W-:Y:S01]  /*5b90*/  VIADD R21, R7.reuse, 0x2 ;  /* 0x0000000207157836 */ /* 0x040fe20000000000 */
[----:B------:R-:W-:Y:S01]  /*5ba0*/  IADD3 R192, R7, 0x800, RZ ;  /* 0x0000080007c07810 */ /* 0x000fe20007ffe0ff */
[----:B------:R-:W-:Y:S01]  /*5bb0*/  VIADD R190, R0, 0x800 ;  /* 0x0000080000be7836 */ /* 0x000fe20000000000 */
[----:B------:R-:W-:-:S09]  /*5bc0*/  R2UR UR10, R202 ;  /* 0x00000000ca0a72ca */ /* 0x000fd200000e0000 */
[----:B------:R-:W-:Y:S01]  /*5bd0*/  HGMMA.64x64x16.F32.BF16 R152, gdesc[UR20], R152, gsb0 ;  /* 0x00e00000149879f0 */ /* 0x000fe20008001898 */
[----:B------:R-:W-:Y:S01]  /*5be0*/  R2UR UR22, R15 ;  /* 0x000000000f1672ca */ /* 0x000fe200000e0000 */
[----:B------:R-:W-:Y:S01]  /*5bf0*/  UMOV UR23, 0x40000040 ;  /* 0x4000004000177882 */ /* 0x000fe20000000000 */
[----:B------:R-:W-:Y:S01]  /*5c00*/  R2UR UR20, R21 ;  /* 0x00000000151472ca */ /* 0x000fe200000e0000 */
[----:B------:R-:W-:Y:S01]  /*5c10*/  UMOV UR21, 0x40000040 ;  /* 0x4000004000157882 */ /* 0x000fe20000000000 */
[----:B------:R-:W-:Y:S02]  /*5c20*/  IADD3 R15, R0, 0x4, RZ ;  /* 0x00000004000f7810 */ /* 0x000fe40007ffe0ff */
[----:B-1----:R-:W-:Y:S01]  /*5c30*/  SHF.R.U32.HI R189, RZ, 0x7, R189 ;  /* 0x00000007ffbd7819 */ /* 0x002fe200000116bd */
        /* <DEDUP_REMOVED lines=8> */
[----:B------:R-:W-:Y:S02]  /*5cc0*/  WARPGROUP.DEPBAR.LE gsb0, 0x0 ;  /* 0x00008000000079c5 */ /* 0x000fe40000010000 */
[----:B------:R-:W-:-:S08]  /*5cd0*/  WARPGROUP.ARRIVE ;  /* 0x00000000000079c5 */ /* 0x000fd00000000000 */
        /* <DEDUP_REMOVED lines=113> */
[----:B------:R-:W1:Y:S02]  /*63f0*/  SHFL.IDX PT, R3, R189, RZ, 0x1f ;  /* 0x00001fffbd037589 */ /* 0x000e6400000e0000 */
[----:B-1----:R-:W-:-:S04]  /*6400*/  ISETP.GT.AND P3, PT, R3, 0x7f, PT ;  /* 0x0000007f0300780c */ /* 0x002fc80003f64270 */
[----:B------:R-:W-:-:S05]  /*6410*/  SEL R3, RZ, 0x2, !P3 ;  /* 0x00000002ff037807 */ /* 0x000fca0005800000 */
[----:B------:R-:W-:Y:S02]  /*6420*/  IMAD.IADD R20, R3, 0x1, R190 ;  /* 0x0000000103147824 */ /* 0x000fe400078e02be */
        /* <DEDUP_REMOVED lines=8> */
[----:B------:R-:W-:-:S04]  /*64b0*/  MOV R20, 0x4 ;  /* 0x0000000400147802 */ /* 0x000fc80000000f00 */
[C---:B------:R-:W-:Y:S02]  /*64c0*/  SEL R15, R20.reuse, 0x2, P3 ;  /* 0x00000002140f7807 */ /* 0x040fe40001800000 */
[----:B------:R-:W-:-:S03]  /*64d0*/  SEL R20, R20, 0x6, !P3 ;  /* 0x0000000614147807 */ /* 0x000fc60005800000 */
[C-C-:B------:R-:W-:Y:S01]  /*64e0*/  IMAD.IADD R189, R190.reuse, 0x1, R15.reuse ;  /* 0x00000001bebd7824 */ /* 0x140fe200078e020f */
[----:B------:R-:W-:Y:S01]  /*64f0*/  IADD3 R190, R190, R20, RZ ;  /* 0x00000014bebe7210 */ /* 0x000fe20007ffe0ff */
        /* <DEDUP_REMOVED lines=9> */
[----:B------:R-:W-:Y:S01]  /*6590*/  MOV R189, 0xa00 ;  /* 0x00000a0000bd7802 */ /* 0x000fe20000000f00 */
[----:B------:R-:W-:-:S03]  /*65a0*/  VIADD R192, R7, 0xa00 ;  /* 0x00000a0007c07836 */ /* 0x000fc60000000000 */
[----:B------:R-:W-:Y:S01]  /*65b0*/  SEL R189, R189, 0x980, P3 ;  /* 0x00000980bdbd7807 */ /* 0x000fe20001800000 */
[----:B------:R-:W-:Y:S02]  /*65c0*/  WARPGROUP.DEPBAR.LE gsb0, 0x0 ;  /* 0x00008000000079c5 */ /* 0x000fe40000010000 */
[----:B------:R-:W-:-:S06]  /*65d0*/  WARPGROUP.ARRIVE ;  /* 0x00000000000079c5 */ /* 0x000fcc0000000000 */
[----:B------:R-:W-:Y:S01]  /*65e0*/  HGMMA.64x64x16.F32.BF16 R152, gdesc[UR20], R152, gsb0 ;  /* 0x00e00000149879f0 */ /* 0x000fe20008001898 */
[----:B------:R-:W-:Y:S01]  /*65f0*/  R2UR UR22, R190 ;  /* 0x00000000be1672ca */ /* 0x000fe200000e0000 */
[----:B------:R-:W-:Y:S01]  /*6600*/  UMOV UR23, 0x40000040 ;  /* 0x4000004000177882 */ /* 0x000fe20000000000 */
[----:B------:R-:W-:Y:S01]  /*6610*/  R2UR UR20, R21 ;  /* 0x00000000151472ca */ /* 0x000fe200000e0000 */
[----:B------:R-:W-:Y:S01]  /*6620*/  UMOV UR21, 0x40000040 ;  /* 0x4000004000157882 */ /* 0x000fe20000000000 */
[----:B------:R-:W-:Y:S01]  /*6630*/  IMAD.MOV.U32 R21, RZ, RZ, 0x28 ;  /* 0x00000028ff157424 */ /* 0x000fe200078e00ff */
[----:B------:R-:W-:-:S04]  /*6640*/  LOP3.LUT R190, R189, 0xa00, RZ, 0xc0, !PT ;  /* 0x00000a00bdbe7812 */ /* 0x000fc800078ec0ff */
[----:B------:R-:W-:-:S04]  /*6650*/  SEL R21, R21, 0x26, P3 ;  /* 0x0000002615157807 */ /* 0x000fc80001800000 */
[----:B------:R-:W-:-:S04]  /*6660*/  LOP3.LUT R21, R21, 0x6, RZ, 0xc0, !PT ;  /* 0x0000000615157812 */ /* 0x000fc800078ec0ff */
[CC--:B------:R-:W-:Y:S02]  /*6670*/  IADD3 R189, R21.reuse, R190.reuse, R7 ;  /* 0x000000be15bd7210 */ /* 0x0c0fe40007ffe007 */
[----:B------:R-:W-:Y:S01]  /*6680*/  IADD3 R21, R21, R190, R0 ;  /* 0x000000be15157210 */ /* 0x000fe20007ffe000 */
        /* <DEDUP_REMOVED lines=10> */
[----:B------:R-:W-:Y:S02]  /*6730*/  WARPGROUP.DEPBAR.LE gsb0, 0x0 ;  /* 0x00008000000079c5 */ /* 0x000fe40000010000 */
[----:B------:R-:W-:-:S07]  /*6740*/  WARPGROUP.ARRIVE ;  /* 0x00000000000079c5 */ /* 0x000fce0000000000 */
[----:B------:R-:W-:Y:S01]  /*6750*/  HGMMA.64x64x16.F32.BF16 R152, gdesc[UR20], R152, gsb0 ;  /* 0x00e00000149879f0 */ /* 0x000fe20008001898 */
[----:B------:R-:W-:Y:S01]  /*6760*/  R2UR UR22, R189 ;  /* 0x00000000bd1672ca */ /* 0x000fe200000e0000 */
[----:B------:R-:W-:Y:S01]  /*6770*/  UMOV UR23, 0x40000040 ;  /* 0x4000004000177882 */ /* 0x000fe20000000000 */
[----:B------:R-:W-:Y:S01]  /*6780*/  R2UR UR20, R21 ;  /* 0x00000000151472ca */ /* 0x000fe200000e0000 */
[----:B------:R-:W-:Y:S01]  /*6790*/  UMOV UR21, 0x40000040 ;  /* 0x4000004000157882 */ /* 0x000fe20000000000 */
[--C-:B------:R-:W-:Y:S01]  /*67a0*/  IMAD.IADD R189, R15, 0x1, R190.reuse ;  /* 0x000000010fbd7824 */ /* 0x100fe200078e02be */
        /* <DEDUP_REMOVED lines=10> */
[----:B------:R-:W-:Y:S01]  /*6850*/  IADD3 R192, R7, 0xc00, RZ ;  /* 0x00000c0007c07810 */ /* 0x000fe20007ffe0ff */
[----:B------:R-:W-:-:S05]  /*6860*/  IMAD.MOV.U32 R189, RZ, RZ, 0xc00 ;  /* 0x00000c00ffbd7424 */ /* 0x000fca00078e00ff */
        /* <DEDUP_REMOVED lines=8> */
[----:B------:R-:W-:Y:S02]  /*68f0*/  MOV R21, 0x30 ;  /* 0x0000003000157802 */ /* 0x000fe40000000f00 */
[----:B------:R-:W-:Y:S02]  /*6900*/  LOP3.LUT R190, R189, 0xe00, RZ, 0xc0, !PT ;  /* 0x00000e00bdbe7812 */ /* 0x000fe400078ec0ff */
        /* <DEDUP_REMOVED lines=31> */
[----:B------:R-:W-:Y:S01]  /*6b00*/  IADD3 R21, R192, R20, RZ ;  /* 0x00000014c0157210 */ /* 0x000fe20007ffe0ff */
[----:B------:R-:W-:Y:S02]  /*6b10*/  IMAD.MOV.U32 R189, RZ, RZ, 0xe00 ;  /* 0x00000e00ffbd7424 */ /* 0x000fe400078e00ff */
        /* <DEDUP_REMOVED lines=14> */
[----:B------:R-:W-:Y:S02]  /*6c00*/  IADD3 R21, R21, R190, R0 ;  /* 0x000000be15157210 */ /* 0x000fe40007ffe000 */
[----:B------:R-:W-:Y:S01]  /*6c10*/  IADD3 R190, R0, 0xe00, RZ ;  /* 0x00000e0000be7810 */ /* 0x000fe20007ffe0ff */
        /* <DEDUP_REMOVED lines=16> */
[----:B------:R-:W-:Y:S01]  /*6d20*/  IMAD.IADD R3, R15, 0x1, R190 ;  /* 0x000000010f037824 */ /* 0x000fe200078e02be */
        /* <DEDUP_REMOVED lines=67> */
[----:B--2---:R-:W-:Y:S01]  /*7160*/  FMNMX.FTZ R169, R3, R0, !PT ;  /* 0x0000000003a97209 */ /* 0x004fe20007810000 */
[----:B------:R-:W-:Y:S01]  /*7170*/  FMUL.FTZ R179, R179, UR6 ;  /* 0x00000006b3b37c20 */ /* 0x000fe20008410000 */
[----:B------:R-:W-:Y:S01]  /*7180*/  FMUL.FTZ R180, R182, UR6 ;  /* 0x00000006b6b47c20 */ /* 0x000fe20008410000 */
[----:B------:R-:W-:-:S04]  /*7190*/  FMUL.FTZ R183, R183, UR6 ;  /* 0x00000006b7b77c20 */ /* 0x000fc80008410000 */
[----:B------:R-:W2:Y:S01]  /*71a0*/  MUFU.TANH R156, R156 ;  /* 0x0000009c009c7308 */ /* 0x000ea20000002400 */
[----:B---3--:R-:W-:-:S07]  /*71b0*/  FMNMX.FTZ R0, R154, R169, !PT ;  /* 0x000000a99a007209 */ /* 0x008fce0007810000 */
[----:B------:R-:W3:Y:S01]  /*71c0*/  MUFU.TANH R157, R157 ;  /* 0x0000009d009d7308 */ /* 0x000ee20000002400 */
[----:B-1----:R-:W-:-:S07]  /*71d0*/  FMNMX.FTZ R169, R155, R0, !PT ;  /* 0x000000009ba97209 */ /* 0x002fce0007810000 */
[----:B------:R-:W1:Y:S01]  /*71e0*/  MUFU.TANH R158, R158 ;  /* 0x0000009e009e7308 */ /* 0x000e620000002400 */
[----:B--2---:R-:W-:Y:S01]  /*71f0*/  FMNMX.FTZ R0, R156, R169, !PT ;  /* 0x000000a99c007209 */ /* 0x004fe20007810000 */
[----:B------:R-:W-:-:S06]  /*7200*/  FMUL.FTZ R169, R177, UR6 ;  /* 0x00000006b1a97c20 */ /* 0x000fcc0008410000 */
[----:B------:R-:W2:Y:S01]  /*7210*/  MUFU.TANH R159, R159 ;  /* 0x0000009f009f7308 */ /* 0x000ea20000002400 */
[----:B---3--:R-:W-:-:S07]  /*7220*/  FMNMX.FTZ R173, R157, R0, !PT ;  /* 0x000000009dad7209 */ /* 0x008fce0007810000 */
[----:B------:R-:W3:Y:S01]  /*7230*/  MUFU.TANH R160, R160 ;  /* 0x000000a000a07308 */ /* 0x000ee20000002400 */
[----:B-1----:R-:W-:-:S07]  /*7240*/  FMNMX.FTZ R0, R158, R173, !PT ;  /* 0x000000ad9e007209 */ /* 0x002fce0007810000 */
[----:B------:R-:W1:Y:S01]  /*7250*/  MUFU.TANH R161, R161 ;  /* 0x000000a100a17308 */ /* 0x000e620000002400 */
[----:B--2---:R-:W-:-:S07]  /*7260*/  FMNMX.FTZ R173, R159, R0, !PT ;  /* 0x000000009fad7209 */ /* 0x004fce0007810000 */
[----:B------:R-:W2:Y:S01]  /*7270*/  MUFU.TANH R164, R164 ;  /* 0x000000a400a47308 */ /* 0x000ea20000002400 */
[----:B---3--:R-:W-:Y:S01]  /*7280*/  FMNMX.FTZ R0, R160, R173, !PT ;  /* 0x000000ada0007209 */ /* 0x008fe20007810000 */
[----:B------:R-:W-:-:S06]  /*7290*/  FMUL.FTZ R173, R181, UR6 ;  /* 0x00000006b5ad7c20 */ /* 0x000fcc0008410000 */
[----:B------:R-:W3:Y:S01]  /*72a0*/  MUFU.TANH R165, R165 ;  /* 0x000000a500a57308 */ /* 0x000ee20000002400 */
[----:B-1----:R-:W-:-:S07]  /*72b0*/  FMNMX.FTZ R177, R161, R0, !PT ;  /* 0x00000000a1b17209 */ /* 0x002fce0007810000 */
[----:B------:R-:W1:Y:S01]  /*72c0*/  MUFU.TANH R168, R168 ;  /* 0x000000a800a87308 */ /* 0x000e620000002400 */
[----:B--2---:R-:W-:-:S07]  /*72d0*/  FMNMX.FTZ R0, R164, R177, !PT ;  /* 0x000000b1a4007209 */ /* 0x004fce0007810000 */
[----:B------:R-:W2:Y:S01]  /*72e0*/  MUFU.TANH R169, R169 ;  /* 0x000000a900a97308 */ /* 0x000ea20000002400 */
[----:B---3--:R-:W-:-:S07]  /*72f0*/  FMNMX.FTZ R177, R165, R0, !PT ;  /* 0x00000000a5b17209 */ /* 0x008fce0007810000 */
[----:B------:R-:W3:Y:S01]  /*7300*/  MUFU.TANH R172, R172 ;  /* 0x000000ac00ac7308 */ /* 0x000ee20000002400 */
[----:B-1----:R-:W-:-:S07]  /*7310*/  FMNMX.FTZ R0, R168, R177, !PT ;  /* 0x000000b1a8007209 */ /* 0x002fce0007810000 */
[----:B------:R-:W1:Y:S01]  /*7320*/  MUFU.TANH R173, R173 ;  /* 0x000000ad00ad7308 */ /* 0x000e620000002400 */
[----:B--2---:R-:W-:-:S07]  /*7330*/  FMNMX.FTZ R177, R169, R0, !PT ;  /* 0x00000000a9b17209 */ /* 0x004fce0007810000 */
[----:B------:R-:W2:Y:S01]  /*7340*/  MUFU.TANH R15, R15 ;  /* 0x0000000f000f7308 */ /* 0x000ea20000002400 */
[----:B---3--:R-:W-:-:S07]  /*7350*/  FMNMX.FTZ R0, R172, R177, !PT ;  /* 0x000000b1ac007209 */ /* 0x008fce0007810000 */
[----:B------:R-:W3:Y:S01]  /*7360*/  MUFU.TANH R21, R21 ;  /* 0x0000001500157308 */ /* 0x000ee20000002400 */
[----:B-1----:R-:W-:-:S05]  /*7370*/  FMNMX.FTZ R0, R173, R0, !PT ;  /* 0x00000000ad007209 */ /* 0x002fca0007810000 */
[----:B------:R-:W1:Y:S02]  /*7380*/  SHFL.BFLY PT, R177, R0, 0x2, 0x1f ;  /* 0x0c401f0000b17f89 */ /* 0x000e6400000e0000 */
[----:B------:R-:W4:Y:S08]  /*7390*/  MUFU.TANH R152, R152 ;  /* 0x0000009800987308 */ /* 0x000f300000002400 */
[----:B------:R-:W5:Y:S08]  /*73a0*/  MUFU.TANH R153, R153 ;  /* 0x0000009900997308 */ /* 0x000f700000002400 */
[----:B------:R-:W5:Y:S01]  /*73b0*/  MUFU.TANH R162, R162 ;  /* 0x000000a200a27308 */ /* 0x000f620000002400 */
[----:B-1----:R-:W-:Y:S01]  /*73c0*/  FMNMX.FTZ R181, R0, R177, !PT ;  /* 0x000000b100b57209 */ /* 0x002fe20007810000 */
[----:B------:R-:W-:Y:S01]  /*73d0*/  FMUL.FTZ R177, R178, UR6 ;  /* 0x00000006b2b17c20 */ /* 0x000fe20008410000 */
[----:B--2---:R-:W-:-:S05]  /*73e0*/  FMNMX.FTZ R0, R15, R14, !PT ;  /* 0x0000000e0f007209 */ /* 0x004fca0007810000 */
[----:B------:R-:W1:Y:S01]  /*73f0*/  MUFU.TANH R163, R163 ;  /* 0x000000a300a37308 */ /* 0x000e620000002400 */
[----:B------:R-:W2:Y:S01]  /*7400*/  SHFL.BFLY PT, R190, R181, 0x1, 0x1f ;  /* 0x0c201f00b5be7f89 */ /* 0x000ea200000e0000 */
[----:B---3--:R-:W-:-:S04]  /*7410*/  FMNMX.FTZ R175, R21, R0, !PT ;  /* 0x0000000015af7209 */ /* 0x008fc80007810000 */
[----:B----4-:R-:W-:Y:S02]  /*7420*/  FMNMX.FTZ R0, R152, R175, !PT ;  /* 0x000000af98007209 */ /* 0x010fe40007810000 */
[----:B------:R-:W3:Y:S02]  /*7430*/  MUFU.TANH R166, R166 ;  /* 0x000000a600a67308 */ /* 0x000ee40000002400 */
[----:B-----5:R-:W-:-:S04]  /*7440*/  FMNMX.FTZ R175, R153, R0, !PT ;  /* 0x0000000099af7209 */ /* 0x020fc80007810000 */
[----:B------:R-:W-:Y:S02]  /*7450*/  FMNMX.FTZ R178, R162, R175, !PT ;  /* 0x000000afa2b27209 */ /* 0x000fe40007810000 */
[----:B------:R-:W4:Y:S02]  /*7460*/  MUFU.TANH R167, R167 ;  /* 0x000000a700a77308 */ /* 0x000f240000002400 */
[----:B-1----:R-:W-:-:S06]  /*7470*/  FMNMX.FTZ R175, R163, R178, !PT ;  /* 0x000000b2a3af7209 */ /* 0x002fcc0007810000 */
[----:B------:R-:W1:Y:S01]  /*7480*/  MUFU.TANH R170, R170 ;  /* 0x000000aa00aa7308 */ /* 0x000e620000002400 */
[----:B---3--:R-:W-:Y:S02]  /*7490*/  FMNMX.FTZ R178, R166, R175, !PT ;  /* 0x000000afa6b27209 */ /* 0x008fe40007810000 */
[----:B--2---:R-:W-:-:S05]  /*74a0*/  FMNMX.FTZ R0, R181, R190, !PT ;  /* 0x000000beb5007209 */ /* 0x004fca0007810000 */
[----:B------:R-:W2:Y:S01]  /*74b0*/  MUFU.TANH R171, R171 ;  /* 0x000000ab00ab7308 */ /* 0x000ea20000002400 */
[----:B----4-:R-:W-:Y:S01]  /*74c0*/  FMNMX.FTZ R175, R167, R178, !PT ;  /* 0x000000b2a7af7209 */ /* 0x010fe20007810000 */
[C---:B------:R-:W-:Y:S01]  /*74d0*/  FMUL.FTZ R196, R0.reuse, UR4 ;  /* 0x0000000400c47c20 */ /* 0x040fe20008410000 */
[----:B------:R-:W-:-:S03]  /*74e0*/  FADD.FTZ R13, -R0, R13 ;  /* 0x0000000d000d7221 */ /* 0x000fc60000010100 */
[--C-:B------:R-:W-:Y:S01]  /*74f0*/  FFMA.FTZ R182, R3, UR4, -R196.reuse ;  /* 0x0000000403b67c23 */ /* 0x100fe200080108c4 */
[--C-:B------:R-:W-:Y:S01]  /*7500*/  FFMA.FTZ R190, R154, UR4, -R196.reuse ;  /* 0x000000049abe7c23 */ /* 0x100fe200080108c4 */
[----:B------:R-:W3:Y:S01]  /*7510*/  MUFU.TANH R174, R174 ;  /* 0x000000ae00ae7308 */ /* 0x000ee20000002400 */
[----:B-1----:R-:W-:Y:S01]  /*7520*/  FMNMX.FTZ R178, R170, R175, !PT ;  /* 0x000000afaab27209 */ /* 0x002fe20007810000 */
[--C-:B------:R-:W-:Y:S01]  /*7530*/  FFMA.FTZ R181, R155, UR4, -R196.reuse ;  /* 0x000000049bb57c23 */ /* 0x100fe200080108c4 */
[--C-:B------:R-:W-:Y:S01]  /*7540*/  FFMA.FTZ R156, R156, UR4, -R196.reuse ;  /* 0x000000049c9c7c23 */ /* 0x100fe200080108c4 */
[--C-:B------:R-:W-:Y:S01]  /*7550*/  FFMA.FTZ R20, R20, UR4, -R196.reuse ;  /* 0x0000000414147c23 */ /* 0x100fe200080108c4 */
[--C-:B------:R-:W-:Y:S01]  /*7560*/  FFMA.FTZ R189, R157, UR4, -R196.reuse ;  /* 0x000000049dbd7c23 */ /* 0x100fe200080108c4 */
[--C-:B------:R-:W-:Y:S01]  /*7570*/  FFMA.FTZ R158, R158, UR4, -R196.reuse ;  /* 0x000000049e9e7c23 */ /* 0x100fe200080108c4 */
[--C-:B------:R-:W-:Y:S01]  /*7580*/  FFMA.FTZ R191, R159, UR4, -R196.reuse ;  /* 0x000000049fbf7c23 */ /* 0x100fe200080108c4 */
[----:B------:R-:W1:Y:S01]  /*7590*/  MUFU.TANH R176, R176 ;  /* 0x000000b000b07308 */ /* 0x000e620000002400 */
[----:B--2---:R-:W-:Y:S01]  /*75a0*/  FMNMX.FTZ R175, R171, R178, !PT ;  /* 0x000000b2abaf7209 */ /* 0x004fe20007810000 */
[--C-:B------:R-:W-:Y:S01]  /*75b0*/  FFMA.FTZ R192, R160, UR4, -R196.reuse ;  /* 0x00000004a0c07c23 */ /* 0x100fe200080108c4 */
[--C-:B------:R-:W-:Y:S01]  /*75c0*/  FFMA.FTZ R193, R161, UR4, -R196.reuse ;  /* 0x00000004a1c17c23 */ /* 0x100fe200080108c4 */
[--C-:B------:R-:W-:Y:S01]  /*75d0*/  FFMA.FTZ R194, R164, UR4, -R196.reuse ;  /* 0x00000004a4c27c23 */ /* 0x100fe200080108c4 */
[--C-:B------:R-:W-:Y:S01]  /*75e0*/  FFMA.FTZ R195, R165, UR4, -R196.reuse ;  /* 0x00000004a5c37c23 */ /* 0x100fe200080108c4 */
[--C-:B------:R-:W-:Y:S01]  /*75f0*/  FFMA.FTZ R168, R168, UR4, -R196.reuse ;  /* 0x00000004a8a87c23 */ /* 0x100fe200080108c4 */
[--C-:B------:R-:W-:Y:S01]  /*7600*/  FFMA.FTZ R169, R169, UR4, -R196.reuse ;  /* 0x00000004a9a97c23 */ /* 0x100fe200080108c4 */
[----:B------:R-:W2:Y:S01]  /*7610*/  MUFU.TANH R177, R177 ;  /* 0x000000b100b17308 */ /* 0x000ea20000002400 */
[----:B---3--:R-:W-:Y:S01]  /*7620*/  FMNMX.FTZ R175, R174, R175, !PT ;  /* 0x000000afaeaf7209 */ /* 0x008fe20007810000 */
[--C-:B------:R-:W-:Y:S01]  /*7630*/  FFMA.FTZ R172, R172, UR4, -R196.reuse ;  /* 0x00000004acac7c23 */ /* 0x100fe200080108c4 */
[----:B------:R-:W-:Y:S01]  /*7640*/  FFMA.FTZ R173, R173, UR4, -R196 ;  /* 0x00000004adad7c23 */ /* 0x000fe200080108c4 */
[----:B------:R-:W-:-:S04]  /*7650*/  FMUL.FTZ R13, R13, UR4 ;  /* 0x000000040d0d7c20 */ /* 0x000fc80008410000 */
[----:B------:R-:W3:Y:S01]  /*7660*/  MUFU.TANH R179, R179 ;  /* 0x000000b300b37308 */ /* 0x000ee20000002400 */
[----:B-1----:R-:W-:-:S07]  /*7670*/  FMNMX.FTZ R178, R176, R175, !PT ;  /* 0x000000afb0b27209 */ /* 0x002fce0007810000 */
[----:B------:R-:W1:Y:S01]  /*7680*/  MUFU.TANH R180, R180 ;  /* 0x000000b400b47308 */ /* 0x000e620000002400 */
[----:B--2---:R-:W-:-:S07]  /*7690*/  FMNMX.FTZ R178, R177, R178, !PT ;  /* 0x000000b2b1b27209 */ /* 0x004fce0007810000 */
[----:B------:R-:W2:Y:S01]  /*76a0*/  MUFU.TANH R183, R183 ;  /* 0x000000b700b77308 */ /* 0x000ea20000002400 */
[----:B---3--:R-:W-:-:S07]  /*76b0*/  FMNMX.FTZ R3, R179, R178, !PT ;  /* 0x000000b2b3037209 */ /* 0x008fce0007810000 */
[----:B------:R-:W-:Y:S01]  /*76c0*/  MUFU.EX2 R175, R182 ;  /* 0x000000b600af7308 */ /* 0x000fe20000000800 */
[----:B-1----:R-:W-:-:S07]  /*76d0*/  FMNMX.FTZ R154, R180, R3, !PT ;  /* 0x00000003b49a7209 */ /* 0x002fce0007810000 */
[----:B------:R-:W-:Y:S01]  /*76e0*/  MUFU.EX2 R182, R156 ;  /* 0x0000009c00b67308 */ /* 0x000fe20000000800 */
[----:B--2---:R-:W-:-:S05]  /*76f0*/  FMNMX.FTZ R154, R183, R154, !PT ;  /* 0x0000009ab79a7209 */ /* 0x004fca0007810000 */
[----:B------:R-:W1:Y:S02]  /*7700*/  SHFL.BFLY PT, R3, R154, 0x2, 0x1f ;  /* 0x0c401f009a037f89 */ /* 0x000e6400000e0000 */
[----:B------:R-:W2:Y:S08]  /*7710*/  MUFU.EX2 R13, R13 ;  /* 0x0000000d000d7308 */ /* 0x000eb00000000800 */
[----:B------:R-:W-:Y:S08]  /*7720*/  MUFU.EX2 R20, R20 ;  /* 0x0000001400147308 */ /* 0x000ff00000000800 */
[----:B------:R-:W-:Y:S01]  /*7730*/  MUFU.EX2 R178, R190 ;  /* 0x000000be00b27308 */ /* 0x000fe20000000800 */
[-C--:B--2---:R-:W-:Y:S01]  /*7740*/  FMUL.FTZ R24, R24, R13.reuse ;  /* 0x0000000d18187220 */ /* 0x084fe20000410000 */
[-C--:B------:R-:W-:Y:S01]  /*7750*/  FMUL.FTZ R25, R25, R13.reuse ;  /* 0x0000000d19197220 */ /* 0x080fe20000410000 */
[-C--:B------:R-:W-:Y:S01]  /*7760*/  FMUL.FTZ R28, R28, R13.reuse ;  /* 0x0000000d1c1c7220 */ /* 0x080fe20000410000 */
[-C--:B------:R-:W-:Y:S01]  /*7770*/  FMUL.FTZ R29, R29, R13.reuse ;  /* 0x0000000d1d1d7220 */ /* 0x080fe20000410000 */
[----:B------:R-:W-:Y:S01]  /*7780*/  FMUL.FTZ R32, R32, R13 ;  /* 0x0000000d20207220 */ /* 0x000fe20000410000 */
[----:B-1----:R-:W-:Y:S01]  /*7790*/  FMNMX.FTZ R155, R154, R3, !PT ;  /* 0x000000039a9b7209 */ /* 0x002fe20007810000 */
        /* <DEDUP_REMOVED lines=28> */
[----:B-1----:R-:W-:Y:S01]  /*7960*/  FMNMX.FTZ R3, R155, R154, !PT ;  /* 0x0000009a9b037209 */ /* 0x002fe20007810000 */
[-C--:B------:R-:W-:Y:S01]  /*7970*/  FMUL.FTZ R80, R80, R13.reuse ;  /* 0x0000000d50507220 */ /* 0x080fe20000410000 */
[-C--:B------:R-:W-:Y:S01]  /*7980*/  FMUL.FTZ R81, R81, R13.reuse ;  /* 0x0000000d51517220 */ /* 0x080fe20000410000 */
[-C--:B------:R-:W-:Y:S01]  /*7990*/  FMUL.FTZ R84, R84, R13.reuse ;  /* 0x0000000d54547220 */ /* 0x080fe20000410000 */
[-C--:B------:R-:W-:Y:S01]  /*79a0*/  FMUL.FTZ R85, R85, R13.reuse ;  /* 0x0000000d55557220 */ /* 0x080fe20000410000 */
[C---:B------:R-:W-:Y:S01]  /*79b0*/  FMUL.FTZ R156, R3.reuse, UR4 ;  /* 0x00000004039c7c20 */ /* 0x040fe20008410000 */
[----:B------:R-:W-:Y:S01]  /*79c0*/  FADD.FTZ R14, -R3, R14 ;  /* 0x0000000e030e7221 */ /* 0x000fe20000010100 */
[----:B------:R-:W-:Y:S01]  /*79d0*/  MUFU.EX2 R192, R192 ;  /* 0x000000c000c07308 */ /* 0x000fe20000000800 */
[----:B------:R-:W-:Y:S01]  /*79e0*/  FMUL.FTZ R88, R88, R13 ;  /* 0x0000000d58587220 */ /* 0x000fe20000410000 */
[----:B------:R-:W-:Y:S01]  /*79f0*/  FFMA.FTZ R196, R153, UR4, -R156 ;  /* 0x0000000499c47c23 */ /* 0x000fe2000801089c */
[----:B------:R-:W-:-:S02]  /*7a00*/  IMAD.MOV R153, RZ, RZ, -R19 ;  /* 0x000000ffff997224 */ /* 0x000fc400078e0a13 */
[----:B------:R-:W-:Y:S01]  /*7a10*/  FMUL.FTZ R197, R14, UR4 ;  /* 0x000000040ec57c20 */ /* 0x000fe20008410000 */
[--C-:B------:R-:W-:Y:S01]  /*7a20*/  FFMA.FTZ R14, R15, UR4, -R156.reuse ;  /* 0x000000040f0e7c23 */ /* 0x100fe2000801089c */
[--C-:B------:R-:W-:Y:S01]  /*7a30*/  FFMA.FTZ R15, R21, UR4, -R156.reuse ;  /* 0x00000004150f7c23 */ /* 0x100fe2000801089c */
[--C-:B------:R-:W-:Y:S01]  /*7a40*/  FFMA.FTZ R21, R152, UR4, -R156.reuse ;  /* 0x0000000498157c23 */ /* 0x100fe2000801089c */
[----:B------:R-:W-:Y:S01]  /*7a50*/  ISETP.NE.AND P3, PT, R18, R153, PT ;  /* 0x000000991200720c */ /* 0x000fe20003f65270 */
[--C-:B------:R-:W-:Y:S01]  /*7a60*/  FFMA.FTZ R203, R176, UR4, -R156.reuse ;  /* 0x00000004b0cb7c23 */ /* 0x100fe2000801089c */
[----:B------:R-:W1:Y:S01]  /*7a70*/  MUFU.EX2 R197, R197 ;  /* 0x000000c500c57308 */ /* 0x000e620000000800 */
[----:B------:R-:W-:Y:S01]  /*7a80*/  @!P1 IADD3 R152, R11, 0x38840, RZ ;  /* 0x000388400b989810 */ /* 0x000fe20007ffe0ff */
[--C-:B------:R-:W-:Y:S01]  /*7a90*/  FFMA.FTZ R198, R162, UR4, -R156.reuse ;  /* 0x00000004a2c67c23 */ /* 0x100fe2000801089c */
[--C-:B------:R-:W-:Y:S01]  /*7aa0*/  FFMA.FTZ R199, R163, UR4, -R156.reuse ;  /* 0x00000004a3c77c23 */ /* 0x100fe2000801089c */
[----:B------:R-:W-:Y:S01]  /*7ab0*/  FFMA.FTZ R200, R166, UR4, -R156 ;  /* 0x00000004a6c87c23 */ /* 0x000fe2000801089c */
[----:B------:R-:W-:Y:S01]  /*7ac0*/  @!P1 PRMT R152, RZ, 0x654, R152 ;  /* 0x00000654ff989816 */ /* 0x000fe20000000098 */
[--C-:B------:R-:W-:Y:S01]  /*7ad0*/  FFMA.FTZ R201, R167, UR4, -R156.reuse ;  /* 0x00000004a7c97c23 */ /* 0x100fe2000801089c */
[--C-:B------:R-:W-:Y:S01]  /*7ae0*/  FFMA.FTZ R176, R177, UR4, -R156.reuse ;  /* 0x00000004b1b07c23 */ /* 0x100fe2000801089c */
[--C-:B------:R-:W-:Y:S01]  /*7af0*/  FFMA.FTZ R170, R170, UR4, -R156.reuse ;  /* 0x00000004aaaa7c23 */ /* 0x100fe2000801089c */
[--C-:B------:R-:W-:Y:S01]  /*7b00*/  FFMA.FTZ R171, R171, UR4, -R156.reuse ;  /* 0x00000004abab7c23 */ /* 0x100fe2000801089c */
[----:B------:R-:W-:Y:S01]  /*7b10*/  FFMA.FTZ R174, R174, UR4, -R156 ;  /* 0x00000004aeae7c23 */ /* 0x000fe2000801089c */
[----:B------:R-:W-:-:S02]  /*7b20*/  @!P3 IMAD R12, R12, 0x40, R17 ;  /* 0x000000400c0cb824 */ /* 0x000fc400078e0211 */
[--C-:B------:R-:W-:Y:S01]  /*7b30*/  FFMA.FTZ R177, R179, UR4, -R156.reuse ;  /* 0x00000004b3b17c23 */ /* 0x100fe2000801089c */
[----:B------:R3:W-:Y:S01]  /*7b40*/  @!P1 SYNCS.ARRIVE.TRANS64.RED.A1T0 RZ, [R152+URZ], RZ ;  /* 0x000000ff98ff99a7 */ /* 0x0007e2000810043f */
[--C-:B------:R-:W-:Y:S01]  /*7b50*/  FFMA.FTZ R179, R183, UR4, -R156.reuse ;  /* 0x00000004b7b37c23 */ /* 0x100fe2000801089c */
[----:B------:R-:W-:Y:S01]  /*7b60*/  FFMA.FTZ R180, R180, UR4, -R156 ;  /* 0x00000004b4b47c23 */ /* 0x000fe2000801089c */
[----:B------:R-:W-:Y:S01]  /*7b70*/  @!P3 LEA R154, R12, UR42, 0x2 ;  /* 0x0000002a0c9abc11 */ /* 0x000fe2000f8e10ff */
[----:B------:R-:W-:Y:S01]  /*7b80*/  MUFU.EX2 R14, R14 ;  /* 0x0000000e000e7308 */ /* 0x000fe20000000800 */
[----:B--2---:R-:W-:Y:S01]  /*7b90*/  F2FP.BF16.F32.PACK_AB R156, R189, R182 ;  /* 0x000000b6bd9c723e */ /* 0x004fe200000010ff */
[-C--:B-1----:R-:W-:Y:S01]  /*7ba0*/  FMUL.FTZ R26, R26, R197.reuse ;  /* 0x000000c51a1a7220 */ /* 0x082fe20000410000 */
[----:B------:R-:W-:Y:S01]  /*7bb0*/  F2FP.BF16.F32.PACK_AB R158, R191, R190 ;  /* 0x000000bebf9e723e */ /* 0x000fe200000010ff */
[----:B------:R-:W-:Y:S01]  /*7bc0*/  @!P3 STS [R154+0x38400], R13 ;  /* 0x0384000d9a00b388 */ /* 0x000fe20000000800 */
[----:B---3--:R-:W-:Y:S01]  /*7bd0*/  F2FP.BF16.F32.PACK_AB R152, R175, R20 ;  /* 0x00000014af98723e */ /* 0x008fe200000010ff */
[-C--:B------:R-:W-:Y:S01]  /*7be0*/  FMUL.FTZ R27, R27, R197.reuse ;  /* 0x000000c51b1b7220 */ /* 0x080fe20000410000 */
[-C--:B------:R-:W-:Y:S01]  /*7bf0*/  FMUL.FTZ R30, R30, R197.reuse ;  /* 0x000000c51e1e7220 */ /* 0x080fe20000410000 */
[----:B------:R1:W-:Y:S01]  /*7c00*/  @!P3 STS [R154+0x38420], R197 ;  /* 0x038420c59a00b388 */ /* 0x0003e20000000800 */
        /* <DEDUP_REMOVED lines=9> */
[----:B-1----:R-:W-:Y:S01]  /*7ca0*/  F2FP.BF16.F32.PACK_AB R154, R181, R178 ;  /* 0x000000b2b59a723e */ /* 0x002fe200000010ff */
[-C--:B------:R-:W-:Y:S01]  /*7cb0*/  FMUL.FTZ R46, R46, R197.reuse ;  /* 0x000000c52e2e7220 */ /* 0x080fe20000410000 */
[-C--:B------:R-:W-:Y:S01]  /*7cc0*/  FMUL.FTZ R47, R47, R197.reuse ;  /* 0x000000c52f2f7220 */ /* 0x080fe20000410000 */
[-C--:B------:R-:W-:Y:S01]  /*7cd0*/  FMUL.FTZ R50, R50, R197.reuse ;  /* 0x000000c532327220 */ /* 0x080fe20000410000 */
[-C--:B------:R-:W-:Y:S01]  /*7ce0*/  FMUL.FTZ R51, R51, R197.reuse ;  /* 0x000000c533337220 */ /* 0x080fe20000410000 */
[-C--:B------:R-:W-:Y:S01]  /*7cf0*/  FMUL.FTZ R54, R54, R197.reuse ;  /* 0x000000c536367220 */ /* 0x080fe20000410000 */
[-C--:B------:R-:W-:Y:S01]  /*7d00*/  FMUL.FTZ R55, R55, R197.reuse ;  /* 0x000000c537377220 */ /* 0x080fe20000410000 */
[----:B------:R-:W1:Y:S01]  /*7d10*/  MUFU.EX2 R196, R196 ;  /* 0x000000c400c47308 */ /* 0x000e620000000800 */
[----:B--2---:R-:W-:Y:S01]  /*7d20*/  F2FP.BF16.F32.PACK_AB R153, R15, R14 ;  /* 0x0000000e0f99723e */ /* 0x004fe200000010ff */
        /* <DEDUP_REMOVED lines=14> */
[----:B------:R-:W2:Y:S01]  /*7e10*/  MUFU.EX2 R199, R199 ;  /* 0x000000c700c77308 */ /* 0x000ea20000000800 */
[----:B-1----:R-:W-:Y:S01]  /*7e20*/  F2FP.BF16.F32.PACK_AB R155, R196, R21 ;  /* 0x00000015c49b723e */ /* 0x002fe200000010ff */
[----:B------:R-:W-:Y:S01]  /*7e30*/  BAR.SYNC.DEFER_BLOCKING 0xf, 0x100 ;  /* 0x03c4000000007b1d */ /* 0x000fe20000010000 */
[-C--:B------:R-:W-:Y:S01]  /*7e40*/  FMUL.FTZ R83, R83, R197.reuse ;  /* 0x000000c553537220 */ /* 0x080fe20000410000 */
[-C--:B------:R-:W-:Y:S01]  /*7e50*/  FMUL.FTZ R86, R86, R197.reuse ;  /* 0x000000c556567220 */ /* 0x080fe20000410000 */
[----:B------:R-:W-:Y:S01]  /*7e60*/  FMUL.FTZ R87, R87, R197 ;  /* 0x000000c557577220 */ /* 0x000fe20000410000 */
[----:B------:R-:W-:Y:S01]  /*7e70*/  FMUL.FTZ R89, R89, R13 ;  /* 0x0000000d59597220 */ /* 0x000fe20000410000 */
[-C--:B------:R-:W-:Y:S01]  /*7e80*/  FMUL.FTZ R90, R90, R197.reuse ;  /* 0x000000c55a5a7220 */ /* 0x080fe20000410000 */
[----:B------:R-:W-:Y:S01]  /*7e90*/  MUFU.EX2 R200, R200 ;  /* 0x000000c800c87308 */ /* 0x000fe20000000800 */
[----:B------:R-:W-:Y:S01]  /*7ea0*/  FMUL.FTZ R91, R91, R197 ;  /* 0x000000c55b5b7220 */ /* 0x000fe20000410000 */
[-C--:B------:R-:W-:Y:S01]  /*7eb0*/  FMUL.FTZ R92, R92, R13.reuse ;  /* 0x0000000d5c5c7220 */ /* 0x080fe20000410000 */
[----:B------:R-:W-:Y:S01]  /*7ec0*/  FMUL.FTZ R93, R93, R13 ;  /* 0x0000000d5d5d7220 */ /* 0x000fe20000410000 */
[-C--:B------:R-:W-:Y:S01]  /*7ed0*/  FMUL.FTZ R94, R94, R197.reuse ;  /* 0x000000c55e5e7220 */ /* 0x080fe20000410000 */
[----:B------:R-:W-:Y:S01]  /*7ee0*/  FMUL.FTZ R95, R95, R197 ;  /* 0x000000c55f5f7220 */ /* 0x000fe20000410000 */
[-C--:B------:R-:W-:Y:S01]  /*7ef0*/  FMUL.FTZ R96, R96, R13.reuse ;  /* 0x0000000d60607220 */ /* 0x080fe20000410000 */
[----:B------:R-:W-:Y:S01]  /*7f00*/  FMUL.FTZ R97, R97, R13 ;  /* 0x0000000d61617220 */ /* 0x000fe20000410000 */
[----:B------:R-:W1:Y:S01]  /*7f10*/  MUFU.EX2 R201, R201 ;  /* 0x000000c900c97308 */ /* 0x000e620000000800 */
[----:B--2---:R-:W-:Y:S01]  /*7f20*/  F2FP.BF16.F32.PACK_AB R157, R199, R198 ;  /* 0x000000c6c79d723e */ /* 0x004fe200000010ff */
[-C--:B------:R-:W-:Y:S01]  /*7f30*/  FMUL.FTZ R98, R98, R197.reuse ;  /* 0x000000c562627220 */ /* 0x080fe20000410000 */
[----:B------:R-:W-:Y:S01]  /*7f40*/  FMUL.FTZ R99, R99, R197 ;  /* 0x000000c563637220 */ /* 0x000fe20000410000 */
[-C--:B------:R-:W-:Y:S01]  /*7f50*/  FMUL.FTZ R100, R100, R13.reuse ;  /* 0x0000000d64647220 */ /* 0x080fe20000410000 */
[----:B------:R-:W-:Y:S01]  /*7f60*/  FMUL.FTZ R101, R101, R13 ;  /* 0x0000000d65657220 */ /* 0x000fe20000410000 */
[-C--:B------:R-:W-:Y:S01]  /*7f70*/  FMUL.FTZ R102, R102, R197.reuse ;  /* 0x000000c566667220 */ /* 0x080fe20000410000 */
[----:B------:R-:W-:Y:S01]  /*7f80*/  FMUL.FTZ R103, R103, R197 ;  /* 0x000000c567677220 */ /* 0x000fe20000410000 */
[----:B------:R-:W2:Y:S01]  /*7f90*/  MUFU.EX2 R193, R193 ;  /* 0x000000c100c17308 */ /* 0x000ea20000000800 */
[-C--:B------:R-:W-:Y:S01]  /*7fa0*/  FMUL.FTZ R104, R104, R13.reuse ;  /* 0x0000000d68687220 */ /* 0x080fe20000410000 */
[----:B------:R-:W-:Y:S01]  /*7fb0*/  FMUL.FTZ R105, R105, R13 ;  /* 0x0000000d69697220 */ /* 0x000fe20000410000 */
[-C--:B------:R-:W-:Y:S01]  /*7fc0*/  FMUL.FTZ R106, R106, R197.reuse ;  /* 0x000000c56a6a7220 */ /* 0x080fe20000410000 */
[----:B------:R-:W-:Y:S01]  /*7fd0*/  FMUL.FTZ R107, R107, R197 ;  /* 0x000000c56b6b7220 */ /* 0x000fe20000410000 */
[-C--:B------:R-:W-:Y:S01]  /*7fe0*/  FMUL.FTZ R108, R108, R13.reuse ;  /* 0x0000000d6c6c7220 */ /* 0x080fe20000410000 */
[----:B------:R-:W-:Y:S01]  /*7ff0*/  FMUL.FTZ R109, R109, R13 ;  /* 0x0000000d6d6d7220 */ /* 0x000fe20000410000 */
[-C--:B------:R-:W-:Y:S01]  /*8000*/  FMUL.FTZ R110, R110, R197.reuse ;  /* 0x000000c56e6e7220 */ /* 0x080fe20000410000 */
[----:B------:R-:W-:Y:S01]  /*8010*/  MUFU.EX2 R194, R194 ;  /* 0x000000c200c27308 */ /* 0x000fe20000000800 */
[----:B-1----:R-:W-:Y:S01]  /*8020*/  F2FP.BF16.F32.PACK_AB R159, R201, R200 ;  /* 0x000000c8c99f723e */ /* 0x002fe200000010ff */
[----:B------:R-:W-:Y:S01]  /*8030*/  FMUL.FTZ R111, R111, R197 ;  /* 0x000000c56f6f7220 */ /* 0x000fe20000410000 */
[-C--:B------:R-:W-:Y:S01]  /*8040*/  FMUL.FTZ R112, R112, R13.reuse ;  /* 0x0000000d70707220 */ /* 0x080fe20000410000 */
[----:B------:R-:W-:Y:S01]  /*8050*/  FMUL.FTZ R113, R113, R13 ;  /* 0x0000000d71717220 */ /* 0x000fe20000410000 */
[-C--:B------:R-:W-:Y:S01]  /*8060*/  FMUL.FTZ R114, R114, R197.reuse ;  /* 0x000000c572727220 */ /* 0x080fe20000410000 */
[----:B------:R-:W-:Y:S01]  /*8070*/  FMUL.FTZ R115, R115, R197 ;  /* 0x000000c573737220 */ /* 0x000fe20000410000 */
[-C--:B------:R-:W-:Y:S01]  /*8080*/  FMUL.FTZ R116, R116, R13.reuse ;  /* 0x0000000d74747220 */ /* 0x080fe20000410000 */
[----:B------:R-:W1:Y:S01]  /*8090*/  MUFU.EX2 R195, R195 ;  /* 0x000000c300c37308 */ /* 0x000e620000000800 */
[----:B--2---:R-:W-:Y:S01]  /*80a0*/  F2FP.BF16.F32.PACK_AB R160, R193, R192 ;  /* 0x000000c0c1a0723e */ /* 0x004fe200000010ff */
[----:B------:R-:W-:Y:S01]  /*80b0*/  FMUL.FTZ R117, R117, R13 ;  /* 0x0000000d75757220 */ /* 0x000fe20000410000 */
[-C--:B------:R-:W-:Y:S01]  /*80c0*/  FMUL.FTZ R118, R118, R197.reuse ;  /* 0x000000c576767220 */ /* 0x080fe20000410000 */
[----:B------:R-:W-:Y:S01]  /*80d0*/  FMUL.FTZ R119, R119, R197 ;  /* 0x000000c577777220 */ /* 0x000fe20000410000 */
[-C--:B------:R-:W-:Y:S01]  /*80e0*/  FMUL.FTZ R120, R120, R13.reuse ;  /* 0x0000000d78787220 */ /* 0x080fe20000410000 */
        /* <DEDUP_REMOVED lines=10> */
[----:B------:R-:W2:Y:S01]  /*8190*/  MUFU.EX2 R171, R171 ;  /* 0x000000ab00ab7308 */ /* 0x000ea20000000800 */
[----:B-1----:R-:W-:Y:S01]  /*81a0*/  F2FP.BF16.F32.PACK_AB R162, R195, R194 ;  /* 0x000000c2c3a2723e */ /* 0x002fe200000010ff */
[-C--:B------:R-:W-:Y:S01]  /*81b0*/  FMUL.FTZ R130, R130, R197.reuse ;  /* 0x000000c582827220 */ /* 0x080fe20000410000 */
[----:B------:R-:W-:Y:S01]  /*81c0*/  FMUL.FTZ R131, R131, R197 ;  /* 0x000000c583837220 */ /* 0x000fe20000410000 */
[-C--:B------:R-:W-:Y:S01]  /*81d0*/  FMUL.FTZ R132, R132, R13.reuse ;  /* 0x0000000d84847220 */ /* 0x080fe20000410000 */
[----:B------:R-:W-:Y:S01]  /*81e0*/  FMUL.FTZ R133, R133, R13 ;  /* 0x0000000d85857220 */ /* 0x000fe20000410000 */
[-C--:B------:R-:W-:Y:S01]  /*81f0*/  FMUL.FTZ R134, R134, R197.reuse ;  /* 0x000000c586867220 */ /* 0x080fe20000410000 */
[----:B------:R-:W-:Y:S01]  /*8200*/  FMUL.FTZ R135, R135, R197 ;  /* 0x000000c587877220 */ /* 0x000fe20000410000 */
[----:B------:R-:W-:Y:S01]  /*8210*/  MUFU.EX2 R174, R174 ;  /* 0x000000ae00ae7308 */ /* 0x000fe20000000800 */
[-C--:B------:R-:W-:Y:S01]  /*8220*/  FMUL.FTZ R136, R136, R13.reuse ;  /* 0x0000000d88887220 */ /* 0x080fe20000410000 */
        /* <DEDUP_REMOVED lines=18> */
[----:B------:R2:W-:Y:S01]  /*8350*/  STSM.16.M88.4 [R23+0x36400], R152 ;  /* 0x0364009817007844 */ /* 0x0005e20000000200 */
[----:B------:R-:W-:Y:S01]  /*8360*/  FFMA.FTZ R8, R13, R8, R20 ;  /* 0x000000080d087223 */ /* 0x000fe20000010014 */
[----:B------:R-:W-:Y:S01]  /*8370*/  FFMA.FTZ R10, R197, R10, R14 ;  /* 0x0000000ac50a7223 */ /* 0x000fe2000001000e */
[----:B------:R-:W-:Y:S01]  /*8380*/  @!P1 VIADD R11, R11, 0x38860 ;  /* 0x000388600b0b9836 */ /* 0x000fe20000000000 */
[----:B------:R-:W3:Y:S01]  /*8390*/  MUFU.EX2 R169, R169 ;  /* 0x000000a900a97308 */ /* 0x000ee20000000800 */
[----:B-1----:R-:W-:Y:S01]  /*83a0*/  F2FP.BF16.F32.PACK_AB R163, R203, R174 ;  /* 0x000000aecba3723e */ /* 0x002fe200000010ff */
[----:B------:R2:W-:Y:S01]  /*83b0*/  STSM.16.M88.4 [R22], R156 ;  /* 0x0000009c16007844 */ /* 0x0005e20000000200 */
[----:B------:R-:W-:Y:S01]  /*83c0*/  FADD.FTZ R175, R175, R8 ;  /* 0x00000008afaf7221 */ /* 0x000fe20000010000 */
[----:B------:R-:W-:Y:S01]  /*83d0*/  FADD.FTZ R10, R15, R10 ;  /* 0x0000000a0f0a7221 */ /* 0x000fe20000010000 */
[----:B------:R-:W-:Y:S01]  /*83e0*/  @!P1 PRMT R11, RZ, 0x654, R11 ;  /* 0x00000654ff0b9816 */ /* 0x000fe2000000000b */
[----:B------:R2:W-:Y:S01]  /*83f0*/  STSM.16.M88.4 [R185], R160 ;  /* 0x000000a0b9007844 */ /* 0x0005e20000000200 */
[----:B------:R-:W-:Y:S01]  /*8400*/  FADD.FTZ R178, R178, R175 ;  /* 0x000000afb2b27221 */ /* 0x000fe20000010000 */
[----:B------:R-:W-:Y:S01]  /*8410*/  MUFU.EX2 R172, R172 ;  /* 0x000000ac00ac7308 */ /* 0x000fe20000000800 */
[----:B------:R-:W-:Y:S01]  /*8420*/  FADD.FTZ R21, R21, R10 ;  /* 0x0000000a15157221 */ /* 0x000fe20000010000 */
[----:B------:R-:W-:-:S02]  /*8430*/  IMAD.MOV.U32 R14, RZ, RZ, R3 ;  /* 0x000000ffff0e7224 */ /* 0x000fc400078e0003 */
[----:B------:R-:W-:Y:S01]  /*8440*/  FADD.FTZ R181, R181, R178 ;  /* 0x000000b2b5b57221 */ /* 0x000fe20000010000 */
[----:B------:R-:W-:Y:S02]  /*8450*/  IMAD.MOV.U32 R13, RZ, RZ, R0 ;  /* 0x000000ffff0d7224 */ /* 0x000fe400078e0000 */
[----:B------:R-:W-:Y:S01]  /*8460*/  FADD.FTZ R21, R196, R21 ;  /* 0x00000015c4157221 */ /* 0x000fe20000010000 */
[----:B------:R-:W-:Y:S01]  /*8470*/  FADD.FTZ R182, R182, R181 ;  /* 0x000000b5b6b67221 */ /* 0x000fe20000010000 */
[----:B------:R-:W1:Y:S01]  /*8480*/  MUFU.EX2 R173, R173 ;  /* 0x000000ad00ad7308 */ /* 0x000e620000000800 */
[----:B---3--:R-:W-:Y:S01]  /*8490*/  F2FP.BF16.F32.PACK_AB R164, R169, R168 ;  /* 0x000000a8a9a4723e */ /* 0x008fe200000010ff */
[----:B------:R-:W-:Y:S01]  /*84a0*/  FADD.FTZ R198, R198, R21 ;  /* 0x00000015c6c67221 */ /* 0x000fe20000010000 */
[----:B------:R-:W-:-:S03]  /*84b0*/  FADD.FTZ R189, R189, R182 ;  /* 0x000000b6bdbd7221 */ /* 0x000fc60000010000 */
[----:B------:R-:W-:Y:S01]  /*84c0*/  FADD.FTZ R199, R199, R198 ;  /* 0x000000c6c7c77221 */ /* 0x000fe20000010000 */
[----:B------:R-:W-:Y:S01]  /*84d0*/  FADD.FTZ R190, R190, R189 ;  /* 0x000000bdbebe7221 */ /* 0x000fe20000010000 */
[----:B------:R-:W-:Y:S02]  /*84e0*/  MUFU.EX2 R176, R176 ;  /* 0x000000b000b07308 */ /* 0x000fe40000000800 */
[----:B------:R-:W-:Y:S01]  /*84f0*/  FADD.FTZ R200, R200, R199 ;  /* 0x000000c7c8c87221 */ /* 0x000fe20000010000 */
[----:B------:R-:W-:-:S03]  /*8500*/  FADD.FTZ R191, R191, R190 ;  /* 0x000000bebfbf7221 */ /* 0x000fc60000010000 */
[----:B------:R-:W-:Y:S01]  /*8510*/  FADD.FTZ R201, R201, R200 ;  /* 0x000000c8c9c97221 */ /* 0x000fe20000010000 */
[----:B------:R-:W-:Y:S01]  /*8520*/  FADD.FTZ R192, R192, R191 ;  /* 0x000000bfc0c07221 */ /* 0x000fe20000010000 */
[----:B------:R-:W3:Y:S01]  /*8530*/  MUFU.EX2 R177, R177 ;  /* 0x000000b100b17308 */ /* 0x000ee20000000800 */
[----:B-1----:R-:W-:Y:S01]  /*8540*/  F2FP.BF16.F32.PACK_AB R166, R173, R172 ;  /* 0x000000acada6723e */ /* 0x002fe200000010ff */
[----:B------:R-:W-:Y:S01]  /*8550*/  FADD.FTZ R170, R170, R201 ;  /* 0x000000c9aaaa7221 */ /* 0x000fe20000010000 */
[----:B------:R-:W-:-:S03]  /*8560*/  FADD.FTZ R193, R193, R192 ;  /* 0x000000c0c1c17221 */ /* 0x000fc60000010000 */
[----:B------:R-:W-:Y:S01]  /*8570*/  FADD.FTZ R171, R171, R170 ;  /* 0x000000aaabab7221 */ /* 0x000fe20000010000 */
[----:B------:R-:W-:Y:S01]  /*8580*/  FADD.FTZ R194, R194, R193 ;  /* 0x000000c1c2c27221 */ /* 0x000fe20000010000 */
[----:B------:R1:W4:Y:S02]  /*8590*/  MUFU.EX2 R12, R180 ;  /* 0x000000b4000c7308 */ /* 0x0003240000000800 */
[----:B------:R-:W-:Y:S01]  /*85a0*/  FADD.FTZ R174, R174, R171 ;  /* 0x000000abaeae7221 */ /* 0x000fe20000010000 */
[----:B------:R-:W-:-:S03]  /*85b0*/  FADD.FTZ R195, R195, R194 ;  /* 0x000000c2c3c37221 */ /* 0x000fc60000010000 */
[----:B------:R-:W-:Y:S01]  /*85c0*/  FADD.FTZ R203, R203, R174 ;  /* 0x000000aecbcb7221 */ /* 0x000fe20000010000 */
[----:B------:R-:W-:Y:S01]  /*85d0*/  FADD.FTZ R168, R168, R195 ;  /* 0x000000c3a8a87221 */ /* 0x000fe20000010000 */
[----:B------:R-:W5:Y:S01]  /*85e0*/  MUFU.EX2 R179, R179 ;  /* 0x000000b300b37308 */ /* 0x000f620000000800 */
[----:B---3--:R-:W-:Y:S01]  /*85f0*/  F2FP.BF16.F32.PACK_AB R165, R177, R176 ;  /* 0x000000b0b1a5723e */ /* 0x008fe200000010ff */
[----:B-1----:R-:W-:Y:S02]  /*8600*/  VIADD R180, R202, 0x80 ;  /* 0x00000080cab47836 */ /* 0x002fe40000000000 */
[----:B------:R-:W-:Y:S01]  /*8610*/  FADD.FTZ R176, R176, R203 ;  /* 0x000000cbb0b07221 */ /* 0x000fe20000010000 */
[----:B------:R-:W-:-:S03]  /*8620*/  FADD.FTZ R169, R169, R168 ;  /* 0x000000a8a9a97221 */ /* 0x000fc60000010000 */
[----:B------:R-:W-:Y:S01]  /*8630*/  FADD.FTZ R177, R177, R176 ;  /* 0x000000b0b1b17221 */ /* 0x000fe20000010000 */
[----:B------:R-:W-:-:S03]  /*8640*/  FADD.FTZ R8, R172, R169 ;  /* 0x000000a9ac087221 */ /* 0x000fc60000010000 */
[----:B----4-:R-:W-:Y:S01]  /*8650*/  FADD.FTZ R10, R12, R177 ;  /* 0x000000b10c0a7221 */ /* 0x010fe20000010000 */
[----:B------:R-:W-:Y:S01]  /*8660*/  FADD.FTZ R8, R173, R8 ;  /* 0x00000008ad087221 */ /* 0x000fe20000010000 */
[C---:B-----5:R-:W-:Y:S02]  /*8670*/  F2FP.BF16.F32.PACK_AB R167, R179.reuse, R12 ;  /* 0x0000000cb3a7723e */ /* 0x060fe400000010ff */
[----:B------:R-:W-:Y:S01]  /*8680*/  FADD.FTZ R10, R179, R10 ;  /* 0x0000000ab30a7221 */ /* 0x000fe20000010000 */
[----:B------:R-:W-:Y:S02]  /*8690*/  MOV R12, R2 ;  /* 0x00000002000c7202 */ /* 0x000fe40000000f00 */
[----:B------:R2:W-:Y:S01]  /*86a0*/  STSM.16.M88.4 [R184], R164 ;  /* 0x000000a4b8007844 */ /* 0x0005e20000000200 */
[----:B------:R-:W-:-:S06]  /*86b0*/  WARPGROUP.ARRIVE ;  /* 0x00000000000079c5 */ /* 0x000fcc0000000000 */
[----:B------:R-:W-:Y:S01]  /*86c0*/  HGMMA.64x256x16.F32.BF16 R24, R152, gdesc[UR8].tnspB, R24, gsb0 ;  /* 0x43e0000898187df0 */ /* 0x000fe20008001818 */
        /* <DEDUP_REMOVED lines=29> */
[----:B------:R2:W-:Y:S01]  /*88a0*/  @!P1 SYNCS.ARRIVE.TRANS64.RED.A1T0 RZ, [R11+URZ], RZ ;  /* 0x000000ff0bff99a7 */ /* 0x0005e2000810043f */
[----:B------:R-:W-:Y:S05]  /*88b0*/  @P2 BRA `(.L_x_159) ;  /* 0xffffffcc00a42947 */ /* 0x000fea000383ffff */
.L_x_150:
[----:B------:R-:W1:Y:S01]  /*88c0*/  SHFL.BFLY PT, R5, R8, 0x2, 0x1f ;  /* 0x0c401f0008057f89 */ /* 0x000e6200000e0000 */
[----:B------:R-:W-:Y:S01]  /*88d0*/  IADD3 R9, -R19, RZ, RZ ;  /* 0x000000ff13097210 */ /* 0x000fe20007ffe1ff */
[----:B--2---:R-:W-:Y:S01]  /*88e0*/  IMAD.MOV.U32 R157, RZ, RZ, -0x800000 ;  /* 0xff800000ff9d7424 */ /* 0x004fe200078e00ff */
[----:B------:R-:W-:Y:S01]  /*88f0*/  MOV R13, UR4 ;  /* 0x00000004000d7c02 */ /* 0x000fe20008000f00 */
[----:B------:R-:W2:Y:S01]  /*8900*/  SHFL.BFLY PT, R7, R10, 0x2, 0x1f ;  /* 0x0c401f000a077f89 */ /* 0x000ea200000e0000 */
[----:B------:R-:W-:Y:S08]  /*8910*/  BAR.ARV 0x8, 0xa0 ;  /* 0x0202800000007b1d */ /* 0x000ff00000002000 */
[----:B------:R-:W-:Y:S01]  /*8920*/  BAR.SYNC.DEFER_BLOCKING 0xf, 0x100 ;  /* 0x03c4000000007b1d */ /* 0x000fe20000010000 */
[----:B------:R-:W-:Y:S01]  /*8930*/  ISETP.NE.AND P3, PT, R18, R9, PT ;  /* 0x000000091200720c */ /* 0x000fe20003f65270 */
[----:B------:R-:W-:Y:S01]  /*8940*/  IMAD.MOV.U32 R156, RZ, RZ, -0x800000 ;  /* 0xff800000ff9c7424 */ /* 0x000fe200078e00ff */
[----:B------:R-:W-:Y:S01]  /*8950*/  UIADD3 UR38, UR38, 0x1, URZ ;  /* 0x0000000126267890 */ /* 0x000fe2000fffe03f */
[----:B-1----:R-:W-:Y:S01]  /*8960*/  FADD.FTZ R5, R5, R8 ;  /* 0x0000000805057221 */ /* 0x002fe20000010000 */
[----:B------:R-:W-:-:S02]  /*8970*/  IMAD.MOV.U32 R8, RZ, RZ, RZ ;  /* 0x000000ffff087224 */ /* 0x000fc400078e00ff */
[----:B--2---:R-:W-:Y:S02]  /*8980*/  FADD.FTZ R7, R7, R10 ;  /* 0x0000000a07077221 */ /* 0x004fe40000010000 */
[----:B------:R-:W1:Y:S04]  /*8990*/  SHFL.BFLY PT, R4, R5, 0x1, 0x1f ;  /* 0x0c201f0005047f89 */ /* 0x000e6800000e0000 */
[----:B------:R-:W2:Y:S01]  /*89a0*/  SHFL.BFLY PT, R6, R7, 0x1, 0x1f ;  /* 0x0c201f0007067f89 */ /* 0x000ea200000e0000 */
[----:B-1----:R-:W-:Y:S01]  /*89b0*/  FADD.FTZ R11, R5, R4 ;  /* 0x00000004050b7221 */ /* 0x002fe20000010000 */
[C---:B------:R-:W-:Y:S02]  /*89c0*/  VIADD R4, R2.reuse, 0x1 ;  /* 0x0000000102047836 */ /* 0x040fe40000000000 */
[----:B------:R-:W-:-:S02]  /*89d0*/  @!P3 IMAD R2, R2, 0x40, R17 ;  /* 0x000000400202b824 */ /* 0x000fc400078e0211 */
[----:B--2---:R-:W-:Y:S01]  /*89e0*/  FADD.FTZ R6, R7, R6 ;  /* 0x0000000607067221 */ /* 0x004fe20000010000 */
[----:B------:R-:W-:Y:S01]  /*89f0*/  FSETP.NE.FTZ.AND P1, PT, R11, RZ, PT ;  /* 0x000000ff0b00720b */ /* 0x000fe20003f35000 */
[----:B------:R-:W-:Y:S01]  /*8a00*/  IMAD.U32 R7, RZ, RZ, UR4 ;  /* 0x00000004ff077e24 */ /* 0x000fe2000f8e00ff */
[----:B------:R-:W-:Y:S02]  /*8a10*/  ISETP.NE.AND P0, PT, R4, 0x2, PT ;  /* 0x000000020400780c */ /* 0x000fe40003f05270 */
[----:B------:R-:W-:Y:S02]  /*8a20*/  FSETP.NE.FTZ.AND P2, PT, R6, RZ, PT ;  /* 0x000000ff0600720b */ /* 0x000fe40003f55000 */
[----:B------:R-:W-:Y:S02]  /*8a30*/  SEL R5, RZ, 0x1, P0 ;  /* 0x00000001ff057807 */ /* 0x000fe40000000000 */
[----:B------:R-:W-:Y:S02]  /*8a40*/  @!P3 LEA R9, R2, UR42, 0x2 ;  /* 0x0000002a0209bc11 */ /* 0x000fe4000f8e10ff */
[----:B------:R-:W-:-:S02]  /*8a50*/  LOP3.LUT R16, R16, R5, RZ, 0x3c, !PT ;  /* 0x0000000510107212 */ /* 0x000fc400078e3cff */
[----:B------:R-:W-:Y:S01]  /*8a60*/  MOV R5, RZ ;  /* 0x000000ff00057202 */ /* 0x000fe20000000f00 */
[----:B------:R-:W1:Y:S01]  /*8a70*/  @P1 MUFU.RCP R8, R11 ;  /* 0x0000000b00081308 */ /* 0x000e620000001000 */
[----:B------:R-:W-:-:S03]  /*8a80*/  @P1 FMUL.FTZ R7, R7, 0.69314718246459960938 ;  /* 0x3f31721807071820 */ /* 0x000fc60000410000 */
[----:B------:R-:W-:-:S04]  /*8a90*/  @P2 FMUL.FTZ R13, R13, 0.69314718246459960938 ;  /* 0x3f3172180d0d2820 */ /* 0x000fc80000410000 */
[----:B------:R-:W2:Y:S08]  /*8aa0*/  @P2 MUFU.RCP R5, R6 ;  /* 0x0000000600052308 */ /* 0x000eb00000001000 */
[----:B------:R-:W3:Y:S01]  /*8ab0*/  @P1 MUFU.LG2 R2, R11 ;  /* 0x0000000b00021308 */ /* 0x000ee20000000c00 */
[----:B-1----:R1:W-:Y:S01]  /*8ac0*/  @!P3 STS [R9+0x38400], R8 ;  /* 0x038400080900b388 */ /* 0x0023e20000000800 */
[-C--:B------:R-:W-:Y:S01]  /*8ad0*/  FMUL.FTZ R24, R24, R8.reuse ;  /* 0x0000000818187220 */ /* 0x080fe20000410000 */
[-C--:B------:R-:W-:Y:S01]  /*8ae0*/  FMUL.FTZ R25, R25, R8.reuse ;  /* 0x0000000819197220 */ /* 0x080fe20000410000 */
[-C--:B------:R-:W-:Y:S01]  /*8af0*/  FMUL.FTZ R28, R28, R8.reuse ;  /* 0x000000081c1c7220 */ /* 0x080fe20000410000 */
[-C--:B------:R-:W-:Y:S01]  /*8b00*/  FMUL.FTZ R29, R29, R8.reuse ;  /* 0x000000081d1d7220 */ /* 0x080fe20000410000 */
[-C--:B------:R-:W-:Y:S01]  /*8b10*/  FMUL.FTZ R32, R32, R8.reuse ;  /* 0x0000000820207220 */ /* 0x080fe20000410000 */
[-C--:B------:R-:W-:Y:S01]  /*8b20*/  FMUL.FTZ R33, R33, R8.reuse ;  /* 0x0000000821217220 */ /* 0x080fe20000410000 */
[----:B------:R-:W4:Y:S01]  /*8b30*/  @P2 MUFU.LG2 R6, R6 ;  /* 0x0000000600062308 */ /* 0x000f220000000c00 */
        /* <DEDUP_REMOVED lines=8> */
[----:B---3--:R-:W-:Y:S01]  /*8bc0*/  @P1 FMUL.FTZ R2, R2, 0.69314718246459960938 ;  /* 0x3f31721802021820 */ /* 0x008fe20000410000 */
[-C--:B------:R-:W-:Y:S01]  /*8bd0*/  FMUL.FTZ R49, R49, R8.reuse ;  /* 0x0000000831317220 */ /* 0x080fe20000410000 */
[-C--:B------:R-:W-:Y:S01]  /*8be0*/  FMUL.FTZ R52, R52, R8.reuse ;  /* 0x0000000834347220 */ /* 0x080fe20000410000 */
[----:B------:R-:W-:Y:S01]  /*8bf0*/  FMUL.FTZ R53, R53, R8 ;  /* 0x0000000835357220 */ /* 0x000fe20000410000 */
[----:B------:R-:W-:Y:S01]  /*8c00*/  @P1 FFMA.FTZ R157, R7, R0, R2 ;  /* 0x00000000079d1223 */ /* 0x000fe20000010002 */
[-C--:B------:R-:W-:Y:S01]  /*8c10*/  FMUL.FTZ R56, R56, R8.reuse ;  /* 0x0000000838387220 */ /* 0x080fe20000410000 */
[-C--:B------:R-:W-:Y:S01]  /*8c20*/  FMUL.FTZ R57, R57, R8.reuse ;  /* 0x0000000839397220 */ /* 0x080fe20000410000 */
[-C--:B------:R-:W-:Y:S01]  /*8c30*/  FMUL.FTZ R60, R60, R8.reuse ;  /* 0x000000083c3c7220 */ /* 0x080fe20000410000 */
[----:B----4-:R-:W-:Y:S01]  /*8c40*/  @P2 FMUL.FTZ R6, R6, 0.69314718246459960938 ;  /* 0x3f31721806062820 */ /* 0x010fe20000410000 */
        /* <DEDUP_REMOVED lines=110> */
[----:B------:R-:W-:Y:S01]  /*9330*/  SEL R2, R4, RZ, P0 ;  /* 0x000000ff04027207 */ /* 0x000fe20000000000 */
[----:B-1----:R-:W-:Y:S06]  /*9340*/  BAR.ARV 0xe, 0x100 ;  /* 0x0384000000007b1d */ /* 0x002fec0000002000 */
.L_x_138:
        /* <DEDUP_REMOVED lines=16> */
[----:B--2---:R-:W-:Y:S01]  /*9450*/  ISETP.NE.AND P0, PT, R0, RZ, PT ;  /* 0x000000ff0000720c */ /* 0x004fe20003f05270 */
[----:B------:R-:W-:Y:S01]  /*9460*/  IMAD.U32 R115, RZ, RZ, UR5 ;  /* 0x00000005ff737e24 */ /* 0x000fe2000f8e00ff */
[----:B------:R-:W-:Y:S02]  /*9470*/  MOV R114, UR4 ;  /* 0x0000000400727c02 */ /* 0x000fe40008000f00 */
[----:B------:R-:W-:-:S02]  /*9480*/  F2FP.BF16.F32.PACK_AB R43, R47, R46 ;  /* 0x0000002e2f2b723e */ /* 0x000fc400000010ff */
[----:B------:R-:W-:Y:S01]  /*9490*/  F2FP.BF16.F32.PACK_AB R49, R51, R50 ;  /* 0x000000323331723e */ /* 0x000fe200000010ff */
[----:B------:R-:W-:Y:S01]  /*94a0*/  IMAD.WIDE R114, R188, 0x2, R114 ;  /* 0x00000002bc727825 */ /* 0x000fe200078e0272 */
[----:B------:R-:W-:Y:S02]  /*94b0*/  F2FP.BF16.F32.PACK_AB R56, R57, R56 ;  /* 0x000000383938723e */ /* 0x000fe400000010ff */
[----:B------:R-:W-:Y:S02]  /*94c0*/  F2FP.BF16.F32.PACK_AB R50, R53, R52 ;  /* 0x000000343532723e */ /* 0x000fe400000010ff */
[C---:B------:R-:W-:Y:S02]  /*94d0*/  IADD3 R173, P2, R114.reuse, 0x20, RZ ;  /* 0x0000002072ad7810 */ /* 0x040fe40007f5e0ff */
[C---:B------:R-:W-:Y:S02]  /*94e0*/  IADD3 R175, P4, R114.reuse, 0x60, RZ ;  /* 0x0000006072af7810 */ /* 0x040fe40007f9e0ff */
[C---:B------:R-:W-:Y:S01]  /*94f0*/  IADD3 R6, P3, R114.reuse, 0x40, RZ ;  /* 0x0000004072067810 */ /* 0x040fe20007f7e0ff */
[--C-:B------:R-:W-:Y:S01]  /*9500*/  IMAD.X R5, RZ, RZ, R115.reuse, P2 ;  /* 0x000000ffff057224 */ /* 0x100fe200010e0673 */
[C---:B------:R-:W-:Y:S01]  /*9510*/  LOP3.LUT R3, R114.reuse, 0x380, RZ, 0xc0, !PT ;  /* 0x0000038072037812 */ /* 0x040fe200078ec0ff */
[----:B------:R-:W-:Y:S01]  /*9520*/  IMAD.X R9, RZ, RZ, R115, P4 ;  /* 0x000000ffff097224 */ /* 0x000fe200020e0673 */
[----:B------:R-:W-:-:S02]  /*9530*/  IADD3 R177, P5, R114, 0x2000, RZ ;  /* 0x0000200072b17810 */ /* 0x000fc40007fbe0ff */
[C---:B------:R-:W-:Y:S02]  /*9540*/  IADD3 R14, P1, R114.reuse, 0x2040, RZ ;  /* 0x00002040720e7810 */ /* 0x040fe40007f3e0ff */
[C---:B------:R-:W-:Y:S01]  /*9550*/  IADD3 R181, P2, R114.reuse, 0x2060, RZ ;  /* 0x0000206072b57810 */ /* 0x040fe20007f5e0ff */
[--C-:B------:R-:W-:Y:S01]  /*9560*/  IMAD.X R11, RZ, RZ, R115.reuse, P5 ;  /* 0x000000ffff0b7224 */ /* 0x100fe200028e0673 */
[----:B------:R-:W-:Y:S01]  /*9570*/  IADD3.X R7, RZ, R115, RZ, P3, !PT ;  /* 0x00000073ff077210 */ /* 0x000fe20001ffe4ff */
[--C-:B------:R-:W-:Y:S01]  /*9580*/  IMAD.X R15, RZ, RZ, R115.reuse, P1 ;  /* 0x000000ffff0f7224 */ /* 0x100fe200008e0673 */
[C---:B------:R-:W-:Y:S01]  /*9590*/  IADD3 R189, P4, R114.reuse, 0x4020, RZ ;  /* 0x0000402072bd7810 */ /* 0x040fe20007f9e0ff */
[--C-:B------:R-:W-:Y:S01]  /*95a0*/  IMAD.X R21, RZ, RZ, R115.reuse, P2 ;  /* 0x000000ffff157224 */ /* 0x100fe200010e0673 */
[C---:B------:R-:W-:Y:S02]  /*95b0*/  IADD3 R179, P6, R114.reuse, 0x2020, RZ ;  /* 0x0000202072b37810 */ /* 0x040fe40007fde0ff */
[----:B------:R-:W-:Y:S01]  /*95c0*/  IADD3 R183, P3, R114, 0x4000, RZ ;  /* 0x0000400072b77810 */ /* 0x000fe20007f7e0ff */
[----:B------:R-:W-:Y:S01]  /*95d0*/  IMAD.X R87, RZ, RZ, R115, P4 ;  /* 0x000000ffff577224 */ /* 0x000fe200020e0673 */
[----:B------:R-:W-:-:S02]  /*95e0*/  SHF.R.U64 R3, R3, 0x3, RZ ;  /* 0x0000000303037819 */ /* 0x000fc400000012ff */
[-C--:B------:R-:W-:Y:S02]  /*95f0*/  IADD3.X R13, RZ, R115.reuse, RZ, P6, !PT ;  /* 0x00000073ff0d7210 */ /* 0x080fe400037fe4ff */
[----:B------:R-:W-:Y:S02]  /*9600*/  IADD3.X R83, RZ, R115, RZ, P3, !PT ;  /* 0x00000073ff537210 */ /* 0x000fe40001ffe4ff */
[C---:B------:R-:W-:Y:S02]  /*9610*/  IADD3 R90, P5, R114.reuse, 0x4040, RZ ;  /* 0x00004040725a7810 */ /* 0x040fe40007fbe0ff */
[C---:B------:R-:W-:Y:S02]  /*9620*/  IADD3 R191, P6, R114.reuse, 0x4060, RZ ;  /* 0x0000406072bf7810 */ /* 0x040fe40007fde0ff */
[C---:B------:R-:W-:Y:S01]  /*9630*/  IADD3 R193, P1, R114.reuse, 0x6000, RZ ;  /* 0x0000600072c17810 */ /* 0x040fe20007f3e0ff */
[----:B------:R-:W-:Y:S01]  /*9640*/  IMAD.X R91, RZ, RZ, R115, P5 ;  /* 0x000000ffff5b7224 */ /* 0x000fe200028e0673 */
[----:B------:R-:W-:-:S02]  /*9650*/  IADD3 R195, P2, R114, 0x6020, RZ ;  /* 0x0000602072c37810 */ /* 0x000fc40007f5e0ff */
[C---:B------:R-:W-:Y:S01]  /*9660*/  IADD3 R106, P3, R114.reuse, 0x6040, RZ ;  /* 0x00006040726a7810 */ /* 0x040fe20007f7e0ff */
[--C-:B------:R-:W-:Y:S01]  /*9670*/  IMAD.X R99, RZ, RZ, R115.reuse, P1 ;  /* 0x000000ffff637224 */ /* 0x100fe200008e0673 */
[----:B------:R-:W-:Y:S01]  /*9680*/  IADD3 R197, P4, R114, 0x6060, RZ ;  /* 0x0000606072c57810 */ /* 0x000fe20007f9e0ff */
[--C-:B------:R-:W-:Y:S01]  /*9690*/  IMAD.X R103, RZ, RZ, R115.reuse, P2 ;  /* 0x000000ffff677224 */ /* 0x100fe200010e0673 */
[----:B------:R-:W-:Y:S02]  /*96a0*/  LOP3.LUT R114, R3, R114, RZ, 0x3c, !PT ;  /* 0x0000007203727212 */ /* 0x000fe400078e3cff */
[----:B------:R-:W-:Y:S01]  /*96b0*/  LOP3.LUT R3, R6, 0x380, RZ, 0xc0, !PT ;  /* 0x0000038006037812 */ /* 0x000fe200078ec0ff */
[----:B------:R-:W-:Y:S01]  /*96c0*/  IMAD.X R111, RZ, RZ, R115, P4 ;  /* 0x000000ffff6f7224 */ /* 0x000fe200020e0673 */
[----:B------:R-:W-:Y:S02]  /*96d0*/  LOP3.LUT R0, R173, 0x380, RZ, 0xc0, !PT ;  /* 0x00000380ad007812 */ /* 0x000fe400078ec0ff */
[----:B------:R-:W-:-:S02]  /*96e0*/  SHF.R.U64 R3, R3, 0x3, RZ ;  /* 0x0000000303037819 */ /* 0x000fc400000012ff */
[----:B------:R-:W-:Y:S02]  /*96f0*/  SHF.R.U64 R0, R0, 0x3, RZ ;  /* 0x0000000300007819 */ /* 0x000fe400000012ff */
[----:B------:R-:W-:Y:S02]  /*9700*/  LOP3.LUT R6, R3, R6, RZ, 0x3c, !PT ;  /* 0x0000000603067212 */ /* 0x000fe400078e3cff */
[----:B------:R-:W-:Y:S02]  /*9710*/  LOP3.LUT R3, R14, 0x380, RZ, 0xc0, !PT ;  /* 0x000003800e037812 */ /* 0x000fe400078ec0ff */
[----:B------:R-:W-:Y:S02]  /*9720*/  LOP3.LUT R4, R0, R173, RZ, 0x3c, !PT ;  /* 0x000000ad00047212 */ /* 0x000fe400078e3cff */
[----:B------:R-:W-:Y:S02]  /*9730*/  LOP3.LUT R0, R179, 0x380, RZ, 0xc0, !PT ;  /* 0x00000380b3007812 */ /* 0x000fe400078ec0ff */
[----:B------:R-:W-:-:S02]  /*9740*/  SHF.R.U64 R3, R3, 0x3, RZ ;  /* 0x0000000303037819 */ /* 0x000fc400000012ff */
[----:B------:R-:W-:Y:S02]  /*9750*/  SHF.R.U64 R0, R0, 0x3, RZ ;  /* 0x0000000300007819 */ /* 0x000fe400000012ff */
[----:B------:R-:W-:Y:S02]  /*9760*/  LOP3.LUT R14, R3, R14, RZ, 0x3c, !PT ;  /* 0x0000000e030e7212 */ /* 0x000fe400078e3cff */
[----:B------:R-:W-:Y:S02]  /*9770*/  LOP3.LUT R3, R90, 0x380, RZ, 0xc0, !PT ;  /* 0x000003805a037812 */ /* 0x000fe400078ec0ff */
[----:B------:R-:W-:Y:S02]  /*9780*/  LOP3.LUT R12, R0, R179, RZ, 0x3c, !PT ;  /* 0x000000b3000c7212 */ /* 0x000fe400078e3cff */
[----:B------:R-:W-:Y:S02]  /*9790*/  LOP3.LUT R8, R175, 0x380, RZ, 0xc0, !PT ;  /* 0x00000380af087812 */ /* 0x000fe400078ec0ff */
[----:B------:R-:W-:-:S02]  /*97a0*/  LOP3.LUT R0, R189, 0x380, RZ, 0xc0, !PT ;  /* 0x00000380bd007812 */ /* 0x000fc400078ec0ff */
[----:B------:R-:W-:Y:S02]  /*97b0*/  LOP3.LUT R10, R177, 0x380, RZ, 0xc0, !PT ;  /* 0x00000380b10a7812 */ /* 0x000fe400078ec0ff */
[----:B------:R-:W-:Y:S02]  /*97c0*/  SHF.R.U64 R3, R3, 0x3, RZ ;  /* 0x0000000303037819 */ /* 0x000fe400000012ff */
[----:B------:R-:W-:Y:S02]  /*97d0*/  LOP3.LUT R27, R197, 0x380, RZ, 0xc0, !PT ;  /* 0x00000380c51b7812 */ /* 0x000fe400078ec0ff */
[----:B------:R-:W-:Y:S02]  /*97e0*/  LOP3.LUT R82, R183, 0x380, RZ, 0xc0, !PT ;  /* 0x00000380b7527812 */ /* 0x000fe400078ec0ff */
[----:B------:R-:W-:Y:S02]  /*97f0*/  SHF.R.U64 R8, R8, 0x3, RZ ;  /* 0x0000000308087819 */ /* 0x000fe400000012ff */
[----:B------:R-:W-:-:S02]  /*9800*/  LOP3.LUT R20, R181, 0x380, RZ, 0xc0, !PT ;  /* 0x00000380b5147812 */ /* 0x000fc400078ec0ff */
[----:B------:R-:W-:Y:S02]  /*9810*/  SHF.R.U64 R0, R0, 0x3, RZ ;  /* 0x0000000300007819 */ /* 0x000fe400000012ff */
[----:B------:R-:W-:Y:S02]  /*9820*/  SHF.R.U64 R10, R10, 0x3, RZ ;  /* 0x000000030a0a7819 */ /* 0x000fe400000012ff */
[----:B------:R-:W-:Y:S02]  /*9830*/  LOP3.LUT R98, R193, 0x380, RZ, 0xc0, !PT ;  /* 0x00000380c1627812 */ /* 0x000fe400078ec0ff */
[----:B------:R-:W-:Y:S02]  /*9840*/  LOP3.LUT R90, R3, R90, RZ, 0x3c, !PT ;  /* 0x0000005a035a7212 */ /* 0x000fe400078e3cff */
[----:B------:R-:W-:Y:S02]  /*9850*/  SHF.R.U64 R28, R27, 0x3, RZ ;  /* 0x000000031b1c7819 */ /* 0x000fe400000012ff */
[----:B------:R-:W-:-:S02]  /*9860*/  LOP3.LUT R3, R106, 0x380, RZ, 0xc0, !PT ;  /* 0x000003806a037812 */ /* 0x000fc400078ec0ff */
[----:B------:R-:W-:Y:S02]  /*9870*/  SHF.R.U64 R82, R82, 0x3, RZ ;  /* 0x0000000352527819 */ /* 0x000fe400000012ff */
[----:B------:R-:W-:Y:S02]  /*9880*/  LOP3.LUT R8, R8, R175, RZ, 0x3c, !PT ;  /* 0x000000af08087212 */ /* 0x000fe400078e3cff */
[----:B------:R-:W-:Y:S02]  /*9890*/  SHF.R.U64 R20, R20, 0x3, RZ ;  /* 0x0000000314147819 */ /* 0x000fe400000012ff */
[----:B------:R-:W-:Y:S02]  /*98a0*/  LOP3.LUT R94, R191, 0x380, RZ, 0xc0, !PT ;  /* 0x00000380bf5e7812 */ /* 0x000fe400078ec0ff */
[----:B------:R-:W-:Y:S02]  /*98b0*/  LOP3.LUT R86, R0, R189, RZ, 0x3c, !PT ;  /* 0x000000bd00567212 */ /* 0x000fe400078e3cff */
[----:B------:R-:W-:-:S02]  /*98c0*/  LOP3.LUT R10, R10, R177, RZ, 0x3c, !PT ;  /* 0x000000b10a0a7212 */ /* 0x000fc400078e3cff */
[----:B------:R-:W-:Y:S02]  /*98d0*/  SHF.R.U64 R98, R98, 0x3, RZ ;  /* 0x0000000362627819 */ /* 0x000fe400000012ff */
[----:B------:R-:W-:Y:S02]  /*98e0*/  MOV R114, R114 ;  /* 0x0000007200727202 */ /* 0x000fe40000000f00 */
[----:B------:R-:W-:Y:S02]  /*98f0*/  LOP3.LUT R0, R195, 0x380, RZ, 0xc0, !PT ;  /* 0x00000380c3007812 */ /* 0x000fe400078ec0ff */
[----:B------:R-:W-:Y:S02]  /*9900*/  F2FP.BF16.F32.PACK_AB R27, R31, R30 ;  /* 0x0000001e1f1b723e */ /* 0x000fe400000010ff */
[----:B------:R-:W-:Y:S02]  /*9910*/  LOP3.LUT R110, R28, R197, RZ, 0x3c, !PT ;  /* 0x000000c51c6e7212 */ /* 0x000fe400078e3cff */
[----:B------:R-:W-:Y:S01]  /*9920*/  SHF.R.U64 R3, R3, 0x3, RZ ;  /* 0x0000000303037819 */ /* 0x000fe200000012ff */
[----:B------:R1:W-:Y:S01]  /*9930*/  STSM.16.M88.4 [R114], R24 ;  /* 0x0000001872007844 */ /* 0x0003e20000000200 */
[----:B------:R-:W-:-:S02]  /*9940*/  MOV R28, R4 ;  /* 0x00000004001c7202 */ /* 0x000fc40000000f00 */
[----:B------:R-:W-:Y:S02]  /*9950*/  LOP3.LUT R82, R82, R183, RZ, 0x3c, !PT ;  /* 0x000000b752527212 */ /* 0x000fe400078e3cff */
[----:B------:R-:W-:Y:S01]  /*9960*/  MOV R6, R6 ;  /* 0x0000000600067202 */ /* 0x000fe20000000f00 */
[----:B------:R2:W-:Y:S01]  /*9970*/  STSM.16.M88.4 [R28], R32 ;  /* 0x000000201c007844 */ /* 0x0005e20000000200 */
[----:B------:R-:W-:Y:S02]  /*9980*/  LOP3.LUT R20, R20, R181, RZ, 0x3c, !PT ;  /* 0x000000b514147212 */ /* 0x000fe400078e3cff */
[----:B------:R-:W-:Y:S01]  /*9990*/  SHF.R.U64 R94, R94, 0x3, RZ ;  /* 0x000000035e5e7819 */ /* 0x000fe200000012ff */
[----:B------:R2:W-:Y:S01]  /*99a0*/  STSM.16.M88.4 [R6], R40 ;  /* 0x0000002806007844 */ /* 0x0005e20000000200 */
[----:B------:R-:W-:Y:S02]  /*99b0*/  MOV R8, R8 ;  /* 0x0000000800087202 */ /* 0x000fe40000000f00 */
[----:B------:R-:W-:-:S02]  /*99c0*/  F2FP.BF16.F32.PACK_AB R51, R55, R54 ;  /* 0x000000363733723e */ /* 0x000fc400000010ff */
[----:B------:R-:W-:Y:S02]  /*99d0*/  F2FP.BF16.F32.PACK_AB R57, R59, R58 ;  /* 0x0000003a3b39723e */ /* 0x000fe400000010ff */
[----:B------:R-:W-:Y:S01]  /*99e0*/  F2FP.BF16.F32.PACK_AB R64, R65, R64 ;  /* 0x000000404140723e */ /* 0x000fe200000010ff */
[----:B------:R2:W-:Y:S01]  /*99f0*/  STSM.16.M88.4 [R8], R48 ;  /* 0x0000003008007844 */ /* 0x0005e20000000200 */
[----:B------:R-:W-:Y:S02]  /*9a00*/  LOP3.LUT R98, R98, R193, RZ, 0x3c, !PT ;  /* 0x000000c162627212 */ /* 0x000fe400078e3cff */
[----:B------:R-:W-:Y:S02]  /*9a10*/  SHF.R.U64 R0, R0, 0x3, RZ ;  /* 0x0000000300007819 */ /* 0x000fe400000012ff */
[----:B------:R-:W-:Y:S02]  /*9a20*/  MOV R10, R10 ;  /* 0x0000000a000a7202 */ /* 0x000fe40000000f00 */
[----:B------:R-:W-:-:S02]  /*9a30*/  F2FP.BF16.F32.PACK_AB R58, R61, R60 ;  /* 0x0000003c3d3a723e */ /* 0x000fc400000010ff */
[----:B------:R-:W-:Y:S02]  /*9a40*/  F2FP.BF16.F32.PACK_AB R59, R63, R62 ;  /* 0x0000003e3f3b723e */ /* 0x000fe400000010ff */
[----:B------:R-:W-:Y:S02]  /*9a50*/  F2FP.BF16.F32.PACK_AB R65, R67, R66 ;  /* 0x000000424341723e */ /* 0x000fe400000010ff */
[----:B------:R-:W-:Y:S01]  /*9a60*/  F2FP.BF16.F32.PACK_AB R72, R73, R72 ;  /* 0x000000484948723e */ /* 0x000fe200000010ff */
[----:B------:R2:W-:Y:S01]  /*9a70*/  STSM.16.M88.4 [R10], R56 ;  /* 0x000000380a007844 */ /* 0x0005e20000000200 */
[----:B------:R-:W-:Y:S02]  /*9a80*/  IADD3.X R107, RZ, R115, RZ, P3, !PT ;  /* 0x00000073ff6b7210 */ /* 0x000fe40001ffe4ff */
[----:B------:R-:W-:Y:S02]  /*9a90*/  LOP3.LUT R106, R3, R106, RZ, 0x3c, !PT ;  /* 0x0000006a036a7212 */ /* 0x000fe400078e3cff */
[----:B------:R-:W-:-:S02]  /*9aa0*/  MOV R12, R12 ;  /* 0x0000000c000c7202 */ /* 0x000fc40000000f00 */
[----:B------:R-:W-:Y:S02]  /*9ab0*/  F2FP.BF16.F32.PACK_AB R66, R69, R68 ;  /* 0x000000444542723e */ /* 0x000fe400000010ff */
[----:B------:R-:W-:Y:S02]  /*9ac0*/  F2FP.BF16.F32.PACK_AB R67, R71, R70 ;  /* 0x000000464743723e */ /* 0x000fe400000010ff */
[----:B------:R-:W-:Y:S02]  /*9ad0*/  F2FP.BF16.F32.PACK_AB R73, R75, R74 ;  /* 0x0000004a4b49723e */ /* 0x000fe400000010ff */
[----:B------:R-:W-:Y:S01]  /*9ae0*/  MOV R14, R14 ;  /* 0x0000000e000e7202 */ /* 0x000fe20000000f00 */
[----:B------:R2:W-:Y:S01]  /*9af0*/  STSM.16.M88.4 [R12], R64 ;  /* 0x000000400c007844 */ /* 0x0005e20000000200 */
[----:B------:R-:W-:Y:S02]  /*9b00*/  MOV R5, R82 ;  /* 0x0000005200057202 */ /* 0x000fe40000000f00 */
[----:B------:R-:W-:-:S02]  /*9b10*/  F2FP.BF16.F32.PACK_AB R74, R77, R76 ;  /* 0x0000004c4d4a723e */ /* 0x000fc400000010ff */
[----:B------:R-:W-:Y:S02]  /*9b20*/  F2FP.BF16.F32.PACK_AB R75, R79, R78 ;  /* 0x0000004e4f4b723e */ /* 0x000fe400000010ff */
[----:B------:R-:W-:Y:S02]  /*9b30*/  F2FP.BF16.F32.PACK_AB R80, R81, R80 ;  /* 0x000000505150723e */ /* 0x000fe400000010ff */
[----:B------:R-:W-:Y:S01]  /*9b40*/  IADD3.X R95, RZ, R115, RZ, P6, !PT ;  /* 0x00000073ff5f7210 */ /* 0x000fe200037fe4ff */
[----:B------:R2:W-:Y:S01]  /*9b50*/  STSM.16.M88.4 [R14], R72 ;  /* 0x000000480e007844 */ /* 0x0005e20000000200 */
[----:B------:R-:W-:Y:S02]  /*9b60*/  LOP3.LUT R94, R94, R191, RZ, 0x3c, !PT ;  /* 0x000000bf5e5e7212 */ /* 0x000fe400078e3cff */
[----:B------:R-:W-:Y:S02]  /*9b70*/  MOV R20, R20 ;  /* 0x0000001400147202 */ /* 0x000fe40000000f00 */
[----:B------:R-:W-:-:S02]  /*9b80*/  MOV R4, R90 ;  /* 0x0000005a00047202 */ /* 0x000fc40000000f00 */
[----:B------:R-:W-:Y:S02]  /*9b90*/  F2FP.BF16.F32.PACK_AB R81, R153, R152 ;  /* 0x000000989951723e */ /* 0x000fe400000010ff */
[----:B------:R-:W-:Y:S02]  /*9ba0*/  F2FP.BF16.F32.PACK_AB R82, R85, R84 ;  /* 0x000000545552723e */ /* 0x000fe400000010ff */
[----:B------:R-:W-:Y:S02]  /*9bb0*/  F2FP.BF16.F32.PACK_AB R83, R155, R154 ;  /* 0x0000009a9b53723e */ /* 0x000fe400000010ff */
[----:B------:R-:W-:Y:S02]  /*9bc0*/  F2FP.BF16.F32.PACK_AB R88, R89, R88 ;  /* 0x000000585958723e */ /* 0x000fe400000010ff */
[----:B------:R-:W-:Y:S01]  /*9bd0*/  LOP3.LUT R102, R0, R195, RZ, 0x3c, !PT ;  /* 0x000000c300667212 */ /* 0x000fe200078e3cff */
[----:B------:R2:W-:Y:S01]  /*9be0*/  STSM.16.M88.4 [R20], R80 ;  /* 0x0000005014007844 */ /* 0x0005e20000000200 */
[----:B------:R-:W-:-:S02]  /*9bf0*/  MOV R3, R98 ;  /* 0x0000006200037202 */ /* 0x000fc40000000f00 */
[----:B------:R-:W-:Y:S02]  /*9c00*/  F2FP.BF16.F32.PACK_AB R89, R159, R158 ;  /* 0x0000009e9f59723e */ /* 0x000fe400000010ff */
[----:B------:R-:W-:Y:S02]  /*9c10*/  F2FP.BF16.F32.PACK_AB R90, R93, R92 ;  /* 0x0000005c5d5a723e */ /* 0x000fe400000010ff */
[----:B------:R-:W-:Y:S02]  /*9c20*/  F2FP.BF16.F32.PACK_AB R91, R161, R160 ;  /* 0x000000a0a15b723e */ /* 0x000fe400000010ff */
[----:B------:R-:W-:Y:S02]  /*9c30*/  F2FP.BF16.F32.PACK_AB R96, R97, R96 ;  /* 0x000000606160723e */ /* 0x000fe400000010ff */
[----:B------:R-:W-:Y:S01]  /*9c40*/  MOV R86, R86 ;  /* 0x0000005600567202 */ /* 0x000fe20000000f00 */
[----:B------:R2:W-:Y:S01]  /*9c50*/  STSM.16.M88.4 [R5], R88 ;  /* 0x0000005805007844 */ /* 0x0005e20000000200 */
[----:B------:R-:W-:-:S02]  /*9c60*/  MOV R0, R106 ;  /* 0x0000006a00007202 */ /* 0x000fc40000000f00 */
[----:B------:R-:W-:Y:S02]  /*9c70*/  F2FP.BF16.F32.PACK_AB R97, R163, R162 ;  /* 0x000000a2a361723e */ /* 0x000fe400000010ff */
[----:B------:R-:W-:Y:S02]  /*9c80*/  F2FP.BF16.F32.PACK_AB R98, R101, R100 ;  /* 0x000000646562723e */ /* 0x000fe400000010ff */
[----:B------:R-:W-:Y:S02]  /*9c90*/  F2FP.BF16.F32.PACK_AB R99, R165, R164 ;  /* 0x000000a4a563723e */ /* 0x000fe400000010ff */
[----:B------:R-:W-:Y:S02]  /*9ca0*/  F2FP.BF16.F32.PACK_AB R104, R105, R104 ;  /* 0x000000686968723e */ /* 0x000fe400000010ff */
[----:B------:R-:W-:Y:S01]  /*9cb0*/  F2FP.BF16.F32.PACK_AB R105, R167, R166 ;  /* 0x000000a6a769723e */ /* 0x000fe200000010ff */
[----:B------:R2:W-:Y:S01]  /*9cc0*/  STSM.16.M88.4 [R86], R96 ;  /* 0x0000006056007844 */ /* 0x0005e20000000200 */
[----:B------:R-:W-:-:S02]  /*9cd0*/  F2FP.BF16.F32.PACK_AB R106, R109, R108 ;  /* 0x0000006c6d6a723e */ /* 0x000fc400000010ff */
[----:B------:R-:W-:Y:S02]  /*9ce0*/  F2FP.BF16.F32.PACK_AB R107, R169, R168 ;  /* 0x000000a8a96b723e */ /* 0x000fe400000010ff */
[----:B------:R-:W-:Y:S02]  /*9cf0*/  F2FP.BF16.F32.PACK_AB R112, R113, R112 ;  /* 0x000000707170723e */ /* 0x000fe400000010ff */
[----:B------:R-:W-:Y:S01]  /*9d00*/  F2FP.BF16.F32.PACK_AB R120, R121, R120 ;  /* 0x000000787978723e */ /* 0x000fe200000010ff */
[----:B------:R2:W-:Y:S01]  /*9d10*/  STSM.16.M88.4 [R4], R104 ;  /* 0x0000006804007844 */ /* 0x0005e20000000200 */
[----:B------:R-:W-:Y:S02]  /*9d20*/  MOV R94, R94 ;  /* 0x0000005e005e7202 */ /* 0x000fe40000000f00 */
[----:B------:R-:W-:Y:S02]  /*9d30*/  F2FP.BF16.F32.PACK_AB R113, R171, R170 ;  /* 0x000000aaab71723e */ /* 0x000fe400000010ff */
[----:B-1----:R-:W-:-:S02]  /*9d40*/  F2FP.BF16.F32.PACK_AB R114, R117, R116 ;  /* 0x000000747572723e */ /* 0x002fc400000010ff */
[----:B------:R-:W-:Y:S02]  /*9d50*/  F2FP.BF16.F32.PACK_AB R115, R119, R118 ;  /* 0x000000767773723e */ /* 0x000fe400000010ff */
[----:B------:R-:W-:Y:S02]  /*9d60*/  F2FP.BF16.F32.PACK_AB R121, R123, R122 ;  /* 0x0000007a7b79723e */ /* 0x000fe400000010ff */
[----:B------:R-:W-:Y:S01]  /*9d70*/  F2FP.BF16.F32.PACK_AB R128, R129, R128 ;  /* 0x000000808180723e */ /* 0x000fe200000010ff */
[----:B------:R2:W-:Y:S01]  /*9d80*/  STSM.16.M88.4 [R94], R112 ;  /* 0x000000705e007844 */ /* 0x0005e20000000200 */
[----:B------:R-:W-:Y:S02]  /*9d90*/  F2FP.BF16.F32.PACK_AB R122, R125, R124 ;  /* 0x0000007c7d7a723e */ /* 0x000fe400000010ff */
[----:B------:R-:W-:Y:S02]  /*9da0*/  F2FP.BF16.F32.PACK_AB R123, R127, R126 ;  /* 0x0000007e7f7b723e */ /* 0x000fe400000010ff */
[----:B------:R-:W-:-:S02]  /*9db0*/  F2FP.BF16.F32.PACK_AB R129, R131, R130 ;  /* 0x000000828381723e */ /* 0x000fc400000010ff */
[----:B------:R-:W-:Y:S01]  /*9dc0*/  F2FP.BF16.F32.PACK_AB R136, R137, R136 ;  /* 0x000000888988723e */ /* 0x000fe200000010ff */
[----:B------:R2:W-:Y:S01]  /*9dd0*/  STSM.16.M88.4 [R3], R120 ;  /* 0x0000007803007844 */ /* 0x0005e20000000200 */
[----:B------:R-:W-:Y:S02]  /*9de0*/  MOV R102, R102 ;  /* 0x0000006600667202 */ /* 0x000fe40000000f00 */
        /* <DEDUP_REMOVED lines=36> */
[----:B------:R-:W-:Y:S02]  /*a030*/  IMAD.U32 R5, RZ, RZ, UR5 ;  /* 0x00000005ff057e24 */ /* 0x000fe4000f8e00ff */
[----:B------:R-:W-:Y:S01]  /*a040*/  IMAD.U32 R4, RZ, RZ, UR4 ;  /* 0x00000004ff047e24 */ /* 0x000fe2000f8e00ff */
        /* <DEDUP_REMOVED lines=8> */
[C---:B------:R-:W-:Y:S01]  /*a0d0*/  VIADD R8, R7.reuse, 0x8 ;  /* 0x0000000807087836 */ /* 0x040fe20000000000 */
[----:B------:R-:W-:Y:S01]  /*a0e0*/  IADD3 R0, P2, R7, R4, RZ ;  /* 0x0000000407007210 */ /* 0x000fe20007f5e0ff */
[----:B------:R-:W-:-:S03]  /*a0f0*/  IMAD R6, R9, UR36, R6 ;  /* 0x0000002409067c24 */ /* 0x000fc6000f8e0206 */
[----:B------:R-:W-:Y:S01]  /*a100*/  ISETP.GE.OR P0, PT, R8, UR4, P0 ;  /* 0x0000000408007c0c */ /* 0x000fe20008706670 */
[----:B------:R-:W-:Y:S01]  /*a110*/  ULDC.64 UR4, c[0x0][0xc40] ;  /* 0x0003100000047ab9 */ /* 0x000fe20000000a00 */
[----:B------:R-:W-:Y:S02]  /*a120*/  IADD3.X R3, R3, R5, R6, P2, !PT ;  /* 0x0000000503037210 */ /* 0x000fe400017fe406 */
[----:B------:R-:W-:-:S04]  /*a130*/  LEA R4, P2, R0, UR4, 0x2 ;  /* 0x0000000400047c11 */ /* 0x000fc8000f8410ff */
[----:B------:R-:W-:-:S05]  /*a140*/  LEA.HI.X R5, R0, UR5, R3, 0x2, P2 ;  /* 0x0000000500057c11 */ /* 0x000fca00090f1403 */
[----:B------:R1:W-:Y:S04]  /*a150*/  @!P1 STG.E desc[UR54][R4.64], R157 ;  /* 0x0000009d04009986 */ /* 0x0003e8000c101936 */
[----:B------:R1:W-:Y:S02]  /*a160*/  @!P0 STG.E desc[UR54][R4.64+0x20], R156 ;  /* 0x0000209c04008986 */ /* 0x0003e4000c101936 */
.L_x_160:
[----:B--2---:R-:W2:Y:S01]  /*a170*/  SHFL.IDX PT, R0, R187, RZ, 0x1f ;  /* 0x00001fffbb007589 */ /* 0x004ea200000e0000 */
[----:B------:R-:W-:Y:S02]  /*a180*/  ULDC UR4, c[0x0][0xc] ;  /* 0x0000030000047ab9 */ /* 0x000fe40000000800 */
[----:B------:R-:W-:Y:S01]  /*a190*/  UIADD3 UR41, UR4, UR41, URZ ;  /* 0x0000002904297290 */ /* 0x000fe2000fffe03f */
[----:B--2---:R-:W-:-:S13]  /*a1a0*/  ISETP.NE.AND P0, PT, R0, 0x7, PT ;  /* 0x000000070000780c */ /* 0x004fda0003f05270 */
        /* <DEDUP_REMOVED lines=26> */
[----:B--2---:R-:W-:Y:S01]  /*a350*/  UMOV UR32, UR6 ;  /* 0x0000000600207c82 */ /* 0x004fe20008000000 */
[----:B------:R-:W-:Y:S01]  /*a360*/  UMOV UR33, UR7 ;  /* 0x0000000700217c82 */ /* 0x000fe20008000000 */
[----:B------:R-:W-:Y:S01]  /*a370*/  UIADD3 UR6, UR42, 0xa000, URZ ;  /* 0x0000a0002a067890 */ /* 0x000fe2000fffe03f */
[----:B------:R2:W-:Y:S01]  /*a380*/  UTMASTG.5D [UR32], [UR4] ;  /* 0x00000020040073b5 */ /* 0x0005e20008020000 */
[----:B------:R-:W-:Y:S01]  /*a390*/  UMOV UR7, 0x140 ;  /* 0x0000014000077882 */ /* 0x000fe20000000000 */
[----:B--2---:R-:W-:Y:S01]  /*a3a0*/  UMOV UR32, UR8 ;  /* 0x0000000800207c82 */ /* 0x004fe20008000000 */
[----:B------:R-:W-:Y:S01]  /*a3b0*/  UMOV UR33, UR9 ;  /* 0x0000000900217c82 */ /* 0x000fe20008000000 */
[----:B------:R-:W-:Y:S01]  /*a3c0*/  UIADD3 UR8, UR42, 0xc000, URZ ;  /* 0x0000c0002a087890 */ /* 0x000fe2000fffe03f */
[----:B------:R2:W-:Y:S01]  /*a3d0*/  UTMASTG.5D [UR32], [UR4] ;  /* 0x00000020040073b5 */ /* 0x0005e20008020000 */
[----:B------:R-:W-:Y:S01]  /*a3e0*/  UIADD3 UR9, UR42, 0xe000, URZ ;  /* 0x0000e0002a097890 */ /* 0x000fe2000fffe03f */
[----:B--2---:R-:W-:Y:S01]  /*a3f0*/  UMOV UR32, UR10 ;  /* 0x0000000a00207c82 */ /* 0x004fe20008000000 */
[----:B------:R-:W-:-:S02]  /*a400*/  UMOV UR33, UR11 ;  /* 0x0000000b00217c82 */ /* 0x000fc40008000000 */
[----:B------:R2:W-:Y:S02]  /*a410*/  UTMASTG.5D [UR32], [UR4] ;  /* 0x00000020040073b5 */ /* 0x0005e40008020000 */
[----:B--2---:R-:W-:Y:S01]  /*a420*/  UMOV UR32, UR12 ;  /* 0x0000000c00207c82 */ /* 0x004fe20008000000 */
[----:B------:R-:W-:Y:S02]  /*a430*/  UMOV UR33, UR13 ;  /* 0x0000000d00217c82 */ /* 0x000fe40008000000 */
[----:B------:R2:W-:Y:S02]  /*a440*/  UTMASTG.5D [UR32], [UR4] ;  /* 0x00000020040073b5 */ /* 0x0005e40008020000 */
[----:B--2---:R-:W-:Y:S01]  /*a450*/  UMOV UR32, UR6 ;  /* 0x0000000600207c82 */ /* 0x004fe20008000000 */
[----:B------:R-:W-:Y:S01]  /*a460*/  UMOV UR33, UR7 ;  /* 0x0000000700217c82 */ /* 0x000fe20008000000 */
[----:B------:R-:W-:Y:S01]  /*a470*/  UMOV UR6, 0x180 ;  /* 0x0000018000067882 */ /* 0x000fe20000000000 */
[----:B------:R2:W-:Y:S02]  /*a480*/  UTMASTG.5D [UR32], [UR4] ;  /* 0x00000020040073b5 */ /* 0x0005e40008020000 */
[----:B--2---:R-:W-:Y:S01]  /*a490*/  UMOV UR32, UR8 ;  /* 0x0000000800207c82 */ /* 0x004fe20008000000 */
[----:B------:R-:W-:Y:S01]  /*a4a0*/  UMOV UR33, UR6 ;  /* 0x0000000600217c82 */ /* 0x000fe20008000000 */
[----:B------:R-:W-:Y:S01]  /*a4b0*/  UMOV UR6, 0x1c0 ;  /* 0x000001c000067882 */ /* 0x000fe20000000000 */
[----:B------:R2:W-:Y:S02]  /*a4c0*/  UTMASTG.5D [UR32], [UR4] ;  /* 0x00000020040073b5 */ /* 0x0005e40008020000 */
[----:B--2---:R-:W-:Y:S01]  /*a4d0*/  UMOV UR32, UR9 ;  /* 0x0000000900207c82 */ /* 0x004fe20008000000 */
[----:B------:R-:W-:Y:S01]  /*a4e0*/  UMOV UR33, UR6 ;  /* 0x0000000600217c82 */ /* 0x000fe20008000000 */
[----:B------:R-:W-:Y:S01]  /*a4f0*/  UIADD3 UR6, UR42, 0x38820, URZ ;  /* 0x000388202a067890 */ /* 0x000fe2000fffe03f */
[----:B------:R2:W-:Y:S03]  /*a500*/  UTMASTG.5D [UR32], [UR4] ;  /* 0x00000020040073b5 */ /* 0x0005e60008020000 */
[----:B------:R-:W-:Y:S01]  /*a510*/  UPRMT UR6, URZ, 0x654, UR6 ;  /* 0x000006543f067896 */ /* 0x000fe20008000006 */
[----:B------:R0:W-:Y:S01]  /*a520*/  UTMACMDFLUSH ;  /* 0x00000000000079b7 */ /* 0x0001e20000000000 */
[----:B------:R-:W-:-:S07]  /*a530*/  DEPBAR.LE SB0, 0x0 ;  /* 0x000080000000791a */ /* 0x000fce0000000000 */
[----:B--2---:R-:W-:Y:S03]  /*a540*/  SYNCS.ARRIVE.TRANS64.RED.A1T0 RZ, [UR6], RZ ;  /* 0x000000ffffff79a7 */ /* 0x004fe60008100406 */
.L_x_162:
[----:B------:R-:W-:Y:S05]  /*a550*/  BSYNC B0 ;  /* 0x0000000000007941 */ /* 0x000fea0003800000 */
.L_x_161:
[----:B------:R-:W2:Y:S02]  /*a560*/  LDC R0, c[0x0][0xea4] ;  /* 0x0003a900ff007b82 */ /* 0x000ea40000000800 */
[----:B--2---:R-:W-:-:S13]  /*a570*/  ISETP.LE.AND P0, PT, R0, UR41, PT ;  /* 0x0000002900007c0c */ /* 0x004fda000bf03270 */
[----:B------:R-:W-:Y:S05]  /*a580*/  @!P0 BRA `(.L_x_163) ;  /* 0xffffff6800408947 */ /* 0x000fea000383ffff */
[----:B------:R-:W-:Y:S05]  /*a590*/  EXIT ;  /* 0x000000000000794d */ /* 0x000fea0003800000 */
.L_x_133:
[----:B------:R-:W-:-:S08]  /*a5a0*/  NOP ;  /* 0x0000000000007918 */ /* 0x000fd00000000000 */
[----:B------:R-:W1:-:S00]  /*a5b0*/  USETMAXREG.DEALLOC.CTAPOOL 0x18 ;  /* 0x00000018000079c8 */ /* 0x000e4000080e0500 */
[----:B-1----:R-:W-:-:S06]  /*a5c0*/  LOP3.LUT R0, R0, 0x3, RZ, 0xc0, !PT ;  /* 0x0000000300007812 */ /* 0x002fcc00078ec0ff */
[----:B------:R-:W1:Y:S02]  /*a5d0*/  SHFL.IDX PT, R0, R0, RZ, 0x1f ;  /* 0x00001fff00007589 */ /* 0x000e6400000e0000 */
[----:B-1----:R-:W-:-:S13]  /*a5e0*/  ISETP.NE.AND P0, PT, R0, RZ, PT ;  /* 0x000000ff0000720c */ /* 0x002fda0003f05270 */
[----:B------:R-:W-:Y:S05]  /*a5f0*/  @P0 EXIT ;  /* 0x000000000000094d */ /* 0x000fea0003800000 */
[----:B------:R-:W1:Y:S01]  /*a600*/  S2UR UR4, SR_CTAID.X ;  /* 0x00000000000479c3 */ /* 0x000e620000002500 */
[----:B------:R-:W-:Y:S01]  /*a610*/  MOV R16, RZ ;  /* 0x000000ff00107202 */ /* 0x000fe20000000f00 */
[----:B------:R-:W-:Y:S02]  /*a620*/  IMAD.MOV.U32 R2, RZ, RZ, 0x1 ;  /* 0x00000001ff027424 */ /* 0x000fe400078e00ff */
[----:B------:R-:W-:-:S04]  /*a630*/  IMAD.MOV.U32 R17, RZ, RZ, 0x1 ;  /* 0x00000001ff117424 */ /* 0x000fc800078e00ff */
[----:B------:R-:W1:Y:S02]  /*a640*/  LDC R0, c[0x0][0xea4] ;  /* 0x0003a900ff007b82 */ /* 0x000e640000000800 */
[----:B-1----:R-:W-:-:S13]  /*a650*/  ISETP.LE.AND P0, PT, R0, UR4, PT ;  /* 0x0000000400007c0c */ /* 0x002fda000bf03270 */
[----:B------:R-:W-:Y:S05]  /*a660*/  @P0 BRA `(.L_x_164) ;  /* 0x0000003000600947 */ /* 0x000fea0003800000 */
[----:B------:R-:W-:Y:S01]  /*a670*/  MOV R0, UR4 ;  /* 0x0000000400007c02 */ /* 0x000fe20008000f00 */
[----:B------:R-:W-:Y:S01]  /*a680*/  ULDC UR4, c[0x0][0xc] ;  /* 0x0000030000047ab9 */ /* 0x000fe20000000800 */
[----:B------:R-:W-:Y:S01]  /*a690*/  IMAD.MOV.U32 R16, RZ, RZ, RZ ;  /* 0x000000ffff107224 */ /* 0x000fe200078e00ff */
[----:B------:R-:W-:Y:S01]  /*a6a0*/  ULDC.64 UR46, c[0x0][0x198] ;  /* 0x00006600002e7ab9 */ /* 0x000fe20000000a00 */
[----:B------:R-:W-:Y:S01]  /*a6b0*/  IMAD.MOV.U32 R17, RZ, RZ, 0x1 ;  /* 0x00000001ff117424 */ /* 0x000fe200078e00ff */
[----:B------:R1:W-:Y:S04]  /*a6c0*/  STL [R1+0xc], R0 ;  /* 0x00000c0001007387 */ /* 0x0003e80000100800 */
[----:B------:R2:W-:Y:S01]  /*a6d0*/  STL [R1+0x18], RZ ;  /* 0x000018ff01007387 */ /* 0x0005e20000100800 */
[----:B-1----:R-:W-:-:S05]  /*a6e0*/  MOV R0, UR4 ;  /* 0x0000000400007c02 */ /* 0x002fca0008000f00 */
[----:B------:R2:W-:Y:S02]  /*a6f0*/  STL [R1+0x1c], R0 ;  /* 0x00001c0001007387 */ /* 0x0005e40000100800 */
.L_x_208:
[----:B---3--:R-:W3:Y:S01]  /*a700*/  LDL R4, [R1+0xc] ;  /* 0x00000c0001047983 */ /* 0x008ee20000100800 */
[----:B-12---:R-:W1:Y:S01]  /*a710*/  LDC R0, c[0x0][0xea8] ;  /* 0x0003aa00ff007b82 */ /* 0x006e620000000800 */
[----:B------:R-:W-:Y:S05]  /*a720*/  YIELD ;  /* 0x0000000000007946 */ /* 0x000fea0003800000 */
[----:B------:R-:W-:Y:S02]  /*a730*/  ULDC.64 UR4, c[0x0][0x3f8] ;  /* 0x0000fe0000047ab9 */ /* 0x000fe40000000a00 */
[----:B------:R-:W2:Y:S01]  /*a740*/  LDC R19, c[0x0][0xeb4] ;  /* 0x0003ad00ff137b82 */ /* 0x000ea20000000800 */
[----:B------:R-:W-:-:S03]  /*a750*/  UISETP.NE.U32.AND UP0, UPT, UR4, URZ, UPT ;  /* 0x0000003f0400728c */ /* 0x000fc6000bf05070 */
[----:B------:R-:W-:Y:S01]  /*a760*/  ULDC UR4, c[0x0][0x404] ;  /* 0x0001010000047ab9 */ /* 0x000fe20000000800 */
[----:B------:R-:W-:-:S04]  /*a770*/  UISETP.NE.AND.EX UP0, UPT, UR5, URZ, UPT, UP0 ;  /* 0x0000003f0500728c */ /* 0x000fc8000bf05300 */
[----:B------:R-:W-:Y:S01]  /*a780*/  USEL UR4, UR4, 0x1, UP0 ;  /* 0x0000000104047887 */ /* 0x000fe20008000000 */
[----:B-1----:R-:W-:Y:S02]  /*a790*/  ISETP.NE.AND P0, PT, R0, 0x1, PT ;  /* 0x000000010000780c */ /* 0x002fe40003f05270 */
[----:B--2---:R-:W-:-:S11]  /*a7a0*/  ISETP.NE.AND P1, PT, R19, 0x1, PT ;  /* 0x000000011300780c */ /* 0x004fd60003f25270 */
[----:B------:R-:W3:Y:S08]  /*a7b0*/  @P0 LDC R0, c[0x0][0xeac] ;  /* 0x0003ab00ff000b82 */ /* 0x000ef00000000800 */
[----:B------:R-:W1:Y:S08]  /*a7c0*/  @P0 LDC R5, c[0x0][0xeb0] ;  /* 0x0003ac00ff050b82 */ /* 0x000e700000000800 */
[----:B------:R-:W2:Y:S01]  /*a7d0*/  @P1 LDC.64 R2, c[0x0][0xeb8] ;  /* 0x0003ae00ff021b82 */ /* 0x000ea20000000a00 */
[----:B---3--:R-:W-:-:S05]  /*a7e0*/  @P0 IMAD.HI.U32 R0, R4, R0, RZ ;  /* 0x0000000004000227 */ /* 0x008fca00078e00ff */
[----:B-1----:R-:W-:Y:S02]  /*a7f0*/  @P0 SHF.R.U32.HI R4, RZ, R5, R0 ;  /* 0x00000005ff040219 */ /* 0x002fe40000011600 */
[----:B------:R-:W1:Y:S01]  /*a800*/  S2R R5, SR_CgaCtaId ;  /* 0x0000000000057919 */ /* 0x000e620000008800 */
[----:B------:R-:W3:Y:S02]  /*a810*/  LDC R0, c[0x0][0x2e0] ;  /* 0x0000b800ff007b82 */ /* 0x000ee40000000800 */
[----:B--2---:R-:W-:Y:S01]  /*a820*/  @P1 IMAD.HI.U32 R2, R4, R2, RZ ;  /* 0x0000000204021227 */ /* 0x004fe200078e00ff */
[----:B------:R2:W-:Y:S03]  /*a830*/  STL [R1+0x4], R4 ;  /* 0x0000040401007387 */ /* 0x0005e60000100800 */
[----:B------:R-:W-:Y:S01]  /*a840*/  IMAD.MOV.U32 R18, RZ, RZ, R4 ;  /* 0x000000ffff127224 */ /* 0x000fe200078e0004 */
[----:B------:R-:W-:-:S02]  /*a850*/  @P1 SHF.R.U32.HI R18, RZ, R3, R2 ;  /* 0x00000003ff121219 */ /* 0x000fc40000011602 */
[----:B------:R-:W-:Y:S01]  /*a860*/  MOV R2, 0x400 ;  /* 0x0000040000027802 */ /* 0x000fe20000000f00 */
[----:B---3--:R-:W-:-:S03]  /*a870*/  IMAD R6, R0, UR4, RZ ;  /* 0x0000000400067c24 */ /* 0x008fc6000f8e02ff */
[----:B-1----:R-:W-:-:S05]  /*a880*/  LEA R7, R5, R2, 0x18 ;  /* 0x0000000205077211 */ /* 0x002fca00078ec0ff */
[----:B------:R-:W-:Y:S01]  /*a890*/  VIADD R0, R7, 0x22400 ;  /* 0x0002240007007836 */ /* 0x000fe20000000000 */
[----:B------:R2:W-:Y:S04]  /*a8a0*/  STL [R1], R7 ;  /* 0x0000000701007387 */ /* 0x0005e80000100800 */
[----:B------:R-:W-:Y:S01]  /*a8b0*/  LOP3.LUT P0, RZ, R0, 0x3ff, RZ, 0xc0, !PT ;  /* 0x000003ff00ff7812 */ /* 0x000fe2000780c0ff */
[----:B------:R2:W-:Y:S01]  /*a8c0*/  STL [R1+0x14], R6 ;  /* 0x0000140601007387 */ /* 0x0005e20000100800 */
[----:B------:R-:W-:-:S04]  /*a8d0*/  IADD3 R0, R6, 0x3f, RZ ;  /* 0x0000003f06007810 */ /* 0x000fc80007ffe0ff */
[----:B------:R-:W-:-:S04]  /*a8e0*/  SHF.R.S32.HI R3, RZ, 0x1f, R0 ;  /* 0x0000001fff037819 */ /* 0x000fc80000011400 */
[----:B------:R-:W-:Y:S01]  /*a8f0*/  LEA.HI R3, R3, R0, RZ, 0x6 ;  /* 0x0000000003037211 */ /* 0x000fe200078f30ff */
[----:B------:R-:W-:-:S04]  /*a900*/  IMAD.MOV R0, RZ, RZ, -R18 ;  /* 0x000000ffff007224 */ /* 0x000fc800078e0a12 */
        /* <DEDUP_REMOVED lines=8> */
[----:B--2---:R-:W-:Y:S01]  /*a990*/  IMAD.U32 R4, RZ, RZ, UR6 ;  /* 0x00000006ff047e24 */ /* 0x004fe2000f8e00ff */
[----:B------:R-:W-:Y:S01]  /*a9a0*/  MOV R5, UR7 ;  /* 0x0000000700057c02 */ /* 0x000fe20008000f00 */
[----:B------:R-:W1:Y:S01]  /*a9b0*/  LDC.64 R2, c[0x4][R2] ;  /* 0x0100000002027b82 */ /* 0x000e620000000a00 */
[----:B------:R-:W-:Y:S01]  /*a9c0*/  IMAD.U32 R6, RZ, RZ, UR8 ;  /* 0x00000008ff067e24 */ /* 0x000fe2000f8e00ff */
[----:B------:R-:W-:Y:S01]  /*a9d0*/  MOV R10, UR4 ;  /* 0x00000004000a7c02 */ /* 0x000fe20008000f00 */
[----:B------:R-:W-:Y:S01]  /*a9e0*/  IMAD.U32 R7, RZ, RZ, UR9 ;  /* 0x00000009ff077e24 */ /* 0x000fe2000f8e00ff */
[----:B------:R-:W-:Y:S01]  /*a9f0*/  MOV R12, 0x1 ;  /* 0x00000001000c7802 */ /* 0x000fe20000000f00 */
[----:B------:R-:W-:-:S02]  /*aa00*/  IMAD.U32 R11, RZ, RZ, UR5 ;  /* 0x00000005ff0b7e24 */ /* 0x000fc4000f8e00ff */
[----:B------:R-:W-:Y:S02]  /*aa10*/  IMAD.MOV.U32 R8, RZ, RZ, 0x70 ;  /* 0x00000070ff087424 */ /* 0x000fe400078e00ff */
[----:B------:R-:W-:-:S07]  /*aa20*/  IMAD.MOV.U32 R13, RZ, RZ, RZ ;  /* 0x000000ffff0d7224 */ /* 0x000fce00078e00ff */
[----:B------:R-:W-:-:S07]  /*aa30*/  LEPC R20, `(.L_x_165) ;  /* 0x000000001014794e */ /* 0x000fce0000000000 */
[----:B-1----:R-:W-:Y:S05]  /*aa40*/  CALL.ABS.NOINC R2 ;  /* 0x0000000002007343 */ /* 0x002fea0003c00000 */
.L_x_165:
[----:B------:R-:W2:Y:S02]  /*aa50*/  LDL R2, [R1] ;  /* 0x0000000001027983 */ /* 0x000ea40000100800 */
[----:B--2---:R-:W-:-:S05]  /*aa60*/  VIADD R0, R2, 0x400 ;  /* 0x0000040002007836 */ /* 0x004fca0000000000 */
        /* <DEDUP_REMOVED lines=18> */
.L_x_167:
[----:B------:R-:W-:Y:S01]  /*ab90*/  MOV R2, 0x0 ;  /* 0x0000000000027802 */ /* 0x000fe20000000f00 */
[----:B------:R-:W-:Y:S01]  /*aba0*/  ULDC.64 UR6, c[0x4][0x88] ;  /* 0x0100220000067ab9 */ /* 0x000fe20000000a00 */
[----:B------:R-:W-:Y:S01]  /*abb0*/  ULDC.64 UR8, c[0x4][0x90] ;  /* 0x0100240000087ab9 */ /* 0x000fe20000000a00 */
[----:B------:R-:W-:Y:S01]  /*abc0*/  ULDC.64 UR4, c[0x4][0x18] ;  /* 0x0100060000047ab9 */ /* 0x000fe20000000a00 */
[----:B------:R-:W-:Y:S01]  /*abd0*/  MOV R4, UR6 ;  /* 0x0000000600047c02 */ /* 0x000fe20008000f00 */
[----:B------:R-:W-:Y:S01]  /*abe0*/  IMAD.U32 R5, RZ, RZ, UR7 ;  /* 0x00000007ff057e24 */ /* 0x000fe2000f8e00ff */
        /* <DEDUP_REMOVED lines=10> */
.L_x_166:
[----:B------:R-:W2:Y:S01]  /*ac90*/  LDL.LU R5, [R1+0x4] ;  /* 0x0000040001057983 */ /* 0x000ea20000300800 */
[----:B------:R-:W1:Y:S01]  /*aca0*/  LDC R0, c[0x0][0x428] ;  /* 0x00010a00ff007b82 */ /* 0x000e620000000800 */
[----:B------:R-:W-:Y:S02]  /*acb0*/  ULDC.64 UR4, c[0x0][0xaf0] ;  /* 0x0002bc0000047ab9 */ /* 0x000fe40000000a00 */
[----:B------:R-:W3:Y:S01]  /*acc0*/  LDL R4, [R1+0xc] ;  /* 0x00000c0001047983 */ /* 0x000ee20000100800 */
[----:B------:R-:W-:Y:S01]  /*acd0*/  ISETP.NE.U32.AND P0, PT, RZ, UR4, PT ;  /* 0x00000004ff007c0c */ /* 0x000fe2000bf05070 */
[----:B------:R-:W-:Y:S01]  /*ace0*/  IMAD.MOV.U32 R6, RZ, RZ, R18 ;  /* 0x000000ffff067224 */ /* 0x000fe200078e0012 */
[----:B------:R-:W-:Y:S01]  /*acf0*/  ULDC UR4, c[0x0][0xea8] ;  /* 0x0003aa0000047ab9 */ /* 0x000fe20000000800 */
[----:B------:R-:W4:Y:S01]  /*ad00*/  S2R R7, SR_TID.X ;  /* 0x0000000000077919 */ /* 0x000f220000002100 */
[----:B------:R-:W-:Y:S02]  /*ad10*/  ISETP.NE.AND.EX P0, PT, RZ, UR5, PT, P0 ;  /* 0x00000005ff007c0c */ /* 0x000fe4000bf05300 */
[----:B-1----:R-:W-:-:S02]  /*ad20*/  ISETP.NE.AND P1, PT, R0, 0x1, PT ;  /* 0x000000010000780c */ /* 0x002fc40003f25270 */
[----:B------:R-:W-:-:S11]  /*ad30*/  MOV R0, R19 ;  /* 0x0000001300007202 */ /* 0x000fd60000000f00 */
        /* <DEDUP_REMOVED lines=15> */
[----:B--2---:R-:W-:-:S04]  /*ae30*/  IMAD.MOV R8, RZ, RZ, -R5 ;  /* 0x000000ffff087224 */ /* 0x004fc800078e0a05 */
[----:B---3--:R-:W-:-:S05]  /*ae40*/  IMAD R8, R8, UR4, R4 ;  /* 0x0000000408087c24 */ /* 0x008fca000f8e0204 */
[----:B-1----:R-:W-:-:S07]  /*ae50*/  SHF.L.U32 R8, R8, 0x6, RZ ;  /* 0x0000000608087819 */ /* 0x002fce00000006ff */
.L_x_168:
        /* <DEDUP_REMOVED lines=17> */
.L_x_223:
[----:B------:R-:W2:Y:S01]  /*af70*/  LDL R5, [R1+0x8] ;  /* 0x0000080001057983 */ /* 0x000ea20000100800 */
[----:B------:R-:W-:Y:S01]  /*af80*/  UMOV UR4, 0xffffffff ;  /* 0xffffffff00047882 */ /* 0x000fe20000000000 */
[----:B------:R-:W-:Y:S01]  /*af90*/  SHF.R.S32.HI R7, RZ, 0x1f, R6 ;  /* 0x0000001fff077819 */ /* 0x000fe20000011406 */
[----:B--2---:R-:W-:Y:S01]  /*afa0*/  VIADD R9, R5, 0xffffffff ;  /* 0xffffffff05097836 */ /* 0x004fe20000000000 */
[----:B------:R-:W-:Y:S06]  /*afb0*/  BRA.DIV UR4, `(.L_x_170) ;  /* 0x0000002e04787947 */ /* 0x000fec000b800000 */
[----:B------:R-:W-:-:S13]  /*afc0*/  ELECT P6, URZ, PT ;  /* 0x00000000003f782f */ /* 0x000fda00038c0000 */
.L_x_226:
        /* <DEDUP_REMOVED lines=11> */
[----:B------:R-:W-:-:S04]  /*b080*/  IMAD R10, R7, UR4, RZ ;  /* 0x00000004070a7c24 */ /* 0x000fc8000f8e02ff */
[----:B------:R-:W-:Y:S02]  /*b090*/  IMAD.MOV R5, RZ, RZ, -R4 ;  /* 0x000000ffff057224 */ /* 0x000fe400078e0a04 */
[----:B------:R-:W-:Y:S02]  /*b0a0*/  IMAD R10, R6, UR5, R10 ;  /* 0x00000005060a7c24 */ /* 0x000fe4000f8e020a */
[----:B------:R-:W-:-:S05]  /*b0b0*/  IMAD R5, R11, R5, R9 ;  /* 0x000000050b057224 */ /* 0x000fca00078e0209 */
[----:B------:R2:W-:Y:S02]  /*b0c0*/  STL [R1+0x10], R5 ;  /* 0x0000100501007387 */ /* 0x0005e40000100800 */
[----:B--2---:R-:W-:-:S03]  /*b0d0*/  SHF.R.S32.HI R5, RZ, 0x1f, R4 ;  /* 0x0000001fff057819 */ /* 0x004fc60000011404 */
[----:B------:R-:W-:-:S04]  /*b0e0*/  IMAD.WIDE.U32 R4, R6, UR4, R4 ;  /* 0x0000000406047c25 */ /* 0x000fc8000f8e0004 */
[----:B------:R-:W-:Y:S01]  /*b0f0*/  IMAD.IADD R5, R5, 0x1, R10 ;  /* 0x0000000105057824 */ /* 0x000fe200078e020a */
[----:B------:R-:W-:-:S04]  /*b100*/  LEA R10, P1, R4, R2, 0x2 ;  /* 0x00000002040a7211 */ /* 0x000fc800078210ff */
[----:B------:R-:W-:-:S05]  /*b110*/  LEA.HI.X R11, R4, R3, R5, 0x2, P1 ;  /* 0x00000003040b7211 */ /* 0x000fca00008f1405 */
[----:B------:R2:W5:Y:S04]  /*b120*/  LDG.E R4, desc[UR54][R10.64] ;  /* 0x000000360a047981 */ /* 0x000568000c1e1900 */
.L_x_172:
[----:B--2---:R-:W2:Y:S01]  /*b130*/  S2R R10, SR_CgaCtaId ;  /* 0x00000000000a7919 */ /* 0x004ea20000008800 */
[----:B------:R-:W-:-:S04]  /*b140*/  MOV R5, 0x400 ;  /* 0x0000040000057802 */ /* 0x000fc80000000f00 */
[----:B--2---:R-:W-:-:S04]  /*b150*/  LEA R5, R10, R5, 0x18 ;  /* 0x000000050a057211 */ /* 0x004fc800078ec0ff */
[----:B------:R-:W-:Y:S02]  /*b160*/  LEA R10, R16, R5, 0x3 ;  /* 0x00000005100a7211 */ /* 0x000fe400078e18ff */
[----:B------:R-:W-:-:S04]  /*b170*/  SHF.L.U32 R5, R17, 0x1f, RZ ;  /* 0x0000001f11057819 */ /* 0x000fc800000006ff */
[----:B------:R-:W2:Y:S02]  /*b180*/  SYNCS.PHASECHK.TRANS64.TRYWAIT P1, [R10+URZ+0x38840], R5 ;  /* 0x038840050a0075a7 */ /* 0x000ea4000802017f */
[----:B--2---:R-:W-:Y:S05]  /*b190*/  @!P1 BRA `(.L_x_173) ;  /* 0x0000002c00209947 */ /* 0x004fea0003800000 */
.L_x_227:
        /* <DEDUP_REMOVED lines=11> */
.L_x_174:
[----:B------:R-:W3:Y:S01]  /*b250*/  LDL R11, [R1+0x10] ;  /* 0x00001000010b7983 */ /* 0x000ee20000100800 */
[----:B--2---:R-:W-:Y:S01]  /*b260*/  MOV R5, 0x400 ;  /* 0x0000040000057802 */ /* 0x004fe20000000f00 */
[----:B------:R-:W2:Y:S01]  /*b270*/  S2R R12, SR_CgaCtaId ;  /* 0x00000000000c7919 */ /* 0x000ea20000008800 */
[----:B------:R-:W-:Y:S01]  /*b280*/  R2UR UR9, R10 ;  /* 0x000000000a0972ca */ /* 0x000fe200000e0000 */
[----:B------:R-:W-:Y:S01]  /*b290*/  UIADD3 UR4, UP0, UR46, 0x370, URZ ;  /* 0x000003702e047890 */ /* 0x000fe2000ff1e03f */
[----:B------:R-:W-:Y:S02]  /*b2a0*/  R2UR UR12, R0 ;  /* 0x00000000000c72ca */ /* 0x000fe400000e0000 */
[----:B-----5:R-:W-:Y:S01]  /*b2b0*/  R2UR UR13, R4 ;  /* 0x00000000040d72ca */ /* 0x020fe200000e0000 */
[----:B------:R-:W-:Y:S01]  /*b2c0*/  UIADD3.X UR5, URZ, UR47, URZ, UP0, !UPT ;  /* 0x0000002f3f057290 */ /* 0x000fe200087fe43f */
[----:B--2---:R-:W-:-:S04]  /*b2d0*/  LEA R5, R12, R5, 0x18 ;  /* 0x000000050c057211 */ /* 0x004fc800078ec0ff */
[----:B------:R-:W-:-:S04]  /*b2e0*/  LEA R5, R16, R5, 0xd ;  /* 0x0000000510057211 */ /* 0x000fc800078e68ff */
[----:B------:R-:W-:Y:S01]  /*b2f0*/  R2UR UR8, R5 ;  /* 0x00000000050872ca */ /* 0x000fe200000e0000 */
[----:B------:R-:W-:Y:S01]  /*b300*/  UIADD3 UR9, UR9, 0x38830, URZ ;  /* 0x0003883009097890 */ /* 0x000fe2000fffe03f */
[----:B------:R-:W-:Y:S01]  /*b310*/  UMOV UR6, 0x0 ;  /* 0x0000000000067882 */ /* 0x000fe20000000000 */
[----:B------:R-:W-:Y:S01]  /*b320*/  UMOV UR7, 0x14f00000 ;  /* 0x14f0000000077882 */ /* 0x000fe20000000000 */
[----:B------:R-:W-:-:S09]  /*b330*/  UMOV UR10, URZ ;  /* 0x0000003f000a7c82 */ /* 0x000fd20008000000 */
[----:B------:R-:W-:Y:S01]  /*b340*/  UIADD3 UR8, UR8, 0x22400, URZ ;  /* 0x0002240008087890 */ /* 0x000fe2000fffe03f */
[----:B---3--:R-:W-:-:S13]  /*b350*/  R2UR UR11, R11 ;  /* 0x000000000b0b72ca */ /* 0x008fda00000e0000 */
[----:B------:R-:W-:-:S09]  /*b360*/  USHF.L.U32 UR11, UR11, 0x6, URZ ;  /* 0x000000060b0b7899 */ /* 0x000fd2000800063f */
[----:B------:R2:W-:Y:S02]  /*b370*/  UTMALDG.4D [UR8], [UR4], desc[UR6] ;  /* 0x00000608040075b4 */ /* 0x0005e40008019000 */
[----:B--2---:R-:W-:Y:S01]  /*b380*/  NOP ;  /* 0x0000000000007918 */ /* 0x004fe20000000000 */
.L_x_171:
[----:B------:R-:W2:Y:S01]  /*b390*/  S2R R12, SR_CgaCtaId ;  /* 0x00000000000c7919 */ /* 0x000ea20000008800 */
[----:B------:R-:W-:Y:S05]  /*b3a0*/  WARPSYNC.ALL ;  /* 0x0000000000007948 */ /* 0x000fea0003800000 */
[----:B------:R-:W-:Y:S01]  /*b3b0*/  BAR.SYNC.DEFER_BLOCKING 0x8, 0xa0 ;  /* 0x0202800000007b1d */ /* 0x000fe20000010000 */
[----:B------:R-:W-:Y:S02]  /*b3c0*/  ELECT P1, URZ, PT ;  /* 0x00000000003f782f */ /* 0x000fe40003820000 */
[----:B------:R-:W-:-:S03]  /*b3d0*/  MOV R11, 0x400 ;  /* 0x00000400000b7802 */ /* 0x000fc60000000f00 */
[----:B------:R-:W-:Y:S01]  /*b3e0*/  BSSY B0, `(.L_x_175) ;  /* 0x000004c000007945 */ /* 0x000fe20003800000 */
[----:B--2---:R-:W-:-:S07]  /*b3f0*/  LEA R11, R12, R11, 0x18 ;  /* 0x0000000b0c0b7211 */ /* 0x004fce00078ec0ff */
[----:B------:R-:W-:Y:S05]  /*b400*/  @!P1 BRA `(.L_x_176) ;  /* 0x0000000400249947 */ /* 0x000fea0003800000 */
[----:B------:R-:W-:Y:S01]  /*b410*/  R2UR UR16, R11 ;  /* 0x000000000b1072ca */ /* 0x000fe200000e0000 */
[----:B------:R-:W-:Y:S01]  /*b420*/  UIADD3 UR14, UP0, UR46, 0x270, URZ ;  /* 0x000002702e0e7890 */ /* 0x000fe2000ff1e03f */
[----:B------:R-:W-:Y:S01]  /*b430*/  R2UR UR11, R8 ;  /* 0x00000000080b72ca */ /* 0x000fe200000e0000 */
[----:B------:R-:W-:Y:S01]  /*b440*/  IMAD.MOV.U32 R5, RZ, RZ, 0x2000 ;  /* 0x00002000ff057424 */ /* 0x000fe200078e00ff */
[----:B------:R-:W-:Y:S01]  /*b450*/  R2UR UR12, R19 ;  /* 0x00000000130c72ca */ /* 0x000fe200000e0000 */
[----:B------:R-:W-:Y:S01]  /*b460*/  UIADD3.X UR15, URZ, UR47, URZ, UP0, !UPT ;  /* 0x0000002f3f0f7290 */ /* 0x000fe200087fe43f */
[----:B------:R-:W-:Y:S01]  /*b470*/  R2UR UR13, R18 ;  /* 0x00000000120d72ca */ /* 0x000fe200000e0000 */
[----:B------:R-:W-:Y:S01]  /*b480*/  UIADD3 UR4, UP0, UR46, 0x770, URZ ;  /* 0x000007702e047890 */ /* 0x000fe2000ff1e03f */
[----:B------:R2:W-:Y:S01]  /*b490*/  SYNCS.ARRIVE.TRANS64 RZ, [R11+URZ+0x38800], R5 ;  /* 0x038800050bff79a7 */ /* 0x0005e2000800003f */
[----:B------:R-:W-:Y:S01]  /*b4a0*/  UMOV UR6, 0x0 ;  /* 0x0000000000067882 */ /* 0x000fe20000000000 */
[----:B------:R-:W-:Y:S01]  /*b4b0*/  UMOV UR7, 0x12f00000 ;  /* 0x12f0000000077882 */ /* 0x000fe20000000000 */
[----:B------:R-:W-:Y:S01]  /*b4c0*/  UMOV UR10, URZ ;  /* 0x0000003f000a7c82 */ /* 0x000fe20008000000 */
[----:B------:R-:W-:Y:S01]  /*b4d0*/  UIADD3.X UR5, URZ, UR47, URZ, UP0, !UPT ;  /* 0x0000002f3f057290 */ /* 0x000fe200087fe43f */
[----:B------:R-:W-:Y:S01]  /*b4e0*/  MOV R8, UR54 ;  /* 0x0000003600087c02 */ /* 0x000fe20008000f00 */
[----:B------:R-:W-:-:S02]  /*b4f0*/  UIADD3 UR8, UR16, 0x20400, URZ ;  /* 0x0002040010087890 */ /* 0x000fc4000fffe03f */
[----:B------:R-:W-:Y:S01]  /*b500*/  UIADD3 UR9, UR16, 0x38800, URZ ;  /* 0x0003880010097890 */ /* 0x000fe2000fffe03f */
[----:B------:R-:W-:Y:S01]  /*b510*/  R2UR UR54, R8 ;  /* 0x00000000083672ca */ /* 0x000fe200000e0000 */
[----:B------:R-:W-:Y:S01]  /*b520*/  UIADD3 UR48, UR16, 0x28400, URZ ;  /* 0x0002840010307890 */ /* 0x000fe2000fffe03f */
[----:B--2---:R-:W-:Y:S01]  /*b530*/  MOV R5, 0x10000 ;  /* 0x0001000000057802 */ /* 0x004fe20000000f00 */
[----:B------:R-:W-:Y:S01]  /*b540*/  UMOV UR50, 0xc0 ;  /* 0x000000c000327882 */ /* 0x000fe20000000000 */
[----:B------:R-:W-:Y:S01]  /*b550*/  UMOV UR51, UR11 ;  /* 0x0000000b00337c82 */ /* 0x000fe20008000000 */
[----:B------:R-:W-:Y:S01]  /*b560*/  MOV R10, UR50 ;  /* 0x00000032000a7c02 */ /* 0x000fe20008000f00 */
[----:B------:R-:W-:Y:S01]  /*b570*/  UMOV UR50, 0x40 ;  /* 0x0000004000327882 */ /* 0x000fe20000000000 */
[----:B------:R-:W-:Y:S01]  /*b580*/  UMOV UR52, UR12 ;  /* 0x0000000c00347c82 */ /* 0x000fe20008000000 */
[----:B------:R2:W-:Y:S01]  /*b590*/  UTMALDG.4D [UR8], [UR14], desc[UR6] ;  /* 0x000006080e0075b4 */ /* 0x0005e20008019000 */
[----:B------:R3:W-:Y:S01]  /*b5a0*/  SYNCS.ARRIVE.TRANS64 RZ, [R11+URZ+0x38810], R5 ;  /* 0x038810050bff79a7 */ /* 0x0007e2000800003f */
[----:B------:R-:W-:Y:S01]  /*b5b0*/  UMOV UR53, UR13 ;  /* 0x0000000d00357c82 */ /* 0x000fe20008000000 */
[----:B------:R-:W-:-:S02]  /*b5c0*/  UIADD3 UR56, UR16, 0x2a400, URZ ;  /* 0x0002a40010387890 */ /* 0x000fc4000fffe03f */
[----:B------:R-:W-:Y:S02]  /*b5d0*/  UIADD3 UR40, UR16, 0x2e400, URZ ;  /* 0x0002e40010287890 */ /* 0x000fe4000fffe03f */
[----:B------:R-:W-:Y:S02]  /*b5e0*/  UIADD3 UR32, UR16, 0x30400, URZ ;  /* 0x0003040010207890 */ /* 0x000fe4000fffe03f */
[----:B------:R-:W-:Y:S01]  /*b5f0*/  UIADD3 UR24, UR16, 0x32400, URZ ;  /* 0x0003240010187890 */ /* 0x000fe2000fffe03f */
[----:B------:R-:W-:Y:S01]  /*b600*/  UMOV UR58, 0x80 ;  /* 0x00000080003a7882 */ /* 0x000fe20000000000 */
[----:B------:R-:W-:Y:S01]  /*b610*/  UMOV UR59, UR11 ;  /* 0x0000000b003b7c82 */ /* 0x000fe20008000000 */
[----:B------:R-:W-:Y:S01]  /*b620*/  UMOV UR60, UR12 ;  /* 0x0000000c003c7c82 */ /* 0x000fe20008000000 */
[----:B------:R-:W-:Y:S01]  /*b630*/  UMOV UR61, UR13 ;  /* 0x0000000d003d7c82 */ /* 0x000fe20008000000 */
        /* <DEDUP_REMOVED lines=11> */
[----:B--2---:R-:W-:Y:S01]  /*b6f0*/  UIADD3 UR8, UR16, 0x26400, URZ ;  /* 0x0002640010087890 */ /* 0x004fe2000fffe03f */
[----:B---3--:R-:W-:Y:S01]  /*b700*/  MOV R5, UR55 ;  /* 0x0000003700057c02 */ /* 0x008fe20008000f00 */
[----:B------:R-:W-:Y:S01]  /*b710*/  UIADD3 UR9, UR16, 0x38810, URZ ;  /* 0x0003881010097890 */ /* 0x000fe2000fffe03f */
[----:B------:R-:W-:Y:S01]  /*b720*/  UMOV UR29, UR13 ;  /* 0x0000000d001d7c82 */ /* 0x000fe20008000000 */
[----:B------:R-:W-:Y:S01]  /*b730*/  UMOV UR18, 0x1c0 ;  /* 0x000001c000127882 */ /* 0x000fe20000000000 */
[----:B------:R-:W-:Y:S01]  /*b740*/  UMOV UR19, UR11 ;  /* 0x0000000b00137c82 */ /* 0x000fe20008000000 */
[----:B------:R-:W-:Y:S01]  /*b750*/  UMOV UR20, UR12 ;  /* 0x0000000c00147c82 */ /* 0x000fe20008000000 */
[----:B------:R-:W-:-:S02]  /*b760*/  UMOV UR21, UR13 ;  /* 0x0000000d00157c82 */ /* 0x000fc40008000000 */
[----:B------:R-:W-:Y:S01]  /*b770*/  UMOV UR49, UR9 ;  /* 0x0000000900317c82 */ /* 0x000fe20008000000 */
[----:B------:R-:W-:Y:S01]  /*b780*/  UMOV UR57, UR9 ;  /* 0x0000000900397c82 */ /* 0x000fe20008000000 */
[----:B------:R-:W-:Y:S01]  /*b790*/  UTMALDG.4D [UR8], [UR4], desc[UR6] ;  /* 0x00000608040075b4 */ /* 0x000fe20008019000 */
[----:B------:R-:W-:Y:S01]  /*b7a0*/  UMOV UR41, UR9 ;  /* 0x0000000900297c82 */ /* 0x000fe20008000000 */
[----:B------:R-:W-:Y:S01]  /*b7b0*/  UMOV UR33, UR9 ;  /* 0x0000000900217c82 */ /* 0x000fe20008000000 */
[----:B------:R-:W-:Y:S01]  /*b7c0*/  UMOV UR25, UR9 ;  /* 0x0000000900197c82 */ /* 0x000fe20008000000 */
[----:B------:R-:W-:Y:S01]  /*b7d0*/  UMOV UR17, UR9 ;  /* 0x0000000900117c82 */ /* 0x000fe20008000000 */
[----:B------:R-:W-:Y:S01]  /*b7e0*/  R2UR UR55, R5 ;  /* 0x00000000053772ca */ /* 0x000fe200000e0000 */
[----:B------:R2:W-:Y:S01]  /*b7f0*/  UTMALDG.4D [UR48], [UR4], desc[UR6] ;  /* 0x00000630040075b4 */ /* 0x0005e20008019000 */
[----:B------:R3:W-:Y:S01]  /*b800*/  UTMALDG.4D [UR56], [UR4], desc[UR6] ;  /* 0x00000638040075b4 */ /* 0x0007e20008019000 */
[----:B--2---:R-:W-:Y:S01]  /*b810*/  R2UR UR50, R10 ;  /* 0x000000000a3272ca */ /* 0x004fe200000e0000 */
[----:B------:R-:W-:-:S02]  /*b820*/  UIADD3 UR48, UR16, 0x2c400, URZ ;  /* 0x0002c40010307890 */ /* 0x000fc4000fffe03f */
[----:B------:R-:W-:-:S10]  /*b830*/  UIADD3 UR16, UR16, 0x34400, URZ ;  /* 0x0003440010107890 */ /* 0x000fd4000fffe03f */
[----:B------:R3:W-:Y:S01]  /*b840*/  UTMALDG.4D [UR48], [UR4], desc[UR6] ;  /* 0x00000630040075b4 */ /* 0x0007e20008019000 */
[----:B------:R3:W-:Y:S01]  /*b850*/  UTMALDG.4D [UR40], [UR4], desc[UR6] ;  /* 0x00000628040075b4 */ /* 0x0007e20008019000 */
[----:B------:R3:W-:Y:S01]  /*b860*/  UTMALDG.4D [UR32], [UR4], desc[UR6] ;  /* 0x00000620040075b4 */ /* 0x0007e20008019000 */
[----:B------:R3:W-:Y:S01]  /*b870*/  UTMALDG.4D [UR24], [UR4], desc[UR6] ;  /* 0x00000618040075b4 */ /* 0x0007e20008019000 */
[----:B------:R3:W-:Y:S02]  /*b880*/  UTMALDG.4D [UR16], [UR4], desc[UR6] ;  /* 0x00000610040075b4 */ /* 0x0007e40008019000 */
[----:B---3--:R-:W-:Y:S01]  /*b890*/  NOP ;  /* 0x0000000000007918 */ /* 0x008fe20000000000 */
.L_x_176:
[----:B------:R-:W-:Y:S05]  /*b8a0*/  BSYNC B0 ;  /* 0x0000000000007941 */ /* 0x000fea0003800000 */
.L_x_175:
[----:B------:R-:W2:Y:S01]  /*b8b0*/  LDL R5, [R1+0x18] ;  /* 0x0000180001057983 */ /* 0x000ea20000100800 */
[----:B------:R-:W-:Y:S01]  /*b8c0*/  ULDC.64 UR38, c[0x0][0x408] ;  /* 0x0001020000267ab9 */ /* 0x000fe20000000a00 */
[----:B------:R-:W-:Y:S01]  /*b8d0*/  BSSY B0, `(.L_x_177) ;  /* 0x0000005000007945 */ /* 0x000fe20003800000 */
[----:B--2---:R-:W-:-:S04]  /*b8e0*/  LOP3.LUT R5, R5, 0x1, RZ, 0xc, !PT ;  /* 0x0000000105057812 */ /* 0x004fc800078e0cff */
[----:B------:R-:W-:-:S04]  /*b8f0*/  SHF.L.U32 R5, R5, 0x1f, RZ ;  /* 0x0000001f05057819 */ /* 0x000fc800000006ff */
[----:B------:R-:W2:Y:S02]  /*b900*/  SYNCS.PHASECHK.TRANS64.TRYWAIT P1, [R11+URZ+0x38820], R5 ;  /* 0x038820050b0075a7 */ /* 0x000ea4000802017f */
[----:B--2---:R-:W-:Y:S05]  /*b910*/  @!P1 BRA `(.L_x_178) ;  /* 0x0000002400549947 */ /* 0x004fea0003800000 */
.L_x_228:
[----:B------:R-:W-:Y:S05]  /*b920*/  BSYNC B0 ;  /* 0x0000000000007941 */ /* 0x000fea0003800000 */
.L_x_177:
[----:B------:R-:W-:Y:S04]  /*b930*/  BSSY B0, `(.L_x_179) ;  /* 0x000004b000007945 */ /* 0x000fe80003800000 */
[----:B------:R-:W-:Y:S05]  /*b940*/  @!P6 BRA `(.L_x_180) ;  /* 0x000000040024e947 */ /* 0x000fea0003800000 */
[----:B------:R-:W3:Y:S01]  /*b950*/  S2R R11, SR_CgaCtaId ;  /* 0x00000000000b7919 */ /* 0x000ee20000008800 */
[----:B--2---:R-:W-:Y:S01]  /*b960*/  MOV R8, 0x400 ;  /* 0x0000040000087802 */ /* 0x004fe20000000f00 */
[----:B------:R-:W2:Y:S03]  /*b970*/  S2R R10, SR_TID.X ;  /* 0x00000000000a7919 */ /* 0x000ea60000002100 */
[----:B---3--:R-:W-:Y:S02]  /*b980*/  LEA R8, R11, R8, 0x18 ;  /* 0x000000080b087211 */ /* 0x008fe400078ec0ff */
[----:B--2---:R-:W-:-:S03]  /*b990*/  LOP3.LUT R10, R10, 0x7f, RZ, 0xc0, !PT ;  /* 0x0000007f0a0a7812 */ /* 0x004fc600078ec0ff */
[----:B------:R-:W-:Y:S01]  /*b9a0*/  IMAD R5, R16, 0x8, R8 ;  /* 0x0000000810057824 */ /* 0x000fe200078e0208 */
[----:B------:R-:W-:Y:S02]  /*b9b0*/  SHF.L.U32 R8, R17, 0x1f, RZ ;  /* 0x0000001f11087819 */ /* 0x000fe400000006ff */
[----:B------:R-:W-:Y:S02]  /*b9c0*/  ISETP.NE.AND P2, PT, R10, RZ, PT ;  /* 0x000000ff0a00720c */ /* 0x000fe40003f45270 */
[----:B------:R-:W2:Y:S02]  /*b9d0*/  SYNCS.PHASECHK.TRANS64.TRYWAIT P1, [R5+URZ+0x38860], R8 ;  /* 0x03886008050075a7 */ /* 0x000ea4000802017f */
[----:B--2---:R-:W-:Y:S09]  /*b9e0*/  @!P1 BRA `(.L_x_181) ;  /* 0x0000002400409947 */ /* 0x004ff20003800000 */
.L_x_229:
        /* <DEDUP_REMOVED lines=8> */
.L_x_182:
[----:B--2---:R-:W2:Y:S01]  /*ba70*/  LDL R8, [R1+0x10] ;  /* 0x0000100001087983 */ /* 0x004ea20000100800 */
[----:B------:R-:W-:Y:S01]  /*ba80*/  MOV R10, 0x400 ;  /* 0x00000400000a7802 */ /* 0x000fe20000000f00 */
[----:B------:R-:W3:Y:S01]  /*ba90*/  S2R R11, SR_CgaCtaId ;  /* 0x00000000000b7919 */ /* 0x000ee20000008800 */
[----:B------:R-:W-:Y:S01]  /*baa0*/  R2UR UR9, R5 ;  /* 0x00000000050972ca */ /* 0x000fe200000e0000 */
[----:B------:R-:W-:Y:S01]  /*bab0*/  UIADD3 UR4, UP0, UR46, 0x470, URZ ;  /* 0x000004702e047890 */ /* 0x000fe2000ff1e03f */
[----:B------:R-:W-:Y:S02]  /*bac0*/  R2UR UR12, R0 ;  /* 0x00000000000c72ca */ /* 0x000fe400000e0000 */
[----:B------:R-:W-:Y:S01]  /*bad0*/  R2UR UR13, R4 ;  /* 0x00000000040d72ca */ /* 0x000fe200000e0000 */
[----:B------:R-:W-:Y:S01]  /*bae0*/  UIADD3.X UR5, URZ, UR47, URZ, UP0, !UPT ;  /* 0x0000002f3f057290 */ /* 0x000fe200087fe43f */
[----:B---3--:R-:W-:-:S05]  /*baf0*/  LEA R10, R11, R10, 0x18 ;  /* 0x0000000a0b0a7211 */ /* 0x008fca00078ec0ff */
        /* <DEDUP_REMOVED lines=15> */
[----:B--2---:R-:W-:-:S13]  /*bbf0*/  R2UR UR11, R8 ;  /* 0x00000000080b72ca */ /* 0x004fda00000e0000 */
[----:B------:R-:W-:-:S09]  /*bc00*/  USHF.L.U32 UR11, UR11, 0x6, URZ ;  /* 0x000000060b0b7899 */ /* 0x000fd2000800063f */
        /* <DEDUP_REMOVED lines=15> */
[----:B------:R-:W-:-:S02]  /*bd00*/  UMOV UR10, UR21 ;  /* 0x00000015000a7c82 */ /* 0x000fc40008000000 */
[----:B------:R2:W-:Y:S01]  /*bd10*/  UTMALDG.4D [UR8], [UR4], desc[UR6] ;  /* 0x00000608040075b4 */ /* 0x0005e20008019000 */
        /* <DEDUP_REMOVED lines=12> */
.L_x_180:
[----:B------:R-:W-:Y:S05]  /*bde0*/  BSYNC B0 ;  /* 0x0000000000007941 */ /* 0x000fea0003800000 */
.L_x_179:
        /* <DEDUP_REMOVED lines=9> */
[----:B------:R-:W-:Y:S01]  /*be80*/  MOV R5, 0x1 ;  /* 0x0000000100057802 */ /* 0x000fe20000000f00 */
[----:B--2---:R-:W-:Y:S01]  /*be90*/  IMAD.MOV R10, RZ, RZ, -R11 ;  /* 0x000000ffff0a7224 */ /* 0x004fe200078e0a0b */
[----:B------:R-:W-:-:S04]  /*bea0*/  IADD3 R8, R11, -0x2, RZ ;  /* 0xfffffffe0b087810 */ /* 0x000fc80007ffe0ff */
[----:B------:R-:W-:-:S05]  /*beb0*/  VIADDMNMX R10, R10, R5, 0xffffffff, !PT ;  /* 0xffffffff0a0a7446 */ /* 0x000fca0007800105 */
[----:B------:R-:W-:-:S05]  /*bec0*/  IMAD.IADD R5, R11, 0x1, R10 ;  /* 0x000000010b057824 */ /* 0x000fca00078e020a */
        /* <DEDUP_REMOVED lines=10> */
[----:B--2---:R-:W-:-:S04]  /*bf70*/  @P1 IMAD.HI.U32 R11, R8, R4, RZ ;  /* 0x00000004080b1227 */ /* 0x004fc800078e00ff */
[----:B------:R-:W-:Y:S01]  /*bf80*/  IMAD.MOV.U32 R4, RZ, RZ, R8 ;  /* 0x000000ffff047224 */ /* 0x000fe200078e0008 */
[----:B------:R-:W-:Y:S01]  /*bf90*/  @P1 SHF.R.U32.HI R4, RZ, R5, R11 ;  /* 0x00000005ff041219 */ /* 0x000fe2000001160b */
[----:B------:R-:W-:-:S03]  /*bfa0*/  IMAD R11, R7, UR4, RZ ;  /* 0x00000004070b7c24 */ /* 0x000fc6000f8e02ff */
[----:B------:R-:W-:Y:S01]  /*bfb0*/  IADD3 R5, -R4, RZ, RZ ;  /* 0x000000ff04057210 */ /* 0x000fe20007ffe1ff */
[----:B------:R-:W-:-:S04]  /*bfc0*/  IMAD R11, R6, UR5, R11 ;  /* 0x00000005060b7c24 */ /* 0x000fc8000f8e020b */
[----:B------:R-:W-:Y:S01]  /*bfd0*/  IMAD R8, R12, R5, R8 ;  /* 0x000000050c087224 */ /* 0x000fe200078e0208 */
[----:B------:R-:W-:-:S03]  /*bfe0*/  SHF.R.S32.HI R5, RZ, 0x1f, R4 ;  /* 0x0000001fff057819 */ /* 0x000fc60000011404 */
[----:B------:R-:W-:-:S04]  /*bff0*/  IMAD.WIDE.U32 R4, R6, UR4, R4 ;  /* 0x0000000406047c25 */ /* 0x000fc8000f8e0004 */
[----:B------:R-:W-:Y:S01]  /*c000*/  IMAD.IADD R11, R11, 0x1, R5 ;  /* 0x000000010b0b7824 */ /* 0x000fe200078e0205 */
[----:B------:R-:W-:-:S04]  /*c010*/  LEA R2, P1, R4, R2, 0x2 ;  /* 0x0000000204027211 */ /* 0x000fc800078210ff */
[----:B------:R-:W-:-:S05]  /*c020*/  LEA.HI.X R3, R4, R3, R11, 0x2, P1 ;  /* 0x0000000304037211 */ /* 0x000fca00008f140b */
[----:B------:R2:W5:Y:S04]  /*c030*/  LDG.E R4, desc[UR54][R2.64] ;  /* 0x0000003602047981 */ /* 0x000568000c1e1900 */
.L_x_187:
        /* <DEDUP_REMOVED lines=10> */
.L_x_230:
        /* <DEDUP_REMOVED lines=8> */
.L_x_189:
[----:B------:R-:W3:Y:S01]  /*c160*/  S2R R11, SR_CgaCtaId ;  /* 0x00000000000b7919 */ /* 0x000ee20000008800 */
[----:B------:R-:W-:Y:S01]  /*c170*/  MOV R5, 0x400 ;  /* 0x0000040000057802 */ /* 0x000fe20000000f00 */
[----:B------:R-:W-:Y:S01]  /*c180*/  IMAD.SHL.U32 R8, R8, 0x40, RZ ;  /* 0x0000004008087824 */ /* 0x000fe200078e00ff */
[----:B------:R-:W-:Y:S01]  /*c190*/  R2UR UR9, R2 ;  /* 0x00000000020972ca */ /* 0x000fe200000e0000 */
[----:B------:R-:W-:Y:S01]  /*c1a0*/  UIADD3 UR4, UP0, UR46, 0x370, URZ ;  /* 0x000003702e047890 */ /* 0x000fe2000ff1e03f */
[----:B------:R-:W-:Y:S01]  /*c1b0*/  R2UR UR12, R0 ;  /* 0x00000000000c72ca */ /* 0x000fe200000e0000 */
[----:B------:R-:W-:Y:S01]  /*c1c0*/  UMOV UR6, 0x0 ;  /* 0x0000000000067882 */ /* 0x000fe20000000000 */
[----:B-----5:R-:W-:Y:S01]  /*c1d0*/  R2UR UR13, R4 ;  /* 0x00000000040d72ca */ /* 0x020fe200000e0000 */
[----:B------:R-:W-:Y:S01]  /*c1e0*/  UIADD3.X UR5, URZ, UR47, URZ, UP0, !UPT ;  /* 0x0000002f3f057290 */ /* 0x000fe200087fe43f */
[----:B------:R-:W-:Y:S01]  /*c1f0*/  R2UR UR11, R8 ;  /* 0x00000000080b72ca */ /* 0x000fe200000e0000 */
[----:B------:R-:W-:Y:S01]  /*c200*/  UMOV UR7, 0x14f00000 ;  /* 0x14f0000000077882 */ /* 0x000fe20000000000 */
[----:B------:R-:W-:-:S05]  /*c210*/  UMOV UR10, URZ ;  /* 0x0000003f000a7c82 */ /* 0x000fca0008000000 */
        /* <DEDUP_REMOVED lines=8> */
.L_x_231:
        /* <DEDUP_REMOVED lines=8> */
.L_x_191:
        /* <DEDUP_REMOVED lines=17> */
[----:B----4-:R-:W-:-:S05]  /*c430*/  LEA R3, R5, R3, 0x18 ;  /* 0x0000000305037211 */ /* 0x010fca00078ec0ff */
[----:B------:R-:W-:-:S05]  /*c440*/  IMAD R2, R16, 0x10000, R3 ;  /* 0x0001000010027824 */ /* 0x000fca00078e0203 */
        /* <DEDUP_REMOVED lines=34> */
.L_x_186:
[----:B------:R-:W-:Y:S05]  /*c670*/  BSYNC B0 ;  /* 0x0000000000007941 */ /* 0x000fea0003800000 */
.L_x_185:
[----:B------:R-:W2:Y:S01]  /*c680*/  LDL.LU R3, [R1+0x8] ;  /* 0x0000080001037983 */ /* 0x000ea20000300800 */
[----:B------:R-:W-:-:S04]  /*c690*/  IADD3 R16, R16, 0x1, RZ ;  /* 0x0000000110107810 */ /* 0x000fc80007ffe0ff */
[----:B------:R-:W-:-:S04]  /*c6a0*/  ISETP.NE.AND P1, PT, R16, 0x2, PT ;  /* 0x000000021000780c */ /* 0x000fc80003f25270 */
[----:B------:R-:W-:Y:S02]  /*c6b0*/  SEL R2, RZ, 0x1, P1 ;  /* 0x00000001ff027807 */ /* 0x000fe40000800000 */
[----:B------:R-:W-:Y:S02]  /*c6c0*/  SEL R16, R16, RZ, P1 ;  /* 0x000000ff10107207 */ /* 0x000fe40000800000 */
[----:B------:R-:W-:Y:S01]  /*c6d0*/  LOP3.LUT R17, R17, R2, RZ, 0x3c, !PT ;  /* 0x0000000211117212 */ /* 0x000fe200078e3cff */
[----:B--2---:R-:W-:-:S07]  /*c6e0*/  VIADD R8, R3, 0xfffffffd ;  /* 0xfffffffd03087836 */ /* 0x004fce0000000000 */
.L_x_184:
[----:B------:R-:W-:Y:S01]  /*c6f0*/  IADD3 R10, -R10, RZ, RZ ;  /* 0x000000ff0a0a7210 */ /* 0x000fe20007ffe1ff */
[----:B------:R-:W-:Y:S03]  /*c700*/  BSSY B0, `(.L_x_183) ;  /* 0x0000102000007945 */ /* 0x000fe60003800000 */
[----:B------:R-:W-:-:S13]  /*c710*/  ISETP.NE.AND P1, PT, R9, R10, PT ;  /* 0x0000000a0900720c */ /* 0x000fda0003f25270 */
[----:B------:R-:W-:Y:S05]  /*c720*/  @!P1 BRA `(.L_x_192) ;  /* 0x0000000c00fc9947 */ /* 0x000fea0003800000 */
.L_x_207:
[----:B------:R-:W-:Y:S04]  /*c730*/  BSSY B1, `(.L_x_193) ;  /* 0x0000078000017945 */ /* 0x000fe80003800000 */
[----:B------:R-:W-:Y:S05]  /*c740*/  @!P6 BRA `(.L_x_194) ;  /* 0x0000000400d8e947 */ /* 0x000fea0003800000 */
[----:B-1----:R-:W-:Y:S01]  /*c750*/  IMAD.MOV.U32 R9, RZ, RZ, R8 ;  /* 0x000000ffff097224 */ /* 0x002fe200078e0008 */
[----:B------:R-:W-:Y:S06]  /*c760*/  @!P0 BRA `(.L_x_195) ;  /* 0x0000000000448947 */ /* 0x000fec0003800000 */
[----:B------:R-:W1:Y:S01]  /*c770*/  LDC R9, c[0x0][0x41c] ;  /* 0x00010700ff097b82 */ /* 0x000e620000000800 */
[----:B------:R-:W-:-:S04]  /*c780*/  IMAD R11, R7, UR38, RZ ;  /* 0x00000026070b7c24 */ /* 0x000fc8000f8e02ff */
[----:B------:R-:W-:Y:S01]  /*c790*/  IMAD R10, R6, UR39, R11 ;  /* 0x00000027060a7c24 */ /* 0x000fe2000f8e020b */
[----:B-1----:R-:W-:-:S13]  /*c7a0*/  ISETP.NE.AND P1, PT, R9, 0x1, PT ;  /* 0x000000010900780c */ /* 0x002fda0003f25270 */
[----:B------:R-:W1:Y:S02]  /*c7b0*/  @P1 LDC.64 R2, c[0x0][0x420] ;  /* 0x00010800ff021b82 */ /* 0x000e640000000a00 */
[----:B-1----:R-:W-:Y:S01]  /*c7c0*/  @P1 IMAD.HI.U32 R4, R8, R2, RZ ;  /* 0x0000000208041227 */ /* 0x002fe200078e00ff */
[----:B------:R-:W-:-:S04]  /*c7d0*/  MOV R2, R8 ;  /* 0x0000000800027202 */ /* 0x000fc80000000f00 */
[----:B------:R-:W-:Y:S02]  /*c7e0*/  @P1 SHF.R.U32.HI R2, RZ, R3, R4 ;  /* 0x00000003ff021219 */ /* 0x000fe40000011604 */
[----:B------:R-:W1:Y:S03]  /*c7f0*/  LDC.64 R4, c[0x0][0x3f8] ;  /* 0x0000fe00ff047b82 */ /* 0x000e660000000a00 */
[----:B------:R-:W-:-:S04]  /*c800*/  IMAD.MOV R3, RZ, RZ, -R2 ;  /* 0x000000ffff037224 */ /* 0x000fc800078e0a02 */
[----:B------:R-:W-:Y:S01]  /*c810*/  IMAD R9, R9, R3, R8 ;  /* 0x0000000309097224 */ /* 0x000fe200078e0208 */
[----:B------:R-:W-:-:S03]  /*c820*/  SHF.R.S32.HI R3, RZ, 0x1f, R2 ;  /* 0x0000001fff037819 */ /* 0x000fc60000011402 */
[----:B------:R-:W-:-:S05]  /*c830*/  IMAD.WIDE.U32 R2, R6, UR38, R2 ;  /* 0x0000002606027c25 */ /* 0x000fca000f8e0002 */
[----:B------:R-:W-:Y:S02]  /*c840*/  IADD3 R10, R10, R3, RZ ;  /* 0x000000030a0a7210 */ /* 0x000fe40007ffe0ff */
[----:B-1----:R-:W-:-:S04]  /*c850*/  LEA R4, P1, R2, R4, 0x2 ;  /* 0x0000000402047211 */ /* 0x002fc800078210ff */
[----:B------:R-:W-:-:S05]  /*c860*/  LEA.HI.X R5, R2, R5, R10, 0x2, P1 ;  /* 0x0000000502057211 */ /* 0x000fca00008f140a */
[----:B------:R1:W5:Y:S04]  /*c870*/  LDG.E R4, desc[UR54][R4.64] ;  /* 0x0000003604047981 */ /* 0x000368000c1e1900 */
.L_x_195:
[----:B------:R-:W2:Y:S01]  /*c880*/  S2R R3, SR_CgaCtaId ;  /* 0x0000000000037919 */ /* 0x000ea20000008800 */
[----:B------:R-:W-:Y:S01]  /*c890*/  MOV R2, 0x400 ;  /* 0x0000040000027802 */ /* 0x000fe20000000f00 */
[----:B-1----:R-:W1:Y:S03]  /*c8a0*/  S2R R5, SR_TID.X ;  /* 0x0000000000057919 */ /* 0x002e660000002100 */
[----:B--2---:R-:W-:Y:S02]  /*c8b0*/  LEA R2, R3, R2, 0x18 ;  /* 0x0000000203027211 */ /* 0x004fe400078ec0ff */
[----:B------:R-:W-:Y:S02]  /*c8c0*/  SHF.L.U32 R3, R17, 0x1f, RZ ;  /* 0x0000001f11037819 */ /* 0x000fe400000006ff */
[----:B-1----:R-:W-:Y:S01]  /*c8d0*/  LOP3.LUT R5, R5, 0x7f, RZ, 0xc0, !PT ;  /* 0x0000007f05057812 */ /* 0x002fe200078ec0ff */
[----:B------:R-:W-:-:S03]  /*c8e0*/  IMAD R2, R16, 0x8, R2 ;  /* 0x0000000810027824 */ /* 0x000fc600078e0202 */
[----:B------:R-:W-:Y:S01]  /*c8f0*/  ISETP.NE.AND P1, PT, R5, RZ, PT ;  /* 0x000000ff0500720c */ /* 0x000fe20003f25270 */
[----:B------:R-:W1:Y:S02]  /*c900*/  SYNCS.PHASECHK.TRANS64.TRYWAIT P2, [R2+URZ+0x38840], R3 ;  /* 0x03884003020075a7 */ /* 0x000e64000804017f */
[----:B-1----:R-:W-:Y:S10]  /*c910*/  @!P2 BRA `(.L_x_196) ;  /* 0x0000001400b0a947 */ /* 0x002ff40003800000 */
.L_x_232:
        /* <DEDUP_REMOVED lines=8> */
.L_x_197:
        /* <DEDUP_REMOVED lines=11> */
[----:B--2---:R-:W-:-:S05]  /*ca50*/  LEA R5, R10, R5, 0x18 ;  /* 0x000000050a057211 */ /* 0x004fca00078ec0ff */
[----:B------:R-:W-:-:S05]  /*ca60*/  IMAD R5, R16, 0x2000, R5 ;  /* 0x0000200010057824 */ /* 0x000fca00078e0205 */
[----:B------:R-:W-:Y:S02]  /*ca70*/  R2UR UR8, R5 ;  /* 0x00000000050872ca */ /* 0x000fe400000e0000 */
[----:B------:R-:W-:-:S04]  /*ca80*/  SHF.L.U32 R5, R9, 0x6, RZ ;  /* 0x0000000609057819 */ /* 0x000fc800000006ff */
[----:B------:R-:W-:-:S07]  /*ca90*/  R2UR UR11, R5 ;  /* 0x00000000050b72ca */ /* 0x000fce00000e0000 */
[----:B------:R-:W-:-:S09]  /*caa0*/  UIADD3 UR8, UR8, 0x22400, URZ ;  /* 0x0002240008087890 */ /* 0x000fd2000fffe03f */
[----:B------:R2:W-:Y:S01]  /*cab0*/  UTMALDG.4D [UR8], [UR4], desc[UR6] ;  /* 0x00000608040075b4 */ /* 0x0005e20008019000 */
[----:B------:R-:W3:Y:S02]  /*cac0*/  SYNCS.PHASECHK.TRANS64.TRYWAIT P2, [R2+URZ+0x38860], R3 ;  /* 0x03886003020075a7 */ /* 0x000ee4000804017f */
[----:B--23--:R-:W-:Y:S05]  /*cad0*/  @!P2 BRA `(.L_x_198) ;  /* 0x000000140054a947 */ /* 0x00cfea0003800000 */
.L_x_233:
[----:B------:R-:W-:Y:S05]  /*cae0*/  @P1 BRA `(.L_x_199) ;  /* 0x00000000001c1947 */ /* 0x000fea0003800000 */
[----:B------:R-:W3:Y:S01]  /*caf0*/  S2R R9, SR_TID.X ;  /* 0x0000000000097919 */ /* 0x000ee20000002100 */
[----:B-12---:R-:W-:-:S04]  /*cb00*/  IMAD.MOV.U32 R3, RZ, RZ, 0x10000 ;  /* 0x00010000ff037424 */ /* 0x006fc800078e00ff */
[----:B------:R4:W-:Y:S01]  /*cb10*/  SYNCS.ARRIVE.TRANS64 RZ, [R2+URZ+0x38850], R3 ;  /* 0x0388500302ff79a7 */ /* 0x0009e2000800003f */
[----:B---3--:R-:W-:-:S04]  /*cb20*/  LOP3.LUT R9, R9, 0x1f, RZ, 0xc0, !PT ;  /* 0x0000001f09097812 */ /* 0x008fc800078ec0ff */
[----:B------:R-:W-:-:S13]  /*cb30*/  ISETP.NE.AND P1, PT, R9, RZ, PT ;  /* 0x000000ff0900720c */ /* 0x000fda0003f25270 */
[----:B----4-:R-:W-:Y:S05]  /*cb40*/  @!P1 BRA `(.L_x_199) ;  /* 0x0000000000049947 */ /* 0x010fea0003800000 */
[----:B------:R-:W-:Y:S01]  /*cb50*/  BPT.TRAP 0x1 ;  /* 0x000000040000795c */ /* 0x000fe20000300000 */
.L_x_199:
        /* <DEDUP_REMOVED lines=53> */
.L_x_194:
[----:B------:R-:W-:Y:S05]  /*ceb0*/  BSYNC B1 ;  /* 0x0000000000017941 */ /* 0x000fea0003800000 */
.L_x_193:
[----:B-1----:R-:W-:Y:S01]  /*cec0*/  VIADD R9, R16, 0x1 ;  /* 0x0000000110097836 */ /* 0x002fe20000000000 */
[----:B------:R-:W-:Y:S04]  /*ced0*/  BSSY B1, `(.L_x_200) ;  /* 0x000007c000017945 */ /* 0x000fe80003800000 */
        /* <DEDUP_REMOVED lines=19> */
[----:B------:R-:W-:-:S04]  /*d010*/  IMAD.WIDE.U32 R2, R6, UR38, R2 ;  /* 0x0000002606027c25 */ /* 0x000fc8000f8e0002 */
[----:B------:R-:W-:Y:S01]  /*d020*/  IMAD.IADD R11, R11, 0x1, R3 ;  /* 0x000000010b0b7824 */ /* 0x000fe200078e0203 */
[----:B-1----:R-:W-:-:S04]  /*d030*/  LEA R4, P1, R2, R4, 0x2 ;  /* 0x0000000402047211 */ /* 0x002fc800078210ff */
[----:B------:R-:W-:-:S05]  /*d040*/  LEA.HI.X R5, R2, R5, R11, 0x2, P1 ;  /* 0x0000000502057211 */ /* 0x000fca00008f140b */
[----:B------:R1:W5:Y:S04]  /*d050*/  LDG.E R4, desc[UR54][R4.64] ;  /* 0x0000003604047981 */ /* 0x000368000c1e1900 */
.L_x_202:
[----:B------:R-:W2:Y:S01]  /*d060*/  S2R R3, SR_CgaCtaId ;  /* 0x0000000000037919 */ /* 0x000ea20000008800 */
[----:B------:R-:W-:Y:S01]  /*d070*/  MOV R2, 0x400 ;  /* 0x0000040000027802 */ /* 0x000fe20000000f00 */
[----:B-1----:R-:W1:Y:S03]  /*d080*/  S2R R5, SR_TID.X ;  /* 0x0000000000057919 */ /* 0x002e660000002100 */
[----:B--2---:R-:W-:Y:S02]  /*d090*/  LEA R2, R3, R2, 0x18 ;  /* 0x0000000203027211 */ /* 0x004fe400078ec0ff */
[----:B------:R-:W-:Y:S02]  /*d0a0*/  SHF.L.U32 R3, R17, 0x1f, RZ ;  /* 0x0000001f11037819 */ /* 0x000fe400000006ff */
[----:B------:R-:W-:Y:S02]  /*d0b0*/  LEA R2, R9, R2, 0x3 ;  /* 0x0000000209027211 */ /* 0x000fe400078e18ff */
[----:B-1----:R-:W-:-:S02]  /*d0c0*/  LOP3.LUT R5, R5, 0x7f, RZ, 0xc0, !PT ;  /* 0x0000007f05057812 */ /* 0x002fc400078ec0ff */
[----:B------:R-:W1:Y:S02]  /*d0d0*/  SYNCS.PHASECHK.TRANS64.TRYWAIT P2, [R2+URZ+0x38840], R3 ;  /* 0x03884003020075a7 */ /* 0x000e64000804017f */
[----:B------:R-:W-:Y:S01]  /*d0e0*/  ISETP.NE.AND P1, PT, R5, RZ, PT ;  /* 0x000000ff0500720c */ /* 0x000fe20003f25270 */
[----:B-1----:R-:W-:-:S12]  /*d0f0*/  @!P2 BRA `(.L_x_203) ;  /* 0x0000000c00e0a947 */ /* 0x002fd80003800000 */
.L_x_234:
[----:B------:R-:W-:Y:S05]  /*d100*/  @P1 BRA `(.L_x_204) ;  /* 0x00000000001c1947 */ /* 0x000fea0003800000 */
[----:B------:R-:W2:Y:S01]  /*d110*/  S2R R11, SR_TID.X ;  /* 0x00000000000b7919 */ /* 0x000ea20000002100 */
[----:B------:R-:W-:-:S04]  /*d120*/  IMAD.MOV.U32 R5, RZ, RZ, 0x2000 ;  /* 0x00002000ff057424 */ /* 0x000fc800078e00ff */
[----:B------:R3:W-:Y:S01]  /*d130*/  SYNCS.ARRIVE.TRANS64 RZ, [R2+URZ+0x38830], R5 ;  /* 0x0388300502ff79a7 */ /* 0x0007e2000800003f */
[----:B--2---:R-:W-:-:S04]  /*d140*/  LOP3.LUT R11, R11, 0x1f, RZ, 0xc0, !PT ;  /* 0x0000001f0b0b7812 */ /* 0x004fc800078ec0ff */
[----:B------:R-:W-:-:S13]  /*d150*/  ISETP.NE.AND P2, PT, R11, RZ, PT ;  /* 0x000000ff0b00720c */ /* 0x000fda0003f45270 */
[----:B---3--:R-:W-:Y:S05]  /*d160*/  @!P2 BRA `(.L_x_204) ;  /* 0x000000000004a947 */ /* 0x008fea0003800000 */
[----:B------:R-:W-:Y:S01]  /*d170*/  BPT.TRAP 0x1 ;  /* 0x000000040000795c */ /* 0x000fe20000300000 */
.L_x_204:
[----:B------:R-:W2:Y:S01]  /*d180*/  S2R R11, SR_CgaCtaId ;  /* 0x00000000000b7919 */ /* 0x000ea20000008800 */
        /* <DEDUP_REMOVED lines=12> */
[----:B--2---:R-:W-:-:S04]  /*d250*/  LEA R5, R11, R5, 0x18 ;  /* 0x000000050b057211 */ /* 0x004fc800078ec0ff */
[----:B------:R-:W-:-:S04]  /*d260*/  LEA R5, R9, R5, 0xd ;  /* 0x0000000509057211 */ /* 0x000fc800078e68ff */
[----:B------:R-:W-:-:S13]  /*d270*/  R2UR UR8, R5 ;  /* 0x00000000050872ca */ /* 0x000fda00000e0000 */
[----:B------:R-:W-:-:S09]  /*d280*/  UIADD3 UR8, UR8, 0x22400, URZ ;  /* 0x0002240008087890 */ /* 0x000fd2000fffe03f */
[----:B------:R2:W-:Y:S01]  /*d290*/  UTMALDG.4D [UR8], [UR4], desc[UR6] ;  /* 0x00000608040075b4 */ /* 0x0005e20008019000 */
[----:B------:R-:W3:Y:S02]  /*d2a0*/  SYNCS.PHASECHK.TRANS64.TRYWAIT P2, [R2+URZ+0x38860], R3 ;  /* 0x03886003020075a7 */ /* 0x000ee4000804017f */
[----:B--23--:R-:W-:Y:S05]  /*d2b0*/  @!P2 BRA `(.L_x_205) ;  /* 0x0000000c0084a947 */ /* 0x00cfea0003800000 */
.L_x_235:
        /* <DEDUP_REMOVED lines=8> */
.L_x_206:
        /* <DEDUP_REMOVED lines=17> */
[----:B---3--:R-:W-:-:S05]  /*d450*/  LEA R3, R5, R3, 0x18 ;  /* 0x0000000305037211 */ /* 0x008fca00078ec0ff */
[----:B------:R-:W-:-:S05]  /*d460*/  IMAD R2, R9, 0x10000, R3 ;  /* 0x0001000009027824 */ /* 0x000fca00078e0203 */
        /* <DEDUP_REMOVED lines=34> */
.L_x_201:
[----:B------:R-:W-:Y:S05]  /*d690*/  BSYNC B1 ;  /* 0x0000000000017941 */ /* 0x000fea0003800000 */
.L_x_200:
        /* <DEDUP_REMOVED lines=8> */
.L_x_192:
[----:B------:R-:W-:Y:S05]  /*d720*/  BSYNC B0 ;  /* 0x0000000000007941 */ /* 0x000fea0003800000 */
.L_x_183:
[----:B------:R-:W2:Y:S04]  /*d730*/  LDL R3, [R1+0x1c] ;  /* 0x00001c0001037983 */ /* 0x000ea80000100800 */
[----:B------:R-:W3:Y:S04]  /*d740*/  LDL.LU R2, [R1+0xc] ;  /* 0x00000c0001027983 */ /* 0x000ee80000300800 */
[----:B------:R-:W4:Y:S01]  /*d750*/  LDL.LU R0, [R1+0x18] ;  /* 0x0000180001007983 */ /* 0x000f220000300800 */
[----:B--2---:R-:W-:Y:S01]  /*d760*/  R2UR UR4, R3 ;  /* 0x00000000030472ca */ /* 0x004fe200000e0000 */
[----:B----4-:R-:W-:-:S12]  /*d770*/  VIADD R0, R0, 0x1 ;  /* 0x0000000100007836 */ /* 0x010fd80000000000 */
[----:B---3--:R-:W-:Y:S01]  /*d780*/  IADD3 R2, R2, UR4, RZ ;  /* 0x0000000402027c10 */ /* 0x008fe2000fffe0ff */
[----:B------:R-:W-:-:S03]  /*d790*/  ULDC UR4, c[0x0][0xea4] ;  /* 0x0003a90000047ab9 */ /* 0x000fc60000000800 */
[----:B------:R-:W-:Y:S01]  /*d7a0*/  ISETP.GE.AND P0, PT, R2, UR4, PT ;  /* 0x0000000402007c0c */ /* 0x000fe2000bf06270 */
[----:B------:R3:W-:Y:S04]  /*d7b0*/  STL [R1+0xc], R2 ;  /* 0x00000c0201007387 */ /* 0x0007e80000100800 */
[----:B------:R3:W-:Y:S08]  /*d7c0*/  STL [R1+0x18], R0 ;  /* 0x0000180001007387 */ /* 0x0007f00000100800 */
[----:B------:R-:W-:Y:S05]  /*d7d0*/  @!P0 BRA `(.L_x_208) ;  /* 0xffffffcc00c88947 */ /* 0x000fea000383ffff */
[----:B---3--:R-:W-:-:S07]  /*d7e0*/  LOP3.LUT R2, R0, 0x1, RZ, 0xc, !PT ;  /* 0x0000000100027812 */ /* 0x008fce00078e0cff */
.L_x_164:
[----:B------:R-:W2:Y:S01]  /*d7f0*/  S2R R3, SR_CgaCtaId ;  /* 0x0000000000037919 */ /* 0x000ea20000008800 */
[----:B------:R-:W-:Y:S01]  /*d800*/  MOV R0, 0x400 ;  /* 0x0000040000007802 */ /* 0x000fe20000000f00 */
[----:B------:R-:W-:Y:S03]  /*d810*/  BSSY B0, `(.L_x_209) ;  /* 0x0000005000007945 */ /* 0x000fe60003800000 */
[----:B--2---:R-:W-:Y:S02]  /*d820*/  LEA R0, R3, R0, 0x18 ;  /* 0x0000000003007211 */ /* 0x004fe400078ec0ff */
[----:B------:R-:W-:-:S04]  /*d830*/  SHF.L.U32 R3, R2, 0x1f, RZ ;  /* 0x0000001f02037819 */ /* 0x000fc800000006ff */
[----:B------:R-:W2:Y:S02]  /*d840*/  SYNCS.PHASECHK.TRANS64.TRYWAIT P0, [R0+URZ+0x38820], R3 ;  /* 0x03882003000075a7 */ /* 0x000ea4000800017f */
[----:B--2---:R-:W-:Y:S05]  /*d850*/  @!P0 BRA `(.L_x_210) ;  /* 0x0000000800308947 */ /* 0x004fea0003800000 */
.L_x_236:
[----:B------:R-:W-:Y:S05]  /*d860*/  BSYNC B0 ;  /* 0x0000000000007941 */ /* 0x000fea0003800000 */
.L_x_209:
[----:B------:R-:W-:-:S03]  /*d870*/  UMOV UR4, 0xffffffff ;  /* 0xffffffff00047882 */ /* 0x000fc60000000000 */
[----:B------:R-:W-:Y:S05]  /*d880*/  BRA.DIV UR4, `(.L_x_211) ;  /* 0x0000000a04387947 */ /* 0x000fea000b800000 */
[----:B------:R-:W3:Y:S02]  /*d890*/  S2R R2, SR_TID.X ;  /* 0x0000000000027919 */ /* 0x000ee40000002100 */
[----:B---3--:R-:W-:-:S04]  /*d8a0*/  SHF.R.U32.HI R2, RZ, 0x5, R2 ;  /* 0x00000005ff027819 */ /* 0x008fc80000011602 */
[----:B------:R-:W-:-:S05]  /*d8b0*/  LOP3.LUT R2, R2, 0x3, RZ, 0xc0, !PT ;  /* 0x0000000302027812 */ /* 0x000fca00078ec0ff */
[----:B------:R3:W4:Y:S02]  /*d8c0*/  SHFL.IDX PT, R14, R2, RZ, 0x1f ;  /* 0x00001fff020e7589 */ /* 0x00072400000e0000 */
.L_x_239:
[----:B----4-:R-:W-:Y:S01]  /*d8d0*/  ISETP.NE.AND P0, PT, R14, RZ, PT ;  /* 0x000000ff0e00720c */ /* 0x010fe20003f05270 */
[----:B------:R-:W-:-:S12]  /*d8e0*/  BSSY B0, `(.L_x_212) ;  /* 0x000001d000007945 */ /* 0x000fd80003800000 */
[----:B------:R-:W-:Y:S05]  /*d8f0*/  @P0 BRA `(.L_x_213) ;  /* 0x00000000006c0947 */ /* 0x000fea0003800000 */
[----:B------:R-:W-:-:S03]  /*d900*/  UMOV UR4, 0xffffffff ;  /* 0xffffffff00047882 */ /* 0x000fc60000000000 */
[----:B------:R-:W-:Y:S05]  /*d910*/  BRA.DIV UR4, `(.L_x_214) ;  /* 0x0000000a04487947 */ /* 0x000fea000b800000 */
[----:B------:R-:W-:-:S13]  /*d920*/  ELECT P6, URZ, PT ;  /* 0x00000000003f782f */ /* 0x000fda00038c0000 */
.L_x_242:
[----:B------:R-:W-:Y:S05]  /*d930*/  @!P6 BRA `(.L_x_213) ;  /* 0x00000000005ce947 */ /* 0x000fea0003800000 */
[----:B--2---:R-:W-:Y:S02]  /*d940*/  IADD3 R3, R0, 0x38840, RZ ;  /* 0x0003884000037810 */ /* 0x004fe40007ffe0ff */
[----:B------:R-:W-:Y:S02]  /*d950*/  SHF.L.U32 R5, R17, 0x1f, RZ ;  /* 0x0000001f11057819 */ /* 0x000fe400000006ff */
[C---:B---3--:R-:W-:Y:S01]  /*d960*/  IADD3 R2, R16.reuse, 0x1, RZ ;  /* 0x0000000110027810 */ /* 0x048fe20007ffe0ff */
[----:B------:R-:W-:-:S03]  /*d970*/  IMAD R6, R16, 0x8, R3 ;  /* 0x0000000810067824 */ /* 0x000fc600078e0203 */
[----:B------:R-:W-:Y:S01]  /*d980*/  ISETP.NE.AND P1, PT, R2, 0x2, PT ;  /* 0x000000020200780c */ /* 0x000fe20003f25270 */
[----:B------:R-:W2:Y:S03]  /*d990*/  SYNCS.PHASECHK.TRANS64.TRYWAIT P0, [R6+URZ], R5 ;  /* 0x00000005060075a7 */ /* 0x000ea6000800017f */
[----:B------:R-:W-:-:S04]  /*d9a0*/  SEL R4, RZ, 0x1, P1 ;  /* 0x00000001ff047807 */ /* 0x000fc80000800000 */
[----:B------:R-:W-:Y:S02]  /*d9b0*/  LOP3.LUT R17, R17, R4, RZ, 0x3c, !PT ;  /* 0x0000000411117212 */ /* 0x000fe400078e3cff */
[----:B------:R-:W-:Y:S02]  /*d9c0*/  SEL R4, R2, RZ, P1 ;  /* 0x000000ff02047207 */ /* 0x000fe40000800000 */
[----:B------:R-:W-:-:S03]  /*d9d0*/  SHF.L.U32 R2, R17, 0x1f, RZ ;  /* 0x0000001f11027819 */ /* 0x000fc600000006ff */
[----:B------:R-:W-:Y:S01]  /*d9e0*/  IMAD R7, R4, 0x8, R3 ;  /* 0x0000000804077824 */ /* 0x000fe200078e0203 */
[----:B--2---:R-:W-:Y:S06]  /*d9f0*/  @!P0 BRA `(.L_x_215) ;  /* 0x0000000800308947 */ /* 0x004fec0003800000 */
.L_x_243:
[----:B------:R-:W3:Y:S01]  /*da00*/  SYNCS.PHASECHK.TRANS64.TRYWAIT P0, [R7+URZ], R2 ;  /* 0x00000002070075a7 */ /* 0x000ee2000800017f */
[----:B------:R-:W-:-:S05]  /*da10*/  IADD3 R3, R0, 0x38860, RZ ;  /* 0x0003886000037810 */ /* 0x000fca0007ffe0ff */
[----:B------:R-:W-:Y:S01]  /*da20*/  IMAD R16, R16, 0x8, R3 ;  /* 0x0000000810107824 */ /* 0x000fe200078e0203 */
[----:B---3--:R-:W-:Y:S06]  /*da30*/  @!P0 BRA `(.L_x_216) ;  /* 0x0000000800348947 */ /* 0x008fec0003800000 */
.L_x_244:
[----:B------:R-:W4:Y:S02]  /*da40*/  SYNCS.PHASECHK.TRANS64.TRYWAIT P0, [R16+URZ], R5 ;  /* 0x00000005100075a7 */ /* 0x000f24000800017f */
[----:B----4-:R-:W-:Y:S05]  /*da50*/  @!P0 BRA `(.L_x_217) ;  /* 0x0000000800408947 */ /* 0x010fea0003800000 */
.L_x_245:
[----:B------:R-:W-:-:S07]  /*da60*/  LEA R3, R4, R3, 0x3 ;  /* 0x0000000304037211 */ /* 0x000fce00078e18ff */
.L_x_218:
[----:B------:R1:W1:Y:S02]  /*da70*/  SYNCS.PHASECHK.TRANS64.TRYWAIT P0, [R3+URZ], R2 ;  /* 0x00000002030075a7 */ /* 0x000264000800017f */
[----:B-1----:R-:W-:Y:S05]  /*da80*/  @!P0 NANOSLEEP.SYNCS 0x989680 ;  /* 0x009896800000895d */ /* 0x002fea0003900000 */
[----:B------:R-:W1:Y:S02]  /*da90*/  @!P0 SYNCS.PHASECHK.TRANS64 P0, [R3+URZ], R2 ;  /* 0x00000002030085a7 */ /* 0x000e64000800007f */
[----:B-1----:R-:W-:Y:S05]  /*daa0*/  @!P0 BRA `(.L_x_218) ;  /* 0xfffffffc00f08947 */ /* 0x002fea000383ffff */
.L_x_213:
[----:B------:R-:W-:Y:S05]  /*dab0*/  BSYNC B0 ;  /* 0x0000000000007941 */ /* 0x000fea0003800000 */
.L_x_212:
[----:B------:R-:W-:Y:S05]  /*dac0*/  EXIT ;  /* 0x000000000000794d */ /* 0x000fea0003800000 */
.L_x_140:
[----:B-1----:R-:W-:-:S04]  /*dad0*/  IMAD.U32 R3, RZ, RZ, UR42 ;  /* 0x0000002aff037e24 */ /* 0x002fc8000f8e00ff */
[----:B------:R1:W2:Y:S03]  /*dae0*/  SYNCS.PHASECHK.TRANS64.TRYWAIT P1, [R3+URZ+0x38800], R0 ;  /* 0x03880000030075a7 */ /* 0x0002a6000802017f */
[----:B--2---:R-:W-:Y:S05]  /*daf0*/  @!P1 NANOSLEEP.SYNCS 0x989680 ;  /* 0x009896800000995d */ /* 0x004fea0003900000 */
[----:B------:R-:W2:Y:S02]  /*db00*/  @!P1 SYNCS.PHASECHK.TRANS64 P1, [R3+URZ+0x38800], R0 ;  /* 0x03880000030095a7 */ /* 0x000ea4000802007f */
[----:B--2---:R-:W-:Y:S05]  /*db10*/  @!P1 BRA `(.L_x_140) ;  /* 0xfffffffc00ec9947 */ /* 0x004fea000383ffff */
[----:B------:R-:W-:Y:S05]  /*db20*/  BRA `(.L_x_219) ;  /* 0xffffff4c00b87947 */ /* 0x000fea000383ffff */
.L_x_144:
[----:B---3--:R3:W4:Y:S02]  /*db30*/  SYNCS.PHASECHK.TRANS64.TRYWAIT P1, [R8+URZ+0x38830], R9 ;  /* 0x03883009080075a7 */ /* 0x008724000802017f */
[----:B----4-:R-:W-:Y:S05]  /*db40*/  @!P1 NANOSLEEP.SYNCS 0x989680 ;  /* 0x009896800000995d */ /* 0x010fea0003900000 */
[----:B------:R-:W4:Y:S02]  /*db50*/  @!P1 SYNCS.PHASECHK.TRANS64 P1, [R8+URZ+0x38830], R9 ;  /* 0x03883009080095a7 */ /* 0x000f24000802007f */
[----:B----4-:R-:W-:Y:S05]  /*db60*/  @!P1 BRA `(.L_x_144) ;  /* 0xfffffffc00f09947 */ /* 0x010fea000383ffff */
[----:B------:R-:W-:Y:S05]  /*db70*/  BRA `(.L_x_143) ;  /* 0xffffff4c00cc7947 */ /* 0x000fea000383ffff */
.L_x_145:
[----:B-1----:R-:W-:-:S04]  /*db80*/  MOV R3, UR42 ;  /* 0x0000002a00037c02 */ /* 0x002fc80008000f00 */
[----:B------:R1:W4:Y:S03]  /*db90*/  SYNCS.PHASECHK.TRANS64.TRYWAIT P1, [R3+URZ+0x38810], R0 ;  /* 0x03881000030075a7 */ /* 0x000326000802017f */
[----:B----4-:R-:W-:Y:S05]  /*dba0*/  @!P1 NANOSLEEP.SYNCS 0x989680 ;  /* 0x009896800000995d */ /* 0x010fea0003900000 */
[----:B------:R-:W4:Y:S02]  /*dbb0*/  @!P1 SYNCS.PHASECHK.TRANS64 P1, [R3+URZ+0x38810], R0 ;  /* 0x03881000030095a7 */ /* 0x000f24000802007f */
[----:B----4-:R-:W-:Y:S05]  /*dbc0*/  @!P1 BRA `(.L_x_145) ;  /* 0xfffffffc00ec9947 */ /* 0x010fea000383ffff */
[----:B------:R-:W-:Y:S05]  /*dbd0*/  BRA `(.L_x_220) ;  /* 0xffffff5000547947 */ /* 0x000fea000383ffff */
.L_x_149:
[----:B------:R1:W1:Y:S02]  /*dbe0*/  SYNCS.PHASECHK.TRANS64.TRYWAIT P1, [R8+URZ+0x38850], R9 ;  /* 0x03885009080075a7 */ /* 0x000264000802017f */
[----:B-1----:R-:W-:Y:S05]  /*dbf0*/  @!P1 NANOSLEEP.SYNCS 0x989680 ;  /* 0x009896800000995d */ /* 0x002fea0003900000 */
[----:B------:R-:W1:Y:S02]  /*dc00*/  @!P1 SYNCS.PHASECHK.TRANS64 P1, [R8+URZ+0x38850], R9 ;  /* 0x03885009080095a7 */ /* 0x000e64000802007f */
[----:B-1----:R-:W-:Y:S05]  /*dc10*/  @!P1 BRA `(.L_x_149) ;  /* 0xfffffffc00f09947 */ /* 0x002fea000383ffff */
[----:B------:R-:W-:Y:S05]  /*dc20*/  BRA `(.L_x_148) ;  /* 0xffffff5000887947 */ /* 0x000fea000383ffff */
.L_x_154:
[----:B--2---:R2:W3:Y:S02]  /*dc30*/  SYNCS.PHASECHK.TRANS64.TRYWAIT P3, [R11+URZ+0x38830], R0 ;  /* 0x038830000b0075a7 */ /* 0x0044e4000806017f */
[----:B---3--:R-:W-:Y:S05]  /*dc40*/  @!P3 NANOSLEEP.SYNCS 0x989680 ;  /* 0x009896800000b95d */ /* 0x008fea0003900000 */
[----:B------:R-:W3:Y:S02]  /*dc50*/  @!P3 SYNCS.PHASECHK.TRANS64 P3, [R11+URZ+0x38830], R0 ;  /* 0x038830000b00b5a7 */ /* 0x000ee4000806007f */
[----:B---3--:R-:W-:Y:S05]  /*dc60*/  @!P3 BRA `(.L_x_154) ;  /* 0xfffffffc00f0b947 */ /* 0x008fea000383ffff */
[----:B------:R-:W-:Y:S05]  /*dc70*/  BRA `(.L_x_153) ;  /* 0xffffff7c00007947 */ /* 0x000fea000383ffff */
.L_x_158:
[----:B----4-:R4:W1:Y:S02]  /*dc80*/  SYNCS.PHASECHK.TRANS64.TRYWAIT P3, [R11+URZ+0x38850], R0 ;  /* 0x038850000b0075a7 */ /* 0x010864000806017f */
[----:B-1----:R-:W-:Y:S05]  /*dc90*/  @!P3 NANOSLEEP.SYNCS 0x989680 ;  /* 0x009896800000b95d */ /* 0x002fea0003900000 */
[----:B------:R-:W1:Y:S02]  /*dca0*/  @!P3 SYNCS.PHASECHK.TRANS64 P3, [R11+URZ+0x38850], R0 ;  /* 0x038850000b00b5a7 */ /* 0x000e64000806007f */
[----:B-1----:R-:W-:Y:S05]  /*dcb0*/  @!P3 BRA `(.L_x_158) ;  /* 0xfffffffc00f0b947 */ /* 0x002fea000383ffff */
[----:B------:R-:W-:Y:S05]  /*dcc0*/  BRA `(.L_x_157) ;  /* 0xffffff7c00707947 */ /* 0x000fea000383ffff */
.L_x_169:
[----:B------:R-:W1:Y:S01]  /*dcd0*/  S2R R5, SR_TID.X ;  /* 0x0000000000057919 */ /* 0x000e620000002100 */
[----:B------:R-:W-:Y:S01]  /*dce0*/  BSSY B0, `(.L_x_221) ;  /* 0x000000a000007945 */ /* 0x000fe20003800000 */
[----:B------:R-:W-:Y:S01]  /*dcf0*/  MOV R12, RZ ;  /* 0x000000ff000c7202 */ /* 0x000fe20000000f00 */
[----:B------:R-:W-:Y:S01]  /*dd00*/  IMAD.MOV.U32 R11, RZ, RZ, 0x1f ;  /* 0x0000001fff0b7424 */ /* 0x000fe200078e00ff */
[----:B------:R-:W-:Y:S02]  /*dd10*/  MOV R15, 0xffffffff ;  /* 0xffffffff000f7802 */ /* 0x000fe40000000f00 */
[----:B-1----:R-:W-:-:S04]  /*dd20*/  SHF.R.U32.HI R5, RZ, 0x5, R5 ;  /* 0x00000005ff057819 */ /* 0x002fc80000011605 */
[----:B------:R-:W-:-:S05]  /*dd30*/  LOP3.LUT R5, R5, 0x3, RZ, 0xc0, !PT ;  /* 0x0000000305057812 */ /* 0x000fca00078ec0ff */
[----:B------:R-:W-:-:S07]  /*dd40*/  IMAD.MOV.U32 R13, RZ, RZ, R5 ;  /* 0x000000ffff0d7224 */ /* 0x000fce00078e0005 */
[----:B------:R-:W-:Y:S05]  /*dd50*/  WARPSYNC.COLLECTIVE R15, `(.L_x_222) ;  /* 0x000000000f087348 */ /* 0x000fea0003c00000 */
[----:B------:R1:W2:Y:S02]  /*dd60*/  SHFL.IDX P6, R14, R13, R12, R11 ;  /* 0x0000000c0d0e7389 */ /* 0x0002a400000c000b */
[----:B-12---:R-:W-:Y:S01]  /*dd70*/  ENDCOLLECTIVE ;  /* 0x000000000000791b */ /* 0x006fe20003800000 */
.L_x_222:
[----:B------:R-:W-:Y:S05]  /*dd80*/  BSYNC B0 ;  /* 0x0000000000007941 */ /* 0x000fea0003800000 */
.L_x_221:
[----:B------:R-:W-:Y:S05]  /*dd90*/  BRA `(.L_x_223) ;  /* 0xffffffd000747947 */ /* 0x000fea000383ffff */
.L_x_170:
[----:B------:R-:W-:Y:S01]  /*dda0*/  BSSY B0, `(.L_x_224) ;  /* 0x0000006000007945 */ /* 0x000fe20003800000 */
[----:B------:R-:W-:-:S07]  /*ddb0*/  IMAD.MOV.U32 R15, RZ, RZ, -0x1 ;  /* 0xffffffffff0f7424 */ /* 0x000fce00078e00ff */
[----:B------:R-:W-:Y:S05]  /*ddc0*/  WARPSYNC.COLLECTIVE R15, `(.L_x_225) ;  /* 0x000000000f0c7348 */ /* 0x000fea0003c00000 */
[----:B------:R-:W-:Y:S02]  /*ddd0*/  ELECT P6, UR62, PT ;  /* 0x00000000003e782f */ /* 0x000fe400038c0000 */
[----:B------:R-:W-:Y:S01]  /*dde0*/  MOV R14, UR62 ;  /* 0x0000003e000e7c02 */ /* 0x000fe20008000f00 */
[----:B------:R-:W-:Y:S10]  /*ddf0*/  ENDCOLLECTIVE ;  /* 0x000000000000791b */ /* 0x000ff40003800000 */
.L_x_225:
[----:B------:R-:W-:Y:S05]  /*de00*/  BSYNC B0 ;  /* 0x0000000000007941 */ /* 0x000fea0003800000 */
.L_x_224:
[----:B------:R-:W-:Y:S05]  /*de10*/  BRA `(.L_x_226) ;  /* 0xffffffd0006c7947 */ /* 0x000fea000383ffff */
.L_x_173:
[----:B--2---:R2:W3:Y:S02]  /*de20*/  SYNCS.PHASECHK.TRANS64.TRYWAIT P1, [R10+URZ+0x38840], R5 ;  /* 0x038840050a0075a7 */ /* 0x0044e4000802017f */
[----:B---3--:R-:W-:Y:S05]  /*de30*/  @!P1 NANOSLEEP.SYNCS 0x989680 ;  /* 0x009896800000995d */ /* 0x008fea0003900000 */
[----:B------:R-:W3:Y:S02]  /*de40*/  @!P1 SYNCS.PHASECHK.TRANS64 P1, [R10+URZ+0x38840], R5 ;  /* 0x038840050a0095a7 */ /* 0x000ee4000802007f */
[----:B---3--:R-:W-:Y:S05]  /*de50*/  @!P1 BRA `(.L_x_173) ;  /* 0xfffffffc00f09947 */ /* 0x008fea000383ffff */
[----:B------:R-:W-:Y:S05]  /*de60*/  BRA `(.L_x_227) ;  /* 0xffffffd000cc7947 */ /* 0x000fea000383ffff */
.L_x_178:
        /* <DEDUP_REMOVED lines=8> */
.L_x_181:
[----:B--2---:R2:W3:Y:S02]  /*def0*/  SYNCS.PHASECHK.TRANS64.TRYWAIT P1, [R5+URZ+0x38860], R8 ;  /* 0x03886008050075a7 */ /* 0x0044e4000802017f */
[----:B---3--:R-:W-:Y:S05]  /*df00*/  @!P1 NANOSLEEP.SYNCS 0x989680 ;  /* 0x009896800000995d */ /* 0x008fea0003900000 */
[----:B------:R-:W3:Y:S02]  /*df10*/  @!P1 SYNCS.PHASECHK.TRANS64 P1, [R5+URZ+0x38860], R8 ;  /* 0x03886008050095a7 */ /* 0x000ee4000802007f */
[----:B---3--:R-:W-:Y:S05]  /*df20*/  @!P1 BRA `(.L_x_181) ;  /* 0xfffffffc00f09947 */ /* 0x008fea000383ffff */
[----:B------:R-:W-:Y:S05]  /*df30*/  BRA `(.L_x_229) ;  /* 0xffffffd800ac7947 */ /* 0x000fea000383ffff */
.L_x_188:
[----:B--2---:R2:W3:Y:S02]  /*df40*/  SYNCS.PHASECHK.TRANS64.TRYWAIT P2, [R2+URZ+0x38840], R3 ;  /* 0x03884003020075a7 */ /* 0x0044e4000804017f */
[----:B---3--:R-:W-:Y:S05]  /*df50*/  @!P2 NANOSLEEP.SYNCS 0x989680 ;  /* 0x009896800000a95d */ /* 0x008fea0003900000 */
[----:B------:R-:W3:Y:S02]  /*df60*/  @!P2 SYNCS.PHASECHK.TRANS64 P2, [R2+URZ+0x38840], R3 ;  /* 0x038840030200a5a7 */ /* 0x000ee4000804007f */
[----:B---3--:R-:W-:Y:S05]  /*df70*/  @!P2 BRA `(.L_x_188) ;  /* 0xfffffffc00f0a947 */ /* 0x008fea000383ffff */
[----:B------:R-:W-:Y:S05]  /*df80*/  BRA `(.L_x_230) ;  /* 0xffffffe000547947 */ /* 0x000fea000383ffff */
.L_x_190:
[----:B---3--:R3:W4:Y:S02]  /*df90*/  SYNCS.PHASECHK.TRANS64.TRYWAIT P2, [R2+URZ+0x38860], R3 ;  /* 0x03886003020075a7 */ /* 0x008724000804017f */
[----:B----4-:R-:W-:Y:S05]  /*dfa0*/  @!P2 NANOSLEEP.SYNCS 0x989680 ;  /* 0x009896800000a95d */ /* 0x010fea0003900000 */
[----:B------:R-:W4:Y:S02]  /*dfb0*/  @!P2 SYNCS.PHASECHK.TRANS64 P2, [R2+URZ+0x38860], R3 ;  /* 0x038860030200a5a7 */ /* 0x000f24000804007f */
[----:B----4-:R-:W-:Y:S05]  /*dfc0*/  @!P2 BRA `(.L_x_190) ;  /* 0xfffffffc00f0a947 */ /* 0x010fea000383ffff */
[----:B------:R-:W-:Y:S05]  /*dfd0*/  BRA `(.L_x_231) ;  /* 0xffffffe000b07947 */ /* 0x000fea000383ffff */
.L_x_196:
[----:B-1----:R1:W2:Y:S02]  /*dfe0*/  SYNCS.PHASECHK.TRANS64.TRYWAIT P2, [R2+URZ+0x38840], R3 ;  /* 0x03884003020075a7 */ /* 0x0022a4000804017f */
[----:B--2---:R-:W-:Y:S05]  /*dff0*/  @!P2 NANOSLEEP.SYNCS 0x989680 ;  /* 0x009896800000a95d */ /* 0x004fea0003900000 */
[----:B------:R-:W2:Y:S02]  /*e000*/  @!P2 SYNCS.PHASECHK.TRANS64 P2, [R2+URZ+0x38840], R3 ;  /* 0x038840030200a5a7 */ /* 0x000ea4000804007f */
[----:B--2---:R-:W-:Y:S05]  /*e010*/  @!P2 BRA `(.L_x_196) ;  /* 0xfffffffc00f0a947 */ /* 0x004fea000383ffff */
[----:B------:R-:W-:Y:S05]  /*e020*/  BRA `(.L_x_232) ;  /* 0xffffffe8003c7947 */ /* 0x000fea000383ffff */
.L_x_198:
[----:B--2---:R2:W3:Y:S02]  /*e030*/  SYNCS.PHASECHK.TRANS64.TRYWAIT P2, [R2+URZ+0x38860], R3 ;  /* 0x03886003020075a7 */ /* 0x0044e4000804017f */
[----:B---3--:R-:W-:Y:S05]  /*e040*/  @!P2 NANOSLEEP.SYNCS 0x989680 ;  /* 0x009896800000a95d */ /* 0x008fea0003900000 */
[----:B------:R-:W3:Y:S02]  /*e050*/  @!P2 SYNCS.PHASECHK.TRANS64 P2, [R2+URZ+0x38860], R3 ;  /* 0x038860030200a5a7 */ /* 0x000ee4000804007f */
[----:B---3--:R-:W-:Y:S05]  /*e060*/  @!P2 BRA `(.L_x_198) ;  /* 0xfffffffc00f0a947 */ /* 0x008fea000383ffff */
[----:B------:R-:W-:Y:S05]  /*e070*/  BRA `(.L_x_233) ;  /* 0xffffffe800987947 */ /* 0x000fea000383ffff */
.L_x_203:
[----:B-1----:R1:W2:Y:S02]  /*e080*/  SYNCS.PHASECHK.TRANS64.TRYWAIT P2, [R2+URZ+0x38840], R3 ;  /* 0x03884003020075a7 */ /* 0x0022a4000804017f */
[----:B--2---:R-:W-:Y:S05]  /*e090*/  @!P2 NANOSLEEP.SYNCS 0x989680 ;  /* 0x009896800000a95d */ /* 0x004fea0003900000 */
[----:B------:R-:W2:Y:S02]  /*e0a0*/  @!P2 SYNCS.PHASECHK.TRANS64 P2, [R2+URZ+0x38840], R3 ;  /* 0x038840030200a5a7 */ /* 0x000ea4000804007f */
[----:B--2---:R-:W-:Y:S05]  /*e0b0*/  @!P2 BRA `(.L_x_203) ;  /* 0xfffffffc00f0a947 */ /* 0x004fea000383ffff */
[----:B------:R-:W-:Y:S05]  /*e0c0*/  BRA `(.L_x_234) ;  /* 0xfffffff0000c7947 */ /* 0x000fea000383ffff */
.L_x_205:
[----:B--2---:R2:W3:Y:S02]  /*e0d0*/  SYNCS.PHASECHK.TRANS64.TRYWAIT P2, [R2+URZ+0x38860], R3 ;  /* 0x03886003020075a7 */ /* 0x0044e4000804017f */
[----:B---3--:R-:W-:Y:S05]  /*e0e0*/  @!P2 NANOSLEEP.SYNCS 0x989680 ;  /* 0x009896800000a95d */ /* 0x008fea0003900000 */
[----:B------:R-:W3:Y:S02]  /*e0f0*/  @!P2 SYNCS.PHASECHK.TRANS64 P2, [R2+URZ+0x38860], R3 ;  /* 0x038860030200a5a7 */ /* 0x000ee4000804007f */
[----:B---3--:R-:W-:Y:S05]  /*e100*/  @!P2 BRA `(.L_x_205) ;  /* 0xfffffffc00f0a947 */ /* 0x008fea000383ffff */
[----:B------:R-:W-:Y:S05]  /*e110*/  BRA `(.L_x_235) ;  /* 0xfffffff000687947 */ /* 0x000fea000383ffff */
.L_x_210:
[----:B--2---:R2:W3:Y:S02]  /*e120*/  SYNCS.PHASECHK.TRANS64.TRYWAIT P0, [R0+URZ+0x38820], R3 ;  /* 0x03882003000075a7 */ /* 0x0044e4000800017f */
[----:B---3--:R-:W-:Y:S05]  /*e130*/  @!P0 NANOSLEEP.SYNCS 0x989680 ;  /* 0x009896800000895d */ /* 0x008fea0003900000 */
[----:B------:R-:W3:Y:S02]  /*e140*/  @!P0 SYNCS.PHASECHK.TRANS64 P0, [R0+URZ+0x38820], R3 ;  /* 0x03882003000085a7 */ /* 0x000ee4000800007f */
[----:B---3--:R-:W-:Y:S05]  /*e150*/  @!P0 BRA `(.L_x_210) ;  /* 0xfffffffc00f08947 */ /* 0x008fea000383ffff */
[----:B------:R-:W-:Y:S05]  /*e160*/  BRA `(.L_x_236) ;  /* 0xfffffff400bc7947 */ /* 0x000fea000383ffff */
.L_x_211:
[----:B------:R-:W3:Y:S01]  /*e170*/  S2R R2, SR_TID.X ;  /* 0x0000000000027919 */ /* 0x000ee20000002100 */
[----:B------:R-:W-:Y:S01]  /*e180*/  BSSY B0, `(.L_x_237) ;  /* 0x000000a000007945 */ /* 0x000fe20003800000 */
[----:B------:R-:W-:Y:S01]  /*e190*/  IMAD.MOV.U32 R12, RZ, RZ, RZ ;  /* 0x000000ffff0c7224 */ /* 0x000fe200078e00ff */
[----:B------:R-:W-:Y:S01]  /*e1a0*/  MOV R11, 0x1f ;  /* 0x0000001f000b7802 */ /* 0x000fe20000000f00 */
[----:B------:R-:W-:Y:S01]  /*e1b0*/  IMAD.MOV.U32 R15, RZ, RZ, -0x1 ;  /* 0xffffffffff0f7424 */ /* 0x000fe200078e00ff */
[----:B---3--:R-:W-:-:S04]  /*e1c0*/  SHF.R.U32.HI R2, RZ, 0x5, R2 ;  /* 0x00000005ff027819 */ /* 0x008fc80000011602 */
[----:B------:R-:W-:-:S04]  /*e1d0*/  LOP3.LUT R2, R2, 0x3, RZ, 0xc0, !PT ;  /* 0x0000000302027812 */ /* 0x000fc800078ec0ff */
[----:B------:R-:W-:-:S07]  /*e1e0*/  MOV R13, R2 ;  /* 0x00000002000d7202 */ /* 0x000fce0000000f00 */
[----:B-12---:R-:W-:Y:S05]  /*e1f0*/  WARPSYNC.COLLECTIVE R15, `(.L_x_238) ;  /* 0x000000000f087348 */ /* 0x006fea0003c00000 */
[----:B------:R3:W4:Y:S02]  /*e200*/  SHFL.IDX P6, R14, R13, R12, R11 ;  /* 0x0000000c0d0e7389 */ /* 0x00072400000c000b */
[----:B-1234-:R-:W-:Y:S01]  /*e210*/  ENDCOLLECTIVE ;  /* 0x000000000000791b */ /* 0x01efe20003800000 */
.L_x_238:
[----:B------:R-:W-:Y:S05]  /*e220*/  BSYNC B0 ;  /* 0x0000000000007941 */ /* 0x000fea0003800000 */
.L_x_237:
[----:B------:R-:W-:Y:S05]  /*e230*/  BRA `(.L_x_239) ;  /* 0xfffffff400a47947 */ /* 0x000fea000383ffff */
.L_x_214:
[----:B------:R-:W-:Y:S01]  /*e240*/  BSSY B1, `(.L_x_240) ;  /* 0x0000006000017945 */ /* 0x000fe20003800000 */
[----:B------:R-:W-:-:S07]  /*e250*/  MOV R15, 0xffffffff ;  /* 0xffffffff000f7802 */ /* 0x000fce0000000f00 */
[----:B-123--:R-:W-:Y:S05]  /*e260*/  WARPSYNC.COLLECTIVE R15, `(.L_x_241) ;  /* 0x000000000f0c7348 */ /* 0x00efea0003c00000 */
[----:B------:R-:W-:Y:S02]  /*e270*/  ELECT P6, UR62, PT ;  /* 0x00000000003e782f */ /* 0x000fe400038c0000 */
[----:B------:R-:W-:Y:S01]  /*e280*/  MOV R14, UR62 ;  /* 0x0000003e000e7c02 */ /* 0x000fe20008000f00 */
[----:B-123--:R-:W-:Y:S10]  /*e290*/  ENDCOLLECTIVE ;  /* 0x000000000000791b */ /* 0x00eff40003800000 */
.L_x_241:
[----:B------:R-:W-:Y:S05]  /*e2a0*/  BSYNC B1 ;  /* 0x0000000000017941 */ /* 0x000fea0003800000 */
.L_x_240:
[----:B------:R-:W-:Y:S05]  /*e2b0*/  BRA `(.L_x_242) ;  /* 0xfffffff4009c7947 */ /* 0x000fea000383ffff */
.L_x_215:
[----:B--2---:R2:W3:Y:S02]  /*e2c0*/  SYNCS.PHASECHK.TRANS64.TRYWAIT P0, [R6+URZ], R5 ;  /* 0x00000005060075a7 */ /* 0x0044e4000800017f */
[----:B---3--:R-:W-:Y:S05]  /*e2d0*/  @!P0 NANOSLEEP.SYNCS 0x989680 ;  /* 0x009896800000895d */ /* 0x008fea0003900000 */
[----:B------:R-:W3:Y:S02]  /*e2e0*/  @!P0 SYNCS.PHASECHK.TRANS64 P0, [R6+URZ], R5 ;  /* 0x00000005060085a7 */ /* 0x000ee4000800007f */
[----:B---3--:R-:W-:Y:S05]  /*e2f0*/  @!P0 BRA `(.L_x_215) ;  /* 0xfffffffc00f08947 */ /* 0x008fea000383ffff */
[----:B------:R-:W-:Y:S05]  /*e300*/  BRA `(.L_x_243) ;  /* 0xfffffff400bc7947 */ /* 0x000fea000383ffff */
.L_x_216:
[----:B---3--:R3:W4:Y:S02]  /*e310*/  SYNCS.PHASECHK.TRANS64.TRYWAIT P0, [R7+URZ], R2 ;  /* 0x00000002070075a7 */ /* 0x008724000800017f */
[----:B----4-:R-:W-:Y:S05]  /*e320*/  @!P0 NANOSLEEP.SYNCS 0x989680 ;  /* 0x009896800000895d */ /* 0x010fea0003900000 */
[----:B------:R-:W4:Y:S02]  /*e330*/  @!P0 SYNCS.PHASECHK.TRANS64 P0, [R7+URZ], R2 ;  /* 0x00000002070085a7 */ /* 0x000f24000800007f */
[----:B----4-:R-:W-:Y:S05]  /*e340*/  @!P0 BRA `(.L_x_216) ;  /* 0xfffffffc00f08947 */ /* 0x010fea000383ffff */
[----:B------:R-:W-:Y:S05]  /*e350*/  BRA `(.L_x_244) ;  /* 0xfffffff400b87947 */ /* 0x000fea000383ffff */
.L_x_217:
[----:B----4-:R4:W1:Y:S02]  /*e360*/  SYNCS.PHASECHK.TRANS64.TRYWAIT P0, [R16+URZ], R5 ;  /* 0x00000005100075a7 */ /* 0x010864000800017f */
[----:B-1----:R-:W-:Y:S05]  /*e370*/  @!P0 NANOSLEEP.SYNCS 0x989680 ;  /* 0x009896800000895d */ /* 0x002fea0003900000 */
[----:B------:R-:W1:Y:S02]  /*e380*/  @!P0 SYNCS.PHASECHK.TRANS64 P0, [R16+URZ], R5 ;  /* 0x00000005100085a7 */ /* 0x000e64000800007f */
[----:B-1----:R-:W-:Y:S05]  /*e390*/  @!P0 BRA `(.L_x_217) ;  /* 0xfffffffc00f08947 */ /* 0x002fea000383ffff */
[----:B------:R-:W-:Y:S05]  /*e3a0*/  BRA `(.L_x_245) ;  /* 0xfffffff400ac7947 */ /* 0x000fea000383ffff */
.L_x_246:
        /* <DEDUP_REMOVED lines=13> */
.L_x_4550:


//--------------------- .text._ZN7cutlass13device_kernelIN5flash11enable_sm90INS1_16FlashAttnFwdSm90INS1_25CollectiveMainloopFwdSm90ILi2EN4cute5tupleIJNS5_1CILi1EEES8_S8_EEENS6_IJNS7_ILi64EEESA_SA_EEELi512ENS_10bfloat16_tEfNS_4arch4Sm90ELb0ELb0ELb1ELb1ELb0ELb0ELb0ELb0ELb0ELb0ELb0ELb0EEENS1_21CollectiveEpilogueFwdINS6_IJSA_NS7_ILi512EEESA_EEES9_SC_SE_Li256ELb1ELb0ELb0ELb0EEENS1_36VarlenDynamicPersistentTileSchedulerILi64ELi64ELi256ELi32ELb0ELb0ELb1ELb0ELb1ELb1EEEEEEEEEvNT_6ParamsE --------------------------
	.section	.text._ZN7cutlass13device_kernelIN5flash11enable_sm90INS1_16FlashAttnFwdSm90INS1_25CollectiveMainloopFwdSm90ILi2EN4cute5tupleIJNS5_1CILi1EEES8_S8_EEENS6_IJNS7_ILi64EEESA_SA_EEELi512ENS_10bfloat16_tEfNS_4arch4Sm90ELb0ELb0ELb1ELb1ELb0ELb0ELb0ELb0ELb0ELb0ELb0ELb0EEENS1_21CollectiveEpilogueFwdINS6_IJSA_NS7_ILi512EEESA_EEES9_SC_SE_Li256ELb1ELb0ELb0ELb0EEENS1_36VarlenDynamicPersistentTileSchedulerILi64ELi64ELi256ELi32ELb0ELb0ELb1ELb0ELb1ELb1EEEEEEEEEvNT_6ParamsE,"ax",@progbits
	.align	128
.text._ZN7cutlass13device_kernelIN5flash11enable_sm90INS1_16FlashAttnFwdSm90INS1_25CollectiveMainloopFwdSm90ILi2EN4cute5tupleIJNS5_1CILi1EEES8_S8_EEENS6_IJNS7_ILi64EEESA_SA_EEELi512ENS_10bfloat16_tEfNS_4arch4Sm90ELb0ELb0ELb1ELb1ELb0ELb0ELb0ELb0ELb0ELb0ELb0ELb0EEENS1_21CollectiveEpilogueFwdINS6_IJSA_NS7_ILi512EEESA_EEES9_SC_SE_Li256ELb1ELb0ELb0ELb0EEENS1_36VarlenDynamicPersistentTileSchedulerILi64ELi64ELi256ELi32ELb0ELb0ELb1ELb0ELb1ELb1EEEEEEEEEvNT_6ParamsE:
        .type           _ZN7cutlass13device_kernelIN5flash11enable_sm90INS1_16FlashAttnFwdSm90INS1_25CollectiveMainloopFwdSm90ILi2EN4cute5tupleIJNS5_1CILi1EEES8_S8_EEENS6_IJNS7_ILi64EEESA_SA_EEELi512ENS_10bfloat16_tEfNS_4arch4Sm90ELb0ELb0ELb1ELb1ELb0ELb0ELb0ELb0ELb0ELb0ELb0ELb0EEENS1_21CollectiveEpilogueFwdINS6_IJSA_NS7_ILi512EEESA_EEES9_SC_SE_Li256ELb1ELb0ELb0ELb0EEENS1_36VarlenDynamicPersistentTileSchedulerILi64ELi64ELi256ELi32ELb0ELb0ELb1ELb0ELb1ELb1EEEEEEEEEvNT_6ParamsE,@function
        .size           _ZN7cutlass13device_kernelIN5flash11enable_sm90INS1_16FlashAttnFwdSm90INS1_25CollectiveMainloopFwdSm90ILi2EN4cute5tupleIJNS5_1CILi1EEES8_S8_EEENS6_IJNS7_ILi64EEESA_SA_EEELi512ENS_10bfloat16_tEfNS_4arch4Sm90ELb0ELb0ELb1ELb1ELb0ELb0ELb0ELb0ELb0ELb0ELb0ELb0EEENS1_21CollectiveEpilogueFwdINS6_IJSA_NS7_ILi512EEESA_EEES9_SC_SE_Li256ELb1ELb0ELb0ELb0EEENS1_36VarlenDynamicPersistentTileSchedulerILi64ELi64ELi256ELi32ELb0ELb0ELb1ELb0ELb1ELb1EEEEEEEEEvNT_6ParamsE,(.L_x_4551 - _ZN7cutlass13device_kernelIN5flash11enable_sm90INS1_16FlashAttnFwdSm90INS1_25CollectiveMainloopFwdSm90ILi2EN4cute5tupleIJNS5_1CILi1EEES8_S8_EEENS6_IJNS7_ILi64EEESA_SA_EEELi512ENS_10bfloat16_tEfNS_4arch4Sm90ELb0ELb0ELb1ELb1ELb0ELb0ELb0ELb0ELb0ELb0ELb0ELb0EEENS1_21CollectiveEpilogueFwdINS6_IJSA_NS7_ILi512EEESA_EEES9_SC_SE_Li256ELb1ELb0ELb0ELb0EEENS1_36VarlenDynamicPersistentTileSchedulerILi64ELi64ELi256ELi32ELb0ELb0ELb1ELb0ELb1ELb1EEEEEEEEEvNT_6ParamsE)
        .other          _ZN7cutlass13device_kernelIN5flash11enable_sm90INS1_16FlashAttnFwdSm90INS1_25CollectiveMainloopFwdSm90ILi2EN4cute5tupleIJNS5_1CILi1EEES8_S8_EEENS6_IJNS7_ILi64EEESA_SA_EEELi512ENS_10bfloat16_tEfNS_4arch4Sm90ELb0ELb0ELb1ELb1ELb0ELb0ELb0ELb0ELb0ELb0ELb0ELb0EEENS1_21CollectiveEpilogueFwdINS6_IJSA_NS7_ILi512EEESA_EEES9_SC_SE_Li256ELb1ELb0ELb0ELb0EEENS1_36VarlenDynamicPersistentTileSchedulerILi64ELi64ELi256ELi32ELb0ELb0ELb1ELb0ELb1ELb1EEEEEEEEEvNT_6ParamsE,@"STO_CUDA_ENTRY STV_DEFAULT"
_ZN7cutlass13device_kernelIN5flash11enable_sm90INS1_16FlashAttnFwdSm90INS1_25CollectiveMainloopFwdSm90ILi2EN4cute5tupleIJNS5_1CILi1EEES8_S8_EEENS6_IJNS7_ILi64EEESA_SA_EEELi512ENS_10bfloat16_tEfNS_4arch4Sm90ELb0ELb0ELb1ELb1ELb0ELb0ELb0ELb0ELb0ELb0ELb0ELb0EEENS1_21CollectiveEpilogueFwdINS6_IJSA_NS7_ILi512EEESA_EEES9_SC_SE_Li256ELb1ELb0ELb0ELb0EEENS1_36VarlenDynamicPersistentTileSchedulerILi64ELi64ELi256ELi32ELb0ELb0ELb1ELb0ELb1ELb1EEEEEEEEEvNT_6ParamsE:
[----:B------:R-:W0:Y:S02]  /*0000*/  LDC R1, c[0x0][0x28] ;  /* 0x00000a00ff017b82 */ /* 0x000e240000000800 */
[----:B0-----:R-:W-:Y:S01]  /*0010*/  VIADD R1, R1, 0xffffffd0 ;  /* 0xffffffd001017836 */ /* 0x001fe20000000000 */
[----:B------:R-:W0:Y:S01]  /*0020*/  S2R R3, SR_TID.X ;  /* 0x0000000000037919 */ /* 0x000e220000002100 */
[----:B------:R-:W-:Y:S01]  /*0030*/  ELECT P0, URZ, PT ;  /* 0x00000000003f782f */ /* 0x000fe20003800000 */
[----:B------:R-:W-:Y:S01]  /*0040*/  BSSY B0, `(.L_x_247) ;  /* 0x0000011000007945 */ /* 0x000fe20003800000 */
[----:B0-----:R-:W-:-:S05]  /*0050*/  SHF.R.U32.HI R0, RZ, 0x5, R3 ;  /* 0x00000005ff007819 */ /* 0x001fca0000011603 */
[----:B------:R-:W0:Y:S02]  /*0060*/  SHFL.IDX PT, R2, R0, RZ, 0x1f ;  /* 0x00001fff00027589 */ /* 0x000e2400000e0000 */
[----:B0-----:R-:W-:Y:S02]  /*0070*/  ISETP.EQ.AND P0, PT, R2, RZ, P0 ;  /* 0x000000ff0200720c */ /* 0x001fe40000702270 */
[----:B------:R-:W-:-:S11]  /*0080*/  SHF.R.U32.HI R2, RZ, 0x7, R3 ;  /* 0x00000007ff027819 */ /* 0x000fd60000011603 */
[----:B------:R-:W-:Y:S05]  /*0090*/  @!P0 BRA `(.L_x_248) ;  /* 0x00000000002c8947 */ /* 0x000fea0003800000 */
[----:B------:R-:W-:Y:S02]  /*00a0*/  ULDC.64 UR4, c[0x0][0x198] ;  /* 0x0000660000047ab9 */ /* 0x000fe40000000a00 */
[----:B------:R-:W-:Y:S02]  /*00b0*/  UIADD3 UR6, UP0, UR4, 0x270, URZ ;  /* 0x0000027004067890 */ /* 0x000fe4000ff1e03f */
[----:B------:R-:W-:Y:S02]  /*00c0*/  UIADD3 UR8, UP1, UR4, 0x370, URZ ;  /* 0x0000037004087890 */ /* 0x000fe4000ff3e03f */
[----:B------:R-:W-:Y:S02]  /*00d0*/  UIADD3 UR4, UP2, UR4, 0x470, URZ ;  /* 0x0000047004047890 */ /* 0x000fe4000ff5e03f */
[----:B------:R-:W-:Y:S02]  /*00e0*/  UIADD3.X UR7, URZ, UR5, URZ, UP0, !UPT ;  /* 0x000000053f077290 */ /* 0x000fe400087fe43f */
[----:B------:R-:W-:-:S02]  /*00f0*/  UIADD3.X UR9, URZ, UR5, URZ, UP1, !UPT ;  /* 0x000000053f097290 */ /* 0x000fc40008ffe43f */
[----:B------:R-:W-:-:S05]  /*0100*/  UIADD3.X UR5, URZ, UR5, URZ, UP2, !UPT ;  /* 0x000000053f057290 */ /* 0x000fca00097fe43f */
[----:B------:R0:W-:Y:S02]  /*0110*/  UTMACCTL.PF [UR6] ;  /* 0x00000000060079b9 */ /* 0x0001e40008040000 */
[----:B------:R0:W-:Y:S02]  /*0120*/  UTMACCTL.PF [UR8] ;  /* 0x00000000080079b9 */ /* 0x0001e40008040000 */
[----:B------:R0:W-:Y:S02]  /*0130*/  UTMACCTL.PF [UR4] ;  /* 0x00000000040079b9 */ /* 0x0001e40008040000 */
[----:B0-----:R-:W-:Y:S01]  /*0140*/  NOP ;  /* 0x0000000000007918 */ /* 0x001fe20000000000 */
.L_x_248:
[----:B------:R-:W-:Y:S05]  /*0150*/  BSYNC B0 ;  /* 0x0000000000007941 */ /* 0x000fea0003800000 */
.L_x_247:
[----:B------:R-:W-:Y:S01]  /*0160*/  VOTEU.ANY UP0, P0 ;  /* 0x00000000003f7886 */ /* 0x000fe20000000100 */
[----:B------:R-:W0:Y:S01]  /*0170*/  SHFL.IDX PT, R2, R2, RZ, 0x1f ;  /* 0x00001fff02027589 */ /* 0x000e2200000e0000 */
[----:B------:R-:W-:Y:S01]  /*0180*/  UMOV UR4, 0x1 ;  /* 0x0000000100047882 */ /* 0x000fe20000000000 */
[----:B------:R-:W-:Y:S01]  /*0190*/  UMOV UR7, 0x100 ;  /* 0x0000010000077882 */ /* 0x000fe20000000000 */
[----:B------:R-:W-:Y:S01]  /*01a0*/  VOTEU.ANY UP1, P0 ;  /* 0x00000000003f7886 */ /* 0x000fe20000020100 */
[----:B------:R-:W1:Y:S01]  /*01b0*/  @UP0 S2UR UR8, SR_CgaCtaId ;  /* 0x00000000000809c3 */ /* 0x000e620000008800 */
[----:B------:R-:W2:Y:S01]  /*01c0*/  SHFL.IDX PT, R3, R0, RZ, 0x1f ;  /* 0x00001fff00037589 */ /* 0x000ea200000e0000 */
[----:B------:R-:W-:Y:S01]  /*01d0*/  @UP0 UMOV UR6, 0x400 ;  /* 0x0000040000060882 */ /* 0x000fe20000000000 */
[----:B------:R-:W-:-:S04]  /*01e0*/  @UP0 UIADD3 UR4, -UR4, 0x100000, URZ ;  /* 0x0010000004040890 */ /* 0x000fc8000fffe13f */
[----:B------:R-:W-:Y:S02]  /*01f0*/  @UP0 USHF.L.U32 UR5, UR4, 0xb, URZ ;  /* 0x0000000b04050899 */ /* 0x000fe4000800063f */
[----:B------:R-:W-:Y:S01]  /*0200*/  @UP0 USHF.L.U32 UR4, UR4, 0x1, URZ ;  /* 0x0000000104040899 */ /* 0x000fe2000800063f */
[----:B------:R-:W-:Y:S01]  /*0210*/  VOTEU.ANY UP2, P0 ;  /* 0x00000000003f7886 */ /* 0x000fe20000040100 */
[----:B0-----:R-:W-:Y:S01]  /*0220*/  R2UR UR47, R2 ;  /* 0x00000000022f72ca */ /* 0x001fe200000e0000 */
[----:B-1----:R-:W-:Y:S01]  /*0230*/  @UP0 ULEA UR8, UR8, UR6, 0x18 ;  /* 0x0000000608080291 */ /* 0x002fe2000f8ec03f */
[----:B--2---:R-:W-:Y:S01]  /*0240*/  ISETP.NE.AND P1, PT, R3, RZ, PT ;  /* 0x000000ff0300720c */ /* 0x004fe20003f25270 */
[----:B------:R-:W-:-:S04]  /*0250*/  @UP0 UIADD3 UR6, -UR7, 0x100000, URZ ;  /* 0x0010000007060890 */ /* 0x000fc8000fffe13f */
[----:B------:R-:W-:Y:S02]  /*0260*/  @UP0 USHF.L.U32 UR7, UR6, 0xb, URZ ;  /* 0x0000000b06070899 */ /* 0x000fe4000800063f */
[----:B------:R-:W-:-:S04]  /*0270*/  @UP0 USHF.L.U32 UR6, UR6, 0x1, URZ ;  /* 0x0000000106060899 */ /* 0x000fc8000800063f */
[----:B------:R-:W-:Y:S01]  /*0280*/  UISETP.NE.AND UP0, UPT, UR47, URZ, UPT ;  /* 0x0000003f2f00728c */ /* 0x000fe2000bf05270 */
[----:B------:R-:W0:Y:S02]  /*0290*/  FENCE.VIEW.ASYNC.S ;  /* 0x00000000000073c6 */ /* 0x000e240000000000 */
[----:B0-----:R0:W1:Y:S05]  /*02a0*/  @UP1 SYNCS.EXCH.64 URZ, [UR8+0x28c00], UR4 ;  /* 0x028c0004083f15b2 */ /* 0x00106a0008000100 */
[----:B------:R0:W2:Y:S01]  /*02b0*/  @UP2 SYNCS.EXCH.64 URZ, [UR8+0x28c20], UR6 ;  /* 0x028c2006083f25b2 */ /* 0x0000a20008000100 */
[----:B------:R-:W-:Y:S05]  /*02c0*/  @P1 BRA `(.L_x_249) ;  /* 0x0000000000381947 */ /* 0x000fea0003800000 */
[----:B0-----:R-:W0:Y:S01]  /*02d0*/  S2UR UR5, SR_CgaCtaId ;  /* 0x00000000000579c3 */ /* 0x001e220000008800 */
[----:B------:R-:W-:Y:S01]  /*02e0*/  UMOV UR4, 0x400 ;  /* 0x0000040000047882 */ /* 0x000fe20000000000 */
[----:B------:R-:W-:Y:S01]  /*02f0*/  UMOV UR7, 0x1 ;  /* 0x0000000100077882 */ /* 0x000fe20000000000 */
[----:B------:R-:W-:Y:S01]  /*0300*/  ELECT P0, URZ, PT ;  /* 0x00000000003f782f */ /* 0x000fe20003800000 */
[----:B0-----:R-:W-:Y:S02]  /*0310*/  ULEA UR6, UR5, UR4, 0x18 ;  /* 0x0000000405067291 */ /* 0x001fe4000f8ec03f */
[----:B------:R-:W-:-:S04]  /*0320*/  UIADD3 UR4, -UR7, 0x100000, URZ ;  /* 0x0010000007047890 */ /* 0x000fc8000fffe13f */
[----:B------:R-:W-:Y:S02]  /*0330*/  USHF.L.U32 UR5, UR4, 0xb, URZ ;  /* 0x0000000b04057899 */ /* 0x000fe4000800063f */
[----:B------:R-:W-:Y:S01]  /*0340*/  USHF.L.U32 UR4, UR4, 0x1, URZ ;  /* 0x0000000104047899 */ /* 0x000fe2000800063f */
[----:B------:R-:W0:Y:S11]  /*0350*/  FENCE.VIEW.ASYNC.S ;  /* 0x00000000000073c6 */ /* 0x000e360000000000 */
[----:B0-----:R3:W4:Y:S01]  /*0360*/  SYNCS.EXCH.64 URZ, [UR6+0x28c30], UR4 ;  /* 0x028c3004063f75b2 */ /* 0x0017220008000100 */
[----:B------:R3:W0:Y:S01]  /*0370*/  SYNCS.EXCH.64 URZ, [UR6+0x28c40], UR4 ;  /* 0x028c4004063f75b2 */ /* 0x0006220008000100 */
[----:B------:R3:W0:Y:S01]  /*0380*/  SYNCS.EXCH.64 URZ, [UR6+0x28c38], UR4 ;  /* 0x028c3804063f75b2 */ /* 0x0006220008000100 */
[----:B------:R3:W0:Y:S02]  /*0390*/  SYNCS.EXCH.64 URZ, [UR6+0x28c48], UR4 ;  /* 0x028c4804063f75b2 */ /* 0x0006240008000100 */
[----:B---3--:R-:W-:Y:S01]  /*03a0*/  NOP ;  /* 0x0000000000007918 */ /* 0x008fe20000000000 */
.L_x_249:
[----:B------:R-:W3:Y:S01]  /*03b0*/  SHFL.IDX PT, R2, R0, RZ, 0x1f ;  /* 0x00001fff00027589 */ /* 0x000ee200000e0000 */
[----:B------:R-:W-:Y:S01]  /*03c0*/  NOP ;  /* 0x0000000000007918 */ /* 0x000fe20000000000 */
[----:B---3--:R-:W-:-:S13]  /*03d0*/  ISETP.NE.AND P0, PT, R2, RZ, PT ;  /* 0x000000ff0200720c */ /* 0x008fda0003f05270 */
[----:B------:R-:W-:Y:S05]  /*03e0*/  @P0 BRA `(.L_x_250) ;  /* 0x0000000000480947 */ /* 0x000fea0003800000 */
[----:B0-----:R-:W0:Y:S01]  /*03f0*/  S2UR UR5, SR_CgaCtaId ;  /* 0x00000000000579c3 */ /* 0x001e220000008800 */
[----:B------:R-:W-:Y:S01]  /*0400*/  UMOV UR4, 0x400 ;  /* 0x0000040000047882 */ /* 0x000fe20000000000 */
[----:B------:R-:W-:Y:S01]  /*0410*/  UMOV UR6, 0x1 ;  /* 0x0000000100067882 */ /* 0x000fe20000000000 */
[----:B------:R-:W-:Y:S01]  /*0420*/  UMOV UR9, 0x2 ;  /* 0x0000000200097882 */ /* 0x000fe20000000000 */
[----:B------:R-:W-:-:S04]  /*0430*/  UIADD3 UR6, -UR6, 0x100000, URZ ;  /* 0x0010000006067890 */ /* 0x000fc8000fffe13f */
[----:B------:R-:W-:Y:S02]  /*0440*/  USHF.L.U32 UR7, UR6, 0xb, URZ ;  /* 0x0000000b06077899 */ /* 0x000fe4000800063f */
[----:B------:R-:W-:Y:S01]  /*0450*/  USHF.L.U32 UR6, UR6, 0x1, URZ ;  /* 0x0000000106067899 */ /* 0x000fe2000800063f */
[----:B------:R-:W-:Y:S01]  /*0460*/  ELECT P0, URZ, PT ;  /* 0x00000000003f782f */ /* 0x000fe20003800000 */
[----:B0-----:R-:W-:Y:S02]  /*0470*/  ULEA UR8, UR5, UR4, 0x18 ;  /* 0x0000000405087291 */ /* 0x001fe4000f8ec03f */
[----:B------:R-:W-:-:S04]  /*0480*/  UIADD3 UR4, -UR9, 0x100000, URZ ;  /* 0x0010000009047890 */ /* 0x000fc8000fffe13f */
[----:B------:R-:W-:Y:S02]  /*0490*/  USHF.L.U32 UR5, UR4, 0xb, URZ ;  /* 0x0000000b04057899 */ /* 0x000fe4000800063f */
[----:B------:R-:W-:Y:S01]  /*04a0*/  USHF.L.U32 UR4, UR4, 0x1, URZ ;  /* 0x0000000104047899 */ /* 0x000fe2000800063f */
[----:B------:R-:W0:Y:S03]  /*04b0*/  FENCE.VIEW.ASYNC.S ;  /* 0x00000000000073c6 */ /* 0x000e260000000000 */
[----:B0-----:R3:W0:Y:S08]  /*04c0*/  SYNCS.EXCH.64 URZ, [UR8+0x28c50], UR6 ;  /* 0x028c5006083f75b2 */ /* 0x0016300008000100 */
[----:B------:R3:W0:Y:S01]  /*04d0*/  SYNCS.EXCH.64 URZ, [UR8+0x28c60], UR4 ;  /* 0x028c6004083f75b2 */ /* 0x0006220008000100 */
[----:B------:R3:W0:Y:S01]  /*04e0*/  SYNCS.EXCH.64 URZ, [UR8+0x28c58], UR6 ;  /* 0x028c5806083f75b2 */ /* 0x0006220008000100 */
[----:B------:R3:W0:Y:S02]  /*04f0*/  SYNCS.EXCH.64 URZ, [UR8+0x28c68], UR4 ;  /* 0x028c6804083f75b2 */ /* 0x0006240008000100 */
[----:B---3--:R-:W-:Y:S01]  /*0500*/  NOP ;  /* 0x0000000000007918 */ /* 0x008fe20000000000 */
.L_x_250:
[----:B------:R-:W3:Y:S01]  /*0510*/  SHFL.IDX PT, R2, R0, RZ, 0x1f ;  /* 0x00001fff00027589 */ /* 0x000ee200000e0000 */
[----:B------:R-:W-:Y:S01]  /*0520*/  NOP ;  /* 0x0000000000007918 */ /* 0x000fe20000000000 */
[----:B---3--:R-:W-:-:S13]  /*0530*/  ISETP.NE.AND P0, PT, R2, RZ, PT ;  /* 0x000000ff0200720c */ /* 0x008fda0003f05270 */
        /* <DEDUP_REMOVED lines=10> */
[----:B0-----:R3:W0:Y:S01]  /*05e0*/  SYNCS.EXCH.64 URZ, [UR6+0x28c70], UR4 ;  /* 0x028c7004063f75b2 */ /* 0x0016220008000100 */
[----:B------:R3:W0:Y:S01]  /*05f0*/  SYNCS.EXCH.64 URZ, [UR6+0x28c80], UR4 ;  /* 0x028c8004063f75b2 */ /* 0x0006220008000100 */
[----:B------:R3:W0:Y:S01]  /*0600*/  SYNCS.EXCH.64 URZ, [UR6+0x28c78], UR4 ;  /* 0x028c7804063f75b2 */ /* 0x0006220008000100 */
[----:B------:R3:W0:Y:S02]  /*0610*/  SYNCS.EXCH.64 URZ, [UR6+0x28c88], UR4 ;  /* 0x028c8804063f75b2 */ /* 0x0006240008000100 */
[----:B---3--:R-:W-:Y:S01]  /*0620*/  NOP ;  /* 0x0000000000007918 */ /* 0x008fe20000000000 */
.L_x_251:
        /* <DEDUP_REMOVED lines=8> */
[----:B------:R-:W-:Y:S01]  /*06b0*/  ELECT P0, URZ, PT ;  /* 0x00000000003f782f */ /* 0x000fe20003800000 */
[----:B0-----:R-:W-:Y:S02]  /*06c0*/  ULEA UR8, UR5, UR4, 0x18 ;  /* 0x0000000405087291 */ /* 0x001fe4000f8ec03f */
[----:B------:R-:W-:-:S04]  /*06d0*/  UIADD3 UR4, -UR6, 0x100000, URZ ;  /* 0x0010000006047890 */ /* 0x000fc8000fffe13f */
[----:B------:R-:W-:Y:S02]  /*06e0*/  USHF.L.U32 UR5, UR4, 0xb, URZ ;  /* 0x0000000b04057899 */ /* 0x000fe4000800063f */
[----:B------:R-:W-:Y:S02]  /*06f0*/  USHF.L.U32 UR4, UR4, 0x1, URZ ;  /* 0x0000000104047899 */ /* 0x000fe4000800063f */
        /* <DEDUP_REMOVED lines=9> */
.L_x_252:
        /* <DEDUP_REMOVED lines=22> */
.L_x_253:
[----:B------:R-:W-:Y:S01]  /*08f0*/  PLOP3.LUT P0, PT, PT, PT, UP0, 0x80, 0x0 ;  /* 0x000000000000781c */ /* 0x000fe20003f0f008 */
[----:B------:R-:W-:Y:S01]  /*0900*/  UMOV UR36, 0x1 ;  /* 0x0000000100247882 */ /* 0x000fe20000000000 */
[----:B------:R-:W-:Y:S01]  /*0910*/  NOP ;  /* 0x0000000000007918 */ /* 0x000fe20000000000 */
[----:B------:R-:W-:Y:S01]  /*0920*/  USEL UR36, UR36, 0x2, !UP0 ;  /* 0x0000000224247887 */ /* 0x000fe2000c000000 */
[----:B------:R-:W-:Y:S01]  /*0930*/  ULDC.64 UR38, c[0x0][0x208] ;  /* 0x0000820000267ab9 */ /* 0x000fe20000000a00 */
[----:B012-4-:R-:W-:Y:S08]  /*0940*/  BAR.SYNC.DEFER_BLOCKING 0x0 ;  /* 0x0000000000007b1d */ /* 0x017ff00000010000 */
[----:B------:R-:W-:Y:S05]  /*0950*/  @!P0 BRA `(.L_x_254) ;  /* 0x0000009000588947 */ /* 0x000fea0003800000 */
.L_x_255:
[----:B------:R-:W-:-:S08]  /*0960*/  NOP ;  /* 0x0000000000007918 */ /* 0x000fd00000000000 */
[----:B------:R-:W0:Y:S02]  /*0970*/  USETMAXREG.TRY_ALLOC.CTAPOOL UP0, 0xf0 ;  /* 0x000000f0000079c8 */ /* 0x000e240008000600 */
[----:B0-----:R-:W-:-:S13]  /*0980*/  PLOP3.LUT P0, PT, PT, PT, UP0, 0x80, 0x0 ;  /* 0x000000000000781c */ /* 0x001fda0003f0f008 */
[----:B------:R-:W-:Y:S05]  /*0990*/  @!P0 BRA `(.L_x_255) ;  /* 0xfffffffc00f08947 */ /* 0x000fea000383ffff */
[----:B------:R-:W0:Y:S01]  /*09a0*/  S2R R2, SR_TID.X ;  /* 0x0000000000027919 */ /* 0x000e220000002100 */
[----:B------:R-:W1:Y:S01]  /*09b0*/  S2UR UR4, SR_CgaCtaId ;  /* 0x00000000000479c3 */ /* 0x000e620000008800 */
[----:B------:R-:W-:Y:S02]  /*09c0*/  UMOV UR42, 0x400 ;  /* 0x00000400002a7882 */ /* 0x000fe40000000000 */
[----:B-1----:R-:W-:-:S03]  /*09d0*/  ULEA UR42, UR4, UR42, 0x18 ;  /* 0x0000002a042a7291 */ /* 0x002fc6000f8ec03f */
[----:B------:R-:W-:Y:S01]  /*09e0*/  ULDC UR4, c[0x0][0xc14] ;  /* 0x0003050000047ab9 */ /* 0x000fe20000000800 */
[----:B0-----:R-:W-:-:S04]  /*09f0*/  LOP3.LUT R0, R2, 0xffffff80, RZ, 0xc0, !PT ;  /* 0xffffff8002007812 */ /* 0x001fc800078ec0ff */
[----:B------:R-:W-:-:S13]  /*0a00*/  ISETP.NE.AND P0, PT, R0, 0x80, PT ;  /* 0x000000800000780c */ /* 0x000fda0003f05270 */
[----:B------:R-:W-:Y:S06]  /*0a10*/  @!P0 BAR.ARV 0x8, 0xa0 ;  /* 0x0202800000008b1d */ /* 0x000fec0000002000 */
[----:B------:R-:W-:-:S13]  /*0a20*/  ISETP.GE.U32.AND P0, PT, R2, 0x100, PT ;  /* 0x000001000200780c */ /* 0x000fda0003f06070 */
[----:B------:R-:W-:Y:S08]  /*0a30*/  @P0 BAR.ARV 0xf, 0x100 ;  /* 0x03c4000000000b1d */ /* 0x000ff00000002000 */
[----:B------:R-:W-:Y:S06]  /*0a40*/  BAR.SYNC.DEFER_BLOCKING 0x5, 0x120 ;  /* 0x0144800000007b1d */ /* 0x000fec0000010000 */
[----:B------:R-:W0:Y:S02]  /*0a50*/  LDS.128 R20, [UR42+0x28cd0] ;  /* 0x028cd02aff147984 */ /* 0x000e240008000c00 */
[----:B------:R-:W-:Y:S06]  /*0a60*/  BAR.ARV 0x4, 0x120 ;  /* 0x0104800000007b1d */ /* 0x000fec0000002000 */
[----:B0-----:R-:W-:-:S13]  /*0a70*/  ISETP.GE.AND P0, PT, R23, UR4, PT ;  /* 0x0000000417007c0c */ /* 0x001fda000bf06270 */
[----:B------:R-:W-:Y:S05]  /*0a80*/  @P0 EXIT ;  /* 0x000000000000094d */ /* 0x000fea0003800000 */
[----:B------:R-:W-:Y:S01]  /*0a90*/  VIADD R190, R2, 0xffffff80 ;  /* 0xffffff8002be7836 */ /* 0x000fe20000000000 */
[----:B------:R-:W-:Y:S01]  /*0aa0*/  R2UR UR5, R22 ;  /* 0x00000000160572ca */ /* 0x000fe200000e0000 */
[----:B------:R-:W-:Y:S01]  /*0ab0*/  IMAD.MOV.U32 R185, RZ, RZ, 0x40 ;  /* 0x00000040ffb97424 */ /* 0x000fe200078e00ff */
[----:B------:R-:W-:Y:S02]  /*0ac0*/  ULOP3.LUT UR43, UR36, 0x1, URZ, 0xfc, !UPT ;  /* 0x00000001242b7892 */ /* 0x000fe4000f8efc3f */
[----:B------:R-:W-:Y:S01]  /*0ad0*/  SHF.R.S32.HI R3, RZ, 0x1f, R190 ;  /* 0x0000001fff037819 */ /* 0x000fe200000114be */
[----:B------:R-:W-:Y:S01]  /*0ae0*/  UMOV UR37, URZ ;  /* 0x0000003f00257c82 */ /* 0x000fe20008000000 */
[----:B------:R-:W-:Y:S01]  /*0af0*/  UMOV UR40, URZ ;  /* 0x0000003f00287c82 */ /* 0x000fe20008000000 */
[----:B------:R-:W-:Y:S01]  /*0b00*/  UMOV UR41, URZ ;  /* 0x0000003f00297c82 */ /* 0x000fe20008000000 */
[CC--:B------:R-:W-:Y:S02]  /*0b10*/  LEA.HI R0, R3.reuse, R190.reuse, RZ, 0x4 ;  /* 0x000000be03007211 */ /* 0x0c0fe400078f20ff */
[----:B------:R-:W-:-:S02]  /*0b20*/  LEA.HI R4, R3, R190, RZ, 0x5 ;  /* 0x000000be03047211 */ /* 0x000fc400078f28ff */
[----:B------:R-:W-:Y:S02]  /*0b30*/  SHF.R.S32.HI R11, RZ, 0x4, R0 ;  /* 0x00000004ff0b7819 */ /* 0x000fe40000011400 */
[C---:B------:R-:W-:Y:S02]  /*0b40*/  LOP3.LUT R5, R0.reuse, 0xfffffff0, RZ, 0xc0, !PT ;  /* 0xfffffff000057812 */ /* 0x040fe400078ec0ff */
[--C-:B------:R-:W-:Y:S02]  /*0b50*/  SHF.R.S32.HI R13, RZ, 0x5, R4.reuse ;  /* 0x00000005ff0d7819 */ /* 0x100fe40000011404 */
[----:B------:R-:W-:Y:S01]  /*0b60*/  LEA.HI R2, R0, R11, RZ, 0x1 ;  /* 0x0000000b00027211 */ /* 0x000fe200078f08ff */
[----:B------:R-:W-:Y:S01]  /*0b70*/  IMAD.IADD R7, R190, 0x1, -R5 ;  /* 0x00000001be077824 */ /* 0x000fe200078e0a05 */
[----:B------:R-:W-:Y:S02]  /*0b80*/  SHF.R.S32.HI R4, RZ, 0x1f, R4 ;  /* 0x0000001fff047819 */ /* 0x000fe40000011404 */
[----:B------:R-:W-:-:S02]  /*0b90*/  LEA.HI R9, R3, R190, RZ, 0x7 ;  /* 0x000000be03097211 */ /* 0x000fc400078f38ff */
[----:B------:R-:W-:Y:S02]  /*0ba0*/  LOP3.LUT R2, R2, 0x1ffffffe, RZ, 0xc0, !PT ;  /* 0x1ffffffe02027812 */ /* 0x000fe400078ec0ff */
[----:B------:R-:W-:Y:S02]  /*0bb0*/  LEA.HI R4, R4, R13, RZ, 0x2 ;  /* 0x0000000d04047211 */ /* 0x000fe400078f10ff */
[----:B------:R-:W-:Y:S01]  /*0bc0*/  SHF.R.S32.HI R0, RZ, 0x1f, R7 ;  /* 0x0000001fff007819 */ /* 0x000fe20000011407 */
[----:B------:R-:W-:Y:S01]  /*0bd0*/  IMAD.IADD R11, R11, 0x1, -R2 ;  /* 0x000000010b0b7824 */ /* 0x000fe200078e0a02 */
[----:B------:R-:W-:Y:S02]  /*0be0*/  SHF.R.S32.HI R188, RZ, 0x7, R9 ;  /* 0x00000007ffbc7819 */ /* 0x000fe40000011409 */
[----:B------:R-:W-:Y:S01]  /*0bf0*/  LOP3.LUT R4, R4, 0x3ffffc, RZ, 0xc0, !PT ;  /* 0x003ffffc04047812 */ /* 0x000fe200078ec0ff */
[----:B------:R-:W-:Y:S01]  /*0c00*/  IMAD.SHL.U32 R11, R11, 0x8, RZ ;  /* 0x000000080b0b7824 */ /* 0x000fe200078e00ff */
[----:B------:R-:W-:Y:S01]  /*0c10*/  LEA.HI R2, R0, R7, RZ, 0x3 ;  /* 0x0000000700027211 */ /* 0x000fe200078f18ff */
[----:B------:R-:W-:Y:S01]  /*0c20*/  IMAD R15, R188, 0x100, R7 ;  /* 0x00000100bc0f7824 */ /* 0x000fe200078e0207 */
[----:B------:R-:W-:Y:S01]  /*0c30*/  LOP3.LUT R5, R9, 0xffffff80, RZ, 0xc0, !PT ;  /* 0xffffff8009057812 */ /* 0x000fe200078ec0ff */
[----:B------:R-:W-:Y:S01]  /*0c40*/  IMAD.IADD R6, R13, 0x1, -R4 ;  /* 0x000000010d067824 */ /* 0x000fe200078e0a04 */
[C---:B------:R-:W-:Y:S01]  /*0c50*/  LOP3.LUT R4, R2.reuse, 0xfffffff8, RZ, 0xc0, !PT ;  /* 0xfffffff802047812 */ /* 0x040fe200078ec0ff */
[----:B------:R-:W-:Y:S01]  /*0c60*/  IMAD.SHL.U32 R8, R2, 0x40, RZ ;  /* 0x0000004002087824 */ /* 0x000fe200078e00ff */
[----:B------:R-:W-:Y:S01]  /*0c70*/  IADD3 R5, R190, -R5, RZ ;  /* 0x80000005be057210 */ /* 0x000fe20007ffe0ff */
[----:B------:R-:W-:Y:S01]  /*0c80*/  IMAD R12, R6, 0x10, R15 ;  /* 0x00000010060c7824 */ /* 0x000fe200078e020f */
[----:B------:R-:W-:-:S02]  /*0c90*/  IADD3 R6, R7, -R4, RZ ;  /* 0x8000000407067210 */ /* 0x000fc40007ffe0ff */
[----:B------:R-:W-:Y:S01]  /*0ca0*/  SHF.R.S32.HI R0, RZ, 0x1f, R5 ;  /* 0x0000001fff007819 */ /* 0x000fe20000011405 */
[----:B------:R-:W-:Y:S01]  /*0cb0*/  IMAD.U32 R189, R12, 0x40, R11 ;  /* 0x000000400cbd7824 */ /* 0x000fe200078e000b */
[----:B------:R-:W-:Y:S01]  /*0cc0*/  LOP3.LUT R10, R8, 0x7ffffe00, RZ, 0xc0, !PT ;  /* 0x7ffffe00080a7812 */ /* 0x000fe200078ec0ff */
[----:B------:R-:W-:Y:S01]  /*0cd0*/  IMAD.SHL.U32 R8, R6, 0x40, RZ ;  /* 0x0000004006087824 */ /* 0x000fe200078e00ff */
[CC--:B------:R-:W-:Y:S02]  /*0ce0*/  LEA.HI R2, R0.reuse, R5.reuse, RZ, 0x2 ;  /* 0x0000000500027211 */ /* 0x0c0fe400078f10ff */
[----:B------:R-:W-:Y:S01]  /*0cf0*/  LEA.HI R0, R0, R5, RZ, 0x5 ;  /* 0x0000000500007211 */ /* 0x000fe200078f28ff */
[----:B------:R-:W-:Y:S01]  /*0d00*/  IMAD R10, R13, 0x400, R10 ;  /* 0x000004000d0a7824 */ /* 0x000fe200078e020a */
[--C-:B------:R-:W-:Y:S02]  /*0d10*/  SHF.R.S32.HI R4, RZ, 0x2, R2.reuse ;  /* 0x00000002ff047819 */ /* 0x100fe40000011402 */
[----:B------:R-:W-:-:S02]  /*0d20*/  SHF.R.S32.HI R7, RZ, 0x1f, R2 ;  /* 0x0000001fff077819 */ /* 0x000fc40000011402 */
[----:B------:R-:W-:Y:S02]  /*0d30*/  LOP3.LUT R8, R8, 0x1c0, RZ, 0xc0, !PT ;  /* 0x000001c008087812 */ /* 0x000fe400078ec0ff */
[----:B------:R-:W-:Y:S02]  /*0d40*/  LEA.HI R7, R7, R4, RZ, 0x3 ;  /* 0x0000000407077211 */ /* 0x000fe400078f18ff */
[----:B------:R-:W-:Y:S02]  /*0d50*/  LOP3.LUT R11, R8, 0x8, R11, 0xf8, !PT ;  /* 0x00000008080b7812 */ /* 0x000fe400078ef80b */
[----:B------:R-:W-:Y:S02]  /*0d60*/  SHF.R.U32.HI R8, RZ, 0x3, R8 ;  /* 0x00000003ff087819 */ /* 0x000fe40000011608 */
[----:B------:R-:W-:Y:S02]  /*0d70*/  LOP3.LUT R7, R7, 0xfffffff8, RZ, 0xc0, !PT ;  /* 0xfffffff807077812 */ /* 0x000fe400078ec0ff */
[----:B------:R-:W-:-:S02]  /*0d80*/  LOP3.LUT R11, R11, R8, RZ, 0x3c, !PT ;  /* 0x000000080b0b7212 */ /* 0x000fc400078e3cff */
[----:B------:R-:W-:Y:S02]  /*0d90*/  IADD3 R7, R4, -R7, RZ ;  /* 0x8000000704077210 */ /* 0x000fe40007ffe0ff */
[----:B------:R-:W-:Y:S01]  /*0da0*/  SHF.R.S32.HI R0, RZ, 0x5, R0 ;  /* 0x00000005ff007819 */ /* 0x000fe20000011400 */
[----:B------:R-:W-:Y:S01]  /*0db0*/  IMAD.IADD R10, R10, 0x1, R11 ;  /* 0x000000010a0a7824 */ /* 0x000fe200078e020b */
[----:B------:R-:W-:Y:S02]  /*0dc0*/  R2P PR, R6, 0x6 ;  /* 0x0000000606007804 */ /* 0x000fe40000000000 */
[----:B------:R-:W-:Y:S01]  /*0dd0*/  LEA.HI R3, R3, R190, RZ, 0x3 ;  /* 0x000000be03037211 */ /* 0x000fe200078f18ff */
[----:B------:R-:W-:Y:S01]  /*0de0*/  IMAD R16, R0, 0x10, R7 ;  /* 0x0000001000107824 */ /* 0x000fe200078e0207 */
[----:B------:R-:W-:Y:S02]  /*0df0*/  MOV R7, R23 ;  /* 0x0000001700077202 */ /* 0x000fe40000000f00 */
[----:B------:R-:W-:-:S02]  /*0e00*/  LEA.HI R9, R9, R188, RZ, 0x1 ;  /* 0x000000bc09097211 */ /* 0x000fc400078f08ff */
[----:B------:R-:W-:Y:S02]  /*0e10*/  LEA R23, R10, UR42, 0x1 ;  /* 0x0000002a0a177c11 */ /* 0x000fe4000f8e08ff */
[----:B------:R-:W-:Y:S02]  /*0e20*/  LOP3.LUT R2, R2, 0x7ffffffc, RZ, 0xc0, !PT ;  /* 0x7ffffffc02027812 */ /* 0x000fe400078ec0ff */
[----:B------:R-:W-:Y:S01]  /*0e30*/  LOP3.LUT R11, R3, 0x1ffffff8, RZ, 0xc0, !PT ;  /* 0x1ffffff8030b7812 */ /* 0x000fe200078ec0ff */
[----:B------:R-:W-:Y:S01]  /*0e40*/  VIADD R186, R23, 0x26800 ;  /* 0x0002680017ba7836 */ /* 0x000fe20000000000 */
[----:B------:R-:W-:Y:S01]  /*0e50*/  LOP3.LUT R9, R9, 0xfffffe, RZ, 0xc0, !PT ;  /* 0x00fffffe09097812 */ /* 0x000fe200078ec0ff */
[----:B------:R-:W-:Y:S01]  /*0e60*/  IMAD.IADD R17, R5, 0x1, -R2 ;  /* 0x0000000105117824 */ /* 0x000fe200078e0a02 */
[----:B------:R-:W-:Y:S01]  /*0e70*/  SEL R185, R185, 0xffffffc0, !P2 ;  /* 0xffffffc0b9b97807 */ /* 0x000fe20005000000 */
[----:B------:R-:W-:Y:S01]  /*0e80*/  VIADD R184, R23, 0x26820 ;  /* 0x0002682017b87836 */ /* 0x000fe20000000000 */
[----:B------:R-:W-:Y:S01]  /*0e90*/  IADD3 R9, R188, -R9, RZ ;  /* 0x80000009bc097210 */ /* 0x000fe20007ffe0ff */
[----:B------:R-:W-:Y:S01]  /*0ea0*/  IMAD.IADD R2, R190, 0x1, -R11 ;  /* 0x00000001be027824 */ /* 0x000fe200078e0a0b */
[----:B------:R-:W-:Y:S01]  /*0eb0*/  SHF.R.S32.HI R18, RZ, 0x3, R3 ;  /* 0x00000003ff127819 */ /* 0x000fe20000011403 */
[C---:B------:R-:W-:Y:S01]  /*0ec0*/  @P1 VIADD R184, R186.reuse, 0xffffffe0 ;  /* 0xffffffe0bab81836 */ /* 0x040fe20000000000 */
[----:B------:R-:W-:Y:S01]  /*0ed0*/  IADD3 R186, R186, R185, RZ ;  /* 0x000000b9baba7210 */ /* 0x000fe20007ffe0ff */
[----:B------:R-:W-:-:S02]  /*0ee0*/  IMAD.MOV.U32 R5, RZ, RZ, R21 ;  /* 0x000000ffff057224 */ /* 0x000fc400078e0015 */
[----:B------:R-:W-:Y:S02]  /*0ef0*/  IMAD.SHL.U32 R2, R2, 0x8, RZ ;  /* 0x0000000802027824 */ /* 0x000fe400078e00ff */
[----:B------:R-:W-:Y:S02]  /*0f00*/  IMAD.SHL.U32 R22, R9, 0x100, RZ ;  /* 0x0000010009167824 */ /* 0x000fe400078e00ff */
[----:B------:R-:W-:Y:S02]  /*0f10*/  IMAD.SHL.U32 R17, R17, 0x2, RZ ;  /* 0x0000000211117824 */ /* 0x000fe400078e00ff */
[----:B------:R-:W-:-:S07]  /*0f20*/  IMAD.IADD R185, R185, 0x1, R184 ;  /* 0x00000001b9b97824 */ /* 0x000fce00078e02b8 */
.L_x_299:
[----:B0-2---:R-:W0:Y:S01]  /*0f30*/  LDC.64 R8, c[0x0][0xc60] ;  /* 0x00031800ff087b82 */ /* 0x005e220000000a00 */
[----:B------:R-:W-:Y:S01]  /*0f40*/  ULDC.64 UR6, c[0x0][0xa28] ;  /* 0x00028a0000067ab9 */ /* 0x000fe20000000a00 */
[----:B------:R-:W-:Y:S01]  /*0f50*/  ULDC.64 UR8, c[0x0][0xa20] ;  /* 0x0002880000087ab9 */ /* 0x000fe20000000a00 */
[----:B------:R-:W-:Y:S01]  /*0f60*/  IMAD.MOV.U32 R3, RZ, RZ, RZ ;  /* 0x000000ffff037224 */ /* 0x000fe200078e00ff */
[----:B------:R-:W-:Y:S01]  /*0f70*/  ULDC UR4, c[0x0][0x404] ;  /* 0x0001010000047ab9 */ /* 0x000fe20000000800 */
[----:B0-----:R-:W-:-:S06]  /*0f80*/  IMAD.WIDE R6, R7, 0x4, R8 ;  /* 0x0000000407067825 */ /* 0x001fcc00078e0208 */
[----:B------:R-:W2:Y:S01]  /*0f90*/  LDG.E R6, desc[UR38][R6.64] ;  /* 0x0000002606067981 */ /* 0x000ea2000c1e1900 */
[----:B------:R-:W-:-:S04]  /*0fa0*/  UISETP.NE.U32.AND UP0, UPT, UR6, URZ, UPT ;  /* 0x0000003f0600728c */ /* 0x000fc8000bf05070 */
[----:B------:R-:W-:-:S06]  /*0fb0*/  UISETP.NE.AND.EX UP0, UPT, UR7, URZ, UPT, UP0 ;  /* 0x0000003f0700728c */ /* 0x000fcc000bf05300 */
[----:B------:R-:W-:Y:S02]  /*0fc0*/  PLOP3.LUT P0, PT, PT, PT, UP0, 0x80, 0x0 ;  /* 0x000000000000781c */ /* 0x000fe40003f0f008 */
[----:B--2---:R-:W-:-:S13]  /*0fd0*/  R2UR UR44, R6 ;  /* 0x00000000062c72ca */ /* 0x004fda00000e0000 */
[----:B------:R-:W-:Y:S02]  /*0fe0*/  USHF.R.S32.HI UR45, URZ, 0x1f, UR44 ;  /* 0x0000001f3f2d7899 */ /* 0x000fe4000801142c */
[----:B------:R-:W-:-:S04]  /*0ff0*/  @UP0 ULEA UR6, UP1, UR44, UR6, 0x2 ;  /* 0x000000062c060291 */ /* 0x000fc8000f82103f */
[----:B------:R-:W-:Y:S02]  /*1000*/  @UP0 ULEA.HI.X UR7, UR44, UR7, UR45, 0x2, UP1 ;  /* 0x000000072c070291 */ /* 0x000fe400088f142d */
[----:B------:R-:W-:Y:S01]  /*1010*/  UISETP.NE.U32.AND UP0, UPT, UR8, URZ, UPT ;  /* 0x0000003f0800728c */ /* 0x000fe2000bf05070 */
[----:B------:R-:W-:-:S03]  /*1020*/  IMAD.U32 R8, RZ, RZ, UR6 ;  /* 0x00000006ff087e24 */ /* 0x000fc6000f8e00ff */
[----:B------:R-:W-:Y:S01]  /*1030*/  MOV R9, UR7 ;  /* 0x0000000700097c02 */ /* 0x000fe20008000f00 */
[----:B------:R-:W-:Y:S01]  /*1040*/  ULDC.64 UR6, c[0x0][0x3f8] ;  /* 0x0000fe0000067ab9 */ /* 0x000fe20000000a00 */
[----:B------:R-:W-:Y:S02]  /*1050*/  UISETP.NE.AND.EX UP0, UPT, UR9, URZ, UPT, UP0 ;  /* 0x0000003f0900728c */ /* 0x000fe4000bf05300 */
[----:B------:R-:W-:Y:S01]  /*1060*/  UISETP.NE.U32.AND UP1, UPT, UR6, URZ, UPT ;  /* 0x0000003f0600728c */ /* 0x000fe2000bf25070 */
[----:B------:R0:W5:Y:S03]  /*1070*/  @P0 LDG.E R3, desc[UR38][R8.64] ;  /* 0x0000002608030981 */ /* 0x000166000c1e1900 */
[----:B------:R-:W-:Y:S01]  /*1080*/  UISETP.NE.AND.EX UP1, UPT, UR7, URZ, UPT, UP1 ;  /* 0x0000003f0700728c */ /* 0x000fe2000bf25310 */
[----:B------:R-:W-:Y:S02]  /*1090*/  PLOP3.LUT P0, PT, PT, PT, UP0, 0x80, 0x0 ;  /* 0x000000000000781c */ /* 0x000fe40003f0f008 */
[----:B------:R-:W-:Y:S01]  /*10a0*/  ULDC UR7, c[0x0][0x2e0] ;  /* 0x0000b80000077ab9 */ /* 0x000fe20000000800 */
[----:B------:R-:W-:-:S02]  /*10b0*/  USEL UR4, UR4, 0x1, UP1 ;  /* 0x0000000104047887 */ /* 0x000fc40008800000 */
[----:B------:R-:W-:Y:S02]  /*10c0*/  @UP0 ULEA UR6, UP1, UR44, UR8, 0x2 ;  /* 0x000000082c060291 */ /* 0x000fe4000f82103f */
[----:B------:R-:W-:Y:S02]  /*10d0*/  UIMAD UR4, UR4, UR7, URZ ;  /* 0x00000007040472a4 */ /* 0x000fe4000f8e023f */
[----:B------:R-:W-:Y:S02]  /*10e0*/  @UP0 ULEA.HI.X UR7, UR44, UR9, UR45, 0x2, UP1 ;  /* 0x000000092c070291 */ /* 0x000fe400088f142d */
[----:B------:R-:W-:Y:S02]  /*10f0*/  IMAD.U32 R6, RZ, RZ, UR6 ;  /* 0x00000006ff067e24 */ /* 0x000fe4000f8e00ff */
[----:B------:R-:W-:Y:S02]  /*1100*/  IMAD.U32 R152, RZ, RZ, UR4 ;  /* 0x00000004ff987e24 */ /* 0x000fe4000f8e00ff */
[----:B------:R-:W-:-:S05]  /*1110*/  IMAD.U32 R7, RZ, RZ, UR7 ;  /* 0x00000007ff077e24 */ /* 0x000fca000f8e00ff */
[----:B------:R0:W5:Y:S01]  /*1120*/  @P0 LDG.E R152, desc[UR38][R6.64] ;  /* 0x0000002606980981 */ /* 0x000162000c1e1900 */
[----:B------:R-:W-:Y:S01]  /*1130*/  UMOV UR46, UR5 ;  /* 0x00000005002e7c82 */ /* 0x000fe20008000000 */
[----:B-1-3--:R-:W-:Y:S05]  /*1140*/  @P0 BRA `(.L_x_256) ;  /* 0x00000000002c0947 */ /* 0x00afea0003800000 */
[----:B------:R-:W-:Y:S02]  /*1150*/  ULDC.64 UR4, c[0x0][0xa08] ;  /* 0x0002820000047ab9 */ /* 0x000fe40000000a00 */
[----:B------:R-:W-:-:S04]  /*1160*/  ISETP.NE.U32.AND P0, PT, RZ, UR4, PT ;  /* 0x00000004ff007c0c */ /* 0x000fc8000bf05070 */
[----:B------:R-:W-:-:S13]  /*1170*/  ISETP.NE.AND.EX P0, PT, RZ, UR5, PT, P0 ;  /* 0x00000005ff007c0c */ /* 0x000fda000bf05300 */
[----:B------:R-:W-:Y:S05]  /*1180*/  @!P0 BRA `(.L_x_256) ;  /* 0x00000000001c8947 */ /* 0x000fea0003800000 */
[----:B------:R-:W-:Y:S02]  /*1190*/  ULDC.64 UR4, c[0x0][0xa08] ;  /* 0x0002820000047ab9 */ /* 0x000fe40000000a00 */
[----:B------:R-:W-:-:S06]  /*11a0*/  UIMAD.WIDE UR4, UR44, 0x4, UR4 ;  /* 0x000000042c0478a5 */ /* 0x000fcc000f8e0204 */
[----:B0-----:R-:W-:Y:S01]  /*11b0*/  MOV R6, UR4 ;  /* 0x0000000400067c02 */ /* 0x001fe20008000f00 */
[----:B------:R-:W-:-:S05]  /*11c0*/  IMAD.U32 R7, RZ, RZ, UR5 ;  /* 0x00000005ff077e24 */ /* 0x000fca000f8e00ff */
[----:B-----5:R-:W2:Y:S04]  /*11d0*/  LDG.E R152, desc[UR38][R6.64] ;  /* 0x0000002606987981 */ /* 0x020ea8000c1e1900 */
[----:B------:R-:W2:Y:S02]  /*11e0*/  LDG.E R9, desc[UR38][R6.64+0x4] ;  /* 0x0000042606097981 */ /* 0x000ea4000c1e1900 */
[----:B--2---:R-:W-:-:S07]  /*11f0*/  IMAD.IADD R152, R9, 0x1, -R152 ;  /* 0x0000000109987824 */ /* 0x004fce00078e0a98 */
.L_x_256:
[----:B------:R-:W-:Y:S01]  /*1200*/  UISETP.NE.AND UP0, UPT, UR47, 0x1, UPT ;  /* 0x000000012f00788c */ /* 0x000fe2000bf05270 */
[----:B-----5:R-:W-:Y:S01]  /*1210*/  IMAD.IADD R152, R152, 0x1, -R3 ;  /* 0x0000000198987824 */ /* 0x020fe200078e0a03 */
[----:B------:R-:W-:Y:S01]  /*1220*/  CS2R R150, SRZ ;  /* 0x0000000000967805 */ /* 0x000fe2000001ff00 */
[----:B------:R-:W-:Y:S01]  /*1230*/  IMAD.MOV.U32 R187, RZ, RZ, R5 ;  /* 0x000000ffffbb7224 */ /* 0x000fe200078e0005 */
[----:B------:R-:W-:Y:S02]  /*1240*/  CS2R R148, SRZ ;  /* 0x0000000000947805 */ /* 0x000fe4000001ff00 */
[----:B------:R-:W-:Y:S02]  /*1250*/  CS2R R146, SRZ ;  /* 0x0000000000927805 */ /* 0x000fe4000001ff00 */
[----:B------:R-:W-:Y:S02]  /*1260*/  PLOP3.LUT P0, PT, PT, PT, UP0, 0x80, 0x0 ;  /* 0x000000000000781c */ /* 0x000fe40003f0f008 */
[----:B------:R-:W-:-:S02]  /*1270*/  CS2R R144, SRZ ;  /* 0x0000000000907805 */ /* 0x000fc4000001ff00 */
[----:B------:R-:W-:Y:S02]  /*1280*/  IADD3 R0, R152, 0x3f, RZ ;  /* 0x0000003f98007810 */ /* 0x000fe40007ffe0ff */
[----:B------:R-:W-:Y:S02]  /*1290*/  CS2R R142, SRZ ;  /* 0x00000000008e7805 */ /* 0x000fe4000001ff00 */
[----:B------:R-:W-:Y:S02]  /*12a0*/  CS2R R140, SRZ ;  /* 0x00000000008c7805 */ /* 0x000fe4000001ff00 */
[----:B------:R-:W-:Y:S02]  /*12b0*/  CS2R R138, SRZ ;  /* 0x00000000008a7805 */ /* 0x000fe4000001ff00 */
[----:B------:R-:W-:Y:S02]  /*12c0*/  SHF.R.S32.HI R3, RZ, 0x1f, R0 ;  /* 0x0000001fff037819 */ /* 0x000fe40000011400 */
[----:B------:R-:W-:-:S02]  /*12d0*/  CS2R R136, SRZ ;  /* 0x0000000000887805 */ /* 0x000fc4000001ff00 */
[----:B------:R-:W-:Y:S02]  /*12e0*/  MOV R176, RZ ;  /* 0x000000ff00b07202 */ /* 0x000fe40000000f00 */
[----:B------:R-:W-:Y:S02]  /*12f0*/  CS2R R174, SRZ ;  /* 0x0000000000ae7805 */ /* 0x000fe4000001ff00 */
[----:B------:R-:W-:Y:S01]  /*1300*/  LEA.HI R167, R3, R0, RZ, 0x6 ;  /* 0x0000000003a77211 */ /* 0x000fe200078f30ff */
[----:B------:R-:W-:Y:S01]  /*1310*/  IMAD.MOV.U32 R0, RZ, RZ, RZ ;  /* 0x000000ffff007224 */ /* 0x000fe200078e00ff */
[----:B------:R-:W-:Y:S01]  /*1320*/  CS2R R132, SRZ ;  /* 0x0000000000847805 */ /* 0x000fe2000001ff00 */
[----:B------:R-:W-:Y:S01]  /*1330*/  IMAD.MOV.U32 R3, RZ, RZ, RZ ;  /* 0x000000ffff037224 */ /* 0x000fe200078e00ff */
[----:B------:R-:W-:Y:S02]  /*1340*/  CS2R R172, SRZ ;  /* 0x0000000000ac7805 */ /* 0x000fe4000001ff00 */
[----:B------:R-:W-:-:S02]  /*1350*/  CS2R R128, SRZ ;  /* 0x0000000000807805 */ /* 0x000fc4000001ff00 */
[----:B------:R-:W-:Y:S02]  /*1360*/  CS2R R170, SRZ ;  /* 0x0000000000aa7805 */ /* 0x000fe4000001ff00 */
[----:B------:R-:W-:Y:S02]  /*1370*/  CS2R R124, SRZ ;  /* 0x00000000007c7805 */ /* 0x000fe4000001ff00 */
[----:B------:R-:W-:Y:S02]  /*1380*/  CS2R R168, SRZ ;  /* 0x0000000000a87805 */ /* 0x000fe4000001ff00 */
[----:B------:R-:W-:Y:S01]  /*1390*/  CS2R R120, SRZ ;  /* 0x0000000000787805 */ /* 0x000fe2000001ff00 */
[----:B------:R-:W-:Y:S01]  /*13a0*/  IMAD.MOV.U32 R166, RZ, RZ, RZ ;  /* 0x000000ffffa67224 */ /* 0x000fe200078e00ff */
[----:B------:R-:W-:Y:S02]  /*13b0*/  CS2R R116, SRZ ;  /* 0x0000000000747805 */ /* 0x000fe4000001ff00 */
[----:B------:R-:W-:-:S02]  /*13c0*/  CS2R R164, SRZ ;  /* 0x0000000000a47805 */ /* 0x000fc4000001ff00 */
[----:B------:R-:W-:Y:S02]  /*13d0*/  CS2R R162, SRZ ;  /* 0x0000000000a27805 */ /* 0x000fe4000001ff00 */
[----:B------:R-:W-:Y:S02]  /*13e0*/  CS2R R112, SRZ ;  /* 0x0000000000707805 */ /* 0x000fe4000001ff00 */
[----:B------:R-:W-:Y:S02]  /*13f0*/  CS2R R160, SRZ ;  /* 0x0000000000a07805 */ /* 0x000fe4000001ff00 */
[----:B------:R-:W-:Y:S02]  /*1400*/  CS2R R108, SRZ ;  /* 0x00000000006c7805 */ /* 0x000fe4000001ff00 */
        /* <DEDUP_REMOVED lines=36> */
[----:B------:R-:W-:Y:S01]  /*1650*/  CS2R R38, SRZ ;  /* 0x0000000000267805 */ /* 0x000fe2000001ff00 */
[----:B------:R-:W-:Y:S01]  /*1660*/  IMAD.MOV.U32 R153, RZ, RZ, RZ ;  /* 0x000000ffff997224 */ /* 0x000fe200078e00ff */
[----:B------:R-:W-:-:S02]  /*1670*/  CS2R R34, SRZ ;  /* 0x0000000000227805 */ /* 0x000fc4000001ff00 */
[----:B------:R-:W-:Y:S01]  /*1680*/  CS2R R10, SRZ ;  /* 0x00000000000a7805 */ /* 0x000fe2000001ff00 */
[----:B------:R-:W-:Y:S01]  /*1690*/  IMAD.MOV.U32 R12, RZ, RZ, RZ ;  /* 0x000000ffff0c7224 */ /* 0x000fe200078e00ff */
[----:B0-----:R-:W-:Y:S02]  /*16a0*/  CS2R R8, SRZ ;  /* 0x0000000000087805 */ /* 0x001fe4000001ff00 */
[----:B------:R-:W-:Y:S01]  /*16b0*/  SHF.R.S32.HI R167, RZ, 0x6, R167 ;  /* 0x00000006ffa77819 */ /* 0x000fe200000114a7 */
[----:B------:R-:W-:Y:S06]  /*16c0*/  @!P0 BRA `(.L_x_257) ;  /* 0x0000001800508947 */ /* 0x000fec0003800000 */
[----:B------:R-:W-:Y:S02]  /*16d0*/  ISETP.GE.AND P1, PT, R152, 0x1, PT ;  /* 0x000000019800780c */ /* 0x000fe40003f26270 */
[----:B------:R-:W-:-:S11]  /*16e0*/  PLOP3.LUT P0, PT, PT, PT, PT, 0x80, 0x0 ;  /* 0x000000000000781c */ /* 0x000fd60003f0f070 */
[----:B------:R-:W-:Y:S05]  /*16f0*/  @!P1 BRA `(.L_x_258) ;  /* 0x0000005800c09947 */ /* 0x000fea0003800000 */
[----:B------:R-:W0:Y:S01]  /*1700*/  SHFL.IDX PT, R0, R188, RZ, 0x1f ;  /* 0x00001fffbc007589 */ /* 0x000e2200000e0000 */
[----:B------:R-:W-:-:S06]  /*1710*/  UISETP.NE.AND UP0, UPT, UR43, 0x3, UPT ;  /* 0x000000032b00788c */ /* 0x000fcc000bf05270 */
[----:B------:R-:W-:Y:S02]  /*1720*/  PLOP3.LUT P0, PT, PT, PT, UP0, 0x80, 0x0 ;  /* 0x000000000000781c */ /* 0x000fe40003f0f008 */
[----:B0-----:R-:W-:-:S13]  /*1730*/  R2UR UR4, R0 ;  /* 0x00000000000472ca */ /* 0x001fda00000e0000 */
        /* <DEDUP_REMOVED lines=10> */
.L_x_259:
[----:B------:R-:W-:Y:S01]  /*17e0*/  ULEA UR16, UR41, UR42, 0x3 ;  /* 0x0000002a29107291 */ /* 0x000fe2000f8e183f */
[----:B------:R-:W-:-:S04]  /*17f0*/  MOV R0, UR40 ;  /* 0x0000002800007c02 */ /* 0x000fc80008000f00 */
[----:B------:R-:W-:-:S04]  /*1800*/  SHF.L.U32 R0, R0, 0x1f, RZ ;  /* 0x0000001f00007819 */ /* 0x000fc800000006ff */
[----:B------:R-:W0:Y:S02]  /*1810*/  SYNCS.PHASECHK.TRANS64.TRYWAIT P0, [UR16+0x28c50], R0 ;  /* 0x028c5000ff0075a7 */ /* 0x000e240008000150 */
[----:B0-----:R-:W-:Y:S05]  /*1820*/  @!P0 BRA `(.L_x_260) ;  /* 0x000000cc00988947 */ /* 0x001fea0003800000 */
.L_x_383:
[----:B------:R-:W-:Y:S01]  /*1830*/  BAR.SYNC.DEFER_BLOCKING 0xe, 0x100 ;  /* 0x0384000000007b1d */ /* 0x000fe20000010000 */
[----:B------:R-:W-:Y:S01]  /*1840*/  UIADD3 UR4, UR42, 0x26800, URZ ;  /* 0x000268002a047890 */ /* 0x000fe2000fffe03f */
[----:B0-----:R-:W-:Y:S01]  /*1850*/  IMAD.U32 R0, RZ, RZ, UR16 ;  /* 0x00000010ff007e24 */ /* 0x001fe2000f8e00ff */
[----:B------:R-:W-:Y:S02]  /*1860*/  ULEA UR12, UR41, UR20, 0xc ;  /* 0x00000014290c7291 */ /* 0x000fe4000f8e603f */
[----:B------:R-:W-:Y:S01]  /*1870*/  USHF.R.U32.HI UR4, URZ, 0x4, UR4 ;  /* 0x000000043f047899 */ /* 0x000fe20008011604 */
[----:B------:R-:W-:Y:S01]  /*1880*/  UMOV UR7, 0x40000040 ;  /* 0x4000004000077882 */ /* 0x000fe20000000000 */
[----:B------:R-:W-:Y:S02]  /*1890*/  UMOV UR5, 0x40000040 ;  /* 0x4000004000057882 */ /* 0x000fe40000000000 */
[----:B------:R-:W-:Y:S01]  /*18a0*/  ULOP3.LUT UR4, UR4, 0x3fff, URZ, 0xc0, !UPT ;  /* 0x00003fff04047892 */ /* 0x000fe2000f8ec03f */
[----:B------:R-:W0:Y:S01]  /*18b0*/  S2R R3, SR_TID.X ;  /* 0x0000000000037919 */ /* 0x000e220000002100 */
        /* <DEDUP_REMOVED lines=9> */
[----:B------:R-:W-:-:S06]  /*1950*/  WARPGROUP.ARRIVE ;  /* 0x00000000000079c5 */ /* 0x000fcc0000000000 */
[----:B------:R-:W-:Y:S01]  /*1960*/  HGMMA.64x256x16.F32.BF16 R24, gdesc[UR4].tnspB, RZ, !UPT, gsb0 ;  /* 0x43e00000041879f0 */ /* 0x000fe2000c0018ff */
[----:B------:R-:W-:Y:S02]  /*1970*/  UIADD3 UR6, UR12, 0x80, URZ ;  /* 0x000000800c067890 */ /* 0x000fe4000fffe03f */
[----:B------:R-:W-:Y:S01]  /*1980*/  UIADD3 UR4, UR13, 0x2, URZ ;  /* 0x000000020d047890 */ /* 0x000fe2000fffe03f */
[----:B------:R-:W-:Y:S01]  /*1990*/  UMOV UR7, 0x40000040 ;  /* 0x4000004000077882 */ /* 0x000fe20000000000 */
[----:B------:R-:W-:Y:S01]  /*19a0*/  UMOV UR5, 0x40000040 ;  /* 0x4000004000057882 */ /* 0x000fe20000000000 */
[----:B------:R-:W-:-:S03]  /*19b0*/  UIADD3 UR12, UR13, 0x6, URZ ;  /* 0x000000060d0c7890 */ /* 0x000fc6000fffe03f */
[----:B------:R-:W-:Y:S01]  /*19c0*/  UMOV UR13, 0x40000040 ;  /* 0x40000040000d7882 */ /* 0x000fe20000000000 */
[----:B0-----:R-:W-:-:S04]  /*19d0*/  LOP3.LUT R3, R3, 0x7f, RZ, 0xc0, !PT ;  /* 0x0000007f03037812 */ /* 0x001fc800078ec0ff */
[----:B------:R-:W-:-:S13]  /*19e0*/  ISETP.NE.AND P0, PT, R3, RZ, PT ;  /* 0x000000ff0300720c */ /* 0x000fda0003f05270 */
        /* <DEDUP_REMOVED lines=16> */
[----:B------:R-:W-:-:S13]  /*1af0*/  ISETP.GE.AND P0, PT, R152, 0x41, PT ;  /* 0x000000419800780c */ /* 0x000fda0003f06270 */
[----:B0-----:R-:W-:Y:S05]  /*1b00*/  @!P0 BRA `(.L_x_261) ;  /* 0x0000000c00008947 */ /* 0x001fea0003800000 */
[----:B------:R-:W-:-:S07]  /*1b10*/  VIADD R167, R167, 0xfffffffe ;  /* 0xfffffffea7a77836 */ /* 0x000fce0000000000 */
.L_x_266:
[----:B------:R-:W-:Y:S01]  /*1b20*/  BAR.SYNC.DEFER_BLOCKING 0xe, 0x100 ;  /* 0x0384000000007b1d */ /* 0x000fe20000010000 */
[----:B------:R-:W-:Y:S01]  /*1b30*/  MOV R3, UR41 ;  /* 0x0000002900037c02 */ /* 0x000fe20008000f00 */
[----:B------:R-:W-:Y:S01]  /*1b40*/  UISETP.NE.AND UP1, UPT, UR43, 0x3, UPT ;  /* 0x000000032b00788c */ /* 0x000fe2000bf25270 */
[C---:B------:R-:W-:Y:S01]  /*1b50*/  ISETP.GT.AND P1, PT, R167.reuse, RZ, PT ;  /* 0x000000ffa700720c */ /* 0x040fe20003f24270 */
[----:B------:R-:W-:Y:S01]  /*1b60*/  UIADD3 UR41, UR41, 0x1, URZ ;  /* 0x0000000129297890 */ /* 0x000fe2000fffe03f */
[----:B------:R-:W-:Y:S02]  /*1b70*/  VIADD R167, R167, 0xffffffff ;  /* 0xffffffffa7a77836 */ /* 0x000fe40000000000 */
[----:B0-----:R-:W-:Y:S01]  /*1b80*/  IMAD R0, R3, 0x40, R16 ;  /* 0x0000004003007824 */ /* 0x001fe200078e0210 */
[----:B------:R-:W-:Y:S01]  /*1b90*/  PLOP3.LUT P2, PT, PT, PT, UP1, 0x80, 0x0 ;  /* 0x000000000000781c */ /* 0x000fe20003f4f018 */
[----:B------:R-:W-:-:S03]  /*1ba0*/  UISETP.NE.AND UP0, UPT, UR41, 0x2, UPT ;  /* 0x000000022900788c */ /* 0x000fc6000bf05270 */
[----:B------:R-:W-:Y:S01]  /*1bb0*/  LEA R0, R0, UR42, 0x2 ;  /* 0x0000002a00007c11 */ /* 0x000fe2000f8e10ff */
[----:B------:R-:W-:Y:S02]  /*1bc0*/  USEL UR6, URZ, 0x1, UP0 ;  /* 0x000000013f067887 */ /* 0x000fe40008000000 */
[----:B------:R-:W-:Y:S02]  /*1bd0*/  USEL UR41, UR41, URZ, UP0 ;  /* 0x0000003f29297287 */ /* 0x000fe40008000000 */
[----:B------:R-:W-:Y:S01]  /*1be0*/  ULOP3.LUT UR40, UR40, UR6, URZ, 0x3c, !UPT ;  /* 0x0000000628287292 */ /* 0x000fe2000f8e3c3f */
[----:B------:R-:W0:Y:S04]  /*1bf0*/  LDS R3, [R0+0x28800] ;  /* 0x0288000000037984 */ /* 0x000e280000000800 */
[----:B------:R-:W1:Y:S01]  /*1c00*/  LDS R4, [R0+0x28820] ;  /* 0x0288200000047984 */ /* 0x000e620000000800 */
[-C--:B0-----:R-:W-:Y:S01]  /*1c10*/  FMUL.FTZ R24, R24, R3.reuse ;  /* 0x0000000318187220 */ /* 0x081fe20000410000 */
        /* <DEDUP_REMOVED lines=129> */
.L_x_262:
[----:B------:R-:W-:Y:S01]  /*2430*/  ULEA UR6, UR41, UR42, 0x3 ;  /* 0x0000002a29067291 */ /* 0x000fe2000f8e183f */
[----:B------:R-:W-:-:S05]  /*2440*/  IMAD.U32 R0, RZ, RZ, UR40 ;  /* 0x00000028ff007e24 */ /* 0x000fca000f8e00ff */
[----:B------:R-:W-:-:S04]  /*2450*/  SHF.L.U32 R0, R0, 0x1f, RZ ;  /* 0x0000001f00007819 */ /* 0x000fc800000006ff */
[----:B------:R0:W1:Y:S01]  /*2460*/  SYNCS.PHASECHK.TRANS64.TRYWAIT P0, [UR6+0x28c50], R0 ;  /* 0x028c5000ff0075a7 */ /* 0x0000620008000146 */
[----:B------:R-:W-:Y:S05]  /*2470*/  @!P2 BRA `(.L_x_263) ;  /* 0x000000000004a947 */ /* 0x000fea0003800000 */
[----:B------:R-:W-:Y:S01]  /*2480*/  BPT.TRAP 0x1 ;  /* 0x000000040000795c */ /* 0x000fe20000300000 */
.L_x_263:
[----:B-1----:R-:W-:Y:S05]  /*2490*/  @P0 BRA `(.L_x_264) ;  /* 0x0000000000080947 */ /* 0x002fea0003800000 */
[----:B------:R-:W1:Y:S02]  /*24a0*/  SYNCS.PHASECHK.TRANS64.TRYWAIT P0, [UR6+0x28c50], R0 ;  /* 0x028c5000ff0075a7 */ /* 0x000e640008000146 */
[----:B-1----:R-:W-:Y:S05]  /*24b0*/  @!P0 BRA `(.L_x_265) ;  /* 0x000000c0008c8947 */ /* 0x002fea0003800000 */
.L_x_264:
[----:B------:R-:W-:Y:S01]  /*24c0*/  UIADD3 UR6, UR42, 0x26800, URZ ;  /* 0x000268002a067890 */ /* 0x000fe2000fffe03f */
[----:B------:R-:W-:Y:S01]  /*24d0*/  WARPGROUP.ARRIVE ;  /* 0x00000000000079c5 */ /* 0x000fe20000000000 */
[----:B------:R-:W-:-:S05]  /*24e0*/  ULEA UR18, UR41, UR20, 0xc ;  /* 0x0000001429127291 */ /* 0x000fca000f8e603f */
[----:B-1----:R-:W1:Y:S01]  /*24f0*/  S2R R3, SR_TID.X ;  /* 0x0000000000037919 */ /* 0x002e620000002100 */
[----:B------:R-:W-:Y:S01]  /*2500*/  USHF.R.U32.HI UR6, URZ, 0x4, UR6 ;  /* 0x000000043f067899 */ /* 0x000fe20008011606 */
[----:B0-----:R-:W-:Y:S01]  /*2510*/  MOV R0, UR41 ;  /* 0x0000002900007c02 */ /* 0x001fe20008000f00 */
        /* <DEDUP_REMOVED lines=11> */
[----:B-1----:R-:W-:-:S04]  /*25d0*/  LOP3.LUT R3, R3, 0x7f, RZ, 0xc0, !PT ;  /* 0x0000007f03037812 */ /* 0x002fc800078ec0ff */
        /* <DEDUP_REMOVED lines=19> */
.L_x_261:
[----:B------:R-:W-:Y:S01]  /*2710*/  BAR.SYNC.DEFER_BLOCKING 0xe, 0x100 ;  /* 0x0384000000007b1d */ /* 0x000fe20000010000 */
[----:B------:R-:W-:Y:S01]  /*2720*/  IMAD.U32 R3, RZ, RZ, UR41 ;  /* 0x00000029ff037e24 */ /* 0x000fe2000f8e00ff */
[----:B------:R-:W-:Y:S01]  /*2730*/  UIADD3 UR41, UR41, 0x1, URZ ;  /* 0x0000000129297890 */ /* 0x000fe2000fffe03f */
[----:B------:R-:W-:Y:S02]  /*2740*/  PLOP3.LUT P0, PT, PT, PT, PT, 0x8, 0x0 ;  /* 0x000000000000781c */ /* 0x000fe40003f0e170 */
[----:B0-----:R-:W-:Y:S01]  /*2750*/  IMAD R0, R3, 0x40, R16 ;  /* 0x0000004003007824 */ /* 0x001fe200078e0210 */
[----:B------:R-:W-:-:S04]  /*2760*/  UISETP.NE.AND UP0, UPT, UR41, 0x2, UPT ;  /* 0x000000022900788c */ /* 0x000fc8000bf05270 */
[----:B------:R-:W-:Y:S01]  /*2770*/  LEA R3, R0, UR42, 0x2 ;  /* 0x0000002a00037c11 */ /* 0x000fe2000f8e10ff */
[----:B------:R-:W-:Y:S02]  /*2780*/  USEL UR4, URZ, 0x1, UP0 ;  /* 0x000000013f047887 */ /* 0x000fe40008000000 */
[----:B------:R-:W-:Y:S02]  /*2790*/  USEL UR41, UR41, URZ, UP0 ;  /* 0x0000003f29297287 */ /* 0x000fe40008000000 */
[----:B------:R-:W-:Y:S01]  /*27a0*/  ULOP3.LUT UR40, UR40, UR4, URZ, 0x3c, !UPT ;  /* 0x0000000428287292 */ /* 0x000fe2000f8e3c3f */
[----:B------:R-:W0:Y:S04]  /*27b0*/  LDS R4, [R3+0x28800] ;  /* 0x0288000003047984 */ /* 0x000e280000000800 */
[----:B------:R1:W2:Y:S02]  /*27c0*/  LDS R0, [R3+0x28820] ;  /* 0x0288200003007984 */ /* 0x0002a40000000800 */
[----:B-1----:R-:W-:Y:S01]  /*27d0*/  MOV R3, RZ ;  /* 0x000000ff00037202 */ /* 0x002fe20000000f00 */
[-C--:B0-----:R-:W-:Y:S01]  /*27e0*/  FMUL.FTZ R161, R32, R4.reuse ;  /* 0x0000000420a17220 */ /* 0x081fe20000410000 */
        /* <DEDUP_REMOVED lines=127> */
[----:B------:R-:W-:Y:S01]  /*2fe0*/  IMAD.MOV.U32 R0, RZ, RZ, RZ ;  /* 0x000000ffff007224 */ /* 0x000fe200078e00ff */
[----:B------:R-:W-:Y:S06]  /*2ff0*/  BAR.ARV 0xf, 0x100 ;  /* 0x03c4000000007b1d */ /* 0x000fec0000002000 */
[----:B------:R-:W-:Y:S05]  /*3000*/  BRA `(.L_x_258) ;  /* 0x00000040007c7947 */ /* 0x000fea0003800000 */
.L_x_257:
[----:B------:R-:W-:Y:S02]  /*3010*/  ISETP.GE.AND P1, PT, R152, 0x1, PT ;  /* 0x000000019800780c */ /* 0x000fe40003f26270 */
[----:B------:R-:W-:-:S11]  /*3020*/  PLOP3.LUT P0, PT, PT, PT, PT, 0x80, 0x0 ;  /* 0x000000000000781c */ /* 0x000fd60003f0f070 */
[----:B------:R-:W-:Y:S05]  /*3030*/  @!P1 BRA `(.L_x_258) ;  /* 0x0000004000709947 */ /* 0x000fea0003800000 */
[----:B------:R-:W0:Y:S02]  /*3040*/  SHFL.IDX PT, R0, R188, RZ, 0x1f ;  /* 0x00001fffbc007589 */ /* 0x000e2400000e0000 */
[----:B0-----:R-:W-:-:S13]  /*3050*/  R2UR UR4, R0 ;  /* 0x00000000000472ca */ /* 0x001fda00000e0000 */
        /* <DEDUP_REMOVED lines=15> */
[----:B------:R0:W1:Y:S01]  /*3150*/  LDC.64 R14, c[0x4][R0] ;  /* 0x01000000000e7b82 */ /* 0x0000620000000a00 */
[----:B------:R-:W-:Y:S01]  /*3160*/  IMAD.U32 R5, RZ, RZ, UR5 ;  /* 0x00000005ff057e24 */ /* 0x000fe2000f8e00ff */
[----:B------:R-:W-:Y:S01]  /*3170*/  ULDC.64 UR4, c[0x4][0x90] ;  /* 0x0100240000047ab9 */ /* 0x000fe20000000a00 */
[----:B------:R-:W-:Y:S01]  /*3180*/  IMAD.U32 R10, RZ, RZ, UR6 ;  /* 0x00000006ff0a7e24 */ /* 0x000fe2000f8e00ff */
[----:B------:R-:W-:Y:S01]  /*3190*/  MOV R6, UR4 ;  /* 0x0000000400067c02 */ /* 0x000fe20008000f00 */
[----:B------:R-:W-:Y:S01]  /*31a0*/  IMAD.U32 R7, RZ, RZ, UR5 ;  /* 0x00000005ff077e24 */ /* 0x000fe2000f8e00ff */
[----:B------:R-:W-:Y:S01]  /*31b0*/  MOV R8, 0x70 ;  /* 0x0000007000087802 */ /* 0x000fe20000000f00 */
[----:B------:R-:W-:-:S02]  /*31c0*/  IMAD.U32 R11, RZ, RZ, UR7 ;  /* 0x00000007ff0b7e24 */ /* 0x000fc4000f8e00ff */
[----:B------:R-:W-:Y:S02]  /*31d0*/  IMAD.MOV.U32 R12, RZ, RZ, 0x1 ;  /* 0x00000001ff0c7424 */ /* 0x000fe400078e00ff */
[----:B0-----:R-:W-:-:S07]  /*31e0*/  IMAD.MOV.U32 R13, RZ, RZ, RZ ;  /* 0x000000ffff0d7224 */ /* 0x001fce00078e00ff */
[----:B------:R-:W-:-:S07]  /*31f0*/  LEPC R20, `(.L_x_267) ;  /* 0x000000001014794e */ /* 0x000fce0000000000 */
[----:B-1----:R-:W-:Y:S05]  /*3200*/  CALL.ABS.NOINC R14 ;  /* 0x000000000e007343 */ /* 0x002fea0003c00000 */
.L_x_267:
[----:B------:R-:W-:Y:S01]  /*3210*/  ULEA.HI UR4, UR37, UR37, URZ, 0x1 ;  /* 0x0000002525047291 */ /* 0x000fe2000f8f083f */
[----:B------:R-:W-:-:S03]  /*3220*/  MOV R3, UR43 ;  /* 0x0000002b00037c02 */ /* 0x000fc60008000f00 */
[----:B------:R-:W-:Y:S01]  /*3230*/  ULOP3.LUT UR4, UR4, 0xfffffffe, URZ, 0xc0, !UPT ;  /* 0xfffffffe04047892 */ /* 0x000fe2000f8ec03f */
[----:B------:R-:W-:-:S03]  /*3240*/  ISETP.NE.AND P0, PT, R3, 0x3, PT ;  /* 0x000000030300780c */ /* 0x000fc60003f05270 */
[----:B------:R-:W-:-:S06]  /*3250*/  UIADD3 UR4, UR37, -UR4, URZ ;  /* 0x8000000425047290 */ /* 0x000fcc000fffe03f */
[----:B------:R-:W-:-:S05]  /*3260*/  IMAD.U32 R0, RZ, RZ, UR4 ;  /* 0x00000004ff007e24 */ /* 0x000fca000f8e00ff */
[----:B------:R-:W-:-:S04]  /*3270*/  SHF.L.U32 R0, R0, 0x1f, RZ ;  /* 0x0000001f00007819 */ /* 0x000fc800000006ff */
[----:B------:R-:W0:Y:S02]  /*3280*/  SYNCS.PHASECHK.TRANS64.TRYWAIT P1, [UR42+0x28c00], R0 ;  /* 0x028c0000ff0075a7 */ /* 0x000e24000802016a */
[----:B0-----:R-:W-:Y:S05]  /*3290*/  @!P1 BRA `(.L_x_268) ;  /* 0x000000b4002c9947 */ /* 0x001fea0003800000 */
.L_x_384:
[----:B------:R-:W-:Y:S05]  /*32a0*/  @!P0 BRA `(.L_x_269) ;  /* 0x0000000000048947 */ /* 0x000fea0003800000 */
[----:B------:R-:W-:Y:S01]  /*32b0*/  BPT.TRAP 0x1 ;  /* 0x000000040000795c */ /* 0x000fe20000300000 */
.L_x_269:
[----:B------:R-:W-:Y:S02]  /*32c0*/  IMAD.U32 R7, RZ, RZ, UR41 ;  /* 0x00000029ff077e24 */ /* 0x000fe4000f8e00ff */
[----:B------:R-:W-:-:S03]  /*32d0*/  IMAD.U32 R8, RZ, RZ, UR40 ;  /* 0x00000028ff087e24 */ /* 0x000fc6000f8e00ff */
[----:B------:R-:W-:Y:S02]  /*32e0*/  LEA R7, R7, UR42, 0x3 ;  /* 0x0000002a07077c11 */ /* 0x000fe4000f8e18ff */
[----:B------:R-:W-:-:S04]  /*32f0*/  SHF.L.U32 R8, R8, 0x1f, RZ ;  /* 0x0000001f08087819 */ /* 0x000fc800000006ff */
[----:B------:R1:W2:Y:S01]  /*3300*/  SYNCS.PHASECHK.TRANS64.TRYWAIT P1, [R7+URZ+0x28c30], R8 ;  /* 0x028c3008070075a7 */ /* 0x0002a2000802017f */
[----:B------:R-:W-:Y:S05]  /*3310*/  @!P0 BRA `(.L_x_270) ;  /* 0x0000000000048947 */ /* 0x000fea0003800000 */
[----:B------:R-:W-:Y:S01]  /*3320*/  BPT.TRAP 0x1 ;  /* 0x000000040000795c */ /* 0x000fe20000300000 */
.L_x_270:
[----:B--2---:R-:W-:Y:S05]  /*3330*/  @P1 BRA `(.L_x_271) ;  /* 0x0000000000081947 */ /* 0x004fea0003800000 */
[----:B------:R-:W2:Y:S02]  /*3340*/  SYNCS.PHASECHK.TRANS64.TRYWAIT P1, [R7+URZ+0x28c30], R8 ;  /* 0x028c3008070075a7 */ /* 0x000ea4000802017f */
[----:B--2---:R-:W-:Y:S05]  /*3350*/  @!P1 BRA `(.L_x_272) ;  /* 0x000000b400149947 */ /* 0x004fea0003800000 */
.L_x_271:
[----:B0-----:R-:W0:Y:S01]  /*3360*/  S2R R0, SR_TID.X ;  /* 0x0000000000007919 */ /* 0x001e220000002100 */
[----:B------:R-:W-:-:S04]  /*3370*/  UIADD3 UR4, UR42, 0x22400, URZ ;  /* 0x000224002a047890 */ /* 0x000fc8000fffe03f */
[----:B------:R-:W-:-:S04]  /*3380*/  USHF.R.U32.HI UR4, URZ, 0x4, UR4 ;  /* 0x000000043f047899 */ /* 0x000fc80008011604 */
[----:B------:R-:W-:Y:S01]  /*3390*/  ULOP3.LUT UR4, UR4, 0x3fff, URZ, 0xc0, !UPT ;  /* 0x00003fff04047892 */ /* 0x000fe2000f8ec03f */
[----:B0-----:R-:W-:-:S05]  /*33a0*/  LOP3.LUT R3, R0, 0x7f, RZ, 0xc0, !PT ;  /* 0x0000007f00037812 */ /* 0x001fca00078ec0ff */
[----:B------:R-:W-:Y:S01]  /*33b0*/  IMAD.U32 R0, RZ, RZ, UR4 ;  /* 0x00000004ff007e24 */ /* 0x000fe2000f8e00ff */
[----:B------:R-:W-:Y:S05]  /*33c0*/  WARPSYNC.ALL ;  /* 0x0000000000007948 */ /* 0x000fea0003800000 */
[----:B------:R-:W-:Y:S02]  /*33d0*/  ISETP.NE.AND P1, PT, R3, RZ, PT ;  /* 0x000000ff0300720c */ /* 0x000fe40003f25270 */
[----:B------:R-:W-:-:S04]  /*33e0*/  LOP3.LUT R0, R0, 0x10000, RZ, 0xfc, !PT ;  /* 0x0001000000007812 */ /* 0x000fc800078efcff */
[----:B------:R-:W-:Y:S01]  /*33f0*/  R2UR UR12, R0 ;  /* 0x00000000000c72ca */ /* 0x000fe200000e0000 */
[----:B------:R-:W-:Y:S01]  /*3400*/  UIADD3 UR4, UR42, 0x20400, URZ ;  /* 0x000204002a047890 */ /* 0x000fe2000fffe03f */
[----:B------:R-:W-:Y:S01]  /*3410*/  WARPGROUP.ARRIVE ;  /* 0x00000000000079c5 */ /* 0x000fe20000000000 */
[----:B------:R-:W-:Y:S01]  /*3420*/  UMOV UR7, 0x40000040 ;  /* 0x4000004000077882 */ /* 0x000fe20000000000 */
[----:B------:R-:W-:Y:S01]  /*3430*/  UMOV UR5, 0x40000040 ;  /* 0x4000004000057882 */ /* 0x000fe20000000000 */
[----:B------:R-:W-:Y:S01]  /*3440*/  USHF.R.U32.HI UR4, URZ, 0x4, UR4 ;  /* 0x000000043f047899 */ /* 0x000fe20008011604 */
[----:B------:R-:W-:Y:S01]  /*3450*/  IMAD R4, R167, -0x40, R152 ;  /* 0xffffffc0a7047824 */ /* 0x000fe200078e0298 */
[----:B------:R-:W-:Y:S01]  /*3460*/  UMOV UR11, 0x40000040 ;  /* 0x40000040000b7882 */ /* 0x000fe20000000000 */
[----:B------:R-:W-:Y:S01]  /*3470*/  UMOV UR9, 0x40000040 ;  /* 0x4000004000097882 */ /* 0x000fe20000000000 */
[----:B------:R-:W-:Y:S01]  /*3480*/  ULOP3.LUT UR4, UR4, 0x3fff, URZ, 0xc0, !UPT ;  /* 0x00003fff04047892 */ /* 0x000fe2000f8ec03f */
[----:B------:R-:W-:Y:S01]  /*3490*/  UMOV UR15, 0x40000040 ;  /* 0x40000040000f7882 */ /* 0x000fe20000000000 */
[----:B------:R-:W-:-:S02]  /*34a0*/  IADD3 R4, -R17, 0x40, R4 ;  /* 0x0000004011047810 */ /* 0x000fc40007ffe104 */
[----:B------:R-:W-:Y:S02]  /*34b0*/  ULEA UR12, UR41, UR12, 0x9 ;  /* 0x0000000c290c7291 */ /* 0x000fe4000f8e483f */
[----:B------:R-:W-:Y:S01]  /*34c0*/  ULOP3.LUT UR13, UR4, 0x10000, URZ, 0xfc, !UPT ;  /* 0x00010000040d7892 */ /* 0x000fe2000f8efc3f */
[C---:B------:R-:W-:Y:S01]  /*34d0*/  ISETP.GT.AND P3, PT, R4.reuse, RZ, PT ;  /* 0x000000ff0400720c */ /* 0x040fe20003f64270 */
[----:B------:R-:W-:Y:S01]  /*34e0*/  UIADD3 UR10, UR12, 0x4, URZ ;  /* 0x000000040c0a7890 */ /* 0x000fe2000fffe03f */
[C---:B------:R-:W-:Y:S01]  /*34f0*/  ISETP.GT.AND P6, PT, R4.reuse, 0x1, PT ;  /* 0x000000010400780c */ /* 0x040fe20003fc4270 */
[----:B------:R-:W-:Y:S01]  /*3500*/  UIADD3 UR8, UR13, 0x4, URZ ;  /* 0x000000040d087890 */ /* 0x000fe2000fffe03f */
[C---:B------:R-:W-:Y:S01]  /*3510*/  ISETP.GT.AND P5, PT, R4.reuse, 0x8, PT ;  /* 0x000000080400780c */ /* 0x040fe20003fa4270 */
[----:B------:R-:W-:Y:S01]  /*3520*/  UMOV UR6, UR12 ;  /* 0x0000000c00067c82 */ /* 0x000fe20008000000 */
[----:B------:R-:W-:Y:S01]  /*3530*/  UMOV UR4, UR13 ;  /* 0x0000000d00047c82 */ /* 0x000fe20008000000 */
[----:B------:R-:W-:Y:S01]  /*3540*/  UIADD3 UR14, UR12, 0x6, URZ ;  /* 0x000000060c0e7890 */ /* 0x000fe2000fffe03f */
[----:B------:R-:W-:Y:S01]  /*3550*/  HGMMA.64x64x16.F32.BF16 R24, gdesc[UR4], RZ, !UPT, gsb0 ;  /* 0x00e00000041879f0 */ /* 0x000fe2000c0018ff */
[----:B------:R-:W-:Y:S01]  /*3560*/  UIADD3 UR6, UR12, 0x2, URZ ;  /* 0x000000020c067890 */ /* 0x000fe2000fffe03f */
[C---:B------:R-:W-:Y:S01]  /*3570*/  ISETP.GT.AND P4, PT, R4.reuse, 0x9, PT ;  /* 0x000000090400780c */ /* 0x040fe20003f84270 */
[----:B------:R-:W-:Y:S01]  /*3580*/  UIADD3 UR4, UR13, 0x2, URZ ;  /* 0x000000020d047890 */ /* 0x000fe2000fffe03f */
[----:B------:R-:W-:Y:S01]  /*3590*/  ISETP.GT.AND P2, PT, R4, 0x10, PT ;  /* 0x000000100400780c */ /* 0x000fe20003f44270 */
[----:B------:R-:W-:Y:S01]  /*35a0*/  UMOV UR7, 0x40000040 ;  /* 0x4000004000077882 */ /* 0x000fe20000000000 */
[----:B------:R-:W-:Y:S01]  /*35b0*/  UMOV UR5, 0x40000040 ;  /* 0x4000004000057882 */ /* 0x000fe20000000000 */
[----:B------:R-:W-:Y:S01]  /*35c0*/  UIADD3 UR12, UR13, 0x6, URZ ;  /* 0x000000060d0c7890 */ /* 0x000fe2000fffe03f */
[----:B------:R-:W-:-:S02]  /*35d0*/  ULDC UR20, c[0x0][0x988] ;  /* 0x0002620000147ab9 */ /* 0x000fc40000000800 */
[----:B------:R-:W-:Y:S01]  /*35e0*/  UMOV UR13, 0x40000040 ;  /* 0x40000040000d7882 */ /* 0x000fe20000000000 */
[----:B------:R-:W-:Y:S02]  /*35f0*/  WARPGROUP.DEPBAR.LE gsb0, 0x0 ;  /* 0x00008000000079c5 */ /* 0x000fe40000010000 */
[----:B------:R-:W-:-:S06]  /*3600*/  WARPGROUP.ARRIVE ;  /* 0x00000000000079c5 */ /* 0x000fcc0000000000 */
[----:B------:R-:W-:Y:S01]  /*3610*/  HGMMA.64x64x16.F32.BF16 R24, gdesc[UR4], R24, gsb0 ;  /* 0x00e00000041879f0 */ /* 0x000fe20008001818 */
[----:B------:R-:W-:Y:S02]  /*3620*/  ULDC UR6, c[0x0][0x9d8] ;  /* 0x0002760000067ab9 */ /* 0x000fe40000000800 */
        /* <DEDUP_REMOVED lines=13> */
[----:B------:R-:W0:Y:S01]  /*3700*/  MUFU.TANH R24, R24 ;  /* 0x0000001800187308 */ /* 0x000e220000002400 */
        /* <DEDUP_REMOVED lines=16> */
[----:B0-----:R-:W-:Y:S01]  /*3810*/  FSEL R24, R24, -INF , P3 ;  /* 0xff80000018187808 */ /* 0x001fe20001800000 */
[----:B------:R-:W-:Y:S01]  /*3820*/  FMUL.FTZ R42, R42, UR6 ;  /* 0x000000062a2a7c20 */ /* 0x000fe20008410000 */
[----:B------:R-:W-:Y:S01]  /*3830*/  FMUL.FTZ R48, R48, UR6 ;  /* 0x0000000630307c20 */ /* 0x000fe20008410000 */
[----:B------:R-:W-:Y:S01]  /*3840*/  FMUL.FTZ R43, R43, UR6 ;  /* 0x000000062b2b7c20 */ /* 0x000fe20008410000 */
[----:B------:R-:W-:Y:S01]  /*3850*/  FMUL.FTZ R49, R49, UR6 ;  /* 0x0000000631317c20 */ /* 0x000fe20008410000 */
[----:B------:R-:W-:Y:S01]  /*3860*/  FMUL.FTZ R46, R46, UR6 ;  /* 0x000000062e2e7c20 */ /* 0x000fe20008410000 */
[----:B------:R-:W-:Y:S01]  /*3870*/  FMUL.FTZ R52, R52, UR6 ;  /* 0x0000000634347c20 */ /* 0x000fe20008410000 */
[----:B------:R-:W0:Y:S01]  /*3880*/  MUFU.TANH R29, R29 ;  /* 0x0000001d001d7308 */ /* 0x000e220000002400 */
[----:B---3--:R-:W-:Y:S01]  /*3890*/  FSEL R25, R25, -INF , P6 ;  /* 0xff80000019197808 */ /* 0x008fe20003000000 */
[----:B------:R-:W-:Y:S01]  /*38a0*/  FMUL.FTZ R53, R53, UR6 ;  /* 0x0000000635357c20 */ /* 0x000fe20008410000 */
[----:B------:R-:W-:Y:S01]  /*38b0*/  FMUL.FTZ R47, R47, UR6 ;  /* 0x000000062f2f7c20 */ /* 0x000fe20008410000 */
[----:B------:R-:W-:Y:S01]  /*38c0*/  FMUL.FTZ R50, R50, UR6 ;  /* 0x0000000632327c20 */ /* 0x000fe20008410000 */
[----:B------:R-:W-:Y:S01]  /*38d0*/  FMNMX.FTZ R3, R24, R25, !PT ;  /* 0x0000001918037209 */ /* 0x000fe20007810000 */
[----:B------:R-:W-:Y:S01]  /*38e0*/  FMUL.FTZ R51, R51, UR6 ;  /* 0x0000000633337c20 */ /* 0x000fe20008410000 */
[----:B------:R-:W-:Y:S01]  /*38f0*/  FMUL.FTZ R54, R54, UR6 ;  /* 0x0000000636367c20 */ /* 0x000fe20008410000 */
[----:B------:R-:W3:Y:S01]  /*3900*/  MUFU.TANH R26, R26 ;  /* 0x0000001a001a7308 */ /* 0x000ee20000002400 */
[----:B----4-:R-:W-:Y:S01]  /*3910*/  FSEL R28, R28, -INF , P5 ;  /* 0xff8000001c1c7808 */ /* 0x010fe20002800000 */
[----:B------:R-:W-:-:S03]  /*3920*/  FMUL.FTZ R55, R55, UR6 ;  /* 0x0000000637377c20 */ /* 0x000fc60008410000 */
[----:B------:R-:W-:-:S03]  /*3930*/  FMNMX.FTZ R6, R28, R3, !PT ;  /* 0x000000031c067209 */ /* 0x000fc60007810000 */
[----:B------:R-:W4:Y:S01]  /*3940*/  MUFU.TANH R32, R32 ;  /* 0x0000002000207308 */ /* 0x000f220000002400 */
[----:B0-----:R-:W-:-:S04]  /*3950*/  FSEL R29, R29, -INF , P4 ;  /* 0xff8000001d1d7808 */ /* 0x001fc80002000000 */
[----:B------:R-:W-:-:S03]  /*3960*/  FMNMX.FTZ R3, R29, R6, !PT ;  /* 0x000000061d037209 */ /* 0x000fc60007810000 */
[----:B------:R-:W0:Y:S01]  /*3970*/  MUFU.TANH R27, R27 ;  /* 0x0000001b001b7308 */ /* 0x000e220000002400 */
[----:B---3--:R-:W-:Y:S02]  /*3980*/  FSEL R26, R26, -INF , P3 ;  /* 0xff8000001a1a7808 */ /* 0x008fe40001800000 */
[----:B------:R-:W-:-:S05]  /*3990*/  ISETP.GT.AND P3, PT, R4, 0x11, PT ;  /* 0x000000110400780c */ /* 0x000fca0003f64270 */
[----:B------:R-:W3:Y:S01]  /*39a0*/  MUFU.TANH R33, R33 ;  /* 0x0000002100217308 */ /* 0x000ee20000002400 */
[----:B----4-:R-:W-:-:S04]  /*39b0*/  FSEL R32, R32, -INF , P2 ;  /* 0xff80000020207808 */ /* 0x010fc80001000000 */
[----:B------:R-:W-:-:S03]  /*39c0*/  FMNMX.FTZ R6, R32, R3, !PT ;  /* 0x0000000320067209 */ /* 0x000fc60007810000 */
[----:B------:R-:W4:Y:S01]  /*39d0*/  MUFU.TANH R30, R30 ;  /* 0x0000001e001e7308 */ /* 0x000f220000002400 */
[----:B0-----:R-:W-:Y:S02]  /*39e0*/  FSEL R27, R27, -INF , P6 ;  /* 0xff8000001b1b7808 */ /* 0x001fe40003000000 */
[----:B------:R-:W-:-:S05]  /*39f0*/  ISETP.GT.AND P6, PT, R4, 0x18, PT ;  /* 0x000000180400780c */ /* 0x000fca0003fc4270 */
[----:B------:R-:W0:Y:S01]  /*3a00*/  MUFU.TANH R36, R36 ;  /* 0x0000002400247308 */ /* 0x000e220000002400 */
[----:B---3--:R-:W-:-:S04]  /*3a10*/  FSEL R33, R33, -INF , P3 ;  /* 0xff80000021217808 */ /* 0x008fc80001800000 */
[----:B------:R-:W-:-:S03]  /*3a20*/  FMNMX.FTZ R3, R33, R6, !PT ;  /* 0x0000000621037209 */ /* 0x000fc60007810000 */
[----:B------:R-:W3:Y:S01]  /*3a30*/  MUFU.TANH R31, R31 ;  /* 0x0000001f001f7308 */ /* 0x000ee20000002400 */
[----:B----4-:R-:W-:Y:S02]  /*3a40*/  FSEL R30, R30, -INF , P5 ;  /* 0xff8000001e1e7808 */ /* 0x010fe40002800000 */
[----:B------:R-:W-:-:S05]  /*3a50*/  ISETP.GT.AND P5, PT, R4, 0x19, PT ;  /* 0x000000190400780c */ /* 0x000fca0003fa4270 */
        /* <DEDUP_REMOVED lines=50> */
[----:B------:R-:W-:Y:S02]  /*3d80*/  FMNMX.FTZ R4, R52, R3, !PT ;  /* 0x0000000334047209 */ /* 0x000fe40007810000 */
[----:B------:R-:W-:Y:S01]  /*3d90*/  FMNMX.FTZ R3, R26, R27, !PT ;  /* 0x0000001b1a037209 */ /* 0x000fe20007810000 */
[----:B------:R-:W3:Y:S01]  /*3da0*/  MUFU.TANH R50, R50 ;  /* 0x0000003200327308 */ /* 0x000ee20000002400 */
[----:B----4-:R-:W-:-:S04]  /*3db0*/  FSEL R53, R53, -INF , P2 ;  /* 0xff80000035357808 */ /* 0x010fc80001000000 */
[----:B------:R-:W-:-:S03]  /*3dc0*/  FMNMX.FTZ R5, R53, R4, !PT ;  /* 0x0000000435057209 */ /* 0x000fc60007810000 */
[----:B------:R-:W4:Y:S01]  /*3dd0*/  MUFU.TANH R51, R51 ;  /* 0x0000003300337308 */ /* 0x000f220000002400 */
[----:B0-----:R-:W-:Y:S01]  /*3de0*/  FSEL R47, R47, -INF , P6 ;  /* 0xff8000002f2f7808 */ /* 0x001fe20003000000 */
[----:B------:R-:W0:Y:S06]  /*3df0*/  SHFL.BFLY PT, R4, R5, 0x2, 0x1f ;  /* 0x0c401f0005047f89 */ /* 0x000e2c00000e0000 */
[----:B------:R-:W5:Y:S01]  /*3e00*/  MUFU.TANH R54, R54 ;  /* 0x0000003600367308 */ /* 0x000f620000002400 */
[----:B---3--:R-:W-:-:S07]  /*3e10*/  FSEL R50, R50, -INF , P5 ;  /* 0xff80000032327808 */ /* 0x008fce0002800000 */
[----:B------:R-:W3:Y:S01]  /*3e20*/  MUFU.TANH R55, R55 ;  /* 0x0000003700377308 */ /* 0x000ee20000002400 */
[----:B----4-:R-:W-:Y:S02]  /*3e30*/  FSEL R51, R51, -INF , P4 ;  /* 0xff80000033337808 */ /* 0x010fe40002000000 */
[----:B-----5:R-:W-:Y:S02]  /*3e40*/  FSEL R54, R54, -INF , P3 ;  /* 0xff80000036367808 */ /* 0x020fe40001800000 */
[----:B0-----:R-:W-:Y:S02]  /*3e50*/  FMNMX.FTZ R9, R5, R4, !PT ;  /* 0x0000000405097209 */ /* 0x001fe40007810000 */
[----:B------:R-:W-:-:S03]  /*3e60*/  FMNMX.FTZ R4, R30, R3, !PT ;  /* 0x000000031e047209 */ /* 0x000fc60007810000 */
[----:B------:R-:W0:Y:S01]  /*3e70*/  SHFL.BFLY PT, R10, R9, 0x1, 0x1f ;  /* 0x0c201f00090a7f89 */ /* 0x000e2200000e0000 */
[----:B------:R-:W-:Y:S02]  /*3e80*/  FMNMX.FTZ R3, R31, R4, !PT ;  /* 0x000000041f037209 */ /* 0x000fe40007810000 */
[----:B---3--:R-:W-:Y:S02]  /*3e90*/  FSEL R55, R55, -INF , P2 ;  /* 0xff80000037377808 */ /* 0x008fe40001000000 */
[----:B------:R-:W-:-:S04]  /*3ea0*/  FMNMX.FTZ R4, R34, R3, !PT ;  /* 0x0000000322047209 */ /* 0x000fc80007810000 */
[----:B------:R-:W-:-:S04]  /*3eb0*/  FMNMX.FTZ R3, R35, R4, !PT ;  /* 0x0000000423037209 */ /* 0x000fc80007810000 */
[----:B------:R-:W-:-:S04]  /*3ec0*/  FMNMX.FTZ R6, R38, R3, !PT ;  /* 0x0000000326067209 */ /* 0x000fc80007810000 */
[----:B------:R-:W-:-:S04]  /*3ed0*/  FMNMX.FTZ R3, R39, R6, !PT ;  /* 0x0000000627037209 */ /* 0x000fc80007810000 */
[----:B------:R-:W-:Y:S02]  /*3ee0*/  FMNMX.FTZ R6, R42, R3, !PT ;  /* 0x000000032a067209 */ /* 0x000fe40007810000 */
[----:B0-----:R-:W-:Y:S02]  /*3ef0*/  FMNMX.FTZ R4, R9, R10, !PT ;  /* 0x0000000a09047209 */ /* 0x001fe40007810000 */
        /* <DEDUP_REMOVED lines=21> */
[----:B------:R-:W0:Y:S01]  /*4050*/  SHFL.BFLY PT, R3, R6, 0x2, 0x1f ;  /* 0x0c401f0006037f89 */ /* 0x000e2200000e0000 */
[----:B------:R-:W3:Y:S01]  /*4060*/  MUFU.EX2 R25, R25 ;  /* 0x0000001900197308 */ /* 0x000ee20000000800 */
        /* <DEDUP_REMOVED lines=8> */
[----:B---3--:R-:W-:Y:S02]  /*40f0*/  F2FP.BF16.F32.PACK_AB R156, R25, R24 ;  /* 0x00000018199c723e */ /* 0x008fe400000010ff */
[----:B0-----:R-:W-:-:S05]  /*4100*/  FMNMX.FTZ R3, R6, R3, !PT ;  /* 0x0000000306037209 */ /* 0x001fca0007810000 */
[----:B------:R-:W-:Y:S01]  /*4110*/  MUFU.EX2 R32, R32 ;  /* 0x0000002000207308 */ /* 0x000fe20000000800 */
[----:B------:R-:W0:Y:S07]  /*4120*/  SHFL.BFLY PT, R6, R3, 0x1, 0x1f ;  /* 0x0c201f0003067f89 */ /* 0x000e2e00000e0000 */
[----:B------:R-:W3:Y:S01]  /*4130*/  MUFU.EX2 R33, R33 ;  /* 0x0000002100217308 */ /* 0x000ee20000000800 */
[----:B----4-:R-:W-:-:S07]  /*4140*/  F2FP.BF16.F32.PACK_AB R158, R29, R28 ;  /* 0x0000001c1d9e723e */ /* 0x010fce00000010ff */
[----:B------:R-:W-:Y:S08]  /*4150*/  MUFU.EX2 R36, R36 ;  /* 0x0000002400247308 */ /* 0x000ff00000000800 */
[----:B------:R-:W4:Y:S01]  /*4160*/  MUFU.EX2 R37, R37 ;  /* 0x0000002500257308 */ /* 0x000f220000000800 */
[----:B---3--:R-:W-:Y:S02]  /*4170*/  F2FP.BF16.F32.PACK_AB R160, R33, R32 ;  /* 0x0000002021a0723e */ /* 0x008fe400000010ff */
[----:B0-----:R-:W-:-:S04]  /*4180*/  FMNMX.FTZ R5, R3, R6, !PT ;  /* 0x0000000603057209 */ /* 0x001fc80007810000 */
[C---:B------:R-:W-:Y:S01]  /*4190*/  FSETP.NEU.FTZ.AND P2, PT, R5.reuse, -INF , PT ;  /* 0xff8000000500780b */ /* 0x040fe20003f5d000 */
[----:B------:R-:W-:Y:S01]  /*41a0*/  FMUL.FTZ R3, R5, UR20 ;  /* 0x0000001405037c20 */ /* 0x000fe20008410000 */
[----:B------:R-:W-:Y:S04]  /*41b0*/  MUFU.EX2 R40, R40 ;  /* 0x0000002800287308 */ /* 0x000fe80000000800 */
[----:B------:R-:W-:Y:S01]  /*41c0*/  FSEL R6, R3, RZ, P2 ;  /* 0x000000ff03067208 */ /* 0x000fe20001000000 */
[----:B------:R-:W-:Y:S01]  /*41d0*/  FADD.FTZ R3, R24, R25 ;  /* 0x0000001918037221 */ /* 0x000fe20000010000 */
[----:B----4-:R-:W-:Y:S02]  /*41e0*/  F2FP.BF16.F32.PACK_AB R162, R37, R36 ;  /* 0x0000002425a2723e */ /* 0x010fe400000010ff */
[----:B------:R-:W0:Y:S01]  /*41f0*/  MUFU.EX2 R41, R41 ;  /* 0x0000002900297308 */ /* 0x000e220000000800 */
[--C-:B------:R-:W-:Y:S01]  /*4200*/  FFMA.FTZ R26, R26, UR20, -R6.reuse ;  /* 0x000000141a1a7c23 */ /* 0x100fe20008010806 */
[--C-:B------:R-:W-:Y:S01]  /*4210*/  FFMA.FTZ R27, R27, UR20, -R6.reuse ;  /* 0x000000141b1b7c23 */ /* 0x100fe20008010806 */
[--C-:B------:R-:W-:Y:S01]  /*4220*/  FFMA.FTZ R30, R30, UR20, -R6.reuse ;  /* 0x000000141e1e7c23 */ /* 0x100fe20008010806 */
[--C-:B------:R-:W-:Y:S01]  /*4230*/  FFMA.FTZ R31, R31, UR20, -R6.reuse ;  /* 0x000000141f1f7c23 */ /* 0x100fe20008010806 */
[--C-:B------:R-:W-:Y:S01]  /*4240*/  FFMA.FTZ R34, R34, UR20, -R6.reuse ;  /* 0x0000001422227c23 */ /* 0x100fe20008010806 */
[--C-:B------:R-:W-:Y:S01]  /*4250*/  FFMA.FTZ R35, R35, UR20, -R6.reuse ;  /* 0x0000001423237c23 */ /* 0x100fe20008010806 */
[--C-:B------:R-:W-:Y:S01]  /*4260*/  FFMA.FTZ R38, R38, UR20, -R6.reuse ;  /* 0x0000001426267c23 */ /* 0x100fe20008010806 */
[----:B------:R-:W-:Y:S01]  /*4270*/  MUFU.EX2 R26, R26 ;  /* 0x0000001a001a7308 */ /* 0x000fe20000000800 */
[----:B------:R-:W-:Y:S01]  /*4280*/  FADD.FTZ R10, R28, R3 ;  /* 0x000000031c0a7221 */ /* 0x000fe20000010000 */
[----:B------:R-:W-:Y:S01]  /*4290*/  @!P1 IADD3 R3, R7, 0x28c40, RZ ;  /* 0x00028c4007039810 */ /* 0x000fe20007ffe0ff */
[--C-:B------:R-:W-:Y:S01]  /*42a0*/  FFMA.FTZ R39, R39, UR20, -R6.reuse ;  /* 0x0000001427277c23 */ /* 0x100fe20008010806 */
[----:B------:R-:W-:Y:S01]  /*42b0*/  FFMA.FTZ R42, R42, UR20, -R6 ;  /* 0x000000142a2a7c23 */ /* 0x000fe20008010806 */
[----:B------:R-:W-:Y:S01]  /*42c0*/  FADD.FTZ R13, R29, R10 ;  /* 0x0000000a1d0d7221 */ /* 0x000fe20000010000 */
[----:B------:R-:W-:Y:S01]  /*42d0*/  @!P1 PRMT R3, RZ, 0x654, R3 ;  /* 0x00000654ff039816 */ /* 0x000fe20000000003 */
[--C-:B------:R-:W-:Y:S01]  /*42e0*/  FFMA.FTZ R43, R43, UR20, -R6.reuse ;  /* 0x000000142b2b7c23 */ /* 0x100fe20008010806 */
[----:B------:R-:W3:Y:S01]  /*42f0*/  MUFU.EX2 R27, R27 ;  /* 0x0000001b001b7308 */ /* 0x000ee20000000800 */
[----:B------:R-:W-:Y:S01]  /*4300*/  FADD.FTZ R12, R32, R13 ;  /* 0x0000000d200c7221 */ /* 0x000fe20000010000 */
[----:B------:R4:W-:Y:S01]  /*4310*/  @!P1 SYNCS.ARRIVE.TRANS64.RED.A1T0 RZ, [R3+URZ], RZ ;  /* 0x000000ff03ff99a7 */ /* 0x0009e2000810043f */
[--C-:B------:R-:W-:Y:S01]  /*4320*/  FFMA.FTZ R46, R46, UR20, -R6.reuse ;  /* 0x000000142e2e7c23 */ /* 0x100fe20008010806 */
[--C-:B------:R-:W-:Y:S01]  /*4330*/  FFMA.FTZ R47, R47, UR20, -R6.reuse ;  /* 0x000000142f2f7c23 */ /* 0x100fe20008010806 */
[--C-:B------:R-:W-:Y:S01]  /*4340*/  FFMA.FTZ R50, R50, UR20, -R6.reuse ;  /* 0x0000001432327c23 */ /* 0x100fe20008010806 */
[--C-:B------:R-:W-:Y:S01]  /*4350*/  FFMA.FTZ R51, R51, UR20, -R6.reuse ;  /* 0x0000001433337c23 */ /* 0x100fe20008010806 */
[--C-:B------:R-:W-:Y:S01]  /*4360*/  FFMA.FTZ R54, R54, UR20, -R6.reuse ;  /* 0x0000001436367c23 */ /* 0x100fe20008010806 */
[----:B------:R-:W5:Y:S01]  /*4370*/  MUFU.EX2 R30, R30 ;  /* 0x0000001e001e7308 */ /* 0x000f620000000800 */
[----:B------:R-:W-:Y:S01]  /*4380*/  FFMA.FTZ R6, R55, UR20, -R6 ;  /* 0x0000001437067c23 */ /* 0x000fe20008010806 */
[----:B0-----:R-:W-:-:S06]  /*4390*/  F2FP.BF16.F32.PACK_AB R168, R41, R40 ;  /* 0x0000002829a8723e */ /* 0x001fcc00000010ff */
[----:B------:R-:W4:Y:S01]  /*43a0*/  MUFU.EX2 R31, R31 ;  /* 0x0000001f001f7308 */ /* 0x000f220000000800 */
[----:B---3--:R-:W-:Y:S01]  /*43b0*/  FADD.FTZ R11, R26, R27 ;  /* 0x0000001b1a0b7221 */ /* 0x008fe20000010000 */
[----:B------:R-:W-:-:S06]  /*43c0*/  F2FP.BF16.F32.PACK_AB R157, R27, R26 ;  /* 0x0000001a1b9d723e */ /* 0x000fcc00000010ff */
[----:B------:R-:W0:Y:S01]  /*43d0*/  MUFU.EX2 R34, R34 ;  /* 0x0000002200227308 */ /* 0x000e220000000800 */
[----:B-----5:R-:W-:Y:S01]  /*43e0*/  FADD.FTZ R10, R30, R11 ;  /* 0x0000000b1e0a7221 */ /* 0x020fe20000010000 */
[----:B------:R-:W-:-:S04]  /*43f0*/  FADD.FTZ R11, R33, R12 ;  /* 0x0000000c210b7221 */ /* 0x000fc80000010000 */
[----:B------:R-:W-:Y:S02]  /*4400*/  FADD.FTZ R12, R36, R11 ;  /* 0x0000000b240c7221 */ /* 0x000fe40000010000 */
[----:B------:R-:W3:Y:S01]  /*4410*/  MUFU.EX2 R35, R35 ;  /* 0x0000002300237308 */ /* 0x000ee20000000800 */
[----:B----4-:R-:W-:Y:S01]  /*4420*/  FADD.FTZ R3, R31, R10 ;  /* 0x0000000a1f037221 */ /* 0x010fe20000010000 */
[----:B------:R-:W-:Y:S01]  /*4430*/  FADD.FTZ R11, R37, R12 ;  /* 0x0000000c250b7221 */ /* 0x000fe20000010000 */
[----:B------:R-:W-:Y:S01]  /*4440*/  F2FP.BF16.F32.PACK_AB R159, R31, R30 ;  /* 0x0000001e1f9f723e */ /* 0x000fe200000010ff */
[----:B------:R-:W-:Y:S02]  /*4450*/  BAR.SYNC.DEFER_BLOCKING 0xf, 0x100 ;  /* 0x03c4000000007b1d */ /* 0x000fe40000010000 */
[----:B------:R-:W-:Y:S01]  /*4460*/  FADD.FTZ R12, R40, R11 ;  /* 0x0000000b280c7221 */ /* 0x000fe20000010000 */
[----:B0-----:R-:W-:-:S03]  /*4470*/  FADD.FTZ R10, R34, R3 ;  /* 0x00000003220a7221 */ /* 0x001fc60000010000 */
[----:B------:R-:W0:Y:S01]  /*4480*/  MUFU.EX2 R38, R38 ;  /* 0x0000002600267308 */ /* 0x000e220000000800 */
[----:B------:R-:W-:Y:S01]  /*4490*/  FADD.FTZ R13, R41, R12 ;  /* 0x0000000c290d7221 */ /* 0x000fe20000010000 */
[----:B---3--:R-:W-:-:S06]  /*44a0*/  FADD.FTZ R3, R35, R10 ;  /* 0x0000000a23037221 */ /* 0x008fcc0000010000 */
[----:B------:R-:W3:Y:S01]  /*44b0*/  MUFU.EX2 R39, R39 ;  /* 0x0000002700277308 */ /* 0x000ee20000000800 */
[----:B------:R-:W-:-:S07]  /*44c0*/  F2FP.BF16.F32.PACK_AB R161, R35, R34 ;  /* 0x0000002223a1723e */ /* 0x000fce00000010ff */
[----:B------:R-:W4:Y:S01]  /*44d0*/  MUFU.EX2 R42, R42 ;  /* 0x0000002a002a7308 */ /* 0x000f220000000800 */
[----:B0-----:R-:W-:Y:S01]  /*44e0*/  FADD.FTZ R10, R38, R3 ;  /* 0x00000003260a7221 */ /* 0x001fe20000010000 */
[----:B------:R0:W-:Y:S06]  /*44f0*/  STSM.16.M88.4 [R23+0x26800], R156 ;  /* 0x0268009c17007844 */ /* 0x0001ec0000000200 */
[----:B------:R-:W5:Y:S01]  /*4500*/  MUFU.EX2 R43, R43 ;  /* 0x0000002b002b7308 */ /* 0x000f620000000800 */
[C---:B---3--:R-:W-:Y:S01]  /*4510*/  FADD.FTZ R11, R39.reuse, R10 ;  /* 0x0000000a270b7221 */ /* 0x048fe20000010000 */
[----:B------:R-:W-:-:S05]  /*4520*/  F2FP.BF16.F32.PACK_AB R163, R39, R38 ;  /* 0x0000002627a3723e */ /* 0x000fca00000010ff */
[----:B------:R0:W-:Y:S01]  /*4530*/  STSM.16.M88.4 [R184], R160 ;  /* 0x000000a0b8007844 */ /* 0x0001e20000000200 */
[----:B------:R-:W-:Y:S01]  /*4540*/  MUFU.EX2 R44, R44 ;  /* 0x0000002c002c7308 */ /* 0x000fe20000000800 */
[----:B----4-:R-:W-:-:S07]  /*4550*/  FADD.FTZ R10, R42, R11 ;  /* 0x0000000b2a0a7221 */ /* 0x010fce0000010000 */
[----:B------:R-:W3:Y:S01]  /*4560*/  MUFU.EX2 R46, R46 ;  /* 0x0000002e002e7308 */ /* 0x000ee20000000800 */
[C---:B-----5:R-:W-:Y:S01]  /*4570*/  FADD.FTZ R11, R43.reuse, R10 ;  /* 0x0000000a2b0b7221 */ /* 0x060fe20000010000 */
[----:B------:R-:W-:-:S06]  /*4580*/  F2FP.BF16.F32.PACK_AB R169, R43, R42 ;  /* 0x0000002a2ba9723e */ /* 0x000fcc00000010ff */
[----:B------:R-:W4:Y:S08]  /*4590*/  MUFU.EX2 R45, R45 ;  /* 0x0000002d002d7308 */ /* 0x000f300000000800 */
[----:B------:R-:W5:Y:S01]  /*45a0*/  MUFU.EX2 R47, R47 ;  /* 0x0000002f002f7308 */ /* 0x000f620000000800 */
[----:B---3--:R-:W-:-:S07]  /*45b0*/  FADD.FTZ R10, R46, R11 ;  /* 0x0000000b2e0a7221 */ /* 0x008fce0000010000 */
[----:B------:R-:W-:Y:S01]  /*45c0*/  MUFU.EX2 R48, R48 ;  /* 0x0000003000307308 */ /* 0x000fe20000000800 */
[----:B----4-:R-:W-:-:S07]  /*45d0*/  F2FP.BF16.F32.PACK_AB R170, R45, R44 ;  /* 0x0000002c2daa723e */ /* 0x010fce00000010ff */
[----:B------:R-:W3:Y:S01]  /*45e0*/  MUFU.EX2 R49, R49 ;  /* 0x0000003100317308 */ /* 0x000ee20000000800 */
[C---:B-----5:R-:W-:Y:S01]  /*45f0*/  F2FP.BF16.F32.PACK_AB R171, R47.reuse, R46 ;  /* 0x0000002e2fab723e */ /* 0x060fe200000010ff */
[----:B------:R-:W-:-:S04]  /*4600*/  FADD.FTZ R47, R47, R10 ;  /* 0x0000000a2f2f7221 */ /* 0x000fc80000010000 */
[----:B------:R0:W-:Y:S02]  /*4610*/  STSM.16.M88.4 [R186], R168 ;  /* 0x000000a8ba007844 */ /* 0x0001e40000000200 */
[----:B------:R-:W-:Y:S08]  /*4620*/  MUFU.EX2 R50, R50 ;  /* 0x0000003200327308 */ /* 0x000ff00000000800 */
[----:B------:R-:W4:Y:S01]  /*4630*/  MUFU.EX2 R51, R51 ;  /* 0x0000003300337308 */ /* 0x000f220000000800 */
[----:B---3--:R-:W-:-:S07]  /*4640*/  F2FP.BF16.F32.PACK_AB R172, R49, R48 ;  /* 0x0000003031ac723e */ /* 0x008fce00000010ff */
[----:B------:R-:W-:Y:S08]  /*4650*/  MUFU.EX2 R52, R52 ;  /* 0x0000003400347308 */ /* 0x000ff00000000800 */
[----:B------:R-:W3:Y:S01]  /*4660*/  MUFU.EX2 R9, R9 ;  /* 0x0000000900097308 */ /* 0x000ee20000000800 */
[----:B----4-:R-:W-:Y:S01]  /*4670*/  F2FP.BF16.F32.PACK_AB R173, R51, R50 ;  /* 0x0000003233ad723e */ /* 0x010fe200000010ff */
[----:B------:R-:W-:-:S04]  /*4680*/  FADD.FTZ R50, R50, R47 ;  /* 0x0000002f32327221 */ /* 0x000fc80000010000 */
[----:B------:R-:W-:Y:S02]  /*4690*/  FADD.FTZ R51, R51, R50 ;  /* 0x0000003233337221 */ /* 0x000fe40000010000 */
[----:B------:R-:W-:Y:S08]  /*46a0*/  MUFU.EX2 R54, R54 ;  /* 0x0000003600367308 */ /* 0x000ff00000000800 */
[----:B------:R4:W5:Y:S01]  /*46b0*/  MUFU.EX2 R3, R6 ;  /* 0x0000000600037308 */ /* 0x0009620000000800 */
[----:B---3--:R-:W-:Y:S01]  /*46c0*/  F2FP.BF16.F32.PACK_AB R174, R9, R52 ;  /* 0x0000003409ae723e */ /* 0x008fe200000010ff */
[----:B----4-:R-:W-:-:S04]  /*46d0*/  FADD.FTZ R6, R44, R13 ;  /* 0x0000000d2c067221 */ /* 0x010fc80000010000 */
[----:B------:R-:W-:-:S04]  /*46e0*/  FADD.FTZ R45, R45, R6 ;  /* 0x000000062d2d7221 */ /* 0x000fc80000010000 */
[----:B------:R-:W-:Y:S01]  /*46f0*/  FADD.FTZ R48, R48, R45 ;  /* 0x0000002d30307221 */ /* 0x000fe20000010000 */
[----:B-----5:R-:W-:Y:S01]  /*4700*/  F2FP.BF16.F32.PACK_AB R175, R3, R54 ;  /* 0x0000003603af723e */ /* 0x020fe200000010ff */
[----:B------:R-:W-:Y:S02]  /*4710*/  FADD.FTZ R54, R54, R51 ;  /* 0x0000003336367221 */ /* 0x000fe40000010000 */
[----:B------:R-:W-:Y:S02]  /*4720*/  FADD.FTZ R49, R49, R48 ;  /* 0x0000003031317221 */ /* 0x000fe40000010000 */
[----:B------:R0:W-:Y:S01]  /*4730*/  STSM.16.M88.4 [R185], R172 ;  /* 0x000000acb9007844 */ /* 0x0001e20000000200 */
[----:B------:R-:W-:Y:S01]  /*4740*/  FADD.FTZ R3, R3, R54 ;  /* 0x0000003603037221 */ /* 0x000fe20000010000 */
[----:B------:R-:W-:-:S04]  /*4750*/  FADD.FTZ R6, R52, R49 ;  /* 0x0000003134067221 */ /* 0x000fc80000010000 */
[----:B------:R-:W-:Y:S01]  /*4760*/  FADD.FTZ R6, R9, R6 ;  /* 0x0000000609067221 */ /* 0x000fe20000010000 */
[----:B------:R-:W-:Y:S06]  /*4770*/  @!P0 BRA `(.L_x_273) ;  /* 0x0000000000048947 */ /* 0x000fec0003800000 */
[----:B------:R-:W-:Y:S01]  /*4780*/  BPT.TRAP 0x1 ;  /* 0x000000040000795c */ /* 0x000fe20000300000 */
.L_x_273:
[----:B------:R3:W4:Y:S01]  /*4790*/  SYNCS.PHASECHK.TRANS64.TRYWAIT P2, [R7+URZ+0x28c50], R8 ;  /* 0x028c5008070075a7 */ /* 0x000722000804017f */
[----:B------:R-:W-:Y:S05]  /*47a0*/  @!P0 BRA `(.L_x_274) ;  /* 0x0000000000048947 */ /* 0x000fea0003800000 */
[----:B------:R-:W-:Y:S01]  /*47b0*/  BPT.TRAP 0x1 ;  /* 0x000000040000795c */ /* 0x000fe20000300000 */
.L_x_274:
[----:B------:R-:W-:Y:S01]  /*47c0*/  ULOP3.LUT UR48, UR48, 0x2000000, URZ, 0xfc, !UPT ;  /* 0x0200000030307892 */ /* 0x000fe2000f8efc3f */
[----:B----4-:R-:W-:Y:S11]  /*47d0*/  @P2 BRA `(.L_x_275) ;  /* 0x0000000000082947 */ /* 0x010ff60003800000 */
[----:B------:R-:W4:Y:S02]  /*47e0*/  SYNCS.PHASECHK.TRANS64.TRYWAIT P2, [R7+URZ+0x28c50], R8 ;  /* 0x028c5008070075a7 */ /* 0x000f24000804017f */
[----:B----4-:R-:W-:Y:S05]  /*47f0*/  @!P2 BRA `(.L_x_276) ;  /* 0x000000a00000a947 */ /* 0x010fea0003800000 */
.L_x_275:
[----:B------:R-:W-:Y:S01]  /*4800*/  ULEA UR6, UR41, UR48, 0xc ;  /* 0x0000003029067291 */ /* 0x000fe2000f8e603f */
[----:B------:R-:W-:Y:S01]  /*4810*/  WARPGROUP.ARRIVE ;  /* 0x00000000000079c5 */ /* 0x000fe20000000000 */
[----:B------:R-:W-:Y:S01]  /*4820*/  UMOV UR7, 0x40000040 ;  /* 0x4000004000077882 */ /* 0x000fe20000000000 */
[----:B------:R-:W-:Y:S01]  /*4830*/  UMOV UR11, 0x40000040 ;  /* 0x40000040000b7882 */ /* 0x000fe20000000000 */
[----:B------:R-:W-:Y:S01]  /*4840*/  UIADD3 UR10, UR6, 0x80, URZ ;  /* 0x00000080060a7890 */ /* 0x000fe2000fffe03f */
[----:B------:R-:W-:Y:S01]  /*4850*/  ISETP.GE.AND P2, PT, R152, 0x41, PT ;  /* 0x000000419800780c */ /* 0x000fe20003f46270 */
[----:B-1234-:R-:W-:-:S03]  /*4860*/  @!P1 VIADD R7, R7, 0x28c60 ;  /* 0x00028c6007079836 */ /* 0x01efc60000000000 */
[----:B------:R-:W-:Y:S01]  /*4870*/  HGMMA.64x256x16.F32.BF16 R24, R156, gdesc[UR4].tnspB, RZ, !UPT, gsb0 ;  /* 0x43e000049c187df0 */ /* 0x000fe2000c0018ff */
[----:B------:R-:W-:Y:S01]  /*4880*/  UMOV UR7, 0x40000040 ;  /* 0x4000004000077882 */ /* 0x000fe20000000000 */
[----:B------:R-:W-:Y:S01]  /*4890*/  @!P1 PRMT R7, RZ, 0x654, R7 ;  /* 0x00000654ff079816 */ /* 0x000fe20000000007 */
[----:B------:R-:W-:Y:S02]  /*48a0*/  WARPGROUP.DEPBAR.LE gsb0, 0x0 ;  /* 0x00008000000079c5 */ /* 0x000fe40000010000 */
[----:B------:R-:W-:-:S15]  /*48b0*/  WARPGROUP.ARRIVE ;  /* 0x00000000000079c5 */ /* 0x000fde0000000000 */
[----:B------:R-:W-:-:S08]  /*48c0*/  NOP ;  /* 0x0000000000007918 */ /* 0x000fd00000000000 */
[----:B------:R-:W-:Y:S01]  /*48d0*/  HGMMA.64x256x16.F32.BF16 R24, R160, gdesc[UR8].tnspB, R24, gsb0 ;  /* 0x43e00008a0187df0 */ /* 0x000fe20008001818 */
[----:B------:R-:W-:Y:S01]  /*48e0*/  UIADD3 UR10, UR6, 0x100, URZ ;  /* 0x00000100060a7890 */ /* 0x000fe2000fffe03f */
[----:B------:R-:W-:Y:S01]  /*48f0*/  UMOV UR11, 0x40000040 ;  /* 0x40000040000b7882 */ /* 0x000fe20000000000 */
[----:B------:R-:W-:Y:S01]  /*4900*/  UIADD3 UR6, UR6, 0x180, URZ ;  /* 0x0000018006067890 */ /* 0x000fe2000fffe03f */
[----:B------:R-:W-:Y:S02]  /*4910*/  WARPGROUP.DEPBAR.LE gsb0, 0x0 ;  /* 0x00008000000079c5 */ /* 0x000fe40000010000 */
[----:B------:R-:W-:-:S15]  /*4920*/  WARPGROUP.ARRIVE ;  /* 0x00000000000079c5 */ /* 0x000fde0000000000 */
[----:B------:R-:W-:-:S07]  /*4930*/  NOP ;  /* 0x0000000000007918 */ /* 0x000fce0000000000 */
[----:B------:R-:W-:Y:S03]  /*4940*/  HGMMA.64x256x16.F32.BF16 R24, R168, gdesc[UR8].tnspB, R24, gsb0 ;  /* 0x43e00008a8187df0 */ /* 0x000fe60008001818 */
        /* <DEDUP_REMOVED lines=14> */
[----:B------:R-:W-:Y:S05]  /*4a30*/  @!P2 BRA `(.L_x_277) ;  /* 0x0000001c0044a947 */ /* 0x000fea0003800000 */
[----:B-1----:R-:W-:Y:S01]  /*4a40*/  VIADD R7, R167, 0xfffffffe ;  /* 0xfffffffea7077836 */ /* 0x002fe20000000000 */
[----:B------:R-:W-:Y:S01]  /*4a50*/  MOV R15, R4 ;  /* 0x00000004000f7202 */ /* 0x000fe20000000f00 */
[----:B------:R-:W-:Y:S01]  /*4a60*/  IMAD.MOV.U32 R10, RZ, RZ, R5 ;  /* 0x000000ffff0a7224 */ /* 0x000fe200078e0005 */
[----:B------:R-:W-:Y:S01]  /*4a70*/  UMOV UR21, UR41 ;  /* 0x0000002900157c82 */ /* 0x000fe20008000000 */
[----:B------:R-:W-:Y:S01]  /*4a80*/  ULDC UR22, c[0x0][0x9d8] ;  /* 0x0002760000167ab9 */ /* 0x000fe20000000800 */
[----:B------:R-:W-:-:S05]  /*4a90*/  ULDC UR20, c[0x0][0x988] ;  /* 0x0002620000147ab9 */ /* 0x000fca0000000800 */
.L_x_286:
[----:B------:R-:W-:Y:S01]  /*4aa0*/  UIADD3 UR41, UR21, 0x1, URZ ;  /* 0x0000000115297890 */ /* 0x000fe2000fffe03f */
[C---:B------:R-:W-:Y:S01]  /*4ab0*/  ISETP.GT.AND P2, PT, R7.reuse, RZ, PT ;  /* 0x000000ff0700720c */ /* 0x040fe20003f44270 */
[----:B------:R-:W-:Y:S02]  /*4ac0*/  VIADD R7, R7, 0xffffffff ;  /* 0xffffffff07077836 */ /* 0x000fe40000000000 */
[----:B------:R-:W-:-:S04]  /*4ad0*/  UISETP.NE.AND UP0, UPT, UR41, 0x2, UPT ;  /* 0x000000022900788c */ /* 0x000fc8000bf05270 */
[----:B------:R-:W-:Y:S02]  /*4ae0*/  USEL UR6, URZ, 0x1, UP0 ;  /* 0x000000013f067887 */ /* 0x000fe40008000000 */
[----:B------:R-:W-:Y:S02]  /*4af0*/  USEL UR41, UR41, URZ, UP0 ;  /* 0x0000003f29297287 */ /* 0x000fe40008000000 */
[----:B------:R-:W-:Y:S01]  /*4b00*/  ULOP3.LUT UR40, UR40, UR6, URZ, 0x3c, !UPT ;  /* 0x0000000628287292 */ /* 0x000fe2000f8e3c3f */
[----:B0-23--:R-:W-:Y:S11]  /*4b10*/  @!P0 BRA `(.L_x_278) ;  /* 0x0000000000048947 */ /* 0x00dff60003800000 */
[----:B------:R-:W-:Y:S01]  /*4b20*/  BPT.TRAP 0x1 ;  /* 0x000000040000795c */ /* 0x000fe20000300000 */
.L_x_278:
[----:B------:R-:W-:Y:S01]  /*4b30*/  ULEA UR23, UR41, UR42, 0x3 ;  /* 0x0000002a29177291 */ /* 0x000fe2000f8e183f */
[----:B------:R-:W-:-:S05]  /*4b40*/  IMAD.U32 R8, RZ, RZ, UR40 ;  /* 0x00000028ff087e24 */ /* 0x000fca000f8e00ff */
[----:B------:R-:W-:-:S04]  /*4b50*/  SHF.L.U32 R8, R8, 0x1f, RZ ;  /* 0x0000001f08087819 */ /* 0x000fc800000006ff */
[----:B------:R1:W2:Y:S01]  /*4b60*/  SYNCS.PHASECHK.TRANS64.TRYWAIT P3, [UR23+0x28c30], R8 ;  /* 0x028c3008ff0075a7 */ /* 0x0002a20008060157 */
[----:B------:R-:W-:Y:S05]  /*4b70*/  @!P0 BRA `(.L_x_279) ;  /* 0x0000000000048947 */ /* 0x000fea0003800000 */
[----:B------:R-:W-:Y:S01]  /*4b80*/  BPT.TRAP 0x1 ;  /* 0x000000040000795c */ /* 0x000fe20000300000 */
.L_x_279:
[----:B--2---:R-:W-:Y:S05]  /*4b90*/  @P3 BRA `(.L_x_280) ;  /* 0x0000000000083947 */ /* 0x004fea0003800000 */
[----:B------:R-:W2:Y:S02]  /*4ba0*/  SYNCS.PHASECHK.TRANS64.TRYWAIT P3, [UR23+0x28c30], R8 ;  /* 0x028c3008ff0075a7 */ /* 0x000ea40008060157 */
[----:B--2---:R-:W-:Y:S05]  /*4bb0*/  @!P3 BRA `(.L_x_281) ;  /* 0x0000009c0024b947 */ /* 0x004fea0003800000 */
.L_x_280:
[----:B------:R-:W-:Y:S01]  /*4bc0*/  R2UR UR18, R0 ;  /* 0x00000000001272ca */ /* 0x000fe200000e0000 */
[----:B------:R-:W-:Y:S01]  /*4bd0*/  UIADD3 UR6, UR42, 0x20400, URZ ;  /* 0x000204002a067890 */ /* 0x000fe2000fffe03f */
[----:B0-----:R-:W-:Y:S01]  /*4be0*/  WARPGROUP.ARRIVE ;  /* 0x00000000000079c5 */ /* 0x001fe20000000000 */
        /* <DEDUP_REMOVED lines=24> */
[----:B--2---:R-:W-:Y:S01]  /*4d70*/  FMUL.FTZ R5, R153, UR22 ;  /* 0x0000001699057c20 */ /* 0x004fe20008410000 */
        /* <DEDUP_REMOVED lines=21> */
[----:B0-----:R-:W-:Y:S01]  /*4ed0*/  FMNMX.FTZ R4, R14, R15, !PT ;  /* 0x0000000f0e047209 */ /* 0x001fe20007810000 */
[----:B------:R-:W-:Y:S01]  /*4ee0*/  FMUL.FTZ R163, R163, UR22 ;  /* 0x00000016a3a37c20 */ /* 0x000fe20008410000 */
[----:B------:R-:W-:-:S05]  /*4ef0*/  FMUL.FTZ R172, R179, UR22 ;  /* 0x00000016b3ac7c20 */ /* 0x000fca0008410000 */
[----:B------:R-:W0:Y:S01]  /*4f00*/  MUFU.TANH R21, R21 ;  /* 0x0000001500157308 */ /* 0x000e220000002400 */
[----:B--2---:R-:W-:-:S07]  /*4f10*/  FMNMX.FTZ R161, R5, R4, !PT ;  /* 0x0000000405a17209 */ /* 0x004fce0007810000 */
[----:B------:R-:W2:Y:S01]  /*4f20*/  MUFU.TANH R152, R152 ;  /* 0x0000009800987308 */ /* 0x000ea20000002400 */
[----:B---3--:R-:W-:-:S07]  /*4f30*/  FMNMX.FTZ R4, R20, R161, !PT ;  /* 0x000000a114047209 */ /* 0x008fce0007810000 */
[----:B------:R-:W3:Y:S01]  /*4f40*/  MUFU.TANH R153, R153 ;  /* 0x0000009900997308 */ /* 0x000ee20000002400 */
[----:B0-----:R-:W-:-:S07]  /*4f50*/  FMNMX.FTZ R161, R21, R4, !PT ;  /* 0x0000000415a17209 */ /* 0x001fce0007810000 */
[----:B------:R-:W0:Y:S01]  /*4f60*/  MUFU.TANH R154, R154 ;  /* 0x0000009a009a7308 */ /* 0x000e220000002400 */
[----:B--2---:R-:W-:Y:S01]  /*4f70*/  FMNMX.FTZ R4, R152, R161, !PT ;  /* 0x000000a198047209 */ /* 0x004fe20007810000 */
[----:B------:R-:W-:-:S06]  /*4f80*/  FMUL.FTZ R161, R177, UR22 ;  /* 0x00000016b1a17c20 */ /* 0x000fcc0008410000 */
[----:B------:R-:W2:Y:S01]  /*4f90*/  MUFU.TANH R155, R155 ;  /* 0x0000009b009b7308 */ /* 0x000ea20000002400 */
[----:B---3--:R-:W-:-:S07]  /*4fa0*/  FMNMX.FTZ R165, R153, R4, !PT ;  /* 0x0000000499a57209 */ /* 0x008fce0007810000 */
[----:B------:R-:W3:Y:S01]  /*4fb0*/  MUFU.TANH R156, R156 ;  /* 0x0000009c009c7308 */ /* 0x000ee20000002400 */
[----:B0-----:R-:W-:-:S07]  /*4fc0*/  FMNMX.FTZ R4, R154, R165, !PT ;  /* 0x000000a59a047209 */ /* 0x001fce0007810000 */
[----:B------:R-:W0:Y:S01]  /*4fd0*/  MUFU.TANH R157, R157 ;  /* 0x0000009d009d7308 */ /* 0x000e220000002400 */
[----:B--2---:R-:W-:-:S07]  /*4fe0*/  FMNMX.FTZ R165, R155, R4, !PT ;  /* 0x000000049ba57209 */ /* 0x004fce0007810000 */
        /* <DEDUP_REMOVED lines=13> */
[----:B---3--:R-:W-:Y:S01]  /*50c0*/  FMNMX.FTZ R169, R164, R165, !PT ;  /* 0x000000a5a4a97209 */ /* 0x008fe20007810000 */
[----:B------:R-:W-:Y:S01]  /*50d0*/  FMUL.FTZ R165, R166, UR22 ;  /* 0x00000016a6a57c20 */ /* 0x000fe20008410000 */
[----:B------:R-:W-:Y:S01]  /*50e0*/  FMUL.FTZ R166, R167, UR22 ;  /* 0x00000016a7a67c20 */ /* 0x000fe20008410000 */
[----:B------:R-:W-:Y:S01]  /*50f0*/  FMUL.FTZ R167, R170, UR22 ;  /* 0x00000016aaa77c20 */ /* 0x000fe20008410000 */
[----:B------:R-:W-:Y:S01]  /*5100*/  FMUL.FTZ R170, R174, UR22 ;  /* 0x00000016aeaa7c20 */ /* 0x000fe20008410000 */
[----:B------:R-:W-:Y:S02]  /*5110*/  FMUL.FTZ R174, R182, UR22 ;  /* 0x00000016b6ae7c20 */ /* 0x000fe40008410000 */
[----:B------:R-:W3:Y:S01]  /*5120*/  MUFU.TANH R11, R11 ;  /* 0x0000000b000b7308 */ /* 0x000ee20000002400 */
[----:B0-----:R-:W-:Y:S01]  /*5130*/  FMNMX.FTZ R4, R168, R169, !PT ;  /* 0x000000a9a8047209 */ /* 0x001fe20007810000 */
[----:B------:R-:W-:Y:S01]  /*5140*/  FMUL.FTZ R169, R171, UR22 ;  /* 0x00000016aba97c20 */ /* 0x000fe20008410000 */
[----:B------:R-:W-:-:S03]  /*5150*/  FMUL.FTZ R171, R178, UR22 ;  /* 0x00000016b2ab7c20 */ /* 0x000fc60008410000 */
[----:B------:R-:W0:Y:S02]  /*5160*/  SHFL.BFLY PT, R173, R4, 0x2, 0x1f ;  /* 0x0c401f0004ad7f89 */ /* 0x000e2400000e0000 */
[----:B------:R-:W4:Y:S08]  /*5170*/  MUFU.TANH R12, R12 ;  /* 0x0000000c000c7308 */ /* 0x000f300000002400 */
[----:B------:R-:W5:Y:S08]  /*5180*/  MUFU.TANH R13, R13 ;  /* 0x0000000d000d7308 */ /* 0x000f700000002400 */
[----:B------:R-:W1:Y:S01]  /*5190*/  MUFU.TANH R162, R162 ;  /* 0x000000a200a27308 */ /* 0x000e620000002400 */
[----:B0-----:R-:W-:Y:S01]  /*51a0*/  FMNMX.FTZ R177, R4, R173, !PT ;  /* 0x000000ad04b17209 */ /* 0x001fe20007810000 */
[----:B------:R-:W-:Y:S01]  /*51b0*/  FMUL.FTZ R173, R175, UR22 ;  /* 0x00000016afad7c20 */ /* 0x000fe20008410000 */
[----:B--2---:R-:W-:-:S05]  /*51c0*/  FMNMX.FTZ R4, R9, R10, !PT ;  /* 0x0000000a09047209 */ /* 0x004fca0007810000 */
[----:B------:R-:W0:Y:S01]  /*51d0*/  MUFU.TANH R163, R163 ;  /* 0x000000a300a37308 */ /* 0x000e220000002400 */
[----:B------:R-:W2:Y:S01]  /*51e0*/  SHFL.BFLY PT, R180, R177, 0x1, 0x1f ;  /* 0x0c201f00b1b47f89 */ /* 0x000ea200000e0000 */
[----:B---3--:R-:W-:-:S04]  /*51f0*/  FMNMX.FTZ R175, R11, R4, !PT ;  /* 0x000000040baf7209 */ /* 0x008fc80007810000 */
[----:B----4-:R-:W-:Y:S02]  /*5200*/  FMNMX.FTZ R4, R12, R175, !PT ;  /* 0x000000af0c047209 */ /* 0x010fe40007810000 */
[----:B------:R-:W3:Y:S02]  /*5210*/  MUFU.TANH R165, R165 ;  /* 0x000000a500a57308 */ /* 0x000ee40000002400 */
[----:B-----5:R-:W-:-:S04]  /*5220*/  FMNMX.FTZ R175, R13, R4, !PT ;  /* 0x000000040daf7209 */ /* 0x020fc80007810000 */
[----:B-1----:R-:W-:Y:S02]  /*5230*/  FMNMX.FTZ R176, R162, R175, !PT ;  /* 0x000000afa2b07209 */ /* 0x002fe40007810000 */
[----:B------:R-:W1:Y:S01]  /*5240*/  MUFU.TANH R166, R166 ;  /* 0x000000a600a67308 */ /* 0x000e620000002400 */
[----:B------:R-:W-:Y:S01]  /*5250*/  FMUL.FTZ R175, R183, UR22 ;  /* 0x00000016b7af7c20 */ /* 0x000fe20008410000 */
[----:B0-----:R-:W-:-:S06]  /*5260*/  FMNMX.FTZ R176, R163, R176, !PT ;  /* 0x000000b0a3b07209 */ /* 0x001fcc0007810000 */
[----:B------:R-:W0:Y:S01]  /*5270*/  MUFU.TANH R167, R167 ;  /* 0x000000a700a77308 */ /* 0x000e220000002400 */
[----:B--2---:R-:W-:-:S05]  /*5280*/  FMNMX.FTZ R4, R177, R180, !PT ;  /* 0x000000b4b1047209 */ /* 0x004fca0007810000 */
[C---:B------:R-:W-:Y:S02]  /*5290*/  FADD.FTZ R177, -R4.reuse, R15 ;  /* 0x0000000f04b17221 */ /* 0x040fe40000010100 */
[----:B------:R-:W2:Y:S01]  /*52a0*/  MUFU.TANH R169, R169 ;  /* 0x000000a900a97308 */ /* 0x000ea20000002400 */
[----:B---3--:R-:W-:Y:S01]  /*52b0*/  FMNMX.FTZ R15, R165, R176, !PT ;  /* 0x000000b0a50f7209 */ /* 0x008fe20007810000 */
[----:B------:R-:W-:Y:S01]  /*52c0*/  FMUL.FTZ R181, R4, UR20 ;  /* 0x0000001404b57c20 */ /* 0x000fe20008410000 */
[----:B------:R-:W-:Y:S02]  /*52d0*/  FMUL.FTZ R178, R177, UR20 ;  /* 0x00000014b1b27c20 */ /* 0x000fe40008410000 */
[----:B-1----:R-:W-:Y:S01]  /*52e0*/  FMNMX.FTZ R176, R166, R15, !PT ;  /* 0x0000000fa6b07209 */ /* 0x002fe20007810000 */
[--C-:B------:R-:W-:Y:S01]  /*52f0*/  FFMA.FTZ R14, R14, UR20, -R181.reuse ;  /* 0x000000140e0e7c23 */ /* 0x100fe200080108b5 */
[--C-:B------:R-:W-:Y:S01]  /*5300*/  FFMA.FTZ R179, R156, UR20, -R181.reuse ;  /* 0x000000149cb37c23 */ /* 0x100fe200080108b5 */
[----:B------:R-:W1:Y:S01]  /*5310*/  MUFU.TANH R170, R170 ;  /* 0x000000aa00aa7308 */ /* 0x000e620000002400 */
[----:B0-----:R-:W-:Y:S01]  /*5320*/  FMNMX.FTZ R176, R167, R176, !PT ;  /* 0x000000b0a7b07209 */ /* 0x001fe20007810000 */
[--C-:B------:R-:W-:Y:S01]  /*5330*/  FFMA.FTZ R20, R20, UR20, -R181.reuse ;  /* 0x0000001414147c23 */ /* 0x100fe200080108b5 */
[--C-:B------:R-:W-:Y:S01]  /*5340*/  FFMA.FTZ R21, R21, UR20, -R181.reuse ;  /* 0x0000001415157c23 */ /* 0x100fe200080108b5 */
[--C-:B------:R-:W-:Y:S01]  /*5350*/  FFMA.FTZ R153, R153, UR20, -R181.reuse ;  /* 0x0000001499997c23 */ /* 0x100fe200080108b5 */
[--C-:B------:R-:W-:Y:S01]  /*5360*/  FFMA.FTZ R155, R155, UR20, -R181.reuse ;  /* 0x000000149b9b7c23 */ /* 0x100fe200080108b5 */
[--C-:B------:R-:W-:Y:S01]  /*5370*/  FFMA.FTZ R180, R157, UR20, -R181.reuse ;  /* 0x000000149db47c23 */ /* 0x100fe200080108b5 */
[--C-:B------:R-:W-:Y:S01]  /*5380*/  FFMA.FTZ R157, R158, UR20, -R181.reuse ;  /* 0x000000149e9d7c23 */ /* 0x100fe200080108b5 */
[----:B------:R-:W0:Y:S01]  /*5390*/  MUFU.TANH R173, R173 ;  /* 0x000000ad00ad7308 */ /* 0x000e220000002400 */
[----:B--2---:R-:W-:Y:S01]  /*53a0*/  FMNMX.FTZ R177, R169, R176, !PT ;  /* 0x000000b0a9b17209 */ /* 0x004fe20007810000 */
[--C-:B------:R-:W-:Y:S01]  /*53b0*/  FFMA.FTZ R182, R159, UR20, -R181.reuse ;  /* 0x000000149fb67c23 */ /* 0x100fe200080108b5 */
[--C-:B------:R-:W-:Y:S01]  /*53c0*/  FFMA.FTZ R159, R160, UR20, -R181.reuse ;  /* 0x00000014a09f7c23 */ /* 0x100fe200080108b5 */
[--C-:B------:R-:W-:Y:S01]  /*53d0*/  FFMA.FTZ R192, R161, UR20, -R181.reuse ;  /* 0x00000014a1c07c23 */ /* 0x100fe200080108b5 */
[--C-:B------:R-:W-:Y:S01]  /*53e0*/  FFMA.FTZ R161, R164, UR20, -R181.reuse ;  /* 0x00000014a4a17c23 */ /* 0x100fe200080108b5 */
[----:B------:R-:W-:-:S02]  /*53f0*/  FFMA.FTZ R168, R168, UR20, -R181 ;  /* 0x00000014a8a87c23 */ /* 0x000fc400080108b5 */
[----:B------:R-:W2:Y:S01]  /*5400*/  MUFU.TANH R171, R171 ;  /* 0x000000ab00ab7308 */ /* 0x000ea20000002400 */
[----:B-1----:R-:W-:Y:S01]  /*5410*/  FMNMX.FTZ R176, R170, R177, !PT ;  /* 0x000000b1aab07209 */ /* 0x002fe20007810000 */
[----:B------:R-:W-:-:S06]  /*5420*/  FFMA.FTZ R177, R5, UR20, -R181 ;  /* 0x0000001405b17c23 */ /* 0x000fcc00080108b5 */
[----:B------:R-:W1:Y:S01]  /*5430*/  MUFU.TANH R172, R172 ;  /* 0x000000ac00ac7308 */ /* 0x000e620000002400 */
[----:B0-----:R-:W-:-:S07]  /*5440*/  FMNMX.FTZ R176, R173, R176, !PT ;  /* 0x000000b0adb07209 */ /* 0x001fce0007810000 */
[----:B------:R-:W0:Y:S01]  /*5450*/  MUFU.TANH R174, R174 ;  /* 0x000000ae00ae7308 */ /* 0x000e220000002400 */
[----:B--2---:R-:W-:-:S07]  /*5460*/  FMNMX.FTZ R5, R171, R176, !PT ;  /* 0x000000b0ab057209 */ /* 0x004fce0007810000 */
[----:B------:R-:W2:Y:S01]  /*5470*/  MUFU.TANH R175, R175 ;  /* 0x000000af00af7308 */ /* 0x000ea20000002400 */
[----:B-1----:R-:W-:-:S07]  /*5480*/  FMNMX.FTZ R5, R172, R5, !PT ;  /* 0x00000005ac057209 */ /* 0x002fce0007810000 */
[----:B------:R1:W3:Y:S01]  /*5490*/  MUFU.EX2 R15, R178 ;  /* 0x000000b2000f7308 */ /* 0x0002e20000000800 */
[----:B0-----:R-:W-:-:S07]  /*54a0*/  FMNMX.FTZ R176, R174, R5, !PT ;  /* 0x00000005aeb07209 */ /* 0x001fce0007810000 */
[----:B------:R-:W0:Y:S01]  /*54b0*/  MUFU.EX2 R14, R14 ;  /* 0x0000000e000e7308 */ /* 0x000e220000000800 */
[----:B--2---:R-:W-:Y:S01]  /*54c0*/  FMNMX.FTZ R5, R175, R176, !PT ;  /* 0x000000b0af057209 */ /* 0x004fe20007810000 */
[--C-:B------:R-:W-:Y:S01]  /*54d0*/  FFMA.FTZ R176, R152, UR20, -R181.reuse ;  /* 0x0000001498b07c23 */ /* 0x100fe200080108b5 */
[----:B-1----:R-:W-:-:S03]  /*54e0*/  FFMA.FTZ R178, R154, UR20, -R181 ;  /* 0x000000149ab27c23 */ /* 0x002fc600080108b5 */
[----:B------:R-:W1:Y:S02]  /*54f0*/  SHFL.BFLY PT, R152, R5, 0x2, 0x1f ;  /* 0x0c401f0005987f89 */ /* 0x000e6400000e0000 */
[----:B------:R-:W2:Y:S01]  /*5500*/  MUFU.EX2 R177, R177 ;  /* 0x000000b100b17308 */ /* 0x000ea20000000800 */
[-C--:B---3--:R-:W-:Y:S01]  /*5510*/  FMUL.FTZ R24, R24, R15.reuse ;  /* 0x0000000f18187220 */ /* 0x088fe20000410000 */
[-C--:B------:R-:W-:Y:S01]  /*5520*/  FMUL.FTZ R25, R25, R15.reuse ;  /* 0x0000000f19197220 */ /* 0x080fe20000410000 */
[-C--:B------:R-:W-:Y:S01]  /*5530*/  FMUL.FTZ R28, R28, R15.reuse ;  /* 0x0000000f1c1c7220 */ /* 0x080fe20000410000 */
[-C--:B------:R-:W-:Y:S01]  /*5540*/  FMUL.FTZ R29, R29, R15.reuse ;  /* 0x0000000f1d1d7220 */ /* 0x080fe20000410000 */
[-C--:B------:R-:W-:Y:S01]  /*5550*/  FMUL.FTZ R32, R32, R15.reuse ;  /* 0x0000000f20207220 */ /* 0x080fe20000410000 */
[-C--:B------:R-:W-:Y:S01]  /*5560*/  FMUL.FTZ R33, R33, R15.reuse ;  /* 0x0000000f21217220 */ /* 0x080fe20000410000 */
[-C--:B------:R-:W-:Y:S01]  /*5570*/  FMUL.FTZ R36, R36, R15.reuse ;  /* 0x0000000f24247220 */ /* 0x080fe20000410000 */
[----:B------:R-:W3:Y:S01]  /*5580*/  MUFU.EX2 R20, R20 ;  /* 0x0000001400147308 */ /* 0x000ee20000000800 */
[----:B0-----:R-:W-:Y:S01]  /*5590*/  FFMA.FTZ R6, R15, R6, R14 ;  /* 0x000000060f067223 */ /* 0x001fe2000001000e */
[-C--:B------:R-:W-:Y:S01]  /*55a0*/  FMUL.FTZ R37, R37, R15.reuse ;  /* 0x0000000f25257220 */ /* 0x080fe20000410000 */
[-C--:B------:R-:W-:Y:S01]  /*55b0*/  FMUL.FTZ R40, R40, R15.reuse ;  /* 0x0000000f28287220 */ /* 0x080fe20000410000 */
[-C--:B------:R-:W-:Y:S01]  /*55c0*/  FMUL.FTZ R41, R41, R15.reuse ;  /* 0x0000000f29297220 */ /* 0x080fe20000410000 */
[-C--:B------:R-:W-:Y:S01]  /*55d0*/  FMUL.FTZ R44, R44, R15.reuse ;  /* 0x0000000f2c2c7220 */ /* 0x080fe20000410000 */
[-C--:B------:R-:W-:Y:S01]  /*55e0*/  FMUL.FTZ R45, R45, R15.reuse ;  /* 0x0000000f2d2d7220 */ /* 0x080fe20000410000 */
[-C--:B------:R-:W-:Y:S01]  /*55f0*/  FMUL.FTZ R48, R48, R15.reuse ;  /* 0x0000000f30307220 */ /* 0x080fe20000410000 */
[----:B------:R-:W0:Y:S01]  /*5600*/  MUFU.EX2 R21, R21 ;  /* 0x0000001500157308 */ /* 0x000e220000000800 */
[-C--:B------:R-:W-:Y:S01]  /*5610*/  FMUL.FTZ R49, R49, R15.reuse ;  /* 0x0000000f31317220 */ /* 0x080fe20000410000 */
[-C--:B------:R-:W-:Y:S01]  /*5620*/  FMUL.FTZ R52, R52, R15.reuse ;  /* 0x0000000f34347220 */ /* 0x080fe20000410000 */
[-C--:B------:R-:W-:Y:S01]  /*5630*/  FMUL.FTZ R53, R53, R15.reuse ;  /* 0x0000000f35357220 */ /* 0x080fe20000410000 */
[-C--:B------:R-:W-:Y:S01]  /*5640*/  FMUL.FTZ R56, R56, R15.reuse ;  /* 0x0000000f38387220 */ /* 0x080fe20000410000 */
[-C--:B------:R-:W-:Y:S01]  /*5650*/  FMUL.FTZ R57, R57, R15.reuse ;  /* 0x0000000f39397220 */ /* 0x080fe20000410000 */
        /* <DEDUP_REMOVED lines=28> */
[----:B------:R-:W-:Y:S01]  /*5820*/  FMUL.FTZ R104, R104, R15 ;  /* 0x0000000f68687220 */ /* 0x000fe20000410000 */
[----:B-1----:R-:W-:Y:S01]  /*5830*/  FMNMX.FTZ R5, R152, R5, !PT ;  /* 0x0000000598057209 */ /* 0x002fe20007810000 */
[----:B------:R-:W-:-:S02]  /*5840*/  IMAD.MOV R152, RZ, RZ, -R22 ;  /* 0x000000ffff987224 */ /* 0x000fc400078e0a16 */
[-C--:B------:R-:W-:Y:S01]  /*5850*/  FMUL.FTZ R105, R105, R15.reuse ;  /* 0x0000000f69697220 */ /* 0x080fe20000410000 */
[-C--:B------:R-:W-:Y:S01]  /*5860*/  FMUL.FTZ R108, R108, R15.reuse ;  /* 0x0000000f6c6c7220 */ /* 0x080fe20000410000 */
[----:B------:R-:W-:Y:S01]  /*5870*/  FMUL.FTZ R109, R109, R15 ;  /* 0x0000000f6d6d7220 */ /* 0x000fe20000410000 */
[C---:B------:R-:W-:Y:S01]  /*5880*/  FADD.FTZ R10, -R5.reuse, R10 ;  /* 0x0000000a050a7221 */ /* 0x040fe20000010100 */
[----:B------:R-:W-:Y:S01]  /*5890*/  FMUL.FTZ R156, R5, UR20 ;  /* 0x00000014059c7c20 */ /* 0x000fe20008410000 */
[----:B------:R-:W-:Y:S01]  /*58a0*/  ISETP.NE.AND P3, PT, R17, R152, PT ;  /* 0x000000981100720c */ /* 0x000fe20003f65270 */
[----:B------:R-:W-:Y:S01]  /*58b0*/  MUFU.EX2 R179, R179 ;  /* 0x000000b300b37308 */ /* 0x000fe20000000800 */
[----:B------:R-:W-:Y:S01]  /*58c0*/  FMUL.FTZ R10, R10, UR20 ;  /* 0x000000140a0a7c20 */ /* 0x000fe20008410000 */
[--C-:B------:R-:W-:Y:S01]  /*58d0*/  FFMA.FTZ R9, R9, UR20, -R156.reuse ;  /* 0x0000001409097c23 */ /* 0x100fe2000801089c */
        /* <DEDUP_REMOVED lines=8> */
[----:B------:R-:W-:Y:S01]  /*5960*/  FFMA.FTZ R170, R173, UR20, -R156 ;  /* 0x00000014adaa7c23 */ /* 0x000fe2000801089c */
[----:B------:R-:W-:-:S02]  /*5970*/  IMAD.U32 R173, RZ, RZ, UR21 ;  /* 0x00000015ffad7e24 */ /* 0x000fc4000f8e00ff */
[--C-:B------:R-:W-:Y:S01]  /*5980*/  FFMA.FTZ R13, R162, UR20, -R156.reuse ;  /* 0x00000014a20d7c23 */ /* 0x100fe2000801089c */
[----:B------:R-:W-:Y:S01]  /*5990*/  FFMA.FTZ R200, R169, UR20, -R156 ;  /* 0x00000014a9c87c23 */ /* 0x000fe2000801089c */
[----:B------:R-:W-:Y:S01]  /*59a0*/  MOV R169, UR23 ;  /* 0x0000001700a97c02 */ /* 0x000fe20008000f00 */
[----:B------:R-:W1:Y:S01]  /*59b0*/  MUFU.EX2 R9, R9 ;  /* 0x0000000900097308 */ /* 0x000e620000000800 */
[----:B------:R-:W-:Y:S02]  /*59c0*/  @!P3 IMAD R154, R173, 0x40, R16 ;  /* 0x00000040ad9ab824 */ /* 0x000fe400078e0210 */
[----:B--2---:R-:W-:Y:S01]  /*59d0*/  FADD.FTZ R173, R177, R6 ;  /* 0x00000006b1ad7221 */ /* 0x004fe20000010000 */
[--C-:B------:R-:W-:Y:S01]  /*59e0*/  FFMA.FTZ R198, R166, UR20, -R156.reuse ;  /* 0x00000014a6c67c23 */ /* 0x100fe2000801089c */
[----:B------:R-:W-:Y:S02]  /*59f0*/  @!P1 VIADD R152, R169, 0x28c40 ;  /* 0x00028c40a9989836 */ /* 0x000fe40000000000 */
[----:B------:R-:W-:Y:S01]  /*5a00*/  FFMA.FTZ R171, R171, UR20, -R156 ;  /* 0x00000014abab7c23 */ /* 0x000fe2000801089c */
[----:B---3--:R-:W-:Y:S01]  /*5a10*/  FADD.FTZ R6, R20, R173 ;  /* 0x000000ad14067221 */ /* 0x008fe20000010000 */
[----:B------:R-:W-:Y:S01]  /*5a20*/  @!P3 LEA R154, R154, UR42, 0x2 ;  /* 0x0000002a9a9abc11 */ /* 0x000fe2000f8e10ff */
[----:B------:R-:W2:Y:S01]  /*5a30*/  MUFU.EX2 R194, R194 ;  /* 0x000000c200c27308 */ /* 0x000ea20000000800 */
[----:B------:R-:W-:Y:S01]  /*5a40*/  @!P1 PRMT R152, RZ, 0x654, R152 ;  /* 0x00000654ff989816 */ /* 0x000fe20000000098 */
[----:B0-----:R-:W-:Y:S01]  /*5a50*/  FADD.FTZ R173, R21, R6 ;  /* 0x0000000615ad7221 */ /* 0x001fe20000010000 */
[--C-:B------:R-:W-:Y:S01]  /*5a60*/  FFMA.FTZ R172, R172, UR20, -R156.reuse ;  /* 0x00000014acac7c23 */ /* 0x100fe2000801089c */
[--C-:B------:R-:W-:Y:S01]  /*5a70*/  FFMA.FTZ R174, R174, UR20, -R156.reuse ;  /* 0x00000014aeae7c23 */ /* 0x100fe2000801089c */
[----:B------:R0:W-:Y:S01]  /*5a80*/  @!P1 SYNCS.ARRIVE.TRANS64.RED.A1T0 RZ, [R152+URZ], RZ ;  /* 0x000000ff98ff99a7 */ /* 0x0001e2000810043f */
[----:B------:R-:W-:Y:S01]  /*5a90*/  FFMA.FTZ R175, R175, UR20, -R156 ;  /* 0x00000014afaf7c23 */ /* 0x000fe2000801089c */
[----:B------:R-:W-:Y:S01]  /*5aa0*/  @!P3 STS [R154+0x28800], R15 ;  /* 0x0288000f9a00b388 */ /* 0x000fe20000000800 */
[----:B------:R-:W3:Y:S01]  /*5ab0*/  MUFU.EX2 R11, R11 ;  /* 0x0000000b000b7308 */ /* 0x000ee20000000800 */
[----:B-1----:R-:W-:Y:S01]  /*5ac0*/  FFMA.FTZ R3, R10, R3, R9 ;  /* 0x000000030a037223 */ /* 0x002fe20000010009 */
[-C--:B------:R-:W-:Y:S01]  /*5ad0*/  FMUL.FTZ R112, R112, R15.reuse ;  /* 0x0000000f70707220 */ /* 0x080fe20000410000 */
[----:B------:R1:W-:Y:S01]  /*5ae0*/  @!P3 STS [R154+0x28820], R10 ;  /* 0x0288200a9a00b388 */ /* 0x0003e20000000800 */
[-C--:B------:R-:W-:Y:S01]  /*5af0*/  FMUL.FTZ R113, R113, R15.reuse ;  /* 0x0000000f71717220 */ /* 0x080fe20000410000 */
[----:B0-----:R-:W-:Y:S01]  /*5b00*/  FADD.FTZ R152, R176, R173 ;  /* 0x000000adb0987221 */ /* 0x001fe20000010000 */
[-C--:B------:R-:W-:Y:S01]  /*5b10*/  FMUL.FTZ R116, R116, R15.reuse ;  /* 0x0000000f74747220 */ /* 0x080fe20000410000 */
[-C--:B------:R-:W-:Y:S01]  /*5b20*/  FMUL.FTZ R117, R117, R15.reuse ;  /* 0x0000000f75757220 */ /* 0x080fe20000410000 */
[----:B------:R-:W0:Y:S01]  /*5b30*/  MUFU.EX2 R12, R12 ;  /* 0x0000000c000c7308 */ /* 0x000e220000000800 */
[----:B--2---:R-:W-:Y:S01]  /*5b40*/  FADD.FTZ R6, R194, R3 ;  /* 0x00000003c2067221 */ /* 0x004fe20000010000 */
[----:B------:R-:W-:Y:S01]  /*5b50*/  FADD.FTZ R173, R153, R152 ;  /* 0x0000009899ad7221 */ /* 0x000fe20000010000 */
[-C--:B------:R-:W-:Y:S01]  /*5b60*/  FMUL.FTZ R120, R120, R15.reuse ;  /* 0x0000000f78787220 */ /* 0x080fe20000410000 */
[-C--:B------:R-:W-:Y:S01]  /*5b70*/  FMUL.FTZ R121, R121, R15.reuse ;  /* 0x0000000f79797220 */ /* 0x080fe20000410000 */
[-C--:B------:R-:W-:Y:S01]  /*5b80*/  FMUL.FTZ R124, R124, R15.reuse ;  /* 0x0000000f7c7c7220 */ /* 0x080fe20000410000 */
[----:B------:R-:W-:Y:S01]  /*5b90*/  FADD.FTZ R152, R178, R173 ;  /* 0x000000adb2987221 */ /* 0x000fe20000010000 */
[-C--:B------:R-:W-:Y:S01]  /*5ba0*/  FMUL.FTZ R125, R125, R15.reuse ;  /* 0x0000000f7d7d7220 */ /* 0x080fe20000410000 */
[----:B------:R-:W2:Y:S01]  /*5bb0*/  MUFU.EX2 R13, R13 ;  /* 0x0000000d000d7308 */ /* 0x000ea20000000800 */
[----:B---3--:R-:W-:Y:S01]  /*5bc0*/  FADD.FTZ R3, R11, R6 ;  /* 0x000000060b037221 */ /* 0x008fe20000010000 */
[----:B------:R-:W-:Y:S01]  /*5bd0*/  FADD.FTZ R152, R155, R152 ;  /* 0x000000989b987221 */ /* 0x000fe20000010000 */
[-C--:B------:R-:W-:Y:S01]  /*5be0*/  FMUL.FTZ R128, R128, R15.reuse ;  /* 0x0000000f80807220 */ /* 0x080fe20000410000 */
[-C--:B------:R-:W-:Y:S01]  /*5bf0*/  FMUL.FTZ R129, R129, R15.reuse ;  /* 0x0000000f81817220 */ /* 0x080fe20000410000 */
[-C--:B------:R-:W-:Y:S01]  /*5c00*/  FMUL.FTZ R132, R132, R15.reuse ;  /* 0x0000000f84847220 */ /* 0x080fe20000410000 */
[----:B------:R-:W-:Y:S01]  /*5c10*/  FADD.FTZ R173, R179, R152 ;  /* 0x00000098b3ad7221 */ /* 0x000fe20000010000 */
[-C--:B------:R-:W-:Y:S01]  /*5c20*/  FMUL.FTZ R133, R133, R15.reuse ;  /* 0x0000000f85857220 */ /* 0x080fe20000410000 */
[----:B------:R-:W3:Y:S01]  /*5c30*/  MUFU.EX2 R196, R196 ;  /* 0x000000c400c47308 */ /* 0x000ee20000000800 */
[----:B0-----:R-:W-:Y:S01]  /*5c40*/  FADD.FTZ R6, R12, R3 ;  /* 0x000000030c067221 */ /* 0x001fe20000010000 */
[-C--:B------:R-:W-:Y:S01]  /*5c50*/  FMUL.FTZ R136, R136, R15.reuse ;  /* 0x0000000f88887220 */ /* 0x080fe20000410000 */
[-C--:B------:R-:W-:Y:S01]  /*5c60*/  FMUL.FTZ R137, R137, R15.reuse ;  /* 0x0000000f89897220 */ /* 0x080fe20000410000 */
[-C--:B------:R-:W-:Y:S01]  /*5c70*/  FMUL.FTZ R140, R140, R15.reuse ;  /* 0x0000000f8c8c7220 */ /* 0x080fe20000410000 */
[-C--:B------:R-:W-:Y:S01]  /*5c80*/  FMUL.FTZ R141, R141, R15.reuse ;  /* 0x0000000f8d8d7220 */ /* 0x080fe20000410000 */
[-C--:B------:R-:W-:Y:S01]  /*5c90*/  FMUL.FTZ R144, R144, R15.reuse ;  /* 0x0000000f90907220 */ /* 0x080fe20000410000 */
[-C--:B------:R-:W-:Y:S01]  /*5ca0*/  FMUL.FTZ R145, R145, R15.reuse ;  /* 0x0000000f91917220 */ /* 0x080fe20000410000 */
[----:B------:R-:W0:Y:S01]  /*5cb0*/  MUFU.EX2 R163, R163 ;  /* 0x000000a300a37308 */ /* 0x000e220000000800 */
[----:B--2---:R-:W-:Y:S01]  /*5cc0*/  FADD.FTZ R3, R13, R6 ;  /* 0x000000060d037221 */ /* 0x004fe20000010000 */
[-C--:B------:R-:W-:Y:S01]  /*5cd0*/  FMUL.FTZ R148, R148, R15.reuse ;  /* 0x0000000f94947220 */ /* 0x080fe20000410000 */
[----:B------:R-:W-:Y:S01]  /*5ce0*/  FMUL.FTZ R149, R149, R15 ;  /* 0x0000000f95957220 */ /* 0x000fe20000410000 */
[----:B------:R-:W-:Y:S01]  /*5cf0*/  F2FP.BF16.F32.PACK_AB R156, R153, R176 ;  /* 0x000000b0999c723e */ /* 0x000fe200000010ff */
[----:B------:R-:W-:Y:S01]  /*5d00*/  FMUL.FTZ R26, R26, R10 ;  /* 0x0000000a1a1a7220 */ /* 0x000fe20000410000 */
[----:B------:R-:W-:Y:S01]  /*5d10*/  F2FP.BF16.F32.PACK_AB R158, R155, R178 ;  /* 0x000000b29b9e723e */ /* 0x000fe200000010ff */
[----:B------:R-:W-:Y:S01]  /*5d20*/  FMUL.FTZ R27, R27, R10 ;  /* 0x0000000a1b1b7220 */ /* 0x000fe20000410000 */
[----:B------:R-:W2:Y:S01]  /*5d30*/  MUFU.EX2 R198, R198 ;  /* 0x000000c600c67308 */ /* 0x000ea20000000800 */
[----:B---3--:R-:W-:Y:S01]  /*5d40*/  FADD.FTZ R6, R196, R3 ;  /* 0x00000003c4067221 */ /* 0x008fe20000010000 */
[----:B-1----:R-:W-:Y:S01]  /*5d50*/  F2FP.BF16.F32.PACK_AB R154, R21, R20 ;  /* 0x00000014159a723e */ /* 0x002fe200000010ff */
[-C--:B------:R-:W-:Y:S01]  /*5d60*/  FMUL.FTZ R30, R30, R10.reuse ;  /* 0x0000000a1e1e7220 */ /* 0x080fe20000410000 */
[----:B------:R-:W-:Y:S01]  /*5d70*/  F2FP.BF16.F32.PACK_AB R153, R194, R9 ;  /* 0x00000009c299723e */ /* 0x000fe200000010ff */
[-C--:B------:R-:W-:Y:S01]  /*5d80*/  FMUL.FTZ R31, R31, R10.reuse ;  /* 0x0000000a1f1f7220 */ /* 0x080fe20000410000 */
[----:B------:R-:W-:Y:S01]  /*5d90*/  F2FP.BF16.F32.PACK_AB R155, R12, R11 ;  /* 0x0000000b0c9b723e */ /* 0x000fe200000010ff */
[-C--:B------:R-:W-:Y:S01]  /*5da0*/  FMUL.FTZ R34, R34, R10.reuse ;  /* 0x0000000a22227220 */ /* 0x080fe20000410000 */
[----:B------:R-:W1:Y:S01]  /*5db0*/  MUFU.EX2 R180, R180 ;  /* 0x000000b400b47308 */ /* 0x000e620000000800 */
        /* <DEDUP_REMOVED lines=16> */
[C---:B-1----:R-:W-:Y:S01]  /*5ec0*/  FADD.FTZ R152, R180.reuse, R173 ;  /* 0x000000adb4987221 */ /* 0x042fe20000010000 */
[----:B------:R-:W-:Y:S01]  /*5ed0*/  F2FP.BF16.F32.PACK_AB R160, R180, R179 ;  /* 0x000000b3b4a0723e */ /* 0x000fe200000010ff */
[-C--:B------:R-:W-:Y:S01]  /*5ee0*/  FMUL.FTZ R59, R59, R10.reuse ;  /* 0x0000000a3b3b7220 */ /* 0x080fe20000410000 */
[-C--:B------:R-:W-:Y:S01]  /*5ef0*/  FMUL.FTZ R62, R62, R10.reuse ;  /* 0x0000000a3e3e7220 */ /* 0x080fe20000410000 */
[-C--:B------:R-:W-:Y:S01]  /*5f00*/  FMUL.FTZ R63, R63, R10.reuse ;  /* 0x0000000a3f3f7220 */ /* 0x080fe20000410000 */
[-C--:B------:R-:W-:Y:S01]  /*5f10*/  FMUL.FTZ R66, R66, R10.reuse ;  /* 0x0000000a42427220 */ /* 0x080fe20000410000 */
        /* <DEDUP_REMOVED lines=8> */
[----:B------:R-:W-:Y:S01]  /*5fa0*/  FMUL.FTZ R79, R79, R10 ;  /* 0x0000000a4f4f7220 */ /* 0x000fe20000410000 */
[----:B------:R-:W0:Y:S01]  /*5fb0*/  MUFU.EX2 R182, R182 ;  /* 0x000000b600b67308 */ /* 0x000e220000000800 */
[----:B--2---:R-:W-:Y:S01]  /*5fc0*/  FADD.FTZ R173, R157, R152 ;  /* 0x000000989dad7221 */ /* 0x004fe20000010000 */
[----:B------:R-:W-:Y:S01]  /*5fd0*/  F2FP.BF16.F32.PACK_AB R152, R177, R14 ;  /* 0x0000000eb198723e */ /* 0x000fe200000010ff */
[----:B------:R-:W-:Y:S01]  /*5fe0*/  BAR.SYNC.DEFER_BLOCKING 0xf, 0x100 ;  /* 0x03c4000000007b1d */ /* 0x000fe20000010000 */
[-C--:B------:R-:W-:Y:S01]  /*5ff0*/  FMUL.FTZ R82, R82, R10.reuse ;  /* 0x0000000a52527220 */ /* 0x080fe20000410000 */
[-C--:B------:R-:W-:Y:S01]  /*6000*/  FMUL.FTZ R83, R83, R10.reuse ;  /* 0x0000000a53537220 */ /* 0x080fe20000410000 */
[-C--:B------:R-:W-:Y:S01]  /*6010*/  FMUL.FTZ R86, R86, R10.reuse ;  /* 0x0000000a56567220 */ /* 0x080fe20000410000 */
[-C--:B------:R-:W-:Y:S01]  /*6020*/  FMUL.FTZ R87, R87, R10.reuse ;  /* 0x0000000a57577220 */ /* 0x080fe20000410000 */
[-C--:B------:R-:W-:Y:S01]  /*6030*/  FMUL.FTZ R90, R90, R10.reuse ;  /* 0x0000000a5a5a7220 */ /* 0x080fe20000410000 */
[----:B------:R-:W2:Y:S01]  /*6040*/  MUFU.EX2 R167, R167 ;  /* 0x000000a700a77308 */ /* 0x000ea20000000800 */
        /* <DEDUP_REMOVED lines=8> */
[C---:B0-----:R-:W-:Y:S01]  /*60d0*/  FADD.FTZ R14, R182.reuse, R173 ;  /* 0x000000adb60e7221 */ /* 0x041fe20000010000 */
[----:B------:R-:W-:Y:S01]  /*60e0*/  F2FP.BF16.F32.PACK_AB R162, R182, R157 ;  /* 0x0000009db6a2723e */ /* 0x000fe200000010ff */
[-C--:B------:R-:W-:Y:S01]  /*60f0*/  FMUL.FTZ R103, R103, R10.reuse ;  /* 0x0000000a67677220 */ /* 0x080fe20000410000 */
[----:B------:R-:W-:Y:S01]  /*6100*/  F2FP.BF16.F32.PACK_AB R157, R196, R13 ;  /* 0x0000000dc49d723e */ /* 0x000fe200000010ff */
[-C--:B------:R-:W-:Y:S01]  /*6110*/  FMUL.FTZ R106, R106, R10.reuse ;  /* 0x0000000a6a6a7220 */ /* 0x080fe20000410000 */
[-C--:B------:R-:W-:Y:S01]  /*6120*/  FMUL.FTZ R107, R107, R10.reuse ;  /* 0x0000000a6b6b7220 */ /* 0x080fe20000410000 */
[-C--:B------:R-:W-:Y:S01]  /*6130*/  FMUL.FTZ R110, R110, R10.reuse ;  /* 0x0000000a6e6e7220 */ /* 0x080fe20000410000 */
[----:B------:R-:W0:Y:S01]  /*6140*/  MUFU.EX2 R170, R170 ;  /* 0x000000aa00aa7308 */ /* 0x000e220000000800 */
[----:B--2---:R-:W-:Y:S01]  /*6150*/  FADD.FTZ R3, R167, R6 ;  /* 0x00000006a7037221 */ /* 0x004fe20000010000 */
[----:B------:R2:W-:Y:S01]  /*6160*/  STSM.16.M88.4 [R23+0x26800], R152 ;  /* 0x0268009817007844 */ /* 0x0005e20000000200 */
        /* <DEDUP_REMOVED lines=22> */
[C---:B---3--:R-:W-:Y:S01]  /*62d0*/  FADD.FTZ R14, R192.reuse, R15 ;  /* 0x0000000fc00e7221 */ /* 0x048fe20000010000 */
[----:B------:R-:W-:Y:S01]  /*62e0*/  F2FP.BF16.F32.PACK_AB R164, R192, R159 ;  /* 0x0000009fc0a4723e */ /* 0x000fe200000010ff */
[-C--:B------:R-:W-:Y:S01]  /*62f0*/  FMUL.FTZ R146, R146, R10.reuse ;  /* 0x0000000a92927220 */ /* 0x080fe20000410000 */
[----:B------:R-:W-:Y:S01]  /*6300*/  F2FP.BF16.F32.PACK_AB R159, R198, R163 ;  /* 0x000000a3c69f723e */ /* 0x000fe200000010ff */
[-C--:B------:R-:W-:Y:S01]  /*6310*/  FMUL.FTZ R147, R147, R10.reuse ;  /* 0x0000000a93937220 */ /* 0x080fe20000410000 */
[----:B------:R-:W-:Y:S01]  /*6320*/  F2FP.BF16.F32.PACK_AB R163, R170, R167 ;  /* 0x000000a7aaa3723e */ /* 0x000fe200000010ff */
[-C--:B------:R-:W-:Y:S01]  /*6330*/  FMUL.FTZ R150, R150, R10.reuse ;  /* 0x0000000a96967220 */ /* 0x080fe20000410000 */
[----:B------:R-:W3:Y:S01]  /*6340*/  MUFU.EX2 R168, R168 ;  /* 0x000000a800a87308 */ /* 0x000ee20000000800 */
[----:B-1----:R-:W-:Y:S01]  /*6350*/  FADD.FTZ R3, R171, R6 ;  /* 0x00000006ab037221 */ /* 0x002fe20000010000 */
[----:B------:R2:W-:Y:S01]  /*6360*/  STSM.16.M88.4 [R184], R156 ;  /* 0x0000009cb8007844 */ /* 0x0005e20000000200 */
[----:B------:R-:W-:-:S05]  /*6370*/  FMUL.FTZ R151, R151, R10 ;  /* 0x0000000a97977220 */ /* 0x000fca0000410000 */
[----:B------:R-:W1:Y:S01]  /*6380*/  MUFU.EX2 R172, R172 ;  /* 0x000000ac00ac7308 */ /* 0x000e620000000800 */
[----:B0-----:R-:W-:-:S07]  /*6390*/  FADD.FTZ R15, R161, R14 ;  /* 0x0000000ea10f7221 */ /* 0x001fce0000010000 */
[----:B------:R-:W0:Y:S01]  /*63a0*/  MUFU.EX2 R174, R174 ;  /* 0x000000ae00ae7308 */ /* 0x000e220000000800 */
[C---:B---3--:R-:W-:Y:S01]  /*63b0*/  F2FP.BF16.F32.PACK_AB R166, R168.reuse, R161 ;  /* 0x000000a1a8a6723e */ /* 0x048fe200000010ff */
[----:B------:R-:W-:Y:S01]  /*63c0*/  FADD.FTZ R6, R168, R15 ;  /* 0x0000000fa8067221 */ /* 0x000fe20000010000 */
[----:B------:R-:W-:-:S05]  /*63d0*/  F2FP.BF16.F32.PACK_AB R161, R200, R165 ;  /* 0x000000a5c8a1723e */ /* 0x000fca00000010ff */
[----:B------:R-:W3:Y:S01]  /*63e0*/  MUFU.EX2 R175, R175 ;  /* 0x000000af00af7308 */ /* 0x000ee20000000800 */
[C---:B-1----:R-:W-:Y:S01]  /*63f0*/  FADD.FTZ R3, R172.reuse, R3 ;  /* 0x00000003ac037221 */ /* 0x042fe20000010000 */
[----:B------:R-:W-:Y:S01]  /*6400*/  F2FP.BF16.F32.PACK_AB R165, R172, R171 ;  /* 0x000000abaca5723e */ /* 0x000fe200000010ff */
[----:B------:R2:W-:Y:S02]  /*6410*/  STSM.16.M88.4 [R186], R160 ;  /* 0x000000a0ba007844 */ /* 0x0005e40000000200 */
[----:B0-----:R-:W-:Y:S01]  /*6420*/  FADD.FTZ R12, R174, R3 ;  /* 0x00000003ae0c7221 */ /* 0x001fe20000010000 */
[----:B---3--:R-:W-:-:S03]  /*6430*/  F2FP.BF16.F32.PACK_AB R167, R175, R174 ;  /* 0x000000aeafa7723e */ /* 0x008fc600000010ff */
[----:B------:R-:W-:Y:S02]  /*6440*/  FADD.FTZ R3, R175, R12 ;  /* 0x0000000caf037221 */ /* 0x000fe40000010000 */
[----:B------:R2:W-:Y:S01]  /*6450*/  STSM.16.M88.4 [R185], R164 ;  /* 0x000000a4b9007844 */ /* 0x0005e20000000200 */
[----:B------:R-:W-:Y:S05]  /*6460*/  @!P0 BRA `(.L_x_282) ;  /* 0x0000000000048947 */ /* 0x000fea0003800000 */
[----:B------:R-:W-:Y:S01]  /*6470*/  BPT.TRAP 0x1 ;  /* 0x000000040000795c */ /* 0x000fe20000300000 */
.L_x_282:
[----:B------:R0:W1:Y:S01]  /*6480*/  SYNCS.PHASECHK.TRANS64.TRYWAIT P3, [UR23+0x28c50], R8 ;  /* 0x028c5008ff0075a7 */ /* 0x0000620008060157 */
[----:B------:R-:W-:Y:S05]  /*6490*/  @!P0 BRA `(.L_x_283) ;  /* 0x0000000000048947 */ /* 0x000fea0003800000 */
[----:B------:R-:W-:Y:S01]  /*64a0*/  BPT.TRAP 0x1 ;  /* 0x000000040000795c */ /* 0x000fe20000300000 */
.L_x_283:
[----:B-1----:R-:W-:Y:S05]  /*64b0*/  @P3 BRA `(.L_x_284) ;  /* 0x0000000000083947 */ /* 0x002fea0003800000 */
[----:B------:R-:W1:Y:S02]  /*64c0*/  SYNCS.PHASECHK.TRANS64.TRYWAIT P3, [UR23+0x28c50], R8 ;  /* 0x028c5008ff0075a7 */ /* 0x000e640008060157 */
[----:B-1----:R-:W-:Y:S05]  /*64d0*/  @!P3 BRA `(.L_x_285) ;  /* 0x0000008000f4b947 */ /* 0x002fea0003800000 */
.L_x_284:
[----:B------:R-:W-:Y:S01]  /*64e0*/  ULEA UR10, UR41, UR48, 0xc ;  /* 0x00000030290a7291 */ /* 0x000fe2000f8e603f */
[----:B------:R-:W-:Y:S01]  /*64f0*/  WARPGROUP.ARRIVE ;  /* 0x00000000000079c5 */ /* 0x000fe20000000000 */
[----:B------:R-:W-:Y:S01]  /*6500*/  UMOV UR7, 0x40000040 ;  /* 0x4000004000077882 */ /* 0x000fe20000000000 */
[----:B-1----:R-:W-:Y:S01]  /*6510*/  @!P1 IADD3 R169, R169, 0x28c60, RZ ;  /* 0x00028c60a9a99810 */ /* 0x002fe20007ffe0ff */
[----:B------:R-:W-:Y:S01]  /*6520*/  UMOV UR21, UR41 ;  /* 0x0000002900157c82 */ /* 0x000fe20008000000 */
[----:B------:R-:W-:Y:S02]  /*6530*/  IMAD.MOV.U32 R10, RZ, RZ, R5 ;  /* 0x000000ffff0a7224 */ /* 0x000fe400078e0005 */
[----:B------:R-:W-:Y:S01]  /*6540*/  UMOV UR6, UR10 ;  /* 0x0000000a00067c82 */ /* 0x000fe20008000000 */
[----:B------:R-:W-:Y:S01]  /*6550*/  @!P1 PRMT R169, RZ, 0x654, R169 ;  /* 0x00000654ffa99816 */ /* 0x000fe200000000a9 */
[----:B------:R-:W-:Y:S01]  /*6560*/  HGMMA.64x256x16.F32.BF16 R24, R152, gdesc[UR4].tnspB, R24, gsb0 ;  /* 0x43e0000498187df0 */ /* 0x000fe20008001818 */
[----:B------:R-:W-:Y:S01]  /*6570*/  UIADD3 UR6, UR10, 0x80, URZ ;  /* 0x000000800a067890 */ /* 0x000fe2000fffe03f */
[----:B------:R-:W-:Y:S01]  /*6580*/  IMAD.MOV.U32 R15, RZ, RZ, R4 ;  /* 0x000000ffff0f7224 */ /* 0x000fe200078e0004 */
        /* <DEDUP_REMOVED lines=28> */
.L_x_277:
[----:B-1----:R-:W1:Y:S01]  /*6750*/  SHFL.BFLY PT, R7, R6, 0x2, 0x1f ;  /* 0x0c401f0006077f89 */ /* 0x002e6200000e0000 */
[----:B------:R-:W-:Y:S01]  /*6760*/  IMAD.U32 R21, RZ, RZ, UR20 ;  /* 0x00000014ff157e24 */ /* 0x000fe2000f8e00ff */
[----:B------:R-:W-:Y:S02]  /*6770*/  UIADD3 UR37, UR37, 0x1, URZ ;  /* 0x0000000125257890 */ /* 0x000fe4000fffe03f */
[----:B0-----:R-:W0:Y:S01]  /*6780*/  SHFL.BFLY PT, R8, R3, 0x2, 0x1f ;  /* 0x0c401f0003087f89 */ /* 0x001e2200000e0000 */
[----:B------:R-:W-:Y:S08]  /*6790*/  BAR.ARV 0x8, 0xa0 ;  /* 0x0202800000007b1d */ /* 0x000ff00000002000 */
[----:B------:R-:W-:Y:S01]  /*67a0*/  BAR.SYNC.DEFER_BLOCKING 0xf, 0x100 ;  /* 0x03c4000000007b1d */ /* 0x000fe20000010000 */
[----:B-1----:R-:W-:Y:S01]  /*67b0*/  FADD.FTZ R7, R7, R6 ;  /* 0x0000000607077221 */ /* 0x002fe20000010000 */
[----:B------:R-:W-:-:S02]  /*67c0*/  IMAD.MOV.U32 R6, RZ, RZ, RZ ;  /* 0x000000ffff067224 */ /* 0x000fc400078e00ff */
[----:B0-----:R-:W-:Y:S02]  /*67d0*/  FADD.FTZ R8, R8, R3 ;  /* 0x0000000308087221 */ /* 0x001fe40000010000 */
[----:B------:R-:W0:Y:S01]  /*67e0*/  SHFL.BFLY PT, R0, R7, 0x1, 0x1f ;  /* 0x0c201f0007007f89 */ /* 0x000e2200000e0000 */
[----:B------:R-:W-:Y:S01]  /*67f0*/  IMAD.U32 R3, RZ, RZ, UR41 ;  /* 0x00000029ff037e24 */ /* 0x000fe2000f8e00ff */
[----:B------:R-:W-:Y:S02]  /*6800*/  UIADD3 UR41, UR41, 0x1, URZ ;  /* 0x0000000129297890 */ /* 0x000fe4000fffe03f */
[----:B------:R-:W1:Y:S02]  /*6810*/  SHFL.BFLY PT, R9, R8, 0x1, 0x1f ;  /* 0x0c201f0008097f89 */ /* 0x000e6400000e0000 */
[----:B------:R-:W-:-:S04]  /*6820*/  UISETP.NE.AND UP0, UPT, UR41, 0x2, UPT ;  /* 0x000000022900788c */ /* 0x000fc8000bf05270 */
[----:B------:R-:W-:Y:S02]  /*6830*/  USEL UR4, URZ, 0x1, UP0 ;  /* 0x000000013f047887 */ /* 0x000fe40008000000 */
[----:B------:R-:W-:Y:S02]  /*6840*/  USEL UR41, UR41, URZ, UP0 ;  /* 0x0000003f29297287 */ /* 0x000fe40008000000 */
[----:B------:R-:W-:Y:S01]  /*6850*/  ULOP3.LUT UR40, UR40, UR4, URZ, 0x3c, !UPT ;  /* 0x0000000428287292 */ /* 0x000fe2000f8e3c3f */
[----:B0-----:R-:W-:Y:S01]  /*6860*/  FADD.FTZ R13, R7, R0 ;  /* 0x00000000070d7221 */ /* 0x001fe20000010000 */
[----:B------:R-:W-:Y:S02]  /*6870*/  IMAD.MOV R0, RZ, RZ, -R22 ;  /* 0x000000ffff007224 */ /* 0x000fe400078e0a16 */
[----:B-1----:R-:W-:Y:S02]  /*6880*/  FADD.FTZ R15, R8, R9 ;  /* 0x00000009080f7221 */ /* 0x002fe40000010000 */
[----:B------:R-:W-:-:S02]  /*6890*/  FSETP.NE.FTZ.AND P1, PT, R13, RZ, PT ;  /* 0x000000ff0d00720b */ /* 0x000fc40003f35000 */
[----:B------:R-:W-:Y:S02]  /*68a0*/  ISETP.NE.AND P0, PT, R17, R0, PT ;  /* 0x000000001100720c */ /* 0x000fe40003f05270 */
[----:B------:R-:W-:Y:S02]  /*68b0*/  FSETP.NE.FTZ.AND P2, PT, R15, RZ, PT ;  /* 0x000000ff0f00720b */ /* 0x000fe40003f55000 */
[----:B------:R-:W-:Y:S02]  /*68c0*/  MOV R0, RZ ;  /* 0x000000ff00007202 */ /* 0x000fe40000000f00 */
[----:B------:R-:W-:-:S05]  /*68d0*/  MOV R9, UR20 ;  /* 0x0000001400097c02 */ /* 0x000fca0008000f00 */
[----:B------:R-:W0:Y:S02]  /*68e0*/  @P1 MUFU.RCP R0, R13 ;  /* 0x0000000d00001308 */ /* 0x000e240000001000 */
[----:B------:R-:W-:Y:S02]  /*68f0*/  @!P0 IMAD R3, R3, 0x40, R16 ;  /* 0x0000004003038824 */ /* 0x000fe400078e0210 */
[----:B------:R-:W-:-:S03]  /*6900*/  @P2 FMUL.FTZ R21, R21, 0.69314718246459960938 ;  /* 0x3f31721815152820 */ /* 0x000fc60000410000 */
[----:B------:R-:W-:Y:S01]  /*6910*/  @!P0 LEA R7, R3, UR42, 0x2 ;  /* 0x0000002a03078c11 */ /* 0x000fe2000f8e10ff */
[----:B------:R-:W1:Y:S01]  /*6920*/  @P2 MUFU.RCP R6, R15 ;  /* 0x0000000f00062308 */ /* 0x000e620000001000 */
[----:B------:R-:W-:-:S07]  /*6930*/  IMAD.MOV.U32 R3, RZ, RZ, -0x800000 ;  /* 0xff800000ff037424 */ /* 0x000fce00078e00ff */
[----:B------:R-:W4:Y:S01]  /*6940*/  @P1 MUFU.LG2 R13, R13 ;  /* 0x0000000d000d1308 */ /* 0x000f220000000c00 */
[----:B0-----:R-:W-:Y:S01]  /*6950*/  @!P0 STS [R7+0x28800], R0 ;  /* 0x0288000007008388 */ /* 0x001fe20000000800 */
[-C--:B--2---:R-:W-:Y:S01]  /*6960*/  FMUL.FTZ R165, R24, R0.reuse ;  /* 0x0000000018a57220 */ /* 0x084fe20000410000 */
[-C--:B------:R-:W-:Y:S01]  /*6970*/  FMUL.FTZ R8, R25, R0.reuse ;  /* 0x0000000019087220 */ /* 0x080fe20000410000 */
[-C--:B------:R-:W-:Y:S01]  /*6980*/  FMUL.FTZ R12, R28, R0.reuse ;  /* 0x000000001c0c7220 */ /* 0x080fe20000410000 */
[-C--:B------:R-:W-:Y:S01]  /*6990*/  FMUL.FTZ R10, R29, R0.reuse ;  /* 0x000000001d0a7220 */ /* 0x080fe20000410000 */
[-C--:B------:R-:W-:Y:S01]  /*69a0*/  FMUL.FTZ R161, R32, R0.reuse ;  /* 0x0000000020a17220 */ /* 0x080fe20000410000 */
[-C--:B------:R-:W-:Y:S01]  /*69b0*/  FMUL.FTZ R33, R33, R0.reuse ;  /* 0x0000000021217220 */ /* 0x080fe20000410000 */
[----:B------:R-:W0:Y:S01]  /*69c0*/  @P2 MUFU.LG2 R15, R15 ;  /* 0x0000000f000f2308 */ /* 0x000e220000000c00 */
[----:B-1----:R1:W-:Y:S01]  /*69d0*/  @!P0 STS [R7+0x28820], R6 ;  /* 0x0288200607008388 */ /* 0x0023e20000000800 */
        /* <DEDUP_REMOVED lines=9> */
[----:B-1----:R-:W-:Y:S01]  /*6a70*/  @P1 FMUL.FTZ R7, R9, 0.69314718246459960938 ;  /* 0x3f31721809071820 */ /* 0x002fe20000410000 */
[-C--:B------:R-:W-:Y:S01]  /*6a80*/  FMUL.FTZ R52, R52, R0.reuse ;  /* 0x0000000034347220 */ /* 0x080fe20000410000 */
[-C--:B------:R-:W-:Y:S01]  /*6a90*/  FMUL.FTZ R53, R53, R0.reuse ;  /* 0x0000000035357220 */ /* 0x080fe20000410000 */
[-C--:B------:R-:W-:Y:S01]  /*6aa0*/  FMUL.FTZ R56, R56, R0.reuse ;  /* 0x0000000038387220 */ /* 0x080fe20000410000 */
[-C--:B------:R-:W-:Y:S01]  /*6ab0*/  FMUL.FTZ R57, R57, R0.reuse ;  /* 0x0000000039397220 */ /* 0x080fe20000410000 */
[-C--:B------:R-:W-:Y:S01]  /*6ac0*/  FMUL.FTZ R60, R60, R0.reuse ;  /* 0x000000003c3c7220 */ /* 0x080fe20000410000 */
[----:B0-----:R-:W-:Y:S01]  /*6ad0*/  @P2 FMUL.FTZ R20, R15, 0.69314718246459960938 ;  /* 0x3f3172180f142820 */ /* 0x001fe20000410000 */
        /* <DEDUP_REMOVED lines=45> */
[----:B------:R-:W-:-:S02]  /*6db0*/  IMAD.MOV.U32 R0, RZ, RZ, -0x800000 ;  /* 0xff800000ff007424 */ /* 0x000fc400078e00ff */
[-C--:B------:R-:W-:Y:S01]  /*6dc0*/  FMUL.FTZ R9, R26, R6.reuse ;  /* 0x000000061a097220 */ /* 0x080fe20000410000 */
[-C--:B------:R-:W-:Y:S01]  /*6dd0*/  FMUL.FTZ R11, R30, R6.reuse ;  /* 0x000000061e0b7220 */ /* 0x080fe20000410000 */
[----:B------:R-:W-:Y:S01]  /*6de0*/  PLOP3.LUT P0, PT, PT, PT, PT, 0x8, 0x0 ;  /* 0x000000000000781c */ /* 0x000fe20003f0e170 */
        /* <DEDUP_REMOVED lines=65> */
.L_x_258:
[----:B------:R-:W0:Y:S08]  /*7200*/  S2UR UR4, SR_CgaCtaId ;  /* 0x00000000000479c3 */ /* 0x000e300000008800 */
[----:B------:R-:W-:Y:S06]  /*7210*/  BAR.SYNC.DEFER_BLOCKING 0x5, 0x120 ;  /* 0x0144800000007b1d */ /* 0x000fec0000010000 */
[----:B------:R-:W-:Y:S01]  /*7220*/  UMOV UR42, 0x400 ;  /* 0x00000400002a7882 */ /* 0x000fe20000000000 */
[----:B------:R-:W-:Y:S01]  /*7230*/  BSSY B0, `(.L_x_287) ;  /* 0x0000284000007945 */ /* 0x000fe20003800000 */
[----:B0-----:R-:W-:-:S09]  /*7240*/  ULEA UR42, UR4, UR42, 0x18 ;  /* 0x0000002a042a7291 */ /* 0x001fd2000f8ec03f */
[----:B------:R-:W0:Y:S02]  /*7250*/  LDS.128 R4, [UR42+0x28cd0] ;  /* 0x028cd02aff047984 */ /* 0x000e240008000c00 */
[----:B0-----:R-:W-:Y:S01]  /*7260*/  R2UR UR5, R6 ;  /* 0x00000000060572ca */ /* 0x001fe200000e0000 */
[----:B------:R-:W-:Y:S06]  /*7270*/  BAR.ARV 0x4, 0x120 ;  /* 0x0104800000007b1d */ /* 0x000fec0000002000 */
[----:B------:R-:W-:Y:S08]  /*7280*/  @P0 BRA `(.L_x_288) ;  /* 0x0000001c00440947 */ /* 0x000ff00003800000 */
[----:B------:R-:W0:Y:S08]  /*7290*/  S2UR UR4, SR_SWINHI ;  /* 0x00000000000479c3 */ /* 0x000e300000002f00 */
[----:B------:R-:W-:Y:S01]  /*72a0*/  BAR.SYNC.DEFER_BLOCKING 0x1, 0x100 ;  /* 0x0044000000007b1d */ /* 0x000fe20000010000 */
[----:B------:R-:W-:Y:S01]  /*72b0*/  F2FP.BF16.F32.PACK_AB R8, R8, R165 ;  /* 0x000000a50808723e */ /* 0x000fe200000010ff */
[----:B------:R-:W-:Y:S01]  /*72c0*/  USHF.L.U32 UR8, UR44, 0x2, URZ ;  /* 0x000000022c087899 */ /* 0x000fe2000800063f */
[----:B------:R-:W-:Y:S01]  /*72d0*/  F2FP.BF16.F32.PACK_AB R9, R27, R9 ;  /* 0x000000091b09723e */ /* 0x000fe200000010ff */
[----:B------:R-:W-:Y:S01]  /*72e0*/  USHF.L.U64.HI UR9, UR44, 0x2, UR45 ;  /* 0x000000022c097899 */ /* 0x000fe2000801022d */
[----:B------:R-:W-:-:S02]  /*72f0*/  F2FP.BF16.F32.PACK_AB R10, R10, R12 ;  /* 0x0000000c0a0a723e */ /* 0x000fc400000010ff */
[----:B------:R-:W-:Y:S02]  /*7300*/  F2FP.BF16.F32.PACK_AB R11, R31, R11 ;  /* 0x0000000b1f0b723e */ /* 0x000fe400000010ff */
[----:B------:R-:W-:Y:S02]  /*7310*/  F2FP.BF16.F32.PACK_AB R40, R41, R40 ;  /* 0x000000282928723e */ /* 0x000fe400000010ff */
[----:B------:R-:W-:Y:S02]  /*7320*/  F2FP.BF16.F32.PACK_AB R41, R43, R42 ;  /* 0x0000002a2b29723e */ /* 0x000fe400000010ff */
[----:B------:R-:W-:Y:S02]  /*7330*/  F2FP.BF16.F32.PACK_AB R48, R49, R48 ;  /* 0x000000303130723e */ /* 0x000fe400000010ff */
[----:B------:R-:W-:Y:S02]  /*7340*/  F2FP.BF16.F32.PACK_AB R42, R45, R44 ;  /* 0x0000002c2d2a723e */ /* 0x000fe400000010ff */
[----:B------:R-:W-:-:S02]  /*7350*/  F2FP.BF16.F32.PACK_AB R43, R47, R46 ;  /* 0x0000002e2f2b723e */ /* 0x000fc400000010ff */
[----:B------:R-:W-:Y:S02]  /*7360*/  F2FP.BF16.F32.PACK_AB R49, R51, R50 ;  /* 0x000000323331723e */ /* 0x000fe400000010ff */
[----:B------:R-:W-:Y:S01]  /*7370*/  F2FP.BF16.F32.PACK_AB R56, R57, R56 ;  /* 0x000000383938723e */ /* 0x000fe200000010ff */
[----:B------:R-:W-:Y:S01]  /*7380*/  UMOV UR6, UR42 ;  /* 0x0000002a00067c82 */ /* 0x000fe20008000000 */
[----:B0-----:R-:W-:Y:S01]  /*7390*/  UMOV UR7, UR4 ;  /* 0x0000000400077c82 */ /* 0x001fe20008000000 */
[----:B------:R-:W-:Y:S01]  /*73a0*/  F2FP.BF16.F32.PACK_AB R50, R53, R52 ;  /* 0x000000343532723e */ /* 0x000fe200000010ff */
[----:B------:R-:W-:Y:S01]  /*73b0*/  IMAD.U32 R135, RZ, RZ, UR7 ;  /* 0x00000007ff877e24 */ /* 0x000fe2000f8e00ff */
[----:B------:R-:W-:Y:S01]  /*73c0*/  MOV R134, UR6 ;  /* 0x0000000600867c02 */ /* 0x000fe20008000f00 */
[----:B------:R-:W-:Y:S01]  /*73d0*/  ULDC.64 UR6, c[0x0][0xbd8] ;  /* 0x0002f60000067ab9 */ /* 0x000fe20000000a00 */
[----:B------:R-:W-:Y:S01]  /*73e0*/  F2FP.BF16.F32.PACK_AB R51, R55, R54 ;  /* 0x000000363733723e */ /* 0x000fe200000010ff */
[----:B------:R-:W-:Y:S01]  /*73f0*/  UIADD3 UR4, UP1, UR8, UR6, URZ ;  /* 0x0000000608047290 */ /* 0x000fe2000ff3e03f */
[----:B------:R-:W-:Y:S01]  /*7400*/  F2FP.BF16.F32.PACK_AB R57, R59, R58 ;  /* 0x0000003a3b39723e */ /* 0x000fe200000010ff */
[----:B------:R-:W-:Y:S01]  /*7410*/  IMAD.WIDE R130, R189, 0x2, R134 ;  /* 0x00000002bd827825 */ /* 0x000fe200078e0286 */
[----:B------:R-:W-:Y:S01]  /*7420*/  F2FP.BF16.F32.PACK_AB R64, R65, R64 ;  /* 0x000000404140723e */ /* 0x000fe200000010ff */
[----:B------:R-:W-:Y:S01]  /*7430*/  UISETP.NE.U32.AND UP0, UPT, UR6, URZ, UPT ;  /* 0x0000003f0600728c */ /* 0x000fe2000bf05070 */
[----:B------:R-:W-:Y:S01]  /*7440*/  F2FP.BF16.F32.PACK_AB R58, R61, R60 ;  /* 0x0000003c3d3a723e */ /* 0x000fe200000010ff */
[----:B------:R-:W-:Y:S01]  /*7450*/  UIADD3.X UR6, UR9, UR7, URZ, UP1, !UPT ;  /* 0x0000000709067290 */ /* 0x000fe20008ffe43f */
[C---:B------:R-:W-:Y:S01]  /*7460*/  IADD3 R177, P0, R130.reuse, 0x40, RZ ;  /* 0x0000004082b17810 */ /* 0x040fe20007f1e0ff */
[----:B------:R-:W-:Y:S01]  /*7470*/  UISETP.NE.AND.EX UP0, UPT, UR7, URZ, UPT, UP0 ;  /* 0x0000003f0700728c */ /* 0x000fe2000bf05300 */
[----:B------:R-:W-:-:S02]  /*7480*/  IADD3 R167, P1, R130, 0x20, RZ ;  /* 0x0000002082a77810 */ /* 0x000fc40007f3e0ff */
[----:B------:R-:W-:Y:S01]  /*7490*/  LOP3.LUT R6, R177, 0x380, RZ, 0xc0, !PT ;  /* 0x00000380b1067812 */ /* 0x000fe200078ec0ff */
[--C-:B------:R-:W-:Y:S01]  /*74a0*/  IMAD.X R21, RZ, RZ, R131.reuse, P0 ;  /* 0x000000ffff157224 */ /* 0x100fe200000e0683 */
[----:B------:R-:W-:Y:S01]  /*74b0*/  LOP3.LUT R4, R167, 0x380, RZ, 0xc0, !PT ;  /* 0x00000380a7047812 */ /* 0x000fe200078ec0ff */
[--C-:B------:R-:W-:Y:S01]  /*74c0*/  IMAD.X R15, RZ, RZ, R131.reuse, P1 ;  /* 0x000000ffff0f7224 */ /* 0x100fe200008e0683 */
[----:B------:R-:W-:Y:S02]  /*74d0*/  SHF.R.U64 R6, R6, 0x3, RZ ;  /* 0x0000000306067819 */ /* 0x000fe400000012ff */
[----:B------:R-:W-:Y:S02]  /*74e0*/  IADD3 R191, P5, R130, 0x2040, RZ ;  /* 0x0000204082bf7810 */ /* 0x000fe40007fbe0ff */
[----:B------:R-:W-:Y:S02]  /*74f0*/  SHF.R.U64 R4, R4, 0x3, RZ ;  /* 0x0000000304047819 */ /* 0x000fe400000012ff */
[----:B------:R-:W-:Y:S01]  /*7500*/  IADD3 R183, P6, R130, 0x2020, RZ ;  /* 0x0000202082b77810 */ /* 0x000fe20007fde0ff */
[----:B------:R-:W-:Y:S01]  /*7510*/  IMAD.X R95, RZ, RZ, R131, P5 ;  /* 0x000000ffff5f7224 */ /* 0x000fe200028e0683 */
[----:B------:R-:W-:-:S02]  /*7520*/  LOP3.LUT R20, R6, R177, RZ, 0x3c, !PT ;  /* 0x000000b106147212 */ /* 0x000fc400078e3cff */
[----:B------:R-:W-:Y:S01]  /*7530*/  IADD3 R179, P4, R130, 0x60, RZ ;  /* 0x0000006082b37810 */ /* 0x000fe20007f9e0ff */
[----:B------:R-:W-:Y:S01]  /*7540*/  IMAD.X R91, RZ, RZ, R131, P6 ;  /* 0x000000ffff5b7224 */ /* 0x000fe200030e0683 */
[----:B------:R-:W-:Y:S02]  /*7550*/  LOP3.LUT R14, R4, R167, RZ, 0x3c, !PT ;  /* 0x000000a7040e7212 */ /* 0x000fe400078e3cff */
[----:B------:R-:W-:Y:S02]  /*7560*/  LOP3.LUT R6, R191, 0x380, RZ, 0xc0, !PT ;  /* 0x00000380bf067812 */ /* 0x000fe400078ec0ff */
[C---:B------:R-:W-:Y:S02]  /*7570*/  LOP3.LUT R13, R130.reuse, 0x380, RZ, 0xc0, !PT ;  /* 0x00000380820d7812 */ /* 0x040fe400078ec0ff */
[----:B------:R-:W-:Y:S02]  /*7580*/  LOP3.LUT R4, R183, 0x380, RZ, 0xc0, !PT ;  /* 0x00000380b7047812 */ /* 0x000fe400078ec0ff */
[----:B------:R-:W-:-:S02]  /*7590*/  IADD3 R181, P3, R130, 0x2000, RZ ;  /* 0x0000200082b57810 */ /* 0x000fc40007f7e0ff */
[C---:B------:R-:W-:Y:S02]  /*75a0*/  IADD3 R195, P1, R130.reuse, 0x4000, RZ ;  /* 0x0000400082c37810 */ /* 0x040fe40007f3e0ff */
[----:B------:R-:W-:Y:S01]  /*75b0*/  IADD3 R193, P2, R130, 0x2060, RZ ;  /* 0x0000206082c17810 */ /* 0x000fe20007f5e0ff */
[--C-:B------:R-:W-:Y:S01]  /*75c0*/  IMAD.X R29, RZ, RZ, R131.reuse, P3 ;  /* 0x000000ffff1d7224 */ /* 0x100fe200018e0683 */
[----:B------:R-:W-:Y:S01]  /*75d0*/  IADD3.X R25, RZ, R131, RZ, P4, !PT ;  /* 0x00000083ff197210 */ /* 0x000fe200027fe4ff */
[----:B------:R-:W-:Y:S01]  /*75e0*/  IMAD.X R103, RZ, RZ, R131, P1 ;  /* 0x000000ffff677224 */ /* 0x000fe200008e0683 */
[----:B------:R-:W-:Y:S02]  /*75f0*/  SHF.R.U64 R6, R6, 0x3, RZ ;  /* 0x0000000306067819 */ /* 0x000fe400000012ff */
[----:B------:R-:W-:Y:S02]  /*7600*/  IADD3 R199, P4, R130, 0x4040, RZ ;  /* 0x0000404082c77810 */ /* 0x000fe40007f9e0ff */
[----:B------:R-:W-:-:S02]  /*7610*/  SHF.R.U64 R13, R13, 0x3, RZ ;  /* 0x000000030d0d7819 */ /* 0x000fc400000012ff */
[----:B------:R-:W-:Y:S01]  /*7620*/  SHF.R.U64 R4, R4, 0x3, RZ ;  /* 0x0000000304047819 */ /* 0x000fe200000012ff */
[--C-:B------:R-:W-:Y:S01]  /*7630*/  IMAD.X R111, RZ, RZ, R131.reuse, P4 ;  /* 0x000000ffff6f7224 */ /* 0x100fe200020e0683 */
[C---:B------:R-:W-:Y:S02]  /*7640*/  IADD3 R197, P0, R130.reuse, 0x4020, RZ ;  /* 0x0000402082c57810 */ /* 0x040fe40007f1e0ff */
[----:B------:R-:W-:Y:S02]  /*7650*/  IADD3.X R99, RZ, R131, RZ, P2, !PT ;  /* 0x00000083ff637210 */ /* 0x000fe400017fe4ff */
[C---:B------:R-:W-:Y:S01]  /*7660*/  IADD3 R201, P3, R130.reuse, 0x4060, RZ ;  /* 0x0000406082c97810 */ /* 0x040fe20007f7e0ff */
[----:B------:R-:W-:Y:S01]  /*7670*/  IMAD.X R107, RZ, RZ, R131, P0 ;  /* 0x000000ffff6b7224 */ /* 0x000fe200000e0683 */
[C---:B------:R-:W-:Y:S02]  /*7680*/  IADD3 R203, P6, R130.reuse, 0x6000, RZ ;  /* 0x0000600082cb7810 */ /* 0x040fe40007fde0ff */
[----:B------:R-:W-:-:S02]  /*7690*/  IADD3 R205, P5, R130, 0x6020, RZ ;  /* 0x0000602082cd7810 */ /* 0x000fc40007fbe0ff */
[C---:B------:R-:W-:Y:S01]  /*76a0*/  IADD3 R207, P2, R130.reuse, 0x6040, RZ ;  /* 0x0000604082cf7810 */ /* 0x040fe20007f5e0ff */
[--C-:B------:R-:W-:Y:S01]  /*76b0*/  IMAD.X R119, RZ, RZ, R131.reuse, P6 ;  /* 0x000000ffff777224 */ /* 0x100fe200030e0683 */
[----:B------:R-:W-:Y:S01]  /*76c0*/  IADD3 R209, P1, R130, 0x6060, RZ ;  /* 0x0000606082d17810 */ /* 0x000fe20007f3e0ff */
[--C-:B------:R-:W-:Y:S01]  /*76d0*/  IMAD.X R123, RZ, RZ, R131.reuse, P5 ;  /* 0x000000ffff7b7224 */ /* 0x100fe200028e0683 */
[----:B------:R-:W-:Y:S01]  /*76e0*/  LOP3.LUT R94, R6, R191, RZ, 0x3c, !PT ;  /* 0x000000bf065e7212 */ /* 0x000fe200078e3cff */
[----:B------:R-:W-:Y:S01]  /*76f0*/  IMAD.X R127, RZ, RZ, R131, P2 ;  /* 0x000000ffff7f7224 */ /* 0x000fe200010e0683 */
[----:B------:R-:W-:Y:S02]  /*7700*/  LOP3.LUT R130, R13, R130, RZ, 0x3c, !PT ;  /* 0x000000820d827212 */ /* 0x000fe400078e3cff */
[----:B------:R-:W-:Y:S02]  /*7710*/  LOP3.LUT R24, R179, 0x380, RZ, 0xc0, !PT ;  /* 0x00000380b3187812 */ /* 0x000fe400078ec0ff */
[----:B------:R-:W-:-:S02]  /*7720*/  LOP3.LUT R90, R4, R183, RZ, 0x3c, !PT ;  /* 0x000000b7045a7212 */ /* 0x000fc400078e3cff */
[----:B------:R-:W-:Y:S02]  /*7730*/  LOP3.LUT R6, R199, 0x380, RZ, 0xc0, !PT ;  /* 0x00000380c7067812 */ /* 0x000fe400078ec0ff */
[----:B------:R-:W-:Y:S02]  /*7740*/  LOP3.LUT R28, R181, 0x380, RZ, 0xc0, !PT ;  /* 0x00000380b51c7812 */ /* 0x000fe400078ec0ff */
[----:B------:R-:W-:Y:S02]  /*7750*/  LOP3.LUT R4, R197, 0x380, RZ, 0xc0, !PT ;  /* 0x00000380c5047812 */ /* 0x000fe400078ec0ff */
[----:B------:R-:W-:Y:S02]  /*7760*/  SHF.R.U64 R24, R24, 0x3, RZ ;  /* 0x0000000318187819 */ /* 0x000fe400000012ff */
[----:B------:R-:W-:Y:S02]  /*7770*/  LOP3.LUT R98, R193, 0x380, RZ, 0xc0, !PT ;  /* 0x00000380c1627812 */ /* 0x000fe400078ec0ff */
[----:B------:R-:W-:-:S02]  /*7780*/  SHF.R.U64 R6, R6, 0x3, RZ ;  /* 0x0000000306067819 */ /* 0x000fc400000012ff */
[----:B------:R-:W-:Y:S02]  /*7790*/  MOV R130, R130 ;  /* 0x0000008200827202 */ /* 0x000fe40000000f00 */
[----:B------:R-:W-:Y:S02]  /*77a0*/  SHF.R.U64 R28, R28, 0x3, RZ ;  /* 0x000000031c1c7819 */ /* 0x000fe400000012ff */
[----:B------:R-:W-:Y:S01]  /*77b0*/  LOP3.LUT R102, R195, 0x380, RZ, 0xc0, !PT ;  /* 0x00000380c3667812 */ /* 0x000fe200078ec0ff */
[----:B------:R0:W-:Y:S01]  /*77c0*/  STSM.16.M88.4 [R130], R8 ;  /* 0x0000000882007844 */ /* 0x0001e20000000200 */
[----:B------:R-:W-:Y:S02]  /*77d0*/  SHF.R.U64 R4, R4, 0x3, RZ ;  /* 0x0000000304047819 */ /* 0x000fe400000012ff */
[----:B------:R-:W-:Y:S02]  /*77e0*/  LOP3.LUT R27, R209, 0x380, RZ, 0xc0, !PT ;  /* 0x00000380d11b7812 */ /* 0x000fe400078ec0ff */
[----:B------:R-:W-:-:S02]  /*77f0*/  LOP3.LUT R114, R201, 0x380, RZ, 0xc0, !PT ;  /* 0x00000380c9727812 */ /* 0x000fc400078ec0ff */
[----:B------:R-:W-:Y:S02]  /*7800*/  LOP3.LUT R24, R24, R179, RZ, 0x3c, !PT ;  /* 0x000000b318187212 */ /* 0x000fe400078e3cff */
[----:B------:R-:W-:Y:S02]  /*7810*/  SHF.R.U64 R98, R98, 0x3, RZ ;  /* 0x0000000362627819 */ /* 0x000fe400000012ff */
[----:B------:R-:W-:Y:S02]  /*7820*/  LOP3.LUT R110, R6, R199, RZ, 0x3c, !PT ;  /* 0x000000c7066e7212 */ /* 0x000fe400078e3cff */
[----:B------:R-:W-:Y:S02]  /*7830*/  LOP3.LUT R28, R28, R181, RZ, 0x3c, !PT ;  /* 0x000000b51c1c7212 */ /* 0x000fe400078e3cff */
[----:B------:R-:W-:Y:S02]  /*7840*/  SHF.R.U64 R102, R102, 0x3, RZ ;  /* 0x0000000366667819 */ /* 0x000fe400000012ff */
[----:B------:R-:W-:-:S02]  /*7850*/  LOP3.LUT R118, R203, 0x380, RZ, 0xc0, !PT ;  /* 0x00000380cb767812 */ /* 0x000fc400078ec0ff */
[----:B------:R-:W-:Y:S02]  /*7860*/  LOP3.LUT R106, R4, R197, RZ, 0x3c, !PT ;  /* 0x000000c5046a7212 */ /* 0x000fe400078e3cff */
[----:B------:R-:W-:Y:S02]  /*7870*/  LOP3.LUT R6, R207, 0x380, RZ, 0xc0, !PT ;  /* 0x00000380cf067812 */ /* 0x000fe400078ec0ff */
[----:B------:R-:W-:Y:S02]  /*7880*/  SHF.R.U64 R12, R27, 0x3, RZ ;  /* 0x000000031b0c7819 */ /* 0x000fe400000012ff */
[----:B------:R-:W-:Y:S02]  /*7890*/  LOP3.LUT R4, R205, 0x380, RZ, 0xc0, !PT ;  /* 0x00000380cd047812 */ /* 0x000fe400078ec0ff */
[----:B------:R-:W-:Y:S02]  /*78a0*/  MOV R27, R14 ;  /* 0x0000000e001b7202 */ /* 0x000fe40000000f00 */
[----:B0-----:R-:W-:-:S02]  /*78b0*/  F2FP.BF16.F32.PACK_AB R8, R33, R161 ;  /* 0x000000a12108723e */ /* 0x001fc400000010ff */
[----:B------:R-:W-:Y:S02]  /*78c0*/  F2FP.BF16.F32.PACK_AB R9, R35, R34 ;  /* 0x000000222309723e */ /* 0x000fe400000010ff */
[----:B------:R-:W-:Y:S02]  /*78d0*/  F2FP.BF16.F32.PACK_AB R10, R37, R153 ;  /* 0x00000099250a723e */ /* 0x000fe400000010ff */
[----:B------:R-:W-:Y:S02]  /*78e0*/  F2FP.BF16.F32.PACK_AB R11, R39, R38 ;  /* 0x00000026270b723e */ /* 0x000fe400000010ff */
[----:B------:R-:W-:Y:S02]  /*78f0*/  SHF.R.U64 R114, R114, 0x3, RZ ;  /* 0x0000000372727819 */ /* 0x000fe400000012ff */
[----:B------:R-:W-:Y:S01]  /*7900*/  MOV R20, R20 ;  /* 0x0000001400147202 */ /* 0x000fe20000000f00 */
[----:B------:R0:W-:Y:S01]  /*7910*/  STSM.16.M88.4 [R27], R8 ;  /* 0x000000081b007844 */ /* 0x0001e20000000200 */
[----:B------:R-:W-:-:S02]  /*7920*/  LOP3.LUT R98, R98, R193, RZ, 0x3c, !PT ;  /* 0x000000c162627212 */ /* 0x000fc400078e3cff */
[----:B------:R-:W-:Y:S01]  /*7930*/  MOV R24, R24 ;  /* 0x0000001800187202 */ /* 0x000fe20000000f00 */
[----:B------:R-:W-:Y:S01]  /*7940*/  STSM.16.M88.4 [R20], R40 ;  /* 0x0000002814007844 */ /* 0x000fe20000000200 */
[----:B------:R-:W-:Y:S02]  /*7950*/  LOP3.LUT R102, R102, R195, RZ, 0x3c, !PT ;  /* 0x000000c366667212 */ /* 0x000fe400078e3cff */
[----:B------:R-:W-:Y:S01]  /*7960*/  SHF.R.U64 R118, R118, 0x3, RZ ;  /* 0x0000000376767819 */ /* 0x000fe200000012ff */
[----:B------:R-:W-:Y:S01]  /*7970*/  STSM.16.M88.4 [R24], R48 ;  /* 0x0000003018007844 */ /* 0x000fe20000000200 */
[----:B------:R-:W-:Y:S02]  /*7980*/  SHF.R.U64 R6, R6, 0x3, RZ ;  /* 0x0000000306067819 */ /* 0x000fe400000012ff */
[----:B------:R-:W-:Y:S02]  /*7990*/  MOV R28, R28 ;  /* 0x0000001c001c7202 */ /* 0x000fe40000000f00 */
[----:B------:R-:W-:-:S02]  /*79a0*/  F2FP.BF16.F32.PACK_AB R59, R63, R62 ;  /* 0x0000003e3f3b723e */ /* 0x000fc400000010ff */
[----:B------:R-:W-:Y:S01]  /*79b0*/  F2FP.BF16.F32.PACK_AB R65, R67, R66 ;  /* 0x000000424341723e */ /* 0x000fe200000010ff */
[----:B0-----:R-:W-:Y:S01]  /*79c0*/  IMAD.U32 R11, RZ, RZ, UR6 ;  /* 0x00000006ff0b7e24 */ /* 0x001fe2000f8e00ff */
[----:B------:R-:W-:Y:S01]  /*79d0*/  F2FP.BF16.F32.PACK_AB R72, R73, R72 ;  /* 0x000000484948723e */ /* 0x000fe200000010ff */
[----:B------:R-:W-:Y:S01]  /*79e0*/  STSM.16.M88.4 [R28], R56 ;  /* 0x000000381c007844 */ /* 0x000fe20000000200 */
[----:B------:R-:W-:Y:S01]  /*79f0*/  SHF.R.U64 R4, R4, 0x3, RZ ;  /* 0x0000000304047819 */ /* 0x000fe200000012ff */
[----:B------:R-:W-:Y:S01]  /*7a00*/  ULDC.64 UR6, c[0x0][0xbe0] ;  /* 0x0002f80000067ab9 */ /* 0x000fe20000000a00 */
[----:B------:R-:W-:Y:S01]  /*7a10*/  MOV R15, R90 ;  /* 0x0000005a000f7202 */ /* 0x000fe20000000f00 */
[----:B------:R-:W-:Y:S01]  /*7a20*/  IMAD.U32 R10, RZ, RZ, UR4 ;  /* 0x00000004ff0a7e24 */ /* 0x000fe2000f8e00ff */
[----:B------:R-:W-:Y:S02]  /*7a30*/  F2FP.BF16.F32.PACK_AB R66, R69, R68 ;  /* 0x000000444542723e */ /* 0x000fe400000010ff */
[----:B------:R-:W-:-:S02]  /*7a40*/  F2FP.BF16.F32.PACK_AB R67, R71, R70 ;  /* 0x000000464743723e */ /* 0x000fc400000010ff */
[----:B------:R-:W-:Y:S02]  /*7a50*/  F2FP.BF16.F32.PACK_AB R73, R75, R74 ;  /* 0x0000004a4b49723e */ /* 0x000fe400000010ff */
[----:B------:R-:W-:Y:S01]  /*7a60*/  F2FP.BF16.F32.PACK_AB R80, R81, R80 ;  /* 0x000000505150723e */ /* 0x000fe200000010ff */
[----:B------:R-:W-:Y:S01]  /*7a70*/  STSM.16.M88.4 [R15], R64 ;  /* 0x000000400f007844 */ /* 0x000fe20000000200 */
[----:B------:R-:W-:Y:S02]  /*7a80*/  IADD3.X R115, RZ, R131, RZ, P3, !PT ;  /* 0x00000083ff737210 */ /* 0x000fe40001ffe4ff */
[----:B------:R-:W-:Y:S02]  /*7a90*/  LOP3.LUT R114, R114, R201, RZ, 0x3c, !PT ;  /* 0x000000c972727212 */ /* 0x000fe400078e3cff */
[----:B------:R-:W-:Y:S02]  /*7aa0*/  MOV R94, R94 ;  /* 0x0000005e005e7202 */ /* 0x000fe40000000f00 */
[----:B------:R-:W-:-:S02]  /*7ab0*/  F2FP.BF16.F32.PACK_AB R74, R77, R76 ;  /* 0x0000004c4d4a723e */ /* 0x000fc400000010ff */
[----:B------:R-:W-:Y:S02]  /*7ac0*/  F2FP.BF16.F32.PACK_AB R75, R79, R78 ;  /* 0x0000004e4f4b723e */ /* 0x000fe400000010ff */
[----:B------:R-:W-:Y:S02]  /*7ad0*/  F2FP.BF16.F32.PACK_AB R81, R83, R82 ;  /* 0x000000525351723e */ /* 0x000fe400000010ff */
[----:B------:R-:W-:Y:S01]  /*7ae0*/  MOV R14, R98 ;  /* 0x00000062000e7202 */ /* 0x000fe20000000f00 */
[----:B------:R-:W-:Y:S01]  /*7af0*/  STSM.16.M88.4 [R94], R72 ;  /* 0x000000485e007844 */ /* 0x000fe20000000200 */
[----:B------:R-:W-:Y:S02]  /*7b00*/  F2FP.BF16.F32.PACK_AB R82, R85, R84 ;  /* 0x000000545552723e */ /* 0x000fe400000010ff */
[----:B------:R-:W-:Y:S02]  /*7b10*/  F2FP.BF16.F32.PACK_AB R83, R87, R86 ;  /* 0x000000565753723e */ /* 0x000fe400000010ff */
[----:B------:R-:W-:-:S02]  /*7b20*/  F2FP.BF16.F32.PACK_AB R88, R89, R88 ;  /* 0x000000585958723e */ /* 0x000fc400000010ff */
[----:B------:R-:W-:Y:S01]  /*7b30*/  LOP3.LUT R118, R118, R203, RZ, 0x3c, !PT ;  /* 0x000000cb76767212 */ /* 0x000fe200078e3cff */
[----:B------:R-:W-:Y:S01]  /*7b40*/  STSM.16.M88.4 [R14], R80 ;  /* 0x000000500e007844 */ /* 0x000fe20000000200 */
[----:B------:R-:W-:Y:S02]  /*7b50*/  LOP3.LUT R126, R6, R207, RZ, 0x3c, !PT ;  /* 0x000000cf067e7212 */ /* 0x000fe400078e3cff */
[----:B------:R-:W-:Y:S02]  /*7b60*/  MOV R102, R102 ;  /* 0x0000006600667202 */ /* 0x000fe40000000f00 */
[----:B------:R-:W-:Y:S02]  /*7b70*/  F2FP.BF16.F32.PACK_AB R89, R30, R26 ;  /* 0x0000001a1e59723e */ /* 0x000fe400000010ff */
[----:B------:R-:W-:Y:S02]  /*7b80*/  F2FP.BF16.F32.PACK_AB R90, R93, R92 ;  /* 0x0000005c5d5a723e */ /* 0x000fe400000010ff */
[----:B------:R-:W-:-:S02]  /*7b90*/  F2FP.BF16.F32.PACK_AB R91, R36, R32 ;  /* 0x00000020245b723e */ /* 0x000fc400000010ff */
[----:B------:R-:W-:Y:S02]  /*7ba0*/  F2FP.BF16.F32.PACK_AB R96, R97, R96 ;  /* 0x000000606160723e */ /* 0x000fe400000010ff */
[----:B------:R-:W-:Y:S01]  /*7bb0*/  LOP3.LUT R122, R4, R205, RZ, 0x3c, !PT ;  /* 0x000000cd047a7212 */ /* 0x000fe200078e3cff */
[----:B------:R-:W-:Y:S01]  /*7bc0*/  STSM.16.M88.4 [R102], R88 ;  /* 0x0000005866007844 */ /* 0x000fe20000000200 */
[----:B------:R-:W-:Y:S02]  /*7bd0*/  MOV R6, R106 ;  /* 0x0000006a00067202 */ /* 0x000fe40000000f00 */
[----:B------:R-:W-:Y:S02]  /*7be0*/  F2FP.BF16.F32.PACK_AB R97, R155, R154 ;  /* 0x0000009a9b61723e */ /* 0x000fe400000010ff */
[----:B------:R-:W-:Y:S02]  /*7bf0*/  F2FP.BF16.F32.PACK_AB R98, R101, R100 ;  /* 0x000000646562723e */ /* 0x000fe400000010ff */
[----:B------:R-:W-:-:S02]  /*7c00*/  F2FP.BF16.F32.PACK_AB R99, R157, R156 ;  /* 0x0000009c9d63723e */ /* 0x000fc400000010ff */
[----:B------:R-:W-:Y:S02]  /*7c10*/  F2FP.BF16.F32.PACK_AB R104, R105, R104 ;  /* 0x000000686968723e */ /* 0x000fe400000010ff */
[----:B------:R-:W-:Y:S01]  /*7c20*/  MOV R110, R110 ;  /* 0x0000006e006e7202 */ /* 0x000fe20000000f00 */
[----:B------:R-:W-:Y:S01]  /*7c30*/  STSM.16.M88.4 [R6], R96 ;  /* 0x0000006006007844 */ /* 0x000fe20000000200 */
[----:B------:R-:W-:Y:S02]  /*7c40*/  MOV R4, R114 ;  /* 0x0000007200047202 */ /* 0x000fe40000000f00 */
[----:B------:R-:W-:Y:S02]  /*7c50*/  F2FP.BF16.F32.PACK_AB R105, R159, R158 ;  /* 0x0000009e9f69723e */ /* 0x000fe400000010ff */
[----:B------:R-:W-:Y:S02]  /*7c60*/  F2FP.BF16.F32.PACK_AB R106, R109, R108 ;  /* 0x0000006c6d6a723e */ /* 0x000fe400000010ff */
[----:B------:R-:W-:-:S02]  /*7c70*/  F2FP.BF16.F32.PACK_AB R107, R162, R160 ;  /* 0x000000a0a26b723e */ /* 0x000fc400000010ff */
[----:B------:R-:W-:Y:S02]  /*7c80*/  F2FP.BF16.F32.PACK_AB R112, R113, R112 ;  /* 0x000000707170723e */ /* 0x000fe400000010ff */
[----:B------:R-:W-:Y:S01]  /*7c90*/  IADD3.X R13, RZ, R131, RZ, P1, !PT ;  /* 0x00000083ff0d7210 */ /* 0x000fe20000ffe4ff */
[----:B------:R-:W-:Y:S01]  /*7ca0*/  STSM.16.M88.4 [R110], R104 ;  /* 0x000000686e007844 */ /* 0x000fe20000000200 */
[----:B------:R-:W-:Y:S02]  /*7cb0*/  LOP3.LUT R12, R12, R209, RZ, 0x3c, !PT ;  /* 0x000000d10c0c7212 */ /* 0x000fe400078e3cff */
[----:B------:R-:W-:Y:S02]  /*7cc0*/  F2FP.BF16.F32.PACK_AB R113, R164, R163 ;  /* 0x000000a3a471723e */ /* 0x000fe400000010ff */
[----:B------:R-:W-:Y:S02]  /*7cd0*/  F2FP.BF16.F32.PACK_AB R114, R117, R116 ;  /* 0x000000747572723e */ /* 0x000fe400000010ff */
[----:B------:R-:W-:-:S02]  /*7ce0*/  F2FP.BF16.F32.PACK_AB R115, R168, R166 ;  /* 0x000000a6a873723e */ /* 0x000fc400000010ff */
[----:B------:R-:W-:Y:S02]  /*7cf0*/  F2FP.BF16.F32.PACK_AB R169, R170, R169 ;  /* 0x000000a9aaa9723e */ /* 0x000fe400000010ff */
[----:B------:R-:W-:Y:S01]  /*7d00*/  MOV R118, R118 ;  /* 0x0000007600767202 */ /* 0x000fe20000000f00 */
[----:B------:R0:W-:Y:S01]  /*7d10*/  STSM.16.M88.4 [R4], R112 ;  /* 0x0000007004007844 */ /* 0x0001e20000000200 */
[----:B------:R-:W-:Y:S02]  /*7d20*/  F2FP.BF16.F32.PACK_AB R168, R121, R120 ;  /* 0x0000007879a8723e */ /* 0x000fe400000010ff */
[----:B------:R-:W-:Y:S02]  /*7d30*/  F2FP.BF16.F32.PACK_AB R170, R125, R124 ;  /* 0x0000007c7daa723e */ /* 0x000fe400000010ff */
[----:B------:R-:W-:Y:S02]  /*7d40*/  F2FP.BF16.F32.PACK_AB R171, R172, R171 ;  /* 0x000000abacab723e */ /* 0x000fe400000010ff */
[----:B------:R-:W-:-:S02]  /*7d50*/  F2FP.BF16.F32.PACK_AB R173, R174, R173 ;  /* 0x000000adaead723e */ /* 0x000fc400000010ff */
[----:B------:R-:W-:Y:S01]  /*7d60*/  F2FP.BF16.F32.PACK_AB R136, R137, R136 ;  /* 0x000000888988723e */ /* 0x000fe200000010ff */
[----:B------:R-:W-:Y:S01]  /*7d70*/  STSM.16.M88.4 [R118], R168 ;  /* 0x000000a876007844 */ /* 0x000fe20000000200 */
[----:B------:R-:W-:Y:S02]  /*7d80*/  MOV R122, R122 ;  /* 0x0000007a007a7202 */ /* 0x000fe40000000f00 */
        /* <DEDUP_REMOVED lines=10> */
[----:B------:R-:W-:Y:S01]  /*7e30*/  MOV R12, R12 ;  /* 0x0000000c000c7202 */ /* 0x000fe20000000f00 */
[----:B------:R-:W-:Y:S01]  /*7e40*/  STSM.16.M88.4 [R126], R136 ;  /* 0x000000887e007844 */ /* 0x000fe20000000200 */
[----:B------:R-:W-:-:S02]  /*7e50*/  F2FP.BF16.F32.PACK_AB R146, R149, R148 ;  /* 0x000000949592723e */ /* 0x000fc400000010ff */
[----:B------:R-:W-:Y:S01]  /*7e60*/  F2FP.BF16.F32.PACK_AB R147, R151, R150 ;  /* 0x000000969793723e */ /* 0x000fe200000010ff */
[----:B------:R-:W-:Y:S01]  /*7e70*/  UISETP.NE.U32.AND UP1, UPT, UR6, URZ, UPT ;  /* 0x0000003f0600728c */ /* 0x000fe2000bf25070 */
[----:B------:R-:W-:-:S03]  /*7e80*/  PLOP3.LUT P0, PT, PT, PT, UP0, 0x80, 0x0 ;  /* 0x000000000000781c */ /* 0x000fc60003f0f008 */
[----:B------:R1:W-:Y:S01]  /*7e90*/  STSM.16.M88.4 [R12], R144 ;  /* 0x000000900c007844 */ /* 0x0003e20000000200 */
[----:B------:R-:W-:Y:S01]  /*7ea0*/  BAR.SYNC.DEFER_BLOCKING 0x1, 0x100 ;  /* 0x0044000000007b1d */ /* 0x000fe20000010000 */
[----:B------:R-:W-:-:S07]  /*7eb0*/  UISETP.NE.AND.EX UP1, UPT, UR7, URZ, UPT, UP1 ;  /* 0x0000003f0700728c */ /* 0x000fce000bf25310 */
[----:B0-----:R-:W0:Y:S01]  /*7ec0*/  LDC R4, c[0x0][0xa88] ;  /* 0x0002a200ff047b82 */ /* 0x001e220000000800 */
[----:B------:R-:W-:-:S03]  /*7ed0*/  PLOP3.LUT P6, PT, PT, PT, UP1, 0x80, 0x0 ;  /* 0x000000000000781c */ /* 0x000fc60003fcf018 */
[----:B------:R-:W-:-:S04]  /*7ee0*/  @UP1 UIADD3 UR6, UP2, UR8, UR6, URZ ;  /* 0x0000000608061290 */ /* 0x000fc8000ff5e03f */
[----:B------:R-:W-:Y:S02]  /*7ef0*/  @UP1 UIADD3.X UR7, UR9, UR7, URZ, UP2, !UPT ;  /* 0x0000000709071290 */ /* 0x000fe400097fe43f */
[----:B------:R-:W-:-:S04]  /*7f00*/  MOV R14, UR6 ;  /* 0x00000006000e7c02 */ /* 0x000fc80008000f00 */
[----:B------:R-:W-:Y:S01]  /*7f10*/  IMAD.U32 R15, RZ, RZ, UR7 ;  /* 0x00000007ff0f7e24 */ /* 0x000fe2000f8e00ff */
[----:B------:R-:W2:Y:S01]  /*7f20*/  @P0 LDG.E R6, desc[UR38][R10.64] ;  /* 0x000000260a060981 */ /* 0x000ea2000c1e1900 */
[----:B------:R-:W-:-:S04]  /*7f30*/  IMAD R9, R18, 0x40, R2 ;  /* 0x0000004012097824 */ /* 0x000fc800078e0202 */
[----:B------:R-:W-:Y:S01]  /*7f40*/  IMAD.WIDE R134, R9, 0x2, R134 ;  /* 0x0000000209867825 */ /* 0x000fe200078e0286 */
[----:B0-----:R0:W5:Y:S02]  /*7f50*/  @P6 LDG.E R4, desc[UR38][R14.64] ;  /* 0x000000260e046981 */ /* 0x001164000c1e1900 */
[C---:B------:R-:W-:Y:S02]  /*7f60*/  IADD3 R9, P2, R134.reuse, 0x1000, RZ ;  /* 0x0000100086097810 */ /* 0x040fe40007f5e0ff */
[C---:B------:R-:W-:Y:S02]  /*7f70*/  IADD3 R29, P1, R134.reuse, 0x2000, RZ ;  /* 0x00002000861d7810 */ /* 0x040fe40007f3e0ff */
[----:B-1----:R-:W-:Y:S02]  /*7f80*/  P2R R12, PR, RZ, 0x4 ;  /* 0x00000004ff0c7803 */ /* 0x002fe40000000000 */
[C---:B------:R-:W-:Y:S02]  /*7f90*/  IADD3 R25, P2, R134.reuse, 0x3000, RZ ;  /* 0x0000300086197810 */ /* 0x040fe40007f5e0ff */
[----:B------:R-:W-:-:S02]  /*7fa0*/  IADD3 R41, P3, R134, 0x4000, RZ ;  /* 0x0000400086297810 */ /* 0x000fc40007f7e0ff */
[C---:B------:R-:W-:Y:S02]  /*7fb0*/  IADD3 R33, P4, R134.reuse, 0x5000, RZ ;  /* 0x0000500086217810 */ /* 0x040fe40007f9e0ff */
[----:B------:R-:W-:Y:S02]  /*7fc0*/  IADD3 R49, P5, R134, 0x6000, RZ ;  /* 0x0000600086317810 */ /* 0x000fe40007fbe0ff */
[----:B------:R-:W-:Y:S02]  /*7fd0*/  LOP3.LUT R8, R9, 0x380, RZ, 0xc0, !PT ;  /* 0x0000038009087812 */ /* 0x000fe400078ec0ff */
[----:B------:R-:W-:Y:S02]  /*7fe0*/  LOP3.LUT R28, R29, 0x380, RZ, 0xc0, !PT ;  /* 0x000003801d1c7812 */ /* 0x000fe400078ec0ff */
[----:B------:R-:W-:Y:S02]  /*7ff0*/  LOP3.LUT R24, R25, 0x380, RZ, 0xc0, !PT ;  /* 0x0000038019187812 */ /* 0x000fe400078ec0ff */
[----:B------:R-:W-:-:S02]  /*8000*/  LOP3.LUT R40, R41, 0x380, RZ, 0xc0, !PT ;  /* 0x0000038029287812 */ /* 0x000fc400078ec0ff */
[----:B------:R-:W-:Y:S02]  /*8010*/  LOP3.LUT R32, R33, 0x380, RZ, 0xc0, !PT ;  /* 0x0000038021207812 */ /* 0x000fe400078ec0ff */
[----:B------:R-:W-:Y:S01]  /*8020*/  LOP3.LUT R48, R49, 0x380, RZ, 0xc0, !PT ;  /* 0x0000038031307812 */ /* 0x000fe200078ec0ff */
[----:B------:R-:W-:Y:S01]  /*8030*/  UMOV UR4, URZ ;  /* 0x0000003f00047c82 */ /* 0x000fe20008000000 */
[----:B------:R-:W-:Y:S02]  /*8040*/  SHF.R.U64 R8, R8, 0x3, RZ ;  /* 0x0000000308087819 */ /* 0x000fe400000012ff */
[----:B------:R-:W-:Y:S02]  /*8050*/  SHF.R.U64 R28, R28, 0x3, RZ ;  /* 0x000000031c1c7819 */ /* 0x000fe400000012ff */
[----:B------:R-:W-:Y:S02]  /*8060*/  SHF.R.U64 R24, R24, 0x3, RZ ;  /* 0x0000000318187819 */ /* 0x000fe400000012ff */
[----:B------:R-:W-:-:S02]  /*8070*/  SHF.R.U64 R40, R40, 0x3, RZ ;  /* 0x0000000328287819 */ /* 0x000fc400000012ff */
[----:B------:R-:W-:Y:S02]  /*8080*/  SHF.R.U64 R32, R32, 0x3, RZ ;  /* 0x0000000320207819 */ /* 0x000fe400000012ff */
[----:B------:R-:W-:Y:S02]  /*8090*/  SHF.R.U64 R48, R48, 0x3, RZ ;  /* 0x0000000330307819 */ /* 0x000fe400000012ff */
[----:B------:R-:W-:Y:S02]  /*80a0*/  LOP3.LUT R8, R8, R9, RZ, 0x3c, !PT ;  /* 0x0000000908087212 */ /* 0x000fe400078e3cff */
[----:B------:R-:W-:Y:S02]  /*80b0*/  LOP3.LUT R28, R28, R29, RZ, 0x3c, !PT ;  /* 0x0000001d1c1c7212 */ /* 0x000fe400078e3cff */
[----:B------:R-:W-:Y:S02]  /*80c0*/  LOP3.LUT R24, R24, R25, RZ, 0x3c, !PT ;  /* 0x0000001918187212 */ /* 0x000fe400078e3cff */
[----:B------:R-:W-:-:S02]  /*80d0*/  LOP3.LUT R40, R40, R41, RZ, 0x3c, !PT ;  /* 0x0000002928287212 */ /* 0x000fc400078e3cff */
[----:B------:R-:W-:Y:S02]  /*80e0*/  LOP3.LUT R32, R32, R33, RZ, 0x3c, !PT ;  /* 0x0000002120207212 */ /* 0x000fe400078e3cff */
[----:B------:R-:W-:Y:S02]  /*80f0*/  LOP3.LUT R48, R48, R49, RZ, 0x3c, !PT ;  /* 0x0000003130307212 */ /* 0x000fe400078e3cff */
[----:B--2---:R-:W-:Y:S01]  /*8100*/  @P0 R2UR UR4, R6 ;  /* 0x00000000060402ca */ /* 0x004fe200000e0000 */
[----:B0-----:R-:W-:-:S14]  /*8110*/  @P6 BRA `(.L_x_289) ;  /* 0x0000000000106947 */ /* 0x001fdc0003800000 */
[----:B------:R-:W-:Y:S05]  /*8120*/  @!P0 BRA `(.L_x_289) ;  /* 0x00000000000c8947 */ /* 0x000fea0003800000 */
[----:B------:R-:W2:Y:S04]  /*8130*/  LDG.E R13, desc[UR38][R10.64] ;  /* 0x000000260a0d7981 */ /* 0x000ea8000c1e1900 */
[----:B-----5:R-:W2:Y:S02]  /*8140*/  LDG.E R4, desc[UR38][R10.64+0x4] ;  /* 0x000004260a047981 */ /* 0x020ea4000c1e1900 */
[----:B--2---:R-:W-:-:S07]  /*8150*/  IMAD.IADD R4, R4, 0x1, -R13 ;  /* 0x0000000104047824 */ /* 0x004fce00078e0a0d */
.L_x_289:
[----:B------:R-:W0:Y:S01]  /*8160*/  SHFL.IDX PT, R6, R188, RZ, 0x1f ;  /* 0x00001fffbc067589 */ /* 0x000e2200000e0000 */
[----:B------:R-:W-:Y:S01]  /*8170*/  ISETP.NE.AND P6, PT, R12, RZ, PT ;  /* 0x000000ff0c00720c */ /* 0x000fe20003fc5270 */
[--C-:B------:R-:W-:Y:S01]  /*8180*/  IMAD.X R25, RZ, RZ, R135.reuse, P2 ;  /* 0x000000ffff197224 */ /* 0x100fe200010e0687 */
[C---:B------:R-:W-:Y:S01]  /*8190*/  IADD3 R37, P0, R134.reuse, 0x7000, RZ ;  /* 0x0000700086257810 */ /* 0x040fe20007f1e0ff */
[--C-:B------:R-:W-:Y:S01]  /*81a0*/  IMAD.X R41, RZ, RZ, R135.reuse, P3 ;  /* 0x000000ffff297224 */ /* 0x100fe200018e0687 */
[----:B------:R-:W-:Y:S01]  /*81b0*/  IADD3.X R29, RZ, R135, RZ, P1, !PT ;  /* 0x00000087ff1d7210 */ /* 0x000fe20000ffe4ff */
[--C-:B------:R-:W-:Y:S01]  /*81c0*/  IMAD.X R9, RZ, RZ, R135.reuse, P6 ;  /* 0x000000ffff097224 */ /* 0x100fe200030e0687 */
[C---:B------:R-:W-:Y:S01]  /*81d0*/  IADD3 R53, P6, R134.reuse, 0x8000, RZ ;  /* 0x0000800086357810 */ /* 0x040fe20007fde0ff */
[----:B------:R-:W-:Y:S01]  /*81e0*/  IMAD.X R33, RZ, RZ, R135, P4 ;  /* 0x000000ffff217224 */ /* 0x000fe200020e0687 */
[----:B------:R-:W-:Y:S01]  /*81f0*/  IADD3 R45, P1, R134, 0x9000, RZ ;  /* 0x00009000862d7810 */ /* 0x000fe20007f3e0ff */
[----:B------:R-:W-:Y:S01]  /*8200*/  USHF.R.S32.HI UR9, URZ, 0x1f, UR4 ;  /* 0x0000001f3f097899 */ /* 0x000fe20008011404 */
[----:B------:R-:W-:Y:S01]  /*8210*/  LOP3.LUT R52, R53, 0x380, RZ, 0xc0, !PT ;  /* 0x0000038035347812 */ /* 0x000fe200078ec0ff */
[----:B------:R-:W-:Y:S01]  /*8220*/  USHF.R.S32.HI UR12, URZ, 0x1f, UR46 ;  /* 0x0000001f3f0c7899 */ /* 0x000fe2000801142e */
[----:B------:R-:W-:Y:S01]  /*8230*/  LOP3.LUT R36, R37, 0x380, RZ, 0xc0, !PT ;  /* 0x0000038025247812 */ /* 0x000fe200078ec0ff */
[----:B------:R-:W-:Y:S01]  /*8240*/  USEL UR44, UR44, URZ, !UP0 ;  /* 0x0000003f2c2c7287 */ /* 0x000fe2000c000000 */
[----:B------:R-:W-:Y:S01]  /*8250*/  LOP3.LUT R44, R45, 0x380, RZ, 0xc0, !PT ;  /* 0x000003802d2c7812 */ /* 0x000fe200078ec0ff */
[----:B------:R-:W-:Y:S01]  /*8260*/  USEL UR45, UR45, URZ, !UP0 ;  /* 0x0000003f2d2d7287 */ /* 0x000fe2000c000000 */
[----:B------:R-:W-:-:S02]  /*8270*/  SHF.R.U64 R52, R52, 0x3, RZ ;  /* 0x0000000334347819 */ /* 0x000fc400000012ff */
[----:B------:R-:W-:Y:S02]  /*8280*/  SHF.R.U64 R36, R36, 0x3, RZ ;  /* 0x0000000324247819 */ /* 0x000fe400000012ff */
[----:B------:R-:W-:Y:S02]  /*8290*/  SHF.R.U64 R44, R44, 0x3, RZ ;  /* 0x000000032c2c7819 */ /* 0x000fe400000012ff */
[----:B------:R-:W-:Y:S01]  /*82a0*/  LOP3.LUT R52, R52, R53, RZ, 0x3c, !PT ;  /* 0x0000003534347212 */ /* 0x000fe200078e3cff */
[--C-:B------:R-:W-:Y:S01]  /*82b0*/  IMAD.X R53, RZ, RZ, R135.reuse, P6 ;  /* 0x000000ffff357224 */ /* 0x100fe200030e0687 */
[----:B------:R-:W-:Y:S01]  /*82c0*/  LOP3.LUT R36, R36, R37, RZ, 0x3c, !PT ;  /* 0x0000002524247212 */ /* 0x000fe200078e3cff */
[--C-:B------:R-:W-:Y:S01]  /*82d0*/  IMAD.X R37, RZ, RZ, R135.reuse, P0 ;  /* 0x000000ffff257224 */ /* 0x100fe200000e0687 */
[----:B0-----:R-:W-:Y:S02]  /*82e0*/  ISETP.NE.AND P6, PT, R6, RZ, PT ;  /* 0x000000ff0600720c */ /* 0x001fe40003fc5270 */
[----:B------:R-:W-:Y:S01]  /*82f0*/  LOP3.LUT R44, R44, R45, RZ, 0x3c, !PT ;  /* 0x0000002d2c2c7212 */ /* 0x000fe200078e3cff */
[----:B------:R-:W-:Y:S01]  /*8300*/  IMAD.X R45, RZ, RZ, R135, P1 ;  /* 0x000000ffff2d7224 */ /* 0x000fe200008e0687 */
[----:B------:R-:W-:-:S02]  /*8310*/  IADD3.X R49, RZ, R135, RZ, P5, !PT ;  /* 0x00000087ff317210 */ /* 0x000fc40002ffe4ff */
[C---:B------:R-:W-:Y:S02]  /*8320*/  IADD3 R61, P2, R134.reuse, 0xa000, RZ ;  /* 0x0000a000863d7810 */ /* 0x040fe40007f5e0ff */
[C---:B------:R-:W-:Y:S02]  /*8330*/  IADD3 R57, P3, R134.reuse, 0xb000, RZ ;  /* 0x0000b00086397810 */ /* 0x040fe40007f7e0ff */
[C---:B------:R-:W-:Y:S02]  /*8340*/  IADD3 R69, P4, R134.reuse, 0xc000, RZ ;  /* 0x0000c00086457810 */ /* 0x040fe40007f9e0ff */
[C---:B------:R-:W-:Y:S02]  /*8350*/  IADD3 R65, P5, R134.reuse, 0xd000, RZ ;  /* 0x0000d00086417810 */ /* 0x040fe40007fbe0ff */
[C---:B------:R-:W-:Y:S02]  /*8360*/  IADD3 R77, P0, R134.reuse, 0xe000, RZ ;  /* 0x0000e000864d7810 */ /* 0x040fe40007f1e0ff */
[----:B------:R-:W-:-:S02]  /*8370*/  IADD3 R11, P1, R134, 0xf000, RZ ;  /* 0x0000f000860b7810 */ /* 0x000fc40007f3e0ff */
[----:B------:R-:W-:Y:S02]  /*8380*/  LOP3.LUT R60, R61, 0x380, RZ, 0xc0, !PT ;  /* 0x000003803d3c7812 */ /* 0x000fe400078ec0ff */
[----:B------:R-:W-:Y:S01]  /*8390*/  LOP3.LUT R56, R57, 0x380, RZ, 0xc0, !PT ;  /* 0x0000038039387812 */ /* 0x000fe200078ec0ff */
[----:B------:R-:W-:Y:S01]  /*83a0*/  IMAD.X R73, RZ, RZ, R135, P1 ;  /* 0x000000ffff497224 */ /* 0x000fe200008e0687 */
[----:B------:R-:W-:Y:S02]  /*83b0*/  LOP3.LUT R68, R69, 0x380, RZ, 0xc0, !PT ;  /* 0x0000038045447812 */ /* 0x000fe400078ec0ff */
[----:B------:R-:W-:Y:S02]  /*83c0*/  LOP3.LUT R64, R65, 0x380, RZ, 0xc0, !PT ;  /* 0x0000038041407812 */ /* 0x000fe400078ec0ff */
[----:B------:R-:W-:Y:S02]  /*83d0*/  LOP3.LUT R76, R77, 0x380, RZ, 0xc0, !PT ;  /* 0x000003804d4c7812 */ /* 0x000fe400078ec0ff */
[----:B------:R-:W-:-:S02]  /*83e0*/  LOP3.LUT R13, R134, 0x380, RZ, 0xc0, !PT ;  /* 0x00000380860d7812 */ /* 0x000fc400078ec0ff */
[----:B------:R-:W-:Y:S02]  /*83f0*/  LOP3.LUT R6, R11, 0x380, RZ, 0xc0, !PT ;  /* 0x000003800b067812 */ /* 0x000fe400078ec0ff */
[----:B------:R-:W-:Y:S02]  /*8400*/  SHF.R.U64 R60, R60, 0x3, RZ ;  /* 0x000000033c3c7819 */ /* 0x000fe400000012ff */
[----:B------:R-:W-:Y:S02]  /*8410*/  SHF.R.U64 R56, R56, 0x3, RZ ;  /* 0x0000000338387819 */ /* 0x000fe400000012ff */
[----:B------:R-:W-:Y:S02]  /*8420*/  SHF.R.U64 R68, R68, 0x3, RZ ;  /* 0x0000000344447819 */ /* 0x000fe400000012ff */
[----:B------:R-:W-:Y:S02]  /*8430*/  SHF.R.U64 R64, R64, 0x3, RZ ;  /* 0x0000000340407819 */ /* 0x000fe400000012ff */
[----:B------:R-:W-:-:S02]  /*8440*/  SHF.R.U64 R76, R76, 0x3, RZ ;  /* 0x000000034c4c7819 */ /* 0x000fc400000012ff */
[----:B------:R-:W-:Y:S02]  /*8450*/  SHF.R.U64 R13, R13, 0x3, RZ ;  /* 0x000000030d0d7819 */ /* 0x000fe400000012ff */
[----:B------:R-:W-:Y:S02]  /*8460*/  SHF.R.U64 R6, R6, 0x3, RZ ;  /* 0x0000000306067819 */ /* 0x000fe400000012ff */
[----:B------:R-:W-:Y:S02]  /*8470*/  LOP3.LUT R60, R60, R61, RZ, 0x3c, !PT ;  /* 0x0000003d3c3c7212 */ /* 0x000fe400078e3cff */
[----:B------:R-:W-:Y:S01]  /*8480*/  LOP3.LUT R56, R56, R57, RZ, 0x3c, !PT ;  /* 0x0000003938387212 */ /* 0x000fe200078e3cff */
[--C-:B------:R-:W-:Y:S01]  /*8490*/  IMAD.X R57, RZ, RZ, R135.reuse, P3 ;  /* 0x000000ffff397224 */ /* 0x100fe200018e0687 */
[----:B------:R-:W-:Y:S01]  /*84a0*/  LOP3.LUT R68, R68, R69, RZ, 0x3c, !PT ;  /* 0x0000004544447212 */ /* 0x000fe200078e3cff */
[--C-:B------:R-:W-:Y:S01]  /*84b0*/  IMAD.X R69, RZ, RZ, R135.reuse, P4 ;  /* 0x000000ffff457224 */ /* 0x100fe200020e0687 */
[----:B------:R-:W-:Y:S01]  /*84c0*/  LOP3.LUT R64, R64, R65, RZ, 0x3c, !PT ;  /* 0x0000004140407212 */ /* 0x000fe200078e3cff */
[----:B------:R-:W-:Y:S01]  /*84d0*/  IMAD.X R65, RZ, RZ, R135, P5 ;  /* 0x000000ffff417224 */ /* 0x000fe200028e0687 */
[----:B------:R-:W-:-:S02]  /*84e0*/  LOP3.LUT R76, R76, R77, RZ, 0x3c, !PT ;  /* 0x0000004d4c4c7212 */ /* 0x000fc400078e3cff */
[-C--:B------:R-:W-:Y:S02]  /*84f0*/  IADD3.X R61, RZ, R135.reuse, RZ, P2, !PT ;  /* 0x00000087ff3d7210 */ /* 0x080fe400017fe4ff */
[----:B------:R-:W-:Y:S02]  /*8500*/  IADD3.X R77, RZ, R135, RZ, P0, !PT ;  /* 0x00000087ff4d7210 */ /* 0x000fe400007fe4ff */
[----:B------:R-:W-:Y:S02]  /*8510*/  LOP3.LUT R134, R13, R134, RZ, 0x3c, !PT ;  /* 0x000000860d867212 */ /* 0x000fe400078e3cff */
[----:B------:R-:W-:Y:S01]  /*8520*/  LOP3.LUT R72, R6, R11, RZ, 0x3c, !PT ;  /* 0x0000000b06487212 */ /* 0x000fe200078e3cff */
[----:B------:R-:W-:Y:S06]  /*8530*/  @P6 BRA `(.L_x_290) ;  /* 0x0000000000686947 */ /* 0x000fec0003800000 */
[----:B------:R-:W-:Y:S01]  /*8540*/  ULDC.64 UR10, c[0x0][0xb70] ;  /* 0x0002dc00000a7ab9 */ /* 0x000fe20000000a00 */
[----:B------:R-:W-:Y:S01]  /*8550*/  UMOV UR6, UR4 ;  /* 0x0000000400067c82 */ /* 0x000fe20008000000 */
[----:B------:R-:W-:Y:S01]  /*8560*/  UIMAD UR8, UR12, UR10, URZ ;  /* 0x0000000a0c0872a4 */ /* 0x000fe2000f8e023f */
[----:B------:R-:W-:Y:S01]  /*8570*/  IMAD.MOV R6, RZ, RZ, -R22 ;  /* 0x000000ffff067224 */ /* 0x000fe200078e0a16 */
[----:B------:R-:W-:Y:S01]  /*8580*/  UMOV UR7, UR9 ;  /* 0x0000000900077c82 */ /* 0x000fe20008000000 */
[----:B------:R-:W-:Y:S01]  /*8590*/  IMAD R13, R187, 0x40, R16 ;  /* 0x00000040bb0d7824 */ /* 0x000fe200078e0210 */
[----:B------:R-:W-:Y:S02]  /*85a0*/  UIMAD.WIDE.U32 UR6, UR46, UR10, UR6 ;  /* 0x0000000a2e0672a5 */ /* 0x000fe4000f8e0006 */
[----:B------:R-:W-:Y:S01]  /*85b0*/  UIMAD UR8, UR46, UR11, UR8 ;  /* 0x0000000b2e0872a4 */ /* 0x000fe2000f8e0208 */
[----:B------:R-:W-:Y:S02]  /*85c0*/  ISETP.NE.AND P0, PT, R17, R6, PT ;  /* 0x000000061100720c */ /* 0x000fe40003f05270 */
[----:B------:R-:W-:Y:S01]  /*85d0*/  ULDC.64 UR10, c[0x0][0xb78] ;  /* 0x0002de00000a7ab9 */ /* 0x000fe20000000a00 */
[----:B------:R-:W-:Y:S01]  /*85e0*/  UIADD3 UR7, UR7, UR8, URZ ;  /* 0x0000000807077290 */ /* 0x000fe2000fffe03f */
[C---:B------:R-:W-:Y:S01]  /*85f0*/  IADD3 R11, R13.reuse, 0x8, RZ ;  /* 0x000000080d0b7810 */ /* 0x040fe20007ffe0ff */
[----:B------:R-:W-:Y:S01]  /*8600*/  UIMAD UR8, UR45, UR10, URZ ;  /* 0x0000000a2d0872a4 */ /* 0x000fe2000f8e023f */
[----:B------:R-:W-:Y:S01]  /*8610*/  SHF.R.S32.HI R6, RZ, 0x1f, R13 ;  /* 0x0000001fff067819 */ /* 0x000fe2000001140d */
[----:B------:R-:W-:Y:S01]  /*8620*/  UIMAD.WIDE.U32 UR6, UR44, UR10, UR6 ;  /* 0x0000000a2c0672a5 */ /* 0x000fe2000f8e0006 */
[-C--:B-----5:R-:W-:Y:S01]  /*8630*/  ISETP.GE.OR P1, PT, R13, R4.reuse, P0 ;  /* 0x000000040d00720c */ /* 0x0a0fe20000726670 */
[----:B------:R-:W-:Y:S01]  /*8640*/  UIMAD UR8, UR44, UR11, UR8 ;  /* 0x0000000b2c0872a4 */ /* 0x000fe2000f8e0208 */
[----:B------:R-:W-:-:S02]  /*8650*/  ISETP.GE.OR P0, PT, R11, R4, P0 ;  /* 0x000000040b00720c */ /* 0x000fc40000706670 */
[----:B------:R-:W-:Y:S01]  /*8660*/  ULDC.64 UR10, c[0x0][0xb40] ;  /* 0x0002d000000a7ab9 */ /* 0x000fe20000000a00 */
[----:B------:R-:W-:Y:S02]  /*8670*/  IADD3 R12, P2, R13, UR6, RZ ;  /* 0x000000060d0c7c10 */ /* 0x000fe4000ff5e0ff */
[----:B------:R-:W-:-:S05]  /*8680*/  IMAD.U32 R15, RZ, RZ, UR8 ;  /* 0x00000008ff0f7e24 */ /* 0x000fca000f8e00ff */
[----:B------:R-:W-:Y:S02]  /*8690*/  IADD3.X R11, R6, UR7, R15, P2, !PT ;  /* 0x00000007060b7c10 */ /* 0x000fe400097fe40f */
[----:B------:R-:W-:-:S04]  /*86a0*/  LEA R10, P2, R12, UR10, 0x2 ;  /* 0x0000000a0c0a7c11 */ /* 0x000fc8000f8410ff */
[----:B------:R-:W-:-:S05]  /*86b0*/  LEA.HI.X R11, R12, UR11, R11, 0x2, P2 ;  /* 0x0000000b0c0b7c11 */ /* 0x000fca00090f140b */
[----:B------:R0:W-:Y:S04]  /*86c0*/  @!P1 STG.E desc[UR38][R10.64], R3 ;  /* 0x000000030a009986 */ /* 0x0001e8000c101926 */
[----:B------:R0:W-:Y:S02]  /*86d0*/  @!P0 STG.E desc[UR38][R10.64+0x20], R0 ;  /* 0x000020000a008986 */ /* 0x0001e4000c101926 */
.L_x_290:
[C---:B------:R-:W-:Y:S01]  /*86e0*/  VIADD R6, R2.reuse, 0x40 ;  /* 0x0000004002067836 */ /* 0x040fe20000000000 */
[----:B------:R-:W-:Y:S01]  /*86f0*/  ULDC UR8, c[0x0][0xa8c] ;  /* 0x0002a30000087ab9 */ /* 0x000fe20000000800 */
[C---:B------:R-:W-:Y:S01]  /*8700*/  VIADD R86, R2.reuse, 0x80 ;  /* 0x0000008002567836 */ /* 0x040fe20000000000 */
[----:B------:R-:W-:Y:S01]  /*8710*/  IADD3 R87, R2, 0xc0, RZ ;  /* 0x000000c002577810 */ /* 0x000fe20007ffe0ff */
[----:B------:R-:W-:Y:S01]  /*8720*/  ULDC.64 UR10, c[0x0][0xaa0] ;  /* 0x0002a800000a7ab9 */ /* 0x000fe20000000a00 */
[----:B------:R-:W-:Y:S01]  /*8730*/  ISETP.GE.AND P1, PT, R6, UR8, PT ;  /* 0x0000000806007c0c */ /* 0x000fe2000bf26270 */
[----:B------:R1:W5:Y:S01]  /*8740*/  LD.E.128 R12, desc[UR38][R134.64] ;  /* 0x00000026860c7980 */ /* 0x000362000c101d00 */
[----:B------:R-:W-:Y:S02]  /*8750*/  ISETP.GE.AND P0, PT, R2, UR8, PT ;  /* 0x0000000802007c0c */ /* 0x000fe4000bf06270 */
[----:B0-----:R-:W-:Y:S01]  /*8760*/  SEL R3, RZ, 0xffffffff, P1 ;  /* 0xffffffffff037807 */ /* 0x001fe20000800000 */
[----:B------:R-:W5:Y:S01]  /*8770*/  LD.E.128 R8, desc[UR38][R8.64] ;  /* 0x0000002608087980 */ /* 0x000f62000c101d00 */
[----:B------:R-:W-:-:S03]  /*8780*/  SEL R0, RZ, 0x1, P0 ;  /* 0x00000001ff007807 */ /* 0x000fc60000000000 */
[----:B------:R-:W-:Y:S01]  /*8790*/  IMAD.SHL.U32 R3, R3, 0x2, RZ ;  /* 0x0000000203037824 */ /* 0x000fe200078e00ff */
[----:B------:R-:W-:Y:S01]  /*87a0*/  ISETP.GE.AND P0, PT, R86, UR8, PT ;  /* 0x0000000856007c0c */ /* 0x000fe2000bf06270 */
[----:B------:R-:W5:Y:S01]  /*87b0*/  LD.E.128 R28, desc[UR38][R28.64] ;  /* 0x000000261c1c7980 */ /* 0x000f62000c101d00 */
[----:B------:R-:W-:Y:S02]  /*87c0*/  ISETP.GE.AND P1, PT, R87, UR8, PT ;  /* 0x0000000857007c0c */ /* 0x000fe4000bf26270 */
[----:B------:R-:W-:Y:S01]  /*87d0*/  LOP3.LUT R0, R3, 0x2, R0, 0xe2, !PT ;  /* 0x0000000203007812 */ /* 0x000fe200078ee200 */
[----:B------:R-:W5:Y:S01]  /*87e0*/  LD.E.128 R24, desc[UR38][R24.64] ;  /* 0x0000002618187980 */ /* 0x000f62000c101d00 */
[----:B------:R-:W-:Y:S02]  /*87f0*/  SEL R3, RZ, 0x4, P0 ;  /* 0x00000004ff037807 */ /* 0x000fe40000000000 */
[----:B------:R-:W-:Y:S01]  /*8800*/  SEL R19, RZ, 0x8, P1 ;  /* 0x00000008ff137807 */ /* 0x000fe20000800000 */
[C---:B------:R-:W-:Y:S01]  /*8810*/  VIADD R20, R2.reuse, 0x180 ;  /* 0x0000018002147836 */ /* 0x040fe20000000000 */
[----:B------:R-:W-:Y:S01]  /*8820*/  UIMAD UR6, UR9, UR10, URZ ;  /* 0x0000000a090672a4 */ /* 0x000fe2000f8e023f */
[C---:B------:R-:W-:Y:S01]  /*8830*/  VIADD R88, R2.reuse, 0x100 ;  /* 0x0000010002587836 */ /* 0x040fe20000000000 */
[----:B------:R-:W-:Y:S01]  /*8840*/  LOP3.LUT R0, R19, R0, R3, 0xfe, !PT ;  /* 0x0000000013007212 */ /* 0x000fe200078efe03 */
[----:B------:R-:W-:Y:S01]  /*8850*/  IMAD.U32 R21, RZ, RZ, UR10 ;  /* 0x0000000aff157e24 */ /* 0x000fe2000f8e00ff */
[--C-:B------:R-:W-:Y:S01]  /*8860*/  SHF.R.S32.HI R3, RZ, 0x1f, R2.reuse ;  /* 0x0000001fff037819 */ /* 0x100fe20000011402 */
[----:B------:R-:W5:Y:S01]  /*8870*/  LD.E.128 R40, desc[UR38][R40.64] ;  /* 0x0000002628287980 */ /* 0x000f62000c101d00 */
[----:B------:R-:W-:Y:S01]  /*8880*/  IADD3 R90, R2, 0x140, RZ ;  /* 0x00000140025a7810 */ /* 0x000fe20007ffe0ff */
[----:B------:R-:W-:Y:S01]  /*8890*/  UIMAD UR6, UR4, UR11, UR6 ;  /* 0x0000000b040672a4 */ /* 0x000fe2000f8e0206 */
[----:B------:R-:W-:Y:S01]  /*88a0*/  ISETP.GE.AND P2, PT, R20, UR8, PT ;  /* 0x0000000814007c0c */ /* 0x000fe2000bf46270 */
[----:B------:R-:W-:Y:S01]  /*88b0*/  IMAD.WIDE.U32 R20, R21, UR4, R2 ;  /* 0x0000000415147c25 */ /* 0x000fe2000f8e0002 */
[----:B------:R-:W-:Y:S01]  /*88c0*/  ISETP.GE.AND P0, PT, R88, UR8, PT ;  /* 0x0000000858007c0c */ /* 0x000fe2000bf06270 */
[----:B------:R-:W-:Y:S01]  /*88d0*/  ULDC.64 UR10, c[0x0][0xae0] ;  /* 0x0002b800000a7ab9 */ /* 0x000fe20000000a00 */
[----:B------:R-:W-:Y:S01]  /*88e0*/  ISETP.GE.AND P1, PT, R90, UR8, PT ;  /* 0x000000085a007c0c */ /* 0x000fe2000bf26270 */
[----:B------:R-:W5:Y:S01]  /*88f0*/  LD.E.128 R32, desc[UR38][R32.64] ;  /* 0x0000002620207980 */ /* 0x000f62000c101d00 */
[----:B------:R-:W-:-:S02]  /*8900*/  UIMAD UR4, UR12, UR10, URZ ;  /* 0x0000000a0c0472a4 */ /* 0x000fc4000f8e023f */
[----:B------:R-:W-:Y:S01]  /*8910*/  MOV R81, UR10 ;  /* 0x0000000a00517c02 */ /* 0x000fe20008000f00 */
[----:B------:R-:W5:Y:S01]  /*8920*/  LD.E.128 R48, desc[UR38][R48.64] ;  /* 0x0000002630307980 */ /* 0x000f62000c101d00 */
[----:B------:R-:W-:-:S03]  /*8930*/  SEL R3, RZ, 0x10, P0 ;  /* 0x00000010ff037807 */ /* 0x000fc60000000000 */
[----:B------:R-:W5:Y:S01]  /*8940*/  LD.E.128 R36, desc[UR38][R36.64] ;  /* 0x0000002624247980 */ /* 0x000f62000c101d00 */
[----:B------:R-:W-:-:S03]  /*8950*/  SEL R19, RZ, 0x20, P1 ;  /* 0x00000020ff137807 */ /* 0x000fc60000800000 */
[----:B------:R-:W5:Y:S01]  /*8960*/  LD.E.128 R52, desc[UR38][R52.64] ;  /* 0x0000002634347980 */ /* 0x000f62000c101d00 */
[----:B------:R-:W-:-:S03]  /*8970*/  VIADD R21, R21, UR6 ;  /* 0x0000000615157c36 */ /* 0x000fc60008000000 */
[----:B------:R-:W5:Y:S04]  /*8980*/  LD.E.128 R44, desc[UR38][R44.64] ;  /* 0x000000262c2c7980 */ /* 0x000f68000c101d00 */
[----:B------:R-:W5:Y:S04]  /*8990*/  LD.E.128 R60, desc[UR38][R60.64] ;  /* 0x000000263c3c7980 */ /* 0x000f68000c101d00 */
[----:B------:R-:W5:Y:S04]  /*89a0*/  LD.E.128 R56, desc[UR38][R56.64] ;  /* 0x0000002638387980 */ /* 0x000f68000c101d00 */
[----:B------:R-:W5:Y:S04]  /*89b0*/  LD.E.128 R68, desc[UR38][R68.64] ;  /* 0x0000002644447980 */ /* 0x000f68000c101d00 */
[----:B------:R-:W5:Y:S04]  /*89c0*/  LD.E.128 R64, desc[UR38][R64.64] ;  /* 0x0000002640407980 */ /* 0x000f68000c101d00 */
[----:B------:R-:W5:Y:S04]  /*89d0*/  LD.E.128 R76, desc[UR38][R76.64] ;  /* 0x000000264c4c7980 */ /* 0x000f68000c101d00 */
[----:B------:R-:W5:Y:S01]  /*89e0*/  LD.E.128 R72, desc[UR38][R72.64] ;  /* 0x0000002648487980 */ /* 0x000f62000c101d00 */
[----:B------:R-:W-:Y:S01]  /*89f0*/  UIMAD UR6, UR46, UR11, UR4 ;  /* 0x0000000b2e0672a4 */ /* 0x000fe2000f8e0204 */
[----:B------:R-:W-:Y:S01]  /*8a00*/  LOP3.LUT R3, R19, R0, R3, 0xfe, !PT ;  /* 0x0000000013037212 */ /* 0x000fe200078efe03 */
[----:B------:R-:W-:Y:S01]  /*8a10*/  IMAD.WIDE.U32 R20, R81, UR46, R20 ;  /* 0x0000002e51147c25 */ /* 0x000fe2000f8e0014 */
[----:B------:R-:W-:Y:S01]  /*8a20*/  @!PT LDS RZ, [RZ] ;  /* 0x00000000fffff984 */ /* 0x000fe20000000800 */
[----:B------:R-:W-:Y:S01]  /*8a30*/  @!PT LDS RZ, [RZ] ;  /* 0x00000000fffff984 */ /* 0x000fe20000000800 */
[----:B------:R-:W-:Y:S01]  /*8a40*/  @!PT LDS RZ, [RZ] ;  /* 0x00000000fffff984 */ /* 0x000fe20000000800 */
[----:B------:R-:W-:Y:S01]  /*8a50*/  @!PT LDS RZ, [RZ] ;  /* 0x00000000fffff984 */ /* 0x000fe20000000800 */
[----:B------:R0:W-:Y:S06]  /*8a60*/  MEMBAR.ALL.CTA ;  /* 0x0000000000007992 */ /* 0x0001ec0000008000 */
[----:B0-----:R-:W0:Y:S01]  /*8a70*/  FENCE.VIEW.ASYNC.S ;  /* 0x00000000000073c6 */ /* 0x001e220000000000 */
[----:B------:R-:W-:Y:S01]  /*8a80*/  UIADD3 UR4, UR42, 0x28c20, URZ ;  /* 0x00028c202a047890 */ /* 0x000fe2000fffe03f */
[----:B------:R-:W-:Y:S01]  /*8a90*/  SEL R0, RZ, 0x40, P2 ;  /* 0x00000040ff007807 */ /* 0x000fe20001000000 */
[----:B-----5:R-:W-:Y:S01]  /*8aa0*/  IMAD R19, R187, -0x40, R4 ;  /* 0xffffffc0bb137824 */ /* 0x020fe200078e0204 */
[----:B------:R-:W-:Y:S01]  /*8ab0*/  BSSY B1, `(.L_x_291) ;  /* 0x000002f000017945 */ /* 0x000fe20003800000 */
[----:B------:R-:W-:Y:S01]  /*8ac0*/  VIADD R21, R21, UR6 ;  /* 0x0000000615157c36 */ /* 0x000fe20008000000 */
[----:B------:R-:W-:Y:S01]  /*8ad0*/  ULDC.64 UR6, c[0x0][0xae8] ;  /* 0x0002ba0000067ab9 */ /* 0x000fe20000000a00 */
[----:B------:R-:W-:Y:S01]  /*8ae0*/  VIADD R80, R2, 0x1c0 ;  /* 0x000001c002507836 */ /* 0x000fe20000000000 */
[C---:B------:R-:W-:Y:S01]  /*8af0*/  ISETP.GE.AND P2, PT, R18.reuse, R19, PT ;  /* 0x000000131200720c */ /* 0x040fe20003f46270 */
[----:B------:R-:W-:Y:S01]  /*8b00*/  IMAD.U32 R83, RZ, RZ, UR6 ;  /* 0x00000006ff537e24 */ /* 0x000fe2000f8e00ff */
[----:B------:R-:W-:Y:S01]  /*8b10*/  UIMAD UR6, UR45, UR6, URZ ;  /* 0x000000062d0672a4 */ /* 0x000fe2000f8e023f */
[----:B------:R-:W-:Y:S01]  /*8b20*/  VIADD R4, R18, 0x20 ;  /* 0x0000002012047836 */ /* 0x000fe20000000000 */
[----:B------:R-:W-:Y:S01]  /*8b30*/  UPRMT UR4, URZ, 0x654, UR4 ;  /* 0x000006543f047896 */ /* 0x000fe20008000004 */
[----:B------:R-:W-:Y:S01]  /*8b40*/  ISETP.GE.AND P1, PT, R80, UR8, PT ;  /* 0x0000000850007c0c */ /* 0x000fe2000bf26270 */
[----:B------:R-:W-:-:S02]  /*8b50*/  UIMAD UR6, UR44, UR7, UR6 ;  /* 0x000000072c0672a4 */ /* 0x000fc4000f8e0206 */
[----:B------:R-:W-:Y:S01]  /*8b60*/  IMAD.WIDE.U32 R82, R83, UR44, R20 ;  /* 0x0000002c53527c25 */ /* 0x000fe2000f8e0014 */
[----:B------:R-:W-:Y:S02]  /*8b70*/  ISETP.GE.AND P0, PT, R4, R19, PT ;  /* 0x000000130400720c */ /* 0x000fe40003f06270 */
[----:B------:R-:W-:Y:S02]  /*8b80*/  LOP3.LUT R0, R3, R0, RZ, 0xfc, !PT ;  /* 0x0000000003007212 */ /* 0x000fe400078efcff */
[--C-:B------:R-:W-:Y:S02]  /*8b90*/  SHF.R.S32.HI R19, RZ, 0x1f, R18.reuse ;  /* 0x0000001fff137819 */ /* 0x100fe40000011412 */
[----:B------:R-:W-:Y:S01]  /*8ba0*/  SEL R3, RZ, 0x80, P1 ;  /* 0x00000080ff037807 */ /* 0x000fe20000800000 */
[----:B0-----:R-:W-:Y:S01]  /*8bb0*/  SYNCS.ARRIVE.TRANS64.RED.A1T0 RZ, [UR4], RZ ;  /* 0x000000ffffff79a7 */ /* 0x001fe20008100404 */
[----:B------:R-:W-:Y:S01]  /*8bc0*/  IADD3 R89, R83, UR6, RZ ;  /* 0x0000000653597c10 */ /* 0x000fe2000fffe0ff */
[----:B------:R-:W-:Y:S01]  /*8bd0*/  IMAD.WIDE R80, R187, 0x40, R18 ;  /* 0x00000040bb507825 */ /* 0x000fe200078e0212 */
[----:B------:R-:W-:Y:S01]  /*8be0*/  LOP3.LUT R3, R0, R3, RZ, 0xfc, !PT ;  /* 0x0000000300037212 */ /* 0x000fe200078efcff */
[----:B-1----:R-:W-:Y:S06]  /*8bf0*/  @P2 BRA `(.L_x_292) ;  /* 0x0000000000682947 */ /* 0x002fec0003800000 */
[----:B------:R-:W-:Y:S01]  /*8c00*/  ULDC.64 UR6, c[0x0][0xad8] ;  /* 0x0002b60000067ab9 */ /* 0x000fe20000000a00 */
[----:B------:R-:W-:Y:S01]  /*8c10*/  IMAD.MOV.U32 R20, RZ, RZ, R82 ;  /* 0x000000ffff147224 */ /* 0x000fe200078e0052 */
[----:B------:R-:W-:Y:S01]  /*8c20*/  ISETP.GE.AND P2, PT, R2, UR8, PT ;  /* 0x0000000802007c0c */ /* 0x000fe2000bf46270 */
[----:B------:R-:W-:Y:S01]  /*8c30*/  IMAD R85, R81, UR6, RZ ;  /* 0x0000000651557c24 */ /* 0x000fe2000f8e02ff */
[----:B------:R-:W-:Y:S01]  /*8c40*/  ISETP.GE.AND P3, PT, R6, UR8, PT ;  /* 0x0000000806007c0c */ /* 0x000fe2000bf66270 */
[----:B------:R-:W-:Y:S01]  /*8c50*/  IMAD.MOV.U32 R21, RZ, RZ, R89 ;  /* 0x000000ffff157224 */ /* 0x000fe200078e0059 */
[----:B------:R-:W-:Y:S01]  /*8c60*/  ISETP.GE.AND P4, PT, R90, UR8, PT ;  /* 0x000000085a007c0c */ /* 0x000fe2000bf86270 */
[----:B------:R-:W-:Y:S01]  /*8c70*/  IMAD R85, R80, UR7, R85 ;  /* 0x0000000750557c24 */ /* 0x000fe2000f8e0255 */
[----:B------:R-:W-:Y:S01]  /*8c80*/  LOP3.LUT P5, RZ, R0, 0x40, RZ, 0xc0, !PT ;  /* 0x0000004000ff7812 */ /* 0x000fe200078ac0ff */
[----:B------:R-:W-:Y:S01]  /*8c90*/  IMAD.WIDE.U32 R20, R80, UR6, R20 ;  /* 0x0000000650147c25 */ /* 0x000fe2000f8e0014 */
[----:B------:R-:W-:Y:S01]  /*8ca0*/  ULDC.64 UR6, c[0x0][0xa80] ;  /* 0x0002a00000067ab9 */ /* 0x000fe20000000a00 */
[----:B------:R-:W-:-:S02]  /*8cb0*/  LOP3.LUT P6, RZ, R3, 0x80, RZ, 0xc0, !PT ;  /* 0x0000008003ff7812 */ /* 0x000fc400078cc0ff */
[----:B------:R-:W-:Y:S01]  /*8cc0*/  IMAD.IADD R21, R21, 0x1, R85 ;  /* 0x0000000115157824 */ /* 0x000fe200078e0255 */
[----:B------:R-:W-:-:S04]  /*8cd0*/  LEA R84, P1, R20, UR6, 0x1 ;  /* 0x0000000614547c11 */ /* 0x000fc8000f8208ff */
[----:B------:R-:W-:Y:S02]  /*8ce0*/  LEA.HI.X R85, R20, UR7, R21, 0x1, P1 ;  /* 0x0000000714557c11 */ /* 0x000fe400088f0c15 */
[----:B------:R-:W-:-:S03]  /*8cf0*/  ISETP.GE.AND P1, PT, R86, UR8, PT ;  /* 0x0000000856007c0c */ /* 0x000fc6000bf26270 */
[----:B------:R0:W-:Y:S01]  /*8d00*/  @!P2 STG.E.128 desc[UR38][R84.64], R12 ;  /* 0x0000000c5400a986 */ /* 0x0001e2000c101d26 */
[----:B------:R-:W-:-:S03]  /*8d10*/  ISETP.GE.AND P2, PT, R87, UR8, PT ;  /* 0x0000000857007c0c */ /* 0x000fc6000bf46270 */
[----:B------:R0:W-:Y:S01]  /*8d20*/  @!P3 STG.E.128 desc[UR38][R84.64+0x80], R28 ;  /* 0x0000801c5400b986 */ /* 0x0001e2000c101d26 */
[----:B------:R-:W-:-:S03]  /*8d30*/  ISETP.GE.AND P3, PT, R88, UR8, PT ;  /* 0x0000000858007c0c */ /* 0x000fc6000bf66270 */
[----:B------:R0:W-:Y:S04]  /*8d40*/  @!P4 STG.E.128 desc[UR38][R84.64+0x280], R60 ;  /* 0x0002803c5400c986 */ /* 0x0001e8000c101d26 */
[----:B------:R0:W-:Y:S04]  /*8d50*/  @!P1 STG.E.128 desc[UR38][R84.64+0x100], R40 ;  /* 0x0001002854009986 */ /* 0x0001e8000c101d26 */
[----:B------:R0:W-:Y:S04]  /*8d60*/  @!P2 STG.E.128 desc[UR38][R84.64+0x180], R48 ;  /* 0x000180305400a986 */ /* 0x0001e8000c101d26 */
[----:B------:R0:W-:Y:S04]  /*8d70*/  @!P3 STG.E.128 desc[UR38][R84.64+0x200], R52 ;  /* 0x000200345400b986 */ /* 0x0001e8000c101d26 */
[----:B------:R0:W-:Y:S04]  /*8d80*/  @P5 STG.E.128 desc[UR38][R84.64+0x300], R68 ;  /* 0x0003004454005986 */ /* 0x0001e8000c101d26 */
[----:B------:R0:W-:Y:S02]  /*8d90*/  @P6 STG.E.128 desc[UR38][R84.64+0x380], R76 ;  /* 0x0003804c54006986 */ /* 0x0001e4000c101d26 */
.L_x_292:
[----:B------:R-:W-:Y:S05]  /*8da0*/  BSYNC B1 ;  /* 0x0000000000017941 */ /* 0x000fea0003800000 */
.L_x_291:
[----:B------:R-:W-:Y:S05]  /*8db0*/  @P0 BRA `(.L_x_293) ;  /* 0x0000000c002c0947 */ /* 0x000fea0003800000 */
[----:B0-----:R-:W-:Y:S01]  /*8dc0*/  IADD3 R15, P0, R80, 0x20, RZ ;  /* 0x00000020500f7810 */ /* 0x001fe20007f1e0ff */
[----:B------:R-:W-:Y:S01]  /*8dd0*/  ULDC.64 UR6, c[0x0][0xad8] ;  /* 0x0002b60000067ab9 */ /* 0x000fe20000000a00 */
[----:B------:R-:W-:Y:S01]  /*8de0*/  IMAD.MOV.U32 R12, RZ, RZ, R82 ;  /* 0x000000ffff0c7224 */ /* 0x000fe200078e0052 */
[----:B------:R-:W-:Y:S01]  /*8df0*/  ISETP.GE.AND P4, PT, R6, UR8, PT ;  /* 0x0000000806007c0c */ /* 0x000fe2000bf86270 */
[----:B------:R-:W-:Y:S01]  /*8e00*/  IMAD.MOV.U32 R13, RZ, RZ, R89 ;  /* 0x000000ffff0d7224 */ /* 0x000fe200078e0059 */
[----:B------:R-:W-:Y:S02]  /*8e10*/  IADD3.X R80, RZ, R81, RZ, P0, !PT ;  /* 0x00000051ff507210 */ /* 0x000fe400007fe4ff */
[----:B------:R-:W-:Y:S01]  /*8e20*/  ISETP.GE.AND P3, PT, R86, UR8, PT ;  /* 0x0000000856007c0c */ /* 0x000fe2000bf66270 */
[----:B------:R-:W-:Y:S01]  /*8e30*/  IMAD.WIDE.U32 R12, R15, UR6, R12 ;  /* 0x000000060f0c7c25 */ /* 0x000fe2000f8e000c */
[----:B------:R-:W-:Y:S02]  /*8e40*/  ISETP.GE.AND P5, PT, R2, UR8, PT ;  /* 0x0000000802007c0c */ /* 0x000fe4000bfa6270 */
[----:B------:R-:W-:Y:S01]  /*8e50*/  ISETP.GE.AND P2, PT, R87, UR8, PT ;  /* 0x0000000857007c0c */ /* 0x000fe2000bf46270 */
[----:B------:R-:W-:Y:S01]  /*8e60*/  IMAD R80, R80, UR6, RZ ;  /* 0x0000000650507c24 */ /* 0x000fe2000f8e02ff */
[----:B------:R-:W-:-:S02]  /*8e70*/  ISETP.GE.AND P1, PT, R88, UR8, PT ;  /* 0x0000000858007c0c */ /* 0x000fc4000bf26270 */
[----:B------:R-:W-:Y:S01]  /*8e80*/  ISETP.GE.AND P0, PT, R90, UR8, PT ;  /* 0x000000085a007c0c */ /* 0x000fe2000bf06270 */
[----:B------:R-:W-:Y:S01]  /*8e90*/  IMAD R15, R15, UR7, R80 ;  /* 0x000000070f0f7c24 */ /* 0x000fe2000f8e0250 */
[----:B------:R-:W-:Y:S02]  /*8ea0*/  ULDC.64 UR6, c[0x0][0xa80] ;  /* 0x0002a00000067ab9 */ /* 0x000fe40000000a00 */
[----:B------:R-:W-:Y:S01]  /*8eb0*/  LEA R14, P6, R12, UR6, 0x1 ;  /* 0x000000060c0e7c11 */ /* 0x000fe2000f8c08ff */
[----:B------:R-:W-:-:S05]  /*8ec0*/  IMAD.IADD R13, R13, 0x1, R15 ;  /* 0x000000010d0d7824 */ /* 0x000fca00078e020f */
[----:B------:R-:W-:Y:S02]  /*8ed0*/  LEA.HI.X R15, R12, UR7, R13, 0x1, P6 ;  /* 0x000000070c0f7c11 */ /* 0x000fe4000b0f0c0d */
[----:B------:R-:W-:-:S03]  /*8ee0*/  LOP3.LUT P6, RZ, R0, 0x40, RZ, 0xc0, !PT ;  /* 0x0000004000ff7812 */ /* 0x000fc600078cc0ff */
[----:B------:R2:W-:Y:S04]  /*8ef0*/  @!P5 STG.E.128 desc[UR38][R14.64], R8 ;  /* 0x000000080e00d986 */ /* 0x0005e8000c101d26 */
[----:B------:R2:W-:Y:S04]  /*8f00*/  @!P4 STG.E.128 desc[UR38][R14.64+0x80], R24 ;  /* 0x000080180e00c986 */ /* 0x0005e8000c101d26 */
[----:B------:R2:W-:Y:S04]  /*8f10*/  @!P3 STG.E.128 desc[UR38][R14.64+0x100], R32 ;  /* 0x000100200e00b986 */ /* 0x0005e8000c101d26 */
[----:B------:R2:W-:Y:S04]  /*8f20*/  @!P2 STG.E.128 desc[UR38][R14.64+0x180], R36 ;  /* 0x000180240e00a986 */ /* 0x0005e8000c101d26 */
[----:B------:R2:W-:Y:S04]  /*8f30*/  @!P1 STG.E.128 desc[UR38][R14.64+0x200], R44 ;  /* 0x0002002c0e009986 */ /* 0x0005e8000c101d26 */
[----:B------:R2:W-:Y:S04]  /*8f40*/  @P6 STG.E.128 desc[UR38][R14.64+0x300], R64 ;  /* 0x000300400e006986 */ /* 0x0005e8000c101d26 */
[----:B------:R2:W-:Y:S01]  /*8f50*/  @!P0 STG.E.128 desc[UR38][R14.64+0x280], R56 ;  /* 0x000280380e008986 */ /* 0x0005e2000c101d26 */
[----:B------:R-:W-:-:S13]  /*8f60*/  LOP3.LUT P0, RZ, R3, 0x80, RZ, 0xc0, !PT ;  /* 0x0000008003ff7812 */ /* 0x000fda000780c0ff */
[----:B------:R-:W-:Y:S05]  /*8f70*/  @!P0 BRA `(.L_x_293) ;  /* 0x0000000800bc8947 */ /* 0x000fea0003800000 */
[----:B------:R3:W-:Y:S01]  /*8f80*/  STG.E.128 desc[UR38][R14.64+0x380], R72 ;  /* 0x000380480e007986 */ /* 0x0007e2000c101d26 */
[----:B------:R-:W-:Y:S05]  /*8f90*/  BRA `(.L_x_293) ;  /* 0x0000000800b47947 */ /* 0x000fea0003800000 */
.L_x_288:
[----:B------:R-:W-:Y:S01]  /*8fa0*/  ULDC.64 UR6, c[0x0][0xbd8] ;  /* 0x0002f60000067ab9 */ /* 0x000fe20000000a00 */
[----:B------:R-:W-:Y:S01]  /*8fb0*/  USHF.L.U32 UR8, UR44, 0x2, URZ ;  /* 0x000000022c087899 */ /* 0x000fe2000800063f */
[----:B------:R-:W-:Y:S01]  /*8fc0*/  IMAD.MOV.U32 R13, RZ, RZ, RZ ;  /* 0x000000ffff0d7224 */ /* 0x000fe200078e00ff */
[----:B------:R-:W-:Y:S02]  /*8fd0*/  UISETP.NE.U32.AND UP0, UPT, UR6, URZ, UPT ;  /* 0x0000003f0600728c */ /* 0x000fe4000bf05070 */
[----:B------:R-:W-:Y:S02]  /*8fe0*/  USHF.L.U64.HI UR9, UR44, 0x2, UR45 ;  /* 0x000000022c097899 */ /* 0x000fe4000801022d */
[----:B------:R-:W-:Y:S02]  /*8ff0*/  UISETP.NE.AND.EX UP0, UPT, UR7, URZ, UPT, UP0 ;  /* 0x0000003f0700728c */ /* 0x000fe4000bf05300 */
[----:B------:R-:W-:Y:S01]  /*9000*/  UIADD3 UR4, UP1, UR8, UR6, URZ ;  /* 0x0000000608047290 */ /* 0x000fe2000ff3e03f */
[----:B------:R-:W0:Y:S01]  /*9010*/  LDC R0, c[0x0][0xa88] ;  /* 0x0002a200ff007b82 */ /* 0x000e220000000800 */
[----:B------:R-:W-:Y:S01]  /*9020*/  VIADD R6, R2, 0x40 ;  /* 0x0000004002067836 */ /* 0x000fe20000000000 */
[----:B------:R-:W-:Y:S01]  /*9030*/  ULDC UR10, c[0x0][0xa8c] ;  /* 0x0002a300000a7ab9 */ /* 0x000fe20000000800 */
[----:B------:R-:W-:Y:S01]  /*9040*/  PLOP3.LUT P1, PT, PT, PT, UP0, 0x80, 0x0 ;  /* 0x000000000000781c */ /* 0x000fe20003f2f008 */
[----:B------:R-:W-:Y:S01]  /*9050*/  UIADD3.X UR6, UR9, UR7, URZ, UP1, !UPT ;  /* 0x0000000709067290 */ /* 0x000fe20008ffe43f */
[----:B------:R-:W-:-:S05]  /*9060*/  MOV R8, UR4 ;  /* 0x0000000400087c02 */ /* 0x000fca0008000f00 */
[----:B------:R-:W-:Y:S01]  /*9070*/  IMAD.U32 R9, RZ, RZ, UR6 ;  /* 0x00000006ff097e24 */ /* 0x000fe2000f8e00ff */
[----:B------:R-:W-:-:S05]  /*9080*/  ULDC.64 UR6, c[0x0][0xbe0] ;  /* 0x0002f80000067ab9 */ /* 0x000fca0000000a00 */
[----:B------:R-:W5:Y:S01]  /*9090*/  @P1 LDG.E R13, desc[UR38][R8.64] ;  /* 0x00000026080d1981 */ /* 0x000f62000c1e1900 */
[----:B------:R-:W-:-:S04]  /*90a0*/  UISETP.NE.U32.AND UP1, UPT, UR6, URZ, UPT ;  /* 0x0000003f0600728c */ /* 0x000fc8000bf25070 */
[----:B------:R-:W-:Y:S01]  /*90b0*/  UISETP.NE.AND.EX UP1, UPT, UR7, URZ, UPT, UP1 ;  /* 0x0000003f0700728c */ /* 0x000fe2000bf25310 */
[----:B------:R-:W-:-:S05]  /*90c0*/  ISETP.GE.AND P3, PT, R6, UR10, PT ;  /* 0x0000000a06007c0c */ /* 0x000fca000bf66270 */
[----:B------:R-:W-:-:S05]  /*90d0*/  PLOP3.LUT P2, PT, PT, PT, UP1, 0x80, 0x0 ;  /* 0x000000000000781c */ /* 0x000fca0003f4f018 */
[----:B------:R-:W-:Y:S01]  /*90e0*/  @UP1 UIADD3 UR6, UP2, UR8, UR6, URZ ;  /* 0x0000000608061290 */ /* 0x000fe2000ff5e03f */
[----:B------:R-:W-:-:S03]  /*90f0*/  SEL R4, RZ, 0xffffffff, P3 ;  /* 0xffffffffff047807 */ /* 0x000fc60001800000 */
[----:B------:R-:W-:Y:S01]  /*9100*/  @UP1 UIADD3.X UR7, UR9, UR7, URZ, UP2, !UPT ;  /* 0x0000000709071290 */ /* 0x000fe200097fe43f */
[C---:B------:R-:W-:Y:S01]  /*9110*/  VIADD R14, R2.reuse, 0x80 ;  /* 0x00000080020e7836 */ /* 0x040fe20000000000 */
[C---:B------:R-:W-:Y:S01]  /*9120*/  ISETP.GE.AND P0, PT, R2.reuse, UR10, PT ;  /* 0x0000000a02007c0c */ /* 0x040fe2000bf06270 */
[----:B------:R-:W-:Y:S01]  /*9130*/  IMAD.U32 R10, RZ, RZ, UR6 ;  /* 0x00000006ff0a7e24 */ /* 0x000fe2000f8e00ff */
[----:B------:R-:W-:Y:S01]  /*9140*/  IADD3 R20, R2, 0xc0, RZ ;  /* 0x000000c002147810 */ /* 0x000fe20007ffe0ff */
[----:B------:R-:W-:Y:S01]  /*9150*/  IMAD.SHL.U32 R4, R4, 0x2, RZ ;  /* 0x0000000204047824 */ /* 0x000fe200078e00ff */
[----:B------:R-:W-:Y:S02]  /*9160*/  MOV R11, UR7 ;  /* 0x00000007000b7c02 */ /* 0x000fe40008000f00 */
[----:B------:R-:W-:Y:S02]  /*9170*/  SEL R3, RZ, 0x1, P0 ;  /* 0x00000001ff037807 */ /* 0x000fe40000000000 */
[----:B------:R-:W-:Y:S01]  /*9180*/  ISETP.GE.AND P4, PT, R14, UR10, PT ;  /* 0x0000000a0e007c0c */ /* 0x000fe2000bf86270 */
[----:B------:R-:W-:Y:S01]  /*9190*/  VIADD R12, R2, 0x180 ;  /* 0x00000180020c7836 */ /* 0x000fe20000000000 */
[----:B------:R-:W-:Y:S01]  /*91a0*/  ISETP.GE.AND P5, PT, R20, UR10, PT ;  /* 0x0000000a14007c0c */ /* 0x000fe2000bfa6270 */
[----:B0-----:R0:W5:Y:S01]  /*91b0*/  @P2 LDG.E R0, desc[UR38][R10.64] ;  /* 0x000000260a002981 */ /* 0x001162000c1e1900 */
[----:B------:R-:W-:-:S02]  /*91c0*/  LOP3.LUT R3, R4, 0x2, R3, 0xe2, !PT ;  /* 0x0000000204037812 */ /* 0x000fc400078ee203 */
[----:B------:R-:W-:Y:S02]  /*91d0*/  SEL R4, RZ, 0x4, P4 ;  /* 0x00000004ff047807 */ /* 0x000fe40002000000 */
[----:B------:R-:W-:Y:S02]  /*91e0*/  ISETP.GE.AND P0, PT, R12, UR10, PT ;  /* 0x0000000a0c007c0c */ /* 0x000fe4000bf06270 */
[----:B------:R-:W-:Y:S02]  /*91f0*/  ISETP.GE.AND P3, PT, R190, 0x40, PT ;  /* 0x00000040be00780c */ /* 0x000fe40003f66270 */
[----:B0-----:R-:W-:-:S04]  /*9200*/  SEL R10, RZ, 0x8, P5 ;  /* 0x00000008ff0a7807 */ /* 0x001fc80002800000 */
[----:B------:R-:W-:Y:S01]  /*9210*/  LOP3.LUT R12, R10, R3, R4, 0xfe, !PT ;  /* 0x000000030a0c7212 */ /* 0x000fe200078efe04 */
[----:B------:R-:W-:Y:S06]  /*9220*/  @P2 BRA `(.L_x_294) ;  /* 0x0000000000102947 */ /* 0x000fec0003800000 */
[----:B------:R-:W-:Y:S05]  /*9230*/  @!P1 BRA `(.L_x_294) ;  /* 0x00000000000c9947 */ /* 0x000fea0003800000 */
[----:B------:R-:W2:Y:S04]  /*9240*/  LDG.E R3, desc[UR38][R8.64] ;  /* 0x0000002608037981 */ /* 0x000ea8000c1e1900 */
[----:B-----5:R-:W2:Y:S02]  /*9250*/  LDG.E R0, desc[UR38][R8.64+0x4] ;  /* 0x0000042608007981 */ /* 0x020ea4000c1e1900 */
[----:B--2---:R-:W-:-:S07]  /*9260*/  IMAD.IADD R0, R0, 0x1, -R3 ;  /* 0x0000000100007824 */ /* 0x004fce00078e0a03 */
.L_x_294:
[----:B------:R-:W-:Y:S01]  /*9270*/  USHF.R.S32.HI UR7, URZ, 0x1f, UR46 ;  /* 0x0000001f3f077899 */ /* 0x000fe2000801142e */
[----:B------:R-:W-:Y:S01]  /*9280*/  BSSY B1, `(.L_x_295) ;  /* 0x0000020000017945 */ /* 0x000fe20003800000 */
[----:B------:R-:W-:Y:S01]  /*9290*/  USEL UR44, UR44, URZ, !UP0 ;  /* 0x0000003f2c2c7287 */ /* 0x000fe2000c000000 */
[C---:B------:R-:W-:Y:S01]  /*92a0*/  VIADD R26, R2.reuse, 0x100 ;  /* 0x00000100021a7836 */ /* 0x040fe20000000000 */
[----:B------:R-:W-:Y:S01]  /*92b0*/  USEL UR45, UR45, URZ, !UP0 ;  /* 0x0000003f2d2d7287 */ /* 0x000fe2000c000000 */
[----:B------:R-:W-:Y:S02]  /*92c0*/  IADD3 R27, R2, 0x140, RZ ;  /* 0x00000140021b7810 */ /* 0x000fe40007ffe0ff */
[----:B------:R-:W-:Y:S02]  /*92d0*/  SHF.R.S32.HI R15, RZ, 0x1f, R2 ;  /* 0x0000001fff0f7819 */ /* 0x000fe40000011402 */
[----:B-----5:R-:W-:Y:S01]  /*92e0*/  SHF.R.S32.HI R4, RZ, 0x1f, R13 ;  /* 0x0000001fff047819 */ /* 0x020fe2000001140d */
[----:B------:R-:W-:Y:S06]  /*92f0*/  @P3 BRA `(.L_x_296) ;  /* 0x0000000000603947 */ /* 0x000fec0003800000 */
[----:B------:R-:W0:Y:S02]  /*9300*/  S2R R3, SR_TID.X ;  /* 0x0000000000037919 */ /* 0x000e240000002100 */
[----:B0-----:R-:W-:-:S04]  /*9310*/  IMAD R3, R187, 0x40, R3 ;  /* 0x00000040bb037824 */ /* 0x001fc800078e0203 */
[----:B------:R-:W-:-:S05]  /*9320*/  VIADD R3, R3, 0xffffff80 ;  /* 0xffffff8003037836 */ /* 0x000fca0000000000 */
[----:B------:R-:W-:-:S13]  /*9330*/  ISETP.GE.AND P1, PT, R3, R0, PT ;  /* 0x000000000300720c */ /* 0x000fda0003f26270 */
[----:B------:R-:W-:Y:S05]  /*9340*/  @P1 BRA `(.L_x_296) ;  /* 0x00000000004c1947 */ /* 0x000fea0003800000 */
[C---:B------:R-:W-:Y:S01]  /*9350*/  IADD3 R8, P1, R3.reuse, R13, RZ ;  /* 0x0000000d03087210 */ /* 0x040fe20007f3e0ff */
[----:B------:R-:W-:Y:S02]  /*9360*/  ULDC.64 UR8, c[0x0][0xb70] ;  /* 0x0002dc0000087ab9 */ /* 0x000fe40000000a00 */
[----:B------:R-:W-:Y:S01]  /*9370*/  UIMAD UR4, UR7, UR8, URZ ;  /* 0x00000008070472a4 */ /* 0x000fe2000f8e023f */
[----:B------:R-:W-:Y:S01]  /*9380*/  LEA.HI.X.SX32 R9, R3, R4, 0x1, P1 ;  /* 0x0000000403097211 */ /* 0x000fe200008f0eff */
[----:B------:R-:W-:Y:S02]  /*9390*/  IMAD.U32 R3, RZ, RZ, UR8 ;  /* 0x00000008ff037e24 */ /* 0x000fe4000f8e00ff */
[----:B------:R-:W-:Y:S02]  /*93a0*/  UIMAD UR4, UR46, UR9, UR4 ;  /* 0x000000092e0472a4 */ /* 0x000fe4000f8e0204 */
[----:B------:R-:W-:Y:S01]  /*93b0*/  IMAD.WIDE.U32 R8, R3, UR46, R8 ;  /* 0x0000002e03087c25 */ /* 0x000fe2000f8e0008 */
[----:B------:R-:W-:-:S02]  /*93c0*/  ULDC.64 UR8, c[0x0][0xb78] ;  /* 0x0002de0000087ab9 */ /* 0x000fc40000000a00 */
[----:B------:R-:W-:Y:S02]  /*93d0*/  UIMAD UR6, UR45, UR8, URZ ;  /* 0x000000082d0672a4 */ /* 0x000fe4000f8e023f */
[----:B------:R-:W-:Y:S01]  /*93e0*/  IMAD.U32 R3, RZ, RZ, UR8 ;  /* 0x00000008ff037e24 */ /* 0x000fe2000f8e00ff */
[----:B------:R-:W-:Y:S01]  /*93f0*/  IADD3 R9, R9, UR4, RZ ;  /* 0x0000000409097c10 */ /* 0x000fe2000fffe0ff */
[----:B------:R-:W-:Y:S02]  /*9400*/  UIMAD UR6, UR44, UR9, UR6 ;  /* 0x000000092c0672a4 */ /* 0x000fe4000f8e0206 */
[----:B------:R-:W-:Y:S01]  /*9410*/  IMAD.WIDE.U32 R8, R3, UR44, R8 ;  /* 0x0000002c03087c25 */ /* 0x000fe2000f8e0008 */
[----:B------:R-:W-:-:S03]  /*9420*/  ULDC.64 UR8, c[0x0][0xb40] ;  /* 0x0002d00000087ab9 */ /* 0x000fc60000000a00 */
[----:B------:R-:W-:Y:S01]  /*9430*/  VIADD R3, R9, UR6 ;  /* 0x0000000609037c36 */ /* 0x000fe20008000000 */
[----:B------:R-:W-:-:S04]  /*9440*/  LEA R10, P1, R8, UR8, 0x2 ;  /* 0x00000008080a7c11 */ /* 0x000fc8000f8210ff */
[----:B------:R-:W-:Y:S01]  /*9450*/  LEA.HI.X R11, R8, UR9, R3, 0x2, P1 ;  /* 0x00000009080b7c11 */ /* 0x000fe200088f1403 */
[----:B------:R-:W-:-:S05]  /*9460*/  IMAD.MOV.U32 R3, RZ, RZ, -0x800000 ;  /* 0xff800000ff037424 */ /* 0x000fca00078e00ff */
[----:B------:R0:W-:Y:S03]  /*9470*/  STG.E desc[UR38][R10.64], R3 ;  /* 0x000000030a007986 */ /* 0x0001e6000c101926 */
.L_x_296:
[----:B------:R-:W-:Y:S05]  /*9480*/  BSYNC B1 ;  /* 0x0000000000017941 */ /* 0x000fea0003800000 */
.L_x_295:
[----:B------:R-:W-:Y:S01]  /*9490*/  ULDC.64 UR8, c[0x0][0xaa0] ;  /* 0x0002a80000087ab9 */ /* 0x000fe20000000a00 */
[----:B0-----:R-:W-:Y:S01]  /*94a0*/  MOV R3, R15 ;  /* 0x0000000f00037202 */ /* 0x001fe20000000f00 */
[----:B------:R-:W-:Y:S01]  /*94b0*/  IMAD R4, R4, UR8, RZ ;  /* 0x0000000804047c24 */ /* 0x000fe2000f8e02ff */
[----:B------:R-:W-:Y:S01]  /*94c0*/  ISETP.GE.AND P1, PT, R26, UR10, PT ;  /* 0x0000000a1a007c0c */ /* 0x000fe2000bf26270 */
[----:B------:R-:W-:Y:S01]  /*94d0*/  VIADD R10, R2, 0x1c0 ;  /* 0x000001c0020a7836 */ /* 0x000fe20000000000 */
[----:B------:R-:W-:Y:S01]  /*94e0*/  ISETP.GE.AND P2, PT, R27, UR10, PT ;  /* 0x0000000a1b007c0c */ /* 0x000fe2000bf46270 */
[C---:B------:R-:W-:Y:S01]  /*94f0*/  IMAD.WIDE.U32 R8, R13.reuse, UR8, R2 ;  /* 0x000000080d087c25 */ /* 0x040fe2000f8e0002 */
[----:B------:R-:W-:Y:S01]  /*9500*/  SEL R3, RZ, 0x10, P1 ;  /* 0x00000010ff037807 */ /* 0x000fe20000800000 */
[----:B------:R-:W-:Y:S02]  /*9510*/  BSSY B1, `(.L_x_297) ;  /* 0x0000038000017945 */ /* 0x000fe40003800000 */
[----:B------:R-:W-:Y:S01]  /*9520*/  IMAD R13, R13, UR9, R4 ;  /* 0x000000090d0d7c24 */ /* 0x000fe2000f8e0204 */
[----:B------:R-:W-:Y:S01]  /*9530*/  ULDC.64 UR8, c[0x0][0xae0] ;  /* 0x0002b80000087ab9 */ /* 0x000fe20000000a00 */
[----:B------:R-:W-:Y:S01]  /*9540*/  SEL R4, RZ, 0x20, P2 ;  /* 0x00000020ff047807 */ /* 0x000fe20001000000 */
[----:B------:R-:W-:Y:S01]  /*9550*/  UIMAD UR4, UR7, UR8, URZ ;  /* 0x00000008070472a4 */ /* 0x000fe2000f8e023f */
[----:B------:R-:W-:Y:S01]  /*9560*/  IMAD.IADD R9, R9, 0x1, R13 ;  /* 0x0000000109097824 */ /* 0x000fe200078e020d */
[----:B------:R-:W-:Y:S01]  /*9570*/  ISETP.GE.AND P2, PT, R10, UR10, PT ;  /* 0x0000000a0a007c0c */ /* 0x000fe2000bf46270 */
[----:B------:R-:W-:Y:S01]  /*9580*/  IMAD.U32 R13, RZ, RZ, UR8 ;  /* 0x00000008ff0d7e24 */ /* 0x000fe2000f8e00ff */
[----:B------:R-:W-:Y:S01]  /*9590*/  LOP3.LUT R11, R4, R12, R3, 0xfe, !PT ;  /* 0x0000000c040b7212 */ /* 0x000fe200078efe03 */
[----:B------:R-:W-:Y:S01]  /*95a0*/  UIMAD UR4, UR46, UR9, UR4 ;  /* 0x000000092e0472a4 */ /* 0x000fe2000f8e0204 */
[----:B------:R-:W-:Y:S01]  /*95b0*/  IMAD R3, R187, -0x40, R0 ;  /* 0xffffffc0bb037824 */ /* 0x000fe200078e0200 */
[----:B------:R-:W-:Y:S01]  /*95c0*/  SEL R4, RZ, 0x40, P0 ;  /* 0x00000040ff047807 */ /* 0x000fe20000000000 */
[----:B------:R-:W-:Y:S01]  /*95d0*/  IMAD.WIDE.U32 R8, R13, UR46, R8 ;  /* 0x0000002e0d087c25 */ /* 0x000fe2000f8e0008 */
[----:B------:R-:W-:Y:S01]  /*95e0*/  ULDC.64 UR6, c[0x0][0xae8] ;  /* 0x0002ba0000067ab9 */ /* 0x000fe20000000a00 */
[----:B------:R-:W-:-:S02]  /*95f0*/  IADD3 R0, R18, 0x20, RZ ;  /* 0x0000002012007810 */ /* 0x000fc40007ffe0ff */
[-C--:B------:R-:W-:Y:S01]  /*9600*/  ISETP.GE.AND P1, PT, R18, R3.reuse, PT ;  /* 0x000000031200720c */ /* 0x080fe20003f26270 */
[----:B------:R-:W-:Y:S01]  /*9610*/  VIADD R9, R9, UR4 ;  /* 0x0000000409097c36 */ /* 0x000fe20008000000 */
[----:B------:R-:W-:Y:S01]  /*9620*/  LOP3.LUT R21, R11, R4, RZ, 0xfc, !PT ;  /* 0x000000040b157212 */ /* 0x000fe200078efcff */
[----:B------:R-:W-:Y:S02]  /*9630*/  UIMAD UR4, UR45, UR6, URZ ;  /* 0x000000062d0472a4 */ /* 0x000fe4000f8e023f */
[----:B------:R-:W-:Y:S01]  /*9640*/  IMAD.U32 R11, RZ, RZ, UR6 ;  /* 0x00000006ff0b7e24 */ /* 0x000fe2000f8e00ff */
[----:B------:R-:W-:Y:S01]  /*9650*/  ISETP.GE.AND P0, PT, R0, R3, PT ;  /* 0x000000030000720c */ /* 0x000fe20003f06270 */
[----:B------:R-:W-:Y:S01]  /*9660*/  IMAD.MOV.U32 R12, RZ, RZ, R18 ;  /* 0x000000ffff0c7224 */ /* 0x000fe200078e0012 */
[----:B------:R-:W-:Y:S02]  /*9670*/  UIMAD UR4, UR44, UR7, UR4 ;  /* 0x000000072c0472a4 */ /* 0x000fe4000f8e0204 */
[----:B------:R-:W-:Y:S01]  /*9680*/  IMAD.WIDE.U32 R10, R11, UR44, R8 ;  /* 0x0000002c0b0a7c25 */ /* 0x000fe2000f8e0008 */
[----:B------:R-:W-:-:S02]  /*9690*/  SHF.R.S32.HI R13, RZ, 0x1f, R18 ;  /* 0x0000001fff0d7819 */ /* 0x000fc40000011412 */
[----:B------:R-:W-:Y:S02]  /*96a0*/  SEL R0, RZ, 0x80, P2 ;  /* 0x00000080ff007807 */ /* 0x000fe40001000000 */
[----:B------:R-:W-:Y:S01]  /*96b0*/  IADD3 R15, R11, UR4, RZ ;  /* 0x000000040b0f7c10 */ /* 0x000fe2000fffe0ff */
[----:B------:R-:W-:Y:S01]  /*96c0*/  IMAD.WIDE R12, R187, 0x40, R12 ;  /* 0x00000040bb0c7825 */ /* 0x000fe200078e020c */
[----:B------:R-:W-:Y:S01]  /*96d0*/  LOP3.LUT R0, R21, R0, RZ, 0xfc, !PT ;  /* 0x0000000015007212 */ /* 0x000fe200078efcff */
[----:B------:R-:W-:Y:S06]  /*96e0*/  @P1 BRA `(.L_x_298) ;  /* 0x0000000000681947 */ /* 0x000fec0003800000 */
        /* <DEDUP_REMOVED lines=8> */
[----:B------:R-:W-:Y:S01]  /*9770*/  ISETP.GE.AND P3, PT, R26, UR10, PT ;  /* 0x0000000a1a007c0c */ /* 0x000fe2000bf66270 */
[----:B------:R-:W-:Y:S01]  /*9780*/  IMAD.WIDE.U32 R8, R12, UR6, R8 ;  /* 0x000000060c087c25 */ /* 0x000fe2000f8e0008 */
[----:B------:R-:W-:Y:S01]  /*9790*/  ULDC.64 UR6, c[0x0][0xa80] ;  /* 0x0002a00000067ab9 */ /* 0x000fe20000000a00 */
[----:B------:R-:W-:-:S02]  /*97a0*/  ISETP.GE.AND P2, PT, R27, UR10, PT ;  /* 0x0000000a1b007c0c */ /* 0x000fc4000bf46270 */
[----:B------:R-:W-:Y:S01]  /*97b0*/  IMAD.IADD R3, R9, 0x1, R3 ;  /* 0x0000000109037824 */ /* 0x000fe200078e0203 */
[----:B------:R-:W-:-:S04]  /*97c0*/  LEA R24, P1, R8, UR6, 0x1 ;  /* 0x0000000608187c11 */ /* 0x000fc8000f8208ff */
[----:B------:R-:W-:Y:S02]  /*97d0*/  LEA.HI.X R25, R8, UR7, R3, 0x1, P1 ;  /* 0x0000000708197c11 */ /* 0x000fe400088f0c03 */
[----:B------:R-:W-:-:S03]  /*97e0*/  ISETP.GE.AND P1, PT, R14, UR10, PT ;  /* 0x0000000a0e007c0c */ /* 0x000fc6000bf26270 */
[----:B------:R0:W-:Y:S01]  /*97f0*/  @!P6 STG.E.128 desc[UR38][R24.64], RZ ;  /* 0x000000ff1800e986 */ /* 0x0001e2000c101d26 */
[----:B------:R-:W-:-:S03]  /*9800*/  LOP3.LUT P6, RZ, R21, 0x40, RZ, 0xc0, !PT ;  /* 0x0000004015ff7812 */ /* 0x000fc600078cc0ff */
[----:B------:R0:W-:Y:S01]  /*9810*/  @!P5 STG.E.128 desc[UR38][R24.64+0x80], RZ ;  /* 0x000080ff1800d986 */ /* 0x0001e2000c101d26 */
[----:B------:R-:W-:-:S03]  /*9820*/  LOP3.LUT P5, RZ, R0, 0x80, RZ, 0xc0, !PT ;  /* 0x0000008000ff7812 */ /* 0x000fc600078ac0ff */
[----:B------:R0:W-:Y:S04]  /*9830*/  @!P4 STG.E.128 desc[UR38][R24.64+0x180], RZ ;  /* 0x000180ff1800c986 */ /* 0x0001e8000c101d26 */
[----:B------:R0:W-:Y:S04]  /*9840*/  @!P1 STG.E.128 desc[UR38][R24.64+0x100], RZ ;  /* 0x000100ff18009986 */ /* 0x0001e8000c101d26 */
[----:B------:R0:W-:Y:S04]  /*9850*/  @!P3 STG.E.128 desc[UR38][R24.64+0x200], RZ ;  /* 0x000200ff1800b986 */ /* 0x0001e8000c101d26 */
[----:B------:R0:W-:Y:S04]  /*9860*/  @!P2 STG.E.128 desc[UR38][R24.64+0x280], RZ ;  /* 0x000280ff1800a986 */ /* 0x0001e8000c101d26 */
[----:B------:R0:W-:Y:S04]  /*9870*/  @P6 STG.E.128 desc[UR38][R24.64+0x300], RZ ;  /* 0x000300ff18006986 */ /* 0x0001e8000c101d26 */
[----:B------:R0:W-:Y:S02]  /*9880*/  @P5 STG.E.128 desc[UR38][R24.64+0x380], RZ ;  /* 0x000380ff18005986 */ /* 0x0001e4000c101d26 */
.L_x_298:
[----:B------:R-:W-:Y:S05]  /*9890*/  BSYNC B1 ;  /* 0x0000000000017941 */ /* 0x000fea0003800000 */
.L_x_297:
[----:B------:R-:W-:Y:S05]  /*98a0*/  @P0 BRA `(.L_x_293) ;  /* 0x0000000000700947 */ /* 0x000fea0003800000 */
[----:B------:R-:W-:Y:S01]  /*98b0*/  IADD3 R3, P0, R12, 0x20, RZ ;  /* 0x000000200c037810 */ /* 0x000fe20007f1e0ff */
        /* <DEDUP_REMOVED lines=11> */
[----:B------:R-:W-:Y:S01]  /*9970*/  LOP3.LUT P4, RZ, R21, 0x40, RZ, 0xc0, !PT ;  /* 0x0000004015ff7812 */ /* 0x000fe2000788c0ff */
[----:B------:R-:W-:Y:S01]  /*9980*/  IMAD R3, R3, UR7, R12 ;  /* 0x0000000703037c24 */ /* 0x000fe2000f8e020c */
[----:B------:R-:W-:Y:S02]  /*9990*/  ULDC.64 UR6, c[0x0][0xa80] ;  /* 0x0002a00000067ab9 */ /* 0x000fe40000000a00 */
[----:B------:R-:W-:Y:S01]  /*99a0*/  LEA R10, P3, R8, UR6, 0x1 ;  /* 0x00000006080a7c11 */ /* 0x000fe2000f8608ff */
[----:B------:R-:W-:-:S05]  /*99b0*/  IMAD.IADD R3, R9, 0x1, R3 ;  /* 0x0000000109037824 */ /* 0x000fca00078e0203 */
[----:B------:R-:W-:Y:S02]  /*99c0*/  LEA.HI.X R11, R8, UR7, R3, 0x1, P3 ;  /* 0x00000007080b7c11 */ /* 0x000fe400098f0c03 */
[----:B------:R-:W-:-:S03]  /*99d0*/  ISETP.GE.AND P3, PT, R2, UR10, PT ;  /* 0x0000000a02007c0c */ /* 0x000fc6000bf66270 */
[----:B------:R1:W-:Y:S01]  /*99e0*/  @!P0 STG.E.128 desc[UR38][R10.64+0x80], RZ ;  /* 0x000080ff0a008986 */ /* 0x0003e2000c101d26 */
[----:B------:R-:W-:-:S03]  /*99f0*/  LOP3.LUT P0, RZ, R0, 0x80, RZ, 0xc0, !PT ;  /* 0x0000008000ff7812 */ /* 0x000fc6000780c0ff */
[----:B------:R1:W-:Y:S04]  /*9a00*/  @!P1 STG.E.128 desc[UR38][R10.64+0x100], RZ ;  /* 0x000100ff0a009986 */ /* 0x0003e8000c101d26 */
[----:B------:R1:W-:Y:S04]  /*9a10*/  @!P2 STG.E.128 desc[UR38][R10.64+0x180], RZ ;  /* 0x000180ff0a00a986 */ /* 0x0003e8000c101d26 */
[----:B------:R1:W-:Y:S04]  /*9a20*/  @!P6 STG.E.128 desc[UR38][R10.64+0x200], RZ ;  /* 0x000200ff0a00e986 */ /* 0x0003e8000c101d26 */
[----:B------:R1:W-:Y:S04]  /*9a30*/  @!P5 STG.E.128 desc[UR38][R10.64+0x280], RZ ;  /* 0x000280ff0a00d986 */ /* 0x0003e8000c101d26 */
[----:B------:R1:W-:Y:S04]  /*9a40*/  @P4 STG.E.128 desc[UR38][R10.64+0x300], RZ ;  /* 0x000300ff0a004986 */ /* 0x0003e8000c101d26 */
[----:B------:R1:W-:Y:S04]  /*9a50*/  @!P3 STG.E.128 desc[UR38][R10.64], RZ ;  /* 0x000000ff0a00b986 */ /* 0x0003e8000c101d26 */
[----:B------:R1:W-:Y:S02]  /*9a60*/  @P0 STG.E.128 desc[UR38][R10.64+0x380], RZ ;  /* 0x000380ff0a000986 */ /* 0x0003e4000c101d26 */
.L_x_293:
[----:B------:R-:W-:Y:S05]  /*9a70*/  BSYNC B0 ;  /* 0x0000000000007941 */ /* 0x000fea0003800000 */
.L_x_287:
[----:B------:R-:W-:Y:S02]  /*9a80*/  ULDC UR4, c[0x0][0xc14] ;  /* 0x0003050000047ab9 */ /* 0x000fe40000000800 */
[----:B------:R-:W-:-:S13]  /*9a90*/  ISETP.GE.AND P0, PT, R7, UR4, PT ;  /* 0x0000000407007c0c */ /* 0x000fda000bf06270 */
[----:B------:R-:W-:Y:S05]  /*9aa0*/  @!P0 BRA `(.L_x_299) ;  /* 0xffffff7400208947 */ /* 0x000fea000383ffff */
[----:B------:R-:W-:Y:S05]  /*9ab0*/  EXIT ;  /* 0x000000000000794d */ /* 0x000fea0003800000 */
.L_x_254:
[----:B------:R-:W-:-:S08]  /*9ac0*/  NOP ;  /* 0x0000000000007918 */ /* 0x000fd00000000000 */
[----:B------:R-:W0:-:S00]  /*9ad0*/  USETMAXREG.DEALLOC.CTAPOOL 0x18 ;  /* 0x00000018000079c8 */ /* 0x000e0000080e0500 */
[----:B0-----:R-:W-:-:S06]  /*9ae0*/  LOP3.LUT R0, R0, 0x3, RZ, 0xc0, !PT ;  /* 0x0000000300007812 */ /* 0x001fcc00078ec0ff */
[----:B------:R-:W0:Y:S02]  /*9af0*/  SHFL.IDX PT, R0, R0, RZ, 0x1f ;  /* 0x00001fff00007589 */ /* 0x000e2400000e0000 */
[----:B0-----:R-:W-:-:S13]  /*9b00*/  ISETP.NE.AND P0, PT, R0, RZ, PT ;  /* 0x000000ff0000720c */ /* 0x001fda0003f05270 */
[----:B------:R-:W-:Y:S05]  /*9b10*/  @P0 EXIT ;  /* 0x000000000000094d */ /* 0x000fea0003800000 */
[----:B------:R-:W0:Y:S01]  /*9b20*/  S2R R2, SR_TID.X ;  /* 0x0000000000027919 */ /* 0x000e220000002100 */
[----:B------:R-:W-:Y:S01]  /*9b30*/  LOP3.LUT R4, R4, 0xffffffdf, RZ, 0xc0, !PT ;  /* 0xffffffdf04047812 */ /* 0x000fe200078ec0ff */
[----:B------:R-:W-:Y:S01]  /*9b40*/  ULDC UR5, c[0x0][0xc14] ;  /* 0x0003050000057ab9 */ /* 0x000fe20000000800 */
[----:B------:R-:W-:Y:S01]  /*9b50*/  MOV R0, RZ ;  /* 0x000000ff00007202 */ /* 0x000fe20000000f00 */
[----:B------:R-:W1:Y:S01]  /*9b60*/  S2UR UR6, SR_CTAID.X ;  /* 0x00000000000679c3 */ /* 0x000e620000002500 */
[----:B------:R-:W-:Y:S01]  /*9b70*/  ULDC UR4, c[0x0][0xc10] ;  /* 0x0003040000047ab9 */ /* 0x000fe20000000800 */
[----:B0-----:R-:W-:-:S04]  /*9b80*/  LOP3.LUT R8, R2, 0x1f, RZ, 0xc0, !PT ;  /* 0x0000001f02087812 */ /* 0x001fc800078ec0ff */
[----:B------:R-:W-:-:S13]  /*9b90*/  ISETP.NE.AND P0, PT, R8, 0x1f, PT ;  /* 0x0000001f0800780c */ /* 0x000fda0003f05270 */
[----:B------:R-:W-:Y:S02]  /*9ba0*/  @P0 LOP3.LUT R4, R4, 0x20, RZ, 0xfc, !PT ;  /* 0x0000002004040812 */ /* 0x000fe400078efcff */
[----:B------:R-:W-:-:S13]  /*9bb0*/  ISETP.GE.OR P0, PT, R8, UR5, !P0 ;  /* 0x0000000508007c0c */ /* 0x000fda000c706670 */
[----:B------:R-:W0:Y:S02]  /*9bc0*/  @!P0 LDC.64 R2, c[0x0][0xc58] ;  /* 0x00031600ff028b82 */ /* 0x000e240000000a00 */
[----:B0-----:R-:W-:-:S05]  /*9bd0*/  @!P0 IMAD.WIDE.U32 R2, R8, 0x4, R2 ;  /* 0x0000000408028825 */ /* 0x001fca00078e0002 */
[----:B------:R-:W2:Y:S01]  /*9be0*/  @!P0 LDG.E R0, desc[UR38][R2.64] ;  /* 0x0000002602008981 */ /* 0x000ea2000c1e1900 */
[C---:B------:R-:W-:Y:S01]  /*9bf0*/  ISETP.NE.AND P1, PT, R8.reuse, RZ, PT ;  /* 0x000000ff0800720c */ /* 0x040fe20003f25270 */
[----:B------:R-:W-:Y:S01]  /*9c00*/  IMAD.MOV.U32 R16, RZ, RZ, RZ ;  /* 0x000000ffff107224 */ /* 0x000fe200078e00ff */
[----:B------:R-:W-:Y:S01]  /*9c10*/  ISETP.GE.U32.AND P0, PT, R8, 0x2, PT ;  /* 0x000000020800780c */ /* 0x000fe20003f06070 */
[----:B------:R-:W-:Y:S01]  /*9c20*/  IMAD.MOV.U32 R19, RZ, RZ, RZ ;  /* 0x000000ffff137224 */ /* 0x000fe200078e00ff */
[----:B------:R-:W-:-:S09]  /*9c30*/  LOP3.LUT R4, R4, 0xfffffffe, RZ, 0xc0, !PT ;  /* 0xfffffffe04047812 */ /* 0x000fd200078ec0ff */
[----:B------:R-:W-:-:S04]  /*9c40*/  @P1 LOP3.LUT R4, R4, 0x1, RZ, 0xfc, !PT ;  /* 0x0000000104041812 */ /* 0x000fc800078efcff */
[----:B------:R-:W-:-:S04]  /*9c50*/  LOP3.LUT R4, R4, 0xffffffef, RZ, 0xc0, !PT ;  /* 0xffffffef04047812 */ /* 0x000fc800078ec0ff */
[----:B------:R-:W-:-:S04]  /*9c60*/  @P0 LOP3.LUT R4, R4, 0x10, RZ, 0xfc, !PT ;  /* 0x0000001004040812 */ /* 0x000fc800078efcff */
[----:B------:R-:W-:Y:S01]  /*9c70*/  LOP3.LUT R4, R4, 0xfffffff7, RZ, 0xc0, !PT ;  /* 0xfffffff704047812 */ /* 0x000fe200078ec0ff */
[----:B--2---:R-:W0:Y:S02]  /*9c80*/  SHFL.UP PT, R5, R0, 0x1, RZ ;  /* 0x0420000000057989 */ /* 0x004e2400000e00ff */
[----:B0-----:R-:W-:-:S05]  /*9c90*/  SEL R5, R5, RZ, P1 ;  /* 0x000000ff05057207 */ /* 0x001fca0000800000 */
[----:B------:R-:W-:-:S05]  /*9ca0*/  IMAD.IADD R5, R0, 0x1, R5 ;  /* 0x0000000100057824 */ /* 0x000fca00078e0205 */
[----:B------:R-:W0:Y:S02]  /*9cb0*/  SHFL.UP PT, R6, R5, 0x2, RZ ;  /* 0x0440000005067989 */ /* 0x000e2400000e00ff */
[----:B0-----:R-:W-:Y:S02]  /*9cc0*/  SEL R6, R6, RZ, P0 ;  /* 0x000000ff06067207 */ /* 0x001fe40000000000 */
[----:B------:R-:W-:-:S03]  /*9cd0*/  ISETP.GE.U32.AND P0, PT, R8, 0x4, PT ;  /* 0x000000040800780c */ /* 0x000fc60003f06070 */
[----:B------:R-:W-:-:S05]  /*9ce0*/  IMAD.IADD R6, R5, 0x1, R6 ;  /* 0x0000000105067824 */ /* 0x000fca00078e0206 */
[----:B------:R-:W0:Y:S05]  /*9cf0*/  SHFL.UP PT, R7, R6, 0x4, RZ ;  /* 0x0480000006077989 */ /* 0x000e2a00000e00ff */
[----:B------:R-:W-:-:S04]  /*9d00*/  @P0 LOP3.LUT R4, R4, 0x8, RZ, 0xfc, !PT ;  /* 0x0000000804040812 */ /* 0x000fc800078efcff */
[----:B------:R-:W-:Y:S02]  /*9d10*/  LOP3.LUT R4, R4, 0xfffffffb, RZ, 0xc0, !PT ;  /* 0xfffffffb04047812 */ /* 0x000fe400078ec0ff */
[----:B0-----:R-:W-:Y:S02]  /*9d20*/  SEL R7, R7, RZ, P0 ;  /* 0x000000ff07077207 */ /* 0x001fe40000000000 */
[----:B------:R-:W-:-:S03]  /*9d30*/  ISETP.GE.U32.AND P0, PT, R8, 0x8, PT ;  /* 0x000000080800780c */ /* 0x000fc60003f06070 */
[----:B------:R-:W-:-:S05]  /*9d40*/  IMAD.IADD R7, R6, 0x1, R7 ;  /* 0x0000000106077824 */ /* 0x000fca00078e0207 */
[----:B------:R-:W0:Y:S05]  /*9d50*/  SHFL.UP PT, R2, R7, 0x8, RZ ;  /* 0x0500000007027989 */ /* 0x000e2a00000e00ff */
[----:B------:R-:W-:-:S04]  /*9d60*/  @P0 LOP3.LUT R4, R4, 0x4, RZ, 0xfc, !PT ;  /* 0x0000000404040812 */ /* 0x000fc800078efcff */
[----:B------:R-:W-:Y:S02]  /*9d70*/  LOP3.LUT R4, R4, 0xfffffffd, RZ, 0xc0, !PT ;  /* 0xfffffffd04047812 */ /* 0x000fe400078ec0ff */
[----:B0-----:R-:W-:Y:S02]  /*9d80*/  SEL R2, R2, RZ, P0 ;  /* 0x000000ff02027207 */ /* 0x001fe40000000000 */
[----:B------:R-:W-:Y:S02]  /*9d90*/  ISETP.GE.U32.AND P0, PT, R8, 0x10, PT ;  /* 0x000000100800780c */ /* 0x000fe40003f06070 */
[----:B------:R-:W-:-:S05]  /*9da0*/  IADD3 R3, R7, R2, RZ ;  /* 0x0000000207037210 */ /* 0x000fca0007ffe0ff */
[----:B------:R-:W0:Y:S06]  /*9db0*/  SHFL.UP PT, R2, R3, 0x10, RZ ;  /* 0x0600000003027989 */ /* 0x000e2c00000e00ff */
[----:B------:R-:W-:Y:S02]  /*9dc0*/  @P0 LOP3.LUT R4, R4, 0x2, RZ, 0xfc, !PT ;  /* 0x0000000204040812 */ /* 0x000fe400078efcff */
[----:B0-----:R-:W-:-:S05]  /*9dd0*/  SEL R2, R2, RZ, P0 ;  /* 0x000000ff02027207 */ /* 0x001fca0000000000 */
[----:B------:R-:W-:-:S05]  /*9de0*/  IMAD.IADD R2, R3, 0x1, R2 ;  /* 0x0000000103027824 */ /* 0x000fca00078e0202 */
[----:B------:R-:W0:Y:S02]  /*9df0*/  SHFL.IDX PT, R5, R2, 0x1f, 0x1f ;  /* 0x03e01f0002057f89 */ /* 0x000e2400000e0000 */
[----:B0-----:R-:W-:-:S05]  /*9e00*/  IMAD R5, R5, UR4, RZ ;  /* 0x0000000405057c24 */ /* 0x001fca000f8e02ff */
[----:B-1----:R-:W-:Y:S02]  /*9e10*/  ISETP.GT.AND P0, PT, R5, UR6, PT ;  /* 0x0000000605007c0c */ /* 0x002fe4000bf04270 */
[----:B------:R-:W-:-:S11]  /*9e20*/  MOV R6, R5 ;  /* 0x0000000500067202 */ /* 0x000fd60000000f00 */
[----:B------:R-:W-:Y:S05]  /*9e30*/  @P0 BRA `(.L_x_300) ;  /* 0x0000000000c00947 */ /* 0x000fea0003800000 */
[----:B------:R-:W-:Y:S01]  /*9e40*/  IMAD.MOV.U32 R5, RZ, RZ, R6 ;  /* 0x000000ffff057224 */ /* 0x000fe200078e0006 */
[----:B------:R-:W-:Y:S01]  /*9e50*/  ULDC UR5, c[0x0][0xc14] ;  /* 0x0003050000057ab9 */ /* 0x000fe20000000800 */
[----:B------:R-:W-:Y:S01]  /*9e60*/  IMAD.MOV.U32 R19, RZ, RZ, RZ ;  /* 0x000000ffff137224 */ /* 0x000fe200078e00ff */
[----:B------:R-:W-:Y:S01]  /*9e70*/  ULDC UR7, c[0x0][0xc14] ;  /* 0x0003050000077ab9 */ /* 0x000fe20000000800 */
[----:B------:R-:W-:-:S05]  /*9e80*/  ULDC UR4, c[0x0][0xc10] ;  /* 0x0003040000047ab9 */ /* 0x000fca0000000800 */
.L_x_304:
[----:B------:R-:W-:Y:S01]  /*9e90*/  VIADD R0, R19, 0x1f ;  /* 0x0000001f13007836 */ /* 0x000fe20000000000 */
[----:B------:R-:W-:-:S04]  /*9ea0*/  MOV R19, UR7 ;  /* 0x0000000700137c02 */ /* 0x000fc80008000f00 */
[----:B------:R-:W-:-:S13]  /*9eb0*/  ISETP.GE.AND P0, PT, R0, UR5, PT ;  /* 0x0000000500007c0c */ /* 0x000fda000bf06270 */
[----:B------:R-:W-:Y:S05]  /*9ec0*/  @P0 BRA `(.L_x_301) ;  /* 0x0000000400400947 */ /* 0x000fea0003800000 */
[----:B------:R-:W0:Y:S01]  /*9ed0*/  S2R R2, SR_TID.X ;  /* 0x0000000000027919 */ /* 0x000e220000002100 */
[----:B------:R-:W-:Y:S01]  /*9ee0*/  IMAD.MOV.U32 R19, RZ, RZ, R0 ;  /* 0x000000ffff137224 */ /* 0x000fe200078e0000 */
[----:B------:R-:W-:Y:S01]  /*9ef0*/  BSSY B0, `(.L_x_302) ;  /* 0x000000a000007945 */ /* 0x000fe20003800000 */
[----:B------:R-:W-:Y:S01]  /*9f00*/  IMAD.MOV.U32 R0, RZ, RZ, RZ ;  /* 0x000000ffff007224 */ /* 0x000fe200078e00ff */
[----:B0-----:R-:W-:-:S04]  /*9f10*/  LOP3.LUT R8, R2, 0x1f, RZ, 0xc0, !PT ;  /* 0x0000001f02087812 */ /* 0x001fc800078ec0ff */
[C---:B------:R-:W-:Y:S01]  /*9f20*/  ISETP.NE.AND P1, PT, R8.reuse, 0x1f, PT ;  /* 0x0000001f0800780c */ /* 0x040fe20003f25270 */
[----:B------:R-:W-:-:S05]  /*9f30*/  IMAD.IADD R7, R8, 0x1, R19 ;  /* 0x0000000108077824 */ /* 0x000fca00078e0213 */
[----:B------:R-:W-:-:S13]  /*9f40*/  ISETP.GE.OR P0, PT, R7, UR5, !P1 ;  /* 0x0000000507007c0c */ /* 0x000fda000cf06670 */
[----:B------:R-:W-:Y:S05]  /*9f50*/  @P0 BRA `(.L_x_303) ;  /* 0x00000000000c0947 */ /* 0x000fea0003800000 */
[----:B------:R-:W0:Y:S02]  /*9f60*/  LDC.64 R2, c[0x0][0xc58] ;  /* 0x00031600ff027b82 */ /* 0x000e240000000a00 */
[----:B0-----:R-:W-:-:S05]  /*9f70*/  IMAD.WIDE R2, R7, 0x4, R2 ;  /* 0x0000000407027825 */ /* 0x001fca00078e0202 */
[----:B------:R0:W5:Y:S02]  /*9f80*/  LDG.E R0, desc[UR38][R2.64] ;  /* 0x0000002602007981 */ /* 0x000164000c1e1900 */
.L_x_303:
[----:B------:R-:W-:Y:S05]  /*9f90*/  BSYNC B0 ;  /* 0x0000000000007941 */ /* 0x000fea0003800000 */
.L_x_302:
[----:B0----5:R-:W0:Y:S01]  /*9fa0*/  SHFL.UP PT, R2, R0, 0x1, RZ ;  /* 0x0420000000027989 */ /* 0x021e2200000e00ff */
[C---:B------:R-:W-:Y:S02]  /*9fb0*/  ISETP.NE.AND P0, PT, R8.reuse, RZ, PT ;  /* 0x000000ff0800720c */ /* 0x040fe40003f05270 */
[----:B------:R-:W-:Y:S02]  /*9fc0*/  ISETP.GE.U32.AND P1, PT, R8, 0x2, PT ;  /* 0x000000020800780c */ /* 0x000fe40003f26070 */
[----:B0-----:R-:W-:Y:S02]  /*9fd0*/  SEL R3, R2, RZ, P0 ;  /* 0x000000ff02037207 */ /* 0x001fe40000000000 */
[----:B------:R-:W-:Y:S02]  /*9fe0*/  ISETP.GE.U32.AND P0, PT, R8, 0x4, PT ;  /* 0x000000040800780c */ /* 0x000fe40003f06070 */
[----:B------:R-:W-:-:S05]  /*9ff0*/  IADD3 R3, R0, R3, RZ ;  /* 0x0000000300037210 */ /* 0x000fca0007ffe0ff */
[----:B------:R-:W0:Y:S02]  /*a000*/  SHFL.UP PT, R2, R3, 0x2, RZ ;  /* 0x0440000003027989 */ /* 0x000e2400000e00ff */
[----:B0-----:R-:W-:Y:S02]  /*a010*/  SEL R2, R2, RZ, P1 ;  /* 0x000000ff02027207 */ /* 0x001fe40000800000 */
[----:B------:R-:W-:-:S03]  /*a020*/  ISETP.GE.U32.AND P1, PT, R8, 0x8, PT ;  /* 0x000000080800780c */ /* 0x000fc60003f26070 */
[----:B------:R-:W-:-:S05]  /*a030*/  IMAD.IADD R2, R3, 0x1, R2 ;  /* 0x0000000103027824 */ /* 0x000fca00078e0202 */
[----:B------:R-:W0:Y:S02]  /*a040*/  SHFL.UP PT, R6, R2, 0x4, RZ ;  /* 0x0480000002067989 */ /* 0x000e2400000e00ff */
[----:B0-----:R-:W-:Y:S02]  /*a050*/  SEL R7, R6, RZ, P0 ;  /* 0x000000ff06077207 */ /* 0x001fe40000000000 */
[----:B------:R-:W-:-:S03]  /*a060*/  ISETP.GE.U32.AND P0, PT, R8, 0x10, PT ;  /* 0x000000100800780c */ /* 0x000fc60003f06070 */
[----:B------:R-:W-:-:S05]  /*a070*/  IMAD.IADD R7, R2, 0x1, R7 ;  /* 0x0000000102077824 */ /* 0x000fca00078e0207 */
[----:B------:R-:W0:Y:S02]  /*a080*/  SHFL.UP PT, R6, R7, 0x8, RZ ;  /* 0x0500000007067989 */ /* 0x000e2400000e00ff */
[----:B0-----:R-:W-:-:S05]  /*a090*/  SEL R6, R6, RZ, P1 ;  /* 0x000000ff06067207 */ /* 0x001fca0000800000 */
[----:B------:R-:W-:-:S05]  /*a0a0*/  IMAD.IADD R6, R7, 0x1, R6 ;  /* 0x0000000107067824 */ /* 0x000fca00078e0206 */
[----:B------:R-:W0:Y:S02]  /*a0b0*/  SHFL.UP PT, R8, R6, 0x10, RZ ;  /* 0x0600000006087989 */ /* 0x000e2400000e00ff */
[----:B0-----:R-:W-:-:S04]  /*a0c0*/  SEL R9, R8, RZ, P0 ;  /* 0x000000ff08097207 */ /* 0x001fc80000000000 */
[----:B------:R-:W-:-:S05]  /*a0d0*/  IADD3 R9, R6, R9, RZ ;  /* 0x0000000906097210 */ /* 0x000fca0007ffe0ff */
[----:B------:R-:W0:Y:S02]  /*a0e0*/  SHFL.IDX PT, R3, R9, 0x1f, 0x1f ;  /* 0x03e01f0009037f89 */ /* 0x000e2400000e0000 */
[----:B0-----:R-:W-:-:S04]  /*a0f0*/  IMAD R6, R3, UR4, RZ ;  /* 0x0000000403067c24 */ /* 0x001fc8000f8e02ff */
[----:B------:R-:W-:-:S05]  /*a100*/  IMAD.IADD R5, R6, 0x1, R5 ;  /* 0x0000000106057824 */ /* 0x000fca00078e0205 */
[----:B------:R-:W-:-:S13]  /*a110*/  ISETP.GT.AND P0, PT, R5, UR6, PT ;  /* 0x0000000605007c0c */ /* 0x000fda000bf04270 */
[----:B------:R-:W-:Y:S05]  /*a120*/  @!P0 BRA `(.L_x_304) ;  /* 0xfffffffc00588947 */ /* 0x000fea000383ffff */
[----:B------:R-:W-:-:S07]  /*a130*/  IMAD.MOV.U32 R2, RZ, RZ, R9 ;  /* 0x000000ffff027224 */ /* 0x000fce00078e0009 */
.L_x_300:
[----:B------:R-:W-:-:S04]  /*a140*/  IMAD.IADD R7, R5, 0x1, -R6 ;  /* 0x0000000105077824 */ /* 0x000fc800078e0a06 */
[----:B------:R-:W-:-:S05]  /*a150*/  IMAD R3, R2, UR4, R7 ;  /* 0x0000000402037c24 */ /* 0x000fca000f8e0207 */
[----:B------:R-:W-:-:S13]  /*a160*/  ISETP.GT.AND P0, PT, R3, UR6, PT ;  /* 0x0000000603007c0c */ /* 0x000fda000bf04270 */
[----:B------:R-:W-:-:S04]  /*a170*/  VOTE.ANY R8, PT, !P0 ;  /* 0x0000000000087806 */ /* 0x000fc800040e0100 */
[----:B------:R-:W0:Y:S01]  /*a180*/  POPC R5, R8 ;  /* 0x0000000800057309 */ /* 0x000e220000000000 */
[----:B------:R-:W-:Y:S01]  /*a190*/  ISETP.NE.AND P0, PT, R8, RZ, PT ;  /* 0x000000ff0800720c */ /* 0x000fe20003f05270 */
[----:B0-----:R-:W0:Y:S02]  /*a1a0*/  SHFL.IDX PT, R0, R0, R5, 0x1f ;  /* 0x00001f0500007589 */ /* 0x001e2400000e0000 */
[----:B0-----:R-:W-:-:S04]  /*a1b0*/  IABS R6, R0 ;  /* 0x0000000000067213 */ /* 0x001fc80000000000 */
[----:B------:R-:W0:Y:S08]  /*a1c0*/  I2F.RP R9, R6 ;  /* 0x0000000600097306 */ /* 0x000e300000209400 */
[----:B0-----:R-:W0:Y:S02]  /*a1d0*/  MUFU.RCP R9, R9 ;  /* 0x0000000900097308 */ /* 0x001e240000001000 */
[----:B0-----:R-:W-:-:S06]  /*a1e0*/  IADD3 R3, R9, 0xffffffe, RZ ;  /* 0x0ffffffe09037810 */ /* 0x001fcc0007ffe0ff */
[----:B------:R-:W0:Y:S02]  /*a1f0*/  F2I.FTZ.U32.TRUNC.NTZ R3, R3 ;  /* 0x0000000300037305 */ /* 0x000e24000021f000 */
[----:B0-----:R-:W-:Y:S01]  /*a200*/  IMAD.MOV R11, RZ, RZ, -R3 ;  /* 0x000000ffff0b7224 */ /* 0x001fe200078e0a03 */
[----:B------:R-:W-:Y:S06]  /*a210*/  @!P0 BRA `(.L_x_305) ;  /* 0x0000000000088947 */ /* 0x000fec0003800000 */
[----:B------:R-:W-:-:S05]  /*a220*/  VIADD R9, R5, 0xffffffff ;  /* 0xffffffff05097836 */ /* 0x000fca0000000000 */
[----:B------:R0:W1:Y:S02]  /*a230*/  SHFL.IDX PT, R16, R2, R9, 0x1f ;  /* 0x00001f0902107589 */ /* 0x00006400000e0000 */
.L_x_305:
[----:B-1----:R-:W-:Y:S02]  /*a240*/  IMAD R16, R16, UR4, R7 ;  /* 0x0000000410107c24 */ /* 0x002fe4000f8e0207 */
[----:B------:R-:W-:Y:S02]  /*a250*/  IMAD R7, R11, R6, RZ ;  /* 0x000000060b077224 */ /* 0x000fe400078e02ff */
[----:B0-----:R-:W-:Y:S01]  /*a260*/  IMAD.MOV.U32 R2, RZ, RZ, RZ ;  /* 0x000000ffff027224 */ /* 0x001fe200078e00ff */
[----:B------:R-:W-:Y:S01]  /*a270*/  IADD3 R9, -R16, UR6, RZ ;  /* 0x0000000610097c10 */ /* 0x000fe2000fffe1ff */
[----:B------:R-:W-:Y:S02]  /*a280*/  IMAD.IADD R19, R5, 0x1, R19 ;  /* 0x0000000105137824 */ /* 0x000fe400078e0213 */
[----:B------:R-:W-:Y:S01]  /*a290*/  IMAD.HI.U32 R2, R3, R7, R2 ;  /* 0x0000000703027227 */ /* 0x000fe200078e0002 */
[----:B------:R-:W-:Y:S02]  /*a2a0*/  IABS R7, R0 ;  /* 0x0000000000077213 */ /* 0x000fe40000000000 */
[----:B------:R-:W-:-:S02]  /*a2b0*/  IABS R3, R9 ;  /* 0x0000000900037213 */ /* 0x000fc40000000000 */
[----:B------:R-:W-:-:S03]  /*a2c0*/  IADD3 R7, RZ, -R7, RZ ;  /* 0x80000007ff077210 */ /* 0x000fc60007ffe0ff */
[----:B------:R-:W-:-:S04]  /*a2d0*/  IMAD.HI.U32 R2, R2, R3, RZ ;  /* 0x0000000302027227 */ /* 0x000fc800078e00ff */
[----:B------:R-:W-:-:S05]  /*a2e0*/  IMAD R3, R2, R7, R3 ;  /* 0x0000000702037224 */ /* 0x000fca00078e0203 */
[----:B------:R-:W-:-:S13]  /*a2f0*/  ISETP.GT.U32.AND P0, PT, R6, R3, PT ;  /* 0x000000030600720c */ /* 0x000fda0003f04070 */
[----:B------:R-:W-:Y:S02]  /*a300*/  @!P0 IMAD.IADD R3, R3, 0x1, -R6 ;  /* 0x0000000103038824 */ /* 0x000fe400078e0a06 */
[----:B------:R-:W-:-:S03]  /*a310*/  @!P0 VIADD R2, R2, 0x1 ;  /* 0x0000000102028836 */ /* 0x000fc60000000000 */
[----:B------:R-:W-:Y:S02]  /*a320*/  ISETP.GE.U32.AND P0, PT, R3, R6, PT ;  /* 0x000000060300720c */ /* 0x000fe40003f06070 */
[----:B------:R-:W-:-:S11]  /*a330*/  LOP3.LUT R3, R9, R0, RZ, 0x3c, !PT ;  /* 0x0000000009037212 */ /* 0x000fd600078e3cff */
[----:B------:R-:W-:Y:S01]  /*a340*/  @P0 VIADD R2, R2, 0x1 ;  /* 0x0000000102020836 */ /* 0x000fe20000000000 */
[----:B------:R-:W-:-:S13]  /*a350*/  ISETP.GE.AND P0, PT, R3, RZ, PT ;  /* 0x000000ff0300720c */ /* 0x000fda0003f06270 */
[----:B------:R-:W-:Y:S02]  /*a360*/  @!P0 IADD3 R2, -R2, RZ, RZ ;  /* 0x000000ff02028210 */ /* 0x000fe40007ffe1ff */
[----:B------:R-:W-:-:S13]  /*a370*/  ISETP.NE.AND P0, PT, R0, RZ, PT ;  /* 0x000000ff0000720c */ /* 0x000fda0003f05270 */
[----:B------:R-:W-:-:S05]  /*a380*/  @!P0 LOP3.LUT R2, RZ, R0, RZ, 0x33, !PT ;  /* 0x00000000ff028212 */ /* 0x000fca00078e33ff */
[--C-:B------:R-:W-:Y:S02]  /*a390*/  IMAD.MOV R17, RZ, RZ, -R2.reuse ;  /* 0x000000ffff117224 */ /* 0x100fe400078e0a02 */
[----:B------:R-:W-:Y:S02]  /*a3a0*/  IMAD.MOV.U32 R18, RZ, RZ, R2 ;  /* 0x000000ffff127224 */ /* 0x000fe400078e0002 */
[----:B------:R-:W-:Y:S01]  /*a3b0*/  IMAD R17, R0, R17, R9 ;  /* 0x0000001100117224 */ /* 0x000fe200078e0209 */
[----:B------:R-:W-:Y:S06]  /*a3c0*/  BRA `(.L_x_306) ;  /* 0x00000000000c7947 */ /* 0x000fec0003800000 */
.L_x_301:
[----:B------:R-:W-:Y:S01]  /*a3d0*/  MOV R17, RZ ;  /* 0x000000ff00117202 */ /* 0x000fe20000000f00 */
[----:B------:R-:W-:Y:S02]  /*a3e0*/  IMAD.U32 R16, RZ, RZ, UR6 ;  /* 0x00000006ff107e24 */ /* 0x000fe4000f8e00ff */
[----:B------:R-:W-:-:S07]  /*a3f0*/  IMAD.MOV.U32 R18, RZ, RZ, RZ ;  /* 0x000000ffff127224 */ /* 0x000fce00078e00ff */
.L_x_306:
[----:B------:R-:W0:Y:S01]  /*a400*/  S2R R0, SR_TID.X ;  /* 0x0000000000007919 */ /* 0x000e220000002100 */
[----:B------:R-:W-:Y:S01]  /*a410*/  STL [R1+0x24], RZ ;  /* 0x000024ff01007387 */ /* 0x000fe20000100800 */
[----:B0-----:R-:W-:-:S04]  /*a420*/  LOP3.LUT R0, R0, 0x1f, RZ, 0xc0, !PT ;  /* 0x0000001f00007812 */ /* 0x001fc800078ec0ff */
[----:B------:R-:W-:-:S13]  /*a430*/  ISETP.NE.AND P0, PT, R0, RZ, PT ;  /* 0x000000ff0000720c */ /* 0x000fda0003f05270 */
[----:B------:R-:W0:Y:S01]  /*a440*/  @!P0 S2R R3, SR_CgaCtaId ;  /* 0x0000000000038919 */ /* 0x000e220000008800 */
[----:B------:R-:W-:-:S04]  /*a450*/  @!P0 MOV R0, 0x400 ;  /* 0x0000040000008802 */ /* 0x000fc80000000f00 */
[----:B0-----:R-:W-:-:S05]  /*a460*/  @!P0 LEA R0, R3, R0, 0x18 ;  /* 0x0000000003008211 */ /* 0x001fca00078ec0ff */
[----:B------:R0:W-:Y:S01]  /*a470*/  @!P0 STS.128 [R0+0x28cd0], R16 ;  /* 0x028cd01000008388 */ /* 0x0001e20000000c00 */
[----:B------:R-:W-:Y:S06]  /*a480*/  BAR.ARV 0x5, 0x120 ;  /* 0x0144800000007b1d */ /* 0x000fec0000002000 */
[----:B------:R-:W-:Y:S01]  /*a490*/  ISETP.GE.AND P0, PT, R19, UR5, PT ;  /* 0x0000000513007c0c */ /* 0x000fe2000bf06270 */
[----:B0-----:R-:W-:-:S05]  /*a4a0*/  IMAD.MOV.U32 R0, RZ, RZ, 0x1 ;  /* 0x00000001ff007424 */ /* 0x001fca00078e00ff */
[----:B------:R0:W-:Y:S04]  /*a4b0*/  STL [R1+0x4], R0 ;  /* 0x0000040001007387 */ /* 0x0001e80000100800 */
[----:B------:R0:W-:Y:S03]  /*a4c0*/  STL [R1], RZ ;  /* 0x000000ff01007387 */ /* 0x0001e60000100800 */
[----:B------:R-:W-:Y:S05]  /*a4d0*/  @P0 BRA `(.L_x_307) ;  /* 0x0000003c00780947 */ /* 0x000fea0003800000 */
[----:B0-----:R-:W-:Y:S01]  /*a4e0*/  MOV R0, 0x1 ;  /* 0x0000000100007802 */ /* 0x001fe20000000f00 */
[----:B------:R0:W-:Y:S01]  /*a4f0*/  STL [R1], RZ ;  /* 0x000000ff01007387 */ /* 0x0001e20000100800 */
[----:B------:R-:W-:Y:S01]  /*a500*/  ULDC UR37, c[0x0][0xc] ;  /* 0x0000030000257ab9 */ /* 0x000fe20000000800 */
[----:B------:R-:W-:Y:S02]  /*a510*/  ULDC.64 UR40, c[0x0][0x198] ;  /* 0x0000660000287ab9 */ /* 0x000fe40000000a00 */
[----:B------:R0:W-:Y:S04]  /*a520*/  STL [R1+0x4], R0 ;  /* 0x0000040001007387 */ /* 0x0001e80000100800 */
[----:B------:R0:W-:Y:S02]  /*a530*/  STL [R1+0x24], RZ ;  /* 0x000024ff01007387 */ /* 0x0001e40000100800 */
.L_x_370:
[----:B-12---:R-:W1:Y:S02]  /*a540*/  LDC.64 R2, c[0x0][0xc60] ;  /* 0x00031800ff027b82 */ /* 0x006e640000000a00 */
[----:B-1----:R-:W-:-:S05]  /*a550*/  IMAD.WIDE R2, R19, 0x4, R2 ;  /* 0x0000000413027825 */ /* 0x002fca00078e0202 */
[----:B------:R-:W2:Y:S01]  /*a560*/  LDG.E R5, desc[UR38][R2.64] ;  /* 0x0000002602057981 */ /* 0x000ea2000c1e1900 */
[----:B------:R-:W-:Y:S05]  /*a570*/  YIELD ;  /* 0x0000000000007946 */ /* 0x000fea0003800000 */
[----:B------:R-:W-:Y:S01]  /*a580*/  ULDC.64 UR4, c[0x0][0xa28] ;  /* 0x00028a0000047ab9 */ /* 0x000fe20000000a00 */
[----:B0-----:R-:W-:Y:S01]  /*a590*/  IMAD.MOV.U32 R0, RZ, RZ, RZ ;  /* 0x000000ffff007224 */ /* 0x001fe200078e00ff */
[----:B------:R-:W-:-:S04]  /*a5a0*/  ISETP.NE.U32.AND P0, PT, RZ, UR4, PT ;  /* 0x00000004ff007c0c */ /* 0x000fc8000bf05070 */
[----:B------:R-:W-:Y:S01]  /*a5b0*/  ISETP.NE.AND.EX P0, PT, RZ, UR5, PT, P0 ;  /* 0x00000005ff007c0c */ /* 0x000fe2000bf05300 */
[----:B------:R-:W-:Y:S01]  /*a5c0*/  IMAD.MOV.U32 R6, RZ, RZ, RZ ;  /* 0x000000ffff067224 */ /* 0x000fe200078e00ff */
[----:B--2---:R-:W-:Y:S01]  /*a5d0*/  SHF.R.S32.HI R4, RZ, 0x1f, R5 ;  /* 0x0000001fff047819 */ /* 0x004fe20000011405 */
[----:B------:R-:W-:-:S10]  /*a5e0*/  IMAD.SHL.U32 R7, R5, 0x4, RZ ;  /* 0x0000000405077824 */ /* 0x000fd400078e00ff */
[C---:B------:R-:W-:Y:S01]  /*a5f0*/  @P0 LEA R2, P1, R5.reuse, UR4, 0x2 ;  /* 0x0000000405020c11 */ /* 0x040fe2000f8210ff */
[----:B------:R-:W-:Y:S03]  /*a600*/  STL [R1+0x10], R5 ;  /* 0x0000100501007387 */ /* 0x000fe60000100800 */
[----:B------:R-:W-:Y:S01]  /*a610*/  @P0 LEA.HI.X R3, R5, UR5, R4, 0x2, P1 ;  /* 0x0000000505030c11 */ /* 0x000fe200088f1404 */
[----:B------:R-:W-:-:S04]  /*a620*/  ULDC.64 UR4, c[0x0][0xa00] ;  /* 0x0002800000047ab9 */ /* 0x000fc80000000a00 */
[----:B------:R0:W5:Y:S01]  /*a630*/  @P0 LDG.E R0, desc[UR38][R2.64] ;  /* 0x0000002602000981 */ /* 0x000162000c1e1900 */
[----:B------:R-:W-:-:S04]  /*a640*/  ISETP.NE.U32.AND P0, PT, RZ, UR4, PT ;  /* 0x00000004ff007c0c */ /* 0x000fc8000bf05070 */
[----:B------:R-:W-:-:S13]  /*a650*/  ISETP.NE.AND.EX P0, PT, RZ, UR5, PT, P0 ;  /* 0x00000005ff007c0c */ /* 0x000fda000bf05300 */
[----:B0-----:R-:W-:-:S04]  /*a660*/  @P0 LEA R2, P1, R5, UR4, 0x2 ;  /* 0x0000000405020c11 */ /* 0x001fc8000f8210ff */
[----:B------:R-:W-:Y:S01]  /*a670*/  @P0 LEA.HI.X R3, R5, UR5, R4, 0x2, P1 ;  /* 0x0000000505030c11 */ /* 0x000fe200088f1404 */
[----:B------:R-:W-:-:S04]  /*a680*/  ULDC.64 UR4, c[0x0][0xa20] ;  /* 0x0002880000047ab9 */ /* 0x000fc80000000a00 */
[----:B------:R-:W2:Y:S01]  /*a690*/  @P0 LDG.E R6, desc[UR38][R2.64] ;  /* 0x0000002602060981 */ /* 0x000ea2000c1e1900 */
[----:B------:R-:W-:-:S04]  /*a6a0*/  ISETP.NE.U32.AND P0, PT, RZ, UR4, PT ;  /* 0x00000004ff007c0c */ /* 0x000fc8000bf05070 */
[----:B------:R-:W-:Y:S01]  /*a6b0*/  ISETP.NE.AND.EX P0, PT, RZ, UR5, PT, P0 ;  /* 0x00000005ff007c0c */ /* 0x000fe2000bf05300 */
[----:B--2---:R0:W-:Y:S04]  /*a6c0*/  STL [R1+0x2c], R6 ;  /* 0x00002c0601007387 */ /* 0x0041e80000100800 */
[----:B------:R1:W-:Y:S01]  /*a6d0*/  STL [R1+0x18], R7 ;  /* 0x0000180701007387 */ /* 0x0003e20000100800 */
[----:B0-----:R-:W-:-:S07]  /*a6e0*/  SHF.L.U64.HI R6, R5, 0x2, R4 ;  /* 0x0000000205067819 */ /* 0x001fce0000010204 */
[C---:B------:R-:W-:Y:S01]  /*a6f0*/  @P0 IADD3 R4, P1, R7.reuse, UR4, RZ ;  /* 0x0000000407040c10 */ /* 0x040fe2000ff3e0ff */
[----:B------:R0:W-:Y:S03]  /*a700*/  STL [R1+0x1c], R6 ;  /* 0x00001c0601007387 */ /* 0x0001e60000100800 */
[C---:B------:R-:W-:Y:S01]  /*a710*/  @P0 IADD3.X R5, R6.reuse, UR5, RZ, P1, !PT ;  /* 0x0000000506050c10 */ /* 0x040fe20008ffe4ff */
[----:B------:R-:W-:Y:S02]  /*a720*/  ULDC.64 UR4, c[0x0][0xa08] ;  /* 0x0002820000047ab9 */ /* 0x000fe40000000a00 */
[----:B------:R-:W-:Y:S02]  /*a730*/  IADD3 R2, P1, R7, UR4, RZ ;  /* 0x0000000407027c10 */ /* 0x000fe4000ff3e0ff */
[----:B-1----:R-:W-:Y:S02]  /*a740*/  MOV R7, RZ ;  /* 0x000000ff00077202 */ /* 0x002fe40000000f00 */
[----:B------:R-:W-:-:S02]  /*a750*/  IADD3.X R3, R6, UR5, RZ, P1, !PT ;  /* 0x0000000506037c10 */ /* 0x000fc40008ffe4ff */
[----:B------:R-:W-:-:S04]  /*a760*/  ISETP.NE.U32.AND P1, PT, RZ, UR4, PT ;  /* 0x00000004ff007c0c */ /* 0x000fc8000bf25070 */
[----:B------:R-:W-:Y:S01]  /*a770*/  ISETP.NE.AND.EX P1, PT, RZ, UR5, PT, P1 ;  /* 0x00000005ff007c0c */ /* 0x000fe2000bf25310 */
[----:B------:R-:W-:Y:S02]  /*a780*/  ULDC.64 UR4, c[0x0][0x3f8] ;  /* 0x0000fe0000047ab9 */ /* 0x000fe40000000a00 */
[----:B------:R-:W-:-:S03]  /*a790*/  UISETP.NE.U32.AND UP0, UPT, UR4, URZ, UPT ;  /* 0x0000003f0400728c */ /* 0x000fc6000bf05070 */
[----:B------:R-:W-:Y:S01]  /*a7a0*/  ULDC UR4, c[0x0][0x404] ;  /* 0x0001010000047ab9 */ /* 0x000fe20000000800 */
[----:B------:R-:W-:-:S03]  /*a7b0*/  UISETP.NE.AND.EX UP0, UPT, UR5, URZ, UPT, UP0 ;  /* 0x0000003f0500728c */ /* 0x000fc6000bf05300 */
[----:B------:R-:W-:Y:S01]  /*a7c0*/  ULDC UR5, c[0x0][0x2e0] ;  /* 0x0000b80000057ab9 */ /* 0x000fe20000000800 */
[----:B------:R-:W-:Y:S02]  /*a7d0*/  USEL UR4, UR4, 0x1, UP0 ;  /* 0x0000000104047887 */ /* 0x000fe40008000000 */
[----:B------:R1:W5:Y:S02]  /*a7e0*/  @P1 LDG.E R7, desc[UR38][R2.64] ;  /* 0x0000002602071981 */ /* 0x000364000c1e1900 */
[----:B------:R-:W-:-:S06]  /*a7f0*/  UIMAD UR4, UR4, UR5, URZ ;  /* 0x00000005040472a4 */ /* 0x000fcc000f8e023f */
[----:B0-----:R-:W-:-:S06]  /*a800*/  IMAD.U32 R6, RZ, RZ, UR4 ;  /* 0x00000004ff067e24 */ /* 0x001fcc000f8e00ff */
[----:B------:R1:W5:Y:S01]  /*a810*/  @P0 LDG.E R6, desc[UR38][R4.64] ;  /* 0x0000002604060981 */ /* 0x000362000c1e1900 */
[----:B------:R-:W-:Y:S05]  /*a820*/  @P0 BRA `(.L_x_308) ;  /* 0x0000000000100947 */ /* 0x000fea0003800000 */
[----:B------:R-:W-:Y:S05]  /*a830*/  @!P1 BRA `(.L_x_308) ;  /* 0x00000000000c9947 */ /* 0x000fea0003800000 */
[----:B-1----:R-:W2:Y:S04]  /*a840*/  LDG.E R5, desc[UR38][R2.64] ;  /* 0x0000002602057981 */ /* 0x002ea8000c1e1900 */
[----:B-----5:R-:W2:Y:S02]  /*a850*/  LDG.E R6, desc[UR38][R2.64+0x4] ;  /* 0x0000042602067981 */ /* 0x020ea4000c1e1900 */
[----:B--2---:R-:W-:-:S07]  /*a860*/  IMAD.IADD R6, R6, 0x1, -R5 ;  /* 0x0000000106067824 */ /* 0x004fce00078e0a05 */
.L_x_308:
[----:B-1---5:R-:W-:Y:S01]  /*a870*/  IADD3 R2, -R0, R6, RZ ;  /* 0x0000000600027210 */ /* 0x022fe20007ffe1ff */
[----:B------:R-:W-:Y:S01]  /*a880*/  IMAD.IADD R3, R7, 0x1, R0 ;  /* 0x0000000107037824 */ /* 0x000fe200078e0200 */
[----:B------:R-:W-:Y:S02]  /*a890*/  BSSY B6, `(.L_x_309) ;  /* 0x0000305000067945 */ /* 0x000fe40003800000 */
[C---:B------:R-:W-:Y:S01]  /*a8a0*/  ISETP.GT.AND P0, PT, R2.reuse, RZ, PT ;  /* 0x000000ff0200720c */ /* 0x040fe20003f04270 */
[----:B------:R-:W-:Y:S01]  /*a8b0*/  VIADD R0, R2, 0x3f ;  /* 0x0000003f02007836 */ /* 0x000fe20000000000 */
[----:B------:R-:W-:Y:S04]  /*a8c0*/  STL [R1+0x20], R2 ;  /* 0x0000200201007387 */ /* 0x000fe80000100800 */
[----:B------:R0:W-:Y:S02]  /*a8d0*/  STL [R1+0x8], R3 ;  /* 0x0000080301007387 */ /* 0x0001e40000100800 */
[----:B0-----:R-:W-:-:S04]  /*a8e0*/  SHF.R.S32.HI R3, RZ, 0x1f, R0 ;  /* 0x0000001fff037819 */ /* 0x001fc80000011400 */
[----:B------:R-:W-:-:S04]  /*a8f0*/  LEA.HI R3, R3, R0, RZ, 0x6 ;  /* 0x0000000003037211 */ /* 0x000fc800078f30ff */
[----:B------:R-:W-:-:S05]  /*a900*/  SHF.R.S32.HI R0, RZ, 0x6, R3 ;  /* 0x00000006ff007819 */ /* 0x000fca0000011403 */
[----:B------:R0:W-:Y:S01]  /*a910*/  STL [R1+0x14], R0 ;  /* 0x0000140001007387 */ /* 0x0001e20000100800 */
[----:B------:R-:W-:Y:S05]  /*a920*/  @P0 BRA `(.L_x_310) ;  /* 0x0000000000440947 */ /* 0x000fea0003800000 */
[----:B------:R-:W1:Y:S02]  /*a930*/  S2R R2, SR_TID.X ;  /* 0x0000000000027919 */ /* 0x000e640000002100 */
[----:B-1----:R-:W-:-:S04]  /*a940*/  LOP3.LUT R2, R2, 0x1f, RZ, 0xc0, !PT ;  /* 0x0000001f02027812 */ /* 0x002fc800078ec0ff */
[----:B------:R-:W-:-:S13]  /*a950*/  ISETP.NE.AND P1, PT, R2, RZ, PT ;  /* 0x000000ff0200720c */ /* 0x000fda0003f25270 */
[----:B------:R-:W-:Y:S05]  /*a960*/  @P1 BRA `(.L_x_311) ;  /* 0x0000002c00dc1947 */ /* 0x000fea0003800000 */
[----:B------:R-:W1:Y:S01]  /*a970*/  S2R R7, SR_LANEID ;  /* 0x0000000000077919 */ /* 0x000e620000000000 */
[----:B------:R-:W-:Y:S01]  /*a980*/  VOTEU.ANY UR4, UPT, PT ;  /* 0x0000000000047886 */ /* 0x000fe200038e0100 */
[----:B------:R-:W2:Y:S01]  /*a990*/  LDC.64 R2, c[0x0][0xc38] ;  /* 0x00030e00ff027b82 */ /* 0x000ea20000000a00 */
[----:B0-----:R-:W1:Y:S08]  /*a9a0*/  FLO.U32 R0, UR4 ;  /* 0x0000000400007d00 */ /* 0x001e7000080e0000 */
[----:B------:R-:W2:Y:S01]  /*a9b0*/  POPC R5, UR4 ;  /* 0x0000000400057d09 */ /* 0x000ea20008000000 */
[----:B-1----:R-:W-:-:S13]  /*a9c0*/  ISETP.EQ.U32.AND P0, PT, R0, R7, PT ;  /* 0x000000070000720c */ /* 0x002fda0003f02070 */
[----:B--2---:R-:W2:Y:S01]  /*a9d0*/  @P0 ATOMG.E.ADD.STRONG.GPU PT, R3, desc[UR38][R2.64], R5 ;  /* 0x00000005020309a8 */ /* 0x004ea200081ee1e6 */
[----:B------:R-:W0:Y:S02]  /*a9e0*/  S2R R4, SR_LTMASK ;  /* 0x0000000000047919 */ /* 0x000e240000003900 */
[----:B0-----:R-:W-:-:S04]  /*a9f0*/  LOP3.LUT R4, R4, UR4, RZ, 0xc0, !PT ;  /* 0x0000000404047c12 */ /* 0x001fc8000f8ec0ff */
[----:B------:R-:W0:Y:S01]  /*aa00*/  POPC R7, R4 ;  /* 0x0000000400077309 */ /* 0x000e220000000000 */
[----:B--2---:R-:W0:Y:S02]  /*aa10*/  SHFL.IDX PT, R0, R3, R0, 0x1f ;  /* 0x00001f0003007589 */ /* 0x004e2400000e0000 */
[----:B0-----:R-:W-:Y:S01]  /*aa20*/  IADD3 R16, R0, UR37, R7 ;  /* 0x0000002500107c10 */ /* 0x001fe2000fffe007 */
[----:B------:R-:W-:Y:S06]  /*aa30*/  BRA `(.L_x_311) ;  /* 0x0000002c00a87947 */ /* 0x000fec0003800000 */
.L_x_310:
[----:B------:R-:W1:Y:S01]  /*aa40*/  S2R R3, SR_CgaCtaId ;  /* 0x0000000000037919 */ /* 0x000e620000008800 */
[----:B0-----:R-:W-:-:S04]  /*aa50*/  MOV R0, 0x400 ;  /* 0x0000040000007802 */ /* 0x001fc80000000f00 */
[----:B-1----:R-:W-:-:S05]  /*aa60*/  LEA R2, R3, R0, 0x18 ;  /* 0x0000000003027211 */ /* 0x002fca00078ec0ff */
[----:B------:R0:W-:Y:S01]  /*aa70*/  STL [R1+0xc], R2 ;  /* 0x00000c0201007387 */ /* 0x0001e20000100800 */
[----:B------:R-:W-:-:S05]  /*aa80*/  VIADD R0, R2, 0x22400 ;  /* 0x0002240002007836 */ /* 0x000fca0000000000 */
[----:B------:R-:W-:-:S13]  /*aa90*/  LOP3.LUT P0, RZ, R0, 0x3ff, RZ, 0xc0, !PT ;  /* 0x000003ff00ff7812 */ /* 0x000fda000780c0ff */
[----:B0-----:R-:W-:Y:S05]  /*aaa0*/  @!P0 BRA `(.L_x_312) ;  /* 0x0000000000408947 */ /* 0x001fea0003800000 */
[----:B------:R-:W-:Y:S01]  /*aab0*/  MOV R2, 0x0 ;  /* 0x0000000000027802 */ /* 0x000fe20000000f00 */
[----:B------:R-:W-:Y:S01]  /*aac0*/  ULDC.64 UR6, c[0x4][0x88] ;  /* 0x0100220000067ab9 */ /* 0x000fe20000000a00 */
[----:B------:R-:W-:Y:S01]  /*aad0*/  ULDC.64 UR8, c[0x4][0x90] ;  /* 0x0100240000087ab9 */ /* 0x000fe20000000a00 */
[----:B------:R-:W-:Y:S01]  /*aae0*/  ULDC.64 UR4, c[0x4][0x8] ;  /* 0x0100020000047ab9 */ /* 0x000fe20000000a00 */
[----:B------:R-:W-:Y:S01]  /*aaf0*/  IMAD.U32 R4, RZ, RZ, UR6 ;  /* 0x00000006ff047e24 */ /* 0x000fe2000f8e00ff */
[----:B------:R-:W-:Y:S01]  /*ab00*/  MOV R5, UR7 ;  /* 0x0000000700057c02 */ /* 0x000fe20008000f00 */
[----:B------:R-:W0:Y:S01]  /*ab10*/  LDC.64 R2, c[0x4][R2] ;  /* 0x0100000002027b82 */ /* 0x000e220000000a00 */
[----:B------:R-:W-:Y:S01]  /*ab20*/  IMAD.U32 R6, RZ, RZ, UR8 ;  /* 0x00000008ff067e24 */ /* 0x000fe2000f8e00ff */
[----:B------:R-:W-:Y:S01]  /*ab30*/  MOV R11, UR5 ;  /* 0x00000005000b7c02 */ /* 0x000fe20008000f00 */
[----:B------:R-:W-:Y:S02]  /*ab40*/  IMAD.U32 R7, RZ, RZ, UR9 ;  /* 0x00000009ff077e24 */ /* 0x000fe4000f8e00ff */
[----:B------:R-:W-:-:S02]  /*ab50*/  IMAD.U32 R10, RZ, RZ, UR4 ;  /* 0x00000004ff0a7e24 */ /* 0x000fc4000f8e00ff */
[----:B------:R-:W-:Y:S02]  /*ab60*/  IMAD.MOV.U32 R8, RZ, RZ, 0x70 ;  /* 0x00000070ff087424 */ /* 0x000fe400078e00ff */
[----:B------:R-:W-:Y:S02]  /*ab70*/  IMAD.MOV.U32 R12, RZ, RZ, 0x1 ;  /* 0x00000001ff0c7424 */ /* 0x000fe400078e00ff */
[----:B------:R-:W-:-:S07]  /*ab80*/  IMAD.MOV.U32 R13, RZ, RZ, RZ ;  /* 0x000000ffff0d7224 */ /* 0x000fce00078e00ff */
[----:B------:R-:W-:-:S07]  /*ab90*/  LEPC R20, `(.L_x_312) ;  /* 0x000000001014794e */ /* 0x000fce0000000000 */
[----:B0-----:R-:W-:Y:S05]  /*aba0*/  CALL.ABS.NOINC R2 ;  /* 0x0000000002007343 */ /* 0x001fea0003c00000 */
.L_x_312:
[----:B------:R-:W2:Y:S02]  /*abb0*/  LDL R2, [R1+0xc] ;  /* 0x00000c0001027983 */ /* 0x000ea40000100800 */
[----:B--2---:R-:W-:-:S04]  /*abc0*/  IADD3 R0, R2, 0x400, RZ ;  /* 0x0000040002007810 */ /* 0x004fc80007ffe0ff */
[----:B------:R-:W-:-:S13]  /*abd0*/  LOP3.LUT P0, RZ, R0, 0x3ff, RZ, 0xc0, !PT ;  /* 0x000003ff00ff7812 */ /* 0x000fda000780c0ff */
[----:B------:R-:W-:Y:S05]  /*abe0*/  @!P0 BRA `(.L_x_313) ;  /* 0x0000000000808947 */ /* 0x000fea0003800000 */
[----:B------:R-:W-:Y:S01]  /*abf0*/  MOV R0, 0x0 ;  /* 0x0000000000007802 */ /* 0x000fe20000000f00 */
[----:B------:R-:W-:Y:S01]  /*ac00*/  ULDC.64 UR6, c[0x4][0x88] ;  /* 0x0100220000067ab9 */ /* 0x000fe20000000a00 */
[----:B------:R-:W-:Y:S01]  /*ac10*/  ULDC.64 UR8, c[0x4][0x90] ;  /* 0x0100240000087ab9 */ /* 0x000fe20000000a00 */
[----:B------:R-:W-:Y:S01]  /*ac20*/  ULDC.64 UR4, c[0x4][0x10] ;  /* 0x0100040000047ab9 */ /* 0x000fe20000000a00 */
[----:B------:R0:W1:Y:S01]  /*ac30*/  LDC.64 R2, c[0x4][R0] ;  /* 0x0100000000027b82 */ /* 0x0000620000000a00 */
[----:B------:R-:W-:Y:S01]  /*ac40*/  IMAD.U32 R4, RZ, RZ, UR6 ;  /* 0x00000006ff047e24 */ /* 0x000fe2000f8e00ff */
[----:B------:R-:W-:Y:S01]  /*ac50*/  MOV R7, UR9 ;  /* 0x0000000900077c02 */ /* 0x000fe20008000f00 */
[----:B------:R-:W-:Y:S01]  /*ac60*/  IMAD.U32 R5, RZ, RZ, UR7 ;  /* 0x00000007ff057e24 */ /* 0x000fe2000f8e00ff */
[----:B------:R-:W-:Y:S01]  /*ac70*/  MOV R12, 0x1 ;  /* 0x00000001000c7802 */ /* 0x000fe20000000f00 */
[----:B------:R-:W-:Y:S02]  /*ac80*/  IMAD.U32 R6, RZ, RZ, UR8 ;  /* 0x00000008ff067e24 */ /* 0x000fe4000f8e00ff */
[----:B------:R-:W-:-:S02]  /*ac90*/  IMAD.U32 R10, RZ, RZ, UR4 ;  /* 0x00000004ff0a7e24 */ /* 0x000fc4000f8e00ff */
[----:B------:R-:W-:Y:S02]  /*aca0*/  IMAD.U32 R11, RZ, RZ, UR5 ;  /* 0x00000005ff0b7e24 */ /* 0x000fe4000f8e00ff */
[----:B------:R-:W-:Y:S02]  /*acb0*/  IMAD.MOV.U32 R8, RZ, RZ, 0x70 ;  /* 0x00000070ff087424 */ /* 0x000fe400078e00ff */
[----:B0-----:R-:W-:-:S07]  /*acc0*/  IMAD.MOV.U32 R13, RZ, RZ, RZ ;  /* 0x000000ffff0d7224 */ /* 0x001fce00078e00ff */
[----:B------:R-:W-:-:S07]  /*acd0*/  LEPC R20, `(.L_x_314) ;  /* 0x000000001014794e */ /* 0x000fce0000000000 */
[----:B-1----:R-:W-:Y:S05]  /*ace0*/  CALL.ABS.NOINC R2 ;  /* 0x0000000002007343 */ /* 0x002fea0003c00000 */
.L_x_314:
        /* <DEDUP_REMOVED lines=8> */
[----:B------:R-:W-:Y:S01]  /*ad70*/  MOV R8, 0x70 ;  /* 0x0000007000087802 */ /* 0x000fe20000000f00 */
[----:B------:R-:W-:Y:S02]  /*ad80*/  IMAD.U32 R7, RZ, RZ, UR9 ;  /* 0x00000009ff077e24 */ /* 0x000fe4000f8e00ff */
[----:B------:R-:W-:-:S02]  /*ad90*/  IMAD.U32 R10, RZ, RZ, UR4 ;  /* 0x00000004ff0a7e24 */ /* 0x000fc4000f8e00ff */
[----:B------:R-:W-:Y:S02]  /*ada0*/  IMAD.U32 R11, RZ, RZ, UR5 ;  /* 0x00000005ff0b7e24 */ /* 0x000fe4000f8e00ff */
[----:B------:R-:W-:Y:S02]  /*adb0*/  IMAD.MOV.U32 R12, RZ, RZ, 0x1 ;  /* 0x00000001ff0c7424 */ /* 0x000fe400078e00ff */
[----:B------:R-:W-:-:S07]  /*adc0*/  IMAD.MOV.U32 R13, RZ, RZ, RZ ;  /* 0x000000ffff0d7224 */ /* 0x000fce00078e00ff */
[----:B------:R-:W-:-:S07]  /*add0*/  LEPC R20, `(.L_x_313) ;  /* 0x000000001014794e */ /* 0x000fce0000000000 */
[----:B0-----:R-:W-:Y:S05]  /*ade0*/  CALL.ABS.NOINC R2 ;  /* 0x0000000002007343 */ /* 0x001fea0003c00000 */
.L_x_313:
[----:B------:R-:W2:Y:S01]  /*adf0*/  LDL.LU R2, [R1+0x18] ;  /* 0x0000180001027983 */ /* 0x000ea20000300800 */
[----:B------:R-:W-:-:S03]  /*ae00*/  ULDC.64 UR4, c[0x0][0x9f8] ;  /* 0x00027e0000047ab9 */ /* 0x000fc60000000a00 */
[----:B------:R-:W3:Y:S04]  /*ae10*/  LDL.LU R0, [R1+0x1c] ;  /* 0x00001c0001007983 */ /* 0x000ee80000300800 */
[----:B------:R-:W4:Y:S04]  /*ae20*/  LDL.LU R4, [R1+0x2c] ;  /* 0x00002c0001047983 */ /* 0x000f280000300800 */
[----:B------:R-:W4:Y:S01]  /*ae30*/  LDL.LU R7, [R1+0x10] ;  /* 0x0000100001077983 */ /* 0x000f220000300800 */
[----:B------:R-:W-:-:S04]  /*ae40*/  ISETP.NE.U32.AND P0, PT, RZ, UR4, PT ;  /* 0x00000004ff007c0c */ /* 0x000fc8000bf05070 */
[----:B------:R-:W-:Y:S01]  /*ae50*/  ISETP.NE.AND.EX P0, PT, RZ, UR5, PT, P0 ;  /* 0x00000005ff007c0c */ /* 0x000fe2000bf05300 */
[----:B------:R-:W0:Y:S02]  /*ae60*/  S2R R8, SR_TID.X ;  /* 0x0000000000087919 */ /* 0x000e240000002100 */
[----:B0-----:R-:W-:-:S04]  /*ae70*/  LOP3.LUT R8, R8, 0x1f, RZ, 0xc0, !PT ;  /* 0x0000001f08087812 */ /* 0x001fc800078ec0ff */
[----:B------:R-:W-:-:S13]  /*ae80*/  ISETP.NE.AND P6, PT, R8, RZ, PT ;  /* 0x000000ff0800720c */ /* 0x000fda0003fc5270 */
[----:B------:R-:W-:-:S05]  /*ae90*/  VOTEU.ALL UP1, P6 ;  /* 0x00000000003f7886 */ /* 0x000fca0003020000 */
[----:B------:R-:W-:-:S04]  /*aea0*/  @!UP1 UIADD3 UR8, UP0, UR40, 0x270, URZ ;  /* 0x0000027028089890 */ /* 0x000fc8000ff1e03f */
[----:B------:R-:W-:-:S03]  /*aeb0*/  @!UP1 UIADD3.X UR9, URZ, UR41, URZ, UP0, !UPT ;  /* 0x000000293f099290 */ /* 0x000fc600087fe43f */
[----:B------:R-:W-:Y:S01]  /*aec0*/  VOTEU.ALL UP0, P6 ;  /* 0x00000000003f7886 */ /* 0x000fe20003000000 */
[----:B--2---:R-:W-:-:S04]  /*aed0*/  @P0 IADD3 R2, P1, R2, UR4, RZ ;  /* 0x0000000402020c10 */ /* 0x004fc8000ff3e0ff */
[----:B---3--:R-:W-:Y:S01]  /*aee0*/  @P0 IADD3.X R3, R0, UR5, RZ, P1, !PT ;  /* 0x0000000500030c10 */ /* 0x008fe20008ffe4ff */
[----:B------:R-:W-:Y:S01]  /*aef0*/  ULDC.64 UR4, c[0x0][0xa00] ;  /* 0x0002800000047ab9 */ /* 0x000fe20000000a00 */
[----:B----4-:R-:W-:Y:S02]  /*af00*/  LEA R17, R17, R4, 0x6 ;  /* 0x0000000411117211 */ /* 0x010fe400078e30ff */
[----:B------:R-:W0:Y:S01]  /*af10*/  LDC R4, c[0x0][0x428] ;  /* 0x00010a00ff047b82 */ /* 0x000e220000000800 */
[----:B------:R-:W-:-:S06]  /*af20*/  IMAD.MOV.U32 R0, RZ, RZ, R7 ;  /* 0x000000ffff007224 */ /* 0x000fcc00078e0007 */
[----:B------:R1:W5:Y:S01]  /*af30*/  @P0 LDG.E R0, desc[UR38][R2.64] ;  /* 0x0000002602000981 */ /* 0x000362000c1e1900 */
[----:B------:R-:W-:Y:S02]  /*af40*/  PLOP3.LUT P1, PT, P6, PT, PT, 0x8, 0x0 ;  /* 0x000000000000781c */ /* 0x000fe4000372e170 */
[----:B0-----:R-:W-:Y:S01]  /*af50*/  ISETP.NE.AND P0, PT, R4, 0x1, PT ;  /* 0x000000010400780c */ /* 0x001fe20003f05270 */
[----:B------:R-:W-:-:S12]  /*af60*/  IMAD.MOV.U32 R4, RZ, RZ, R18 ;  /* 0x000000ffff047224 */ /* 0x000fd800078e0012 */
[----:B------:R-:W0:Y:S08]  /*af70*/  @P0 LDC R5, c[0x0][0x42c] ;  /* 0x00010b00ff050b82 */ /* 0x000e300000000800 */
[----:B------:R-:W2:Y:S01]  /*af80*/  @P0 LDC R6, c[0x0][0x430] ;  /* 0x00010c00ff060b82 */ /* 0x000ea20000000800 */
[----:B0-----:R-:W-:-:S05]  /*af90*/  @P0 IMAD.HI.U32 R5, R18, R5, RZ ;  /* 0x0000000512050227 */ /* 0x001fca00078e00ff */
[----:B--2---:R-:W-:Y:S02]  /*afa0*/  @P0 SHF.R.U32.HI R4, RZ, R6, R5 ;  /* 0x00000006ff040219 */ /* 0x004fe40000011605 */
[----:B------:R-:W-:-:S04]  /*afb0*/  ISETP.NE.U32.AND P0, PT, RZ, UR4, PT ;  /* 0x00000004ff007c0c */ /* 0x000fc8000bf05070 */
[----:B------:R-:W-:-:S04]  /*afc0*/  ISETP.NE.AND.EX P0, PT, RZ, UR5, PT, P0 ;  /* 0x00000005ff007c0c */ /* 0x000fc8000bf05300 */
[----:B-1----:R-:W-:-:S09]  /*afd0*/  SEL R6, R7, RZ, !P0 ;  /* 0x000000ff07067207 */ /* 0x002fd20004000000 */
.L_x_315:
[----:B------:R-:W-:Y:S02]  /*afe0*/  PLOP3.LUT P0, PT, P0, P1, PT, 0xa2, 0x0 ;  /* 0x000000000000781c */ /* 0x000fe40000703472 */
[----:B------:R-:W-:Y:S01]  /*aff0*/  @P1 R2UR P0, UR7, R6 ;  /* 0x00000000060712ca */ /* 0x000fe20000000000 */
[----:B------:R-:W-:-:S07]  /*b000*/  UMOV UR4, URZ ;  /* 0x0000003f00047c82 */ /* 0x000fce0008000000 */
[----:B------:R-:W-:Y:S02]  /*b010*/  PLOP3.LUT P0, PT, P0, P1, PT, 0xa2, 0x0 ;  /* 0x000000000000781c */ /* 0x000fe40000703472 */
[----:B------:R-:W-:-:S08]  /*b020*/  @P1 R2UR.OR P0, UR6, R18 ;  /* 0x00000000120612ca */ /* 0x000fd00000100000 */
[----:B------:R-:W-:Y:S02]  /*b030*/  PLOP3.LUT P0, PT, P0, P1, PT, 0xa2, 0x0 ;  /* 0x000000000000781c */ /* 0x000fe40000703472 */
[----:B------:R-:W-:-:S08]  /*b040*/  @P1 R2UR.OR P0, UR5, R17 ;  /* 0x00000000110512ca */ /* 0x000fd00000100000 */
[----:B------:R-:W-:-:S05]  /*b050*/  @P1 PLOP3.LUT P1, PT, P0, PT, PT, 0x80, 0x0 ;  /* 0x000000000000181c */ /* 0x000fca000072f070 */
[----:B------:R0:W-:Y:S08]  /*b060*/  @!UP0 UTMAPF.L2.4D [UR4], [UR8] ;  /* 0x00000004080085b8 */ /* 0x0001f00008018000 */
[----:B0-----:R-:W-:Y:S05]  /*b070*/  @P1 BRA.U.ANY `(.L_x_315) ;  /* 0xfffffffd00d81947 */ /* 0x001fea000393ffff */
[----:B------:R-:W0:Y:S01]  /*b080*/  LDC.64 R2, c[0x0][0x3f8] ;  /* 0x0000fe00ff027b82 */ /* 0x000e220000000a00 */
[----:B------:R-:W-:Y:S02]  /*b090*/  ULDC.64 UR4, c[0x0][0xa08] ;  /* 0x0002820000047ab9 */ /* 0x000fe40000000a00 */
[----:B0-----:R-:W-:Y:S01]  /*b0a0*/  LOP3.LUT P0, RZ, R2, UR4, RZ, 0xfc, !PT ;  /* 0x0000000402ff7c12 */ /* 0x001fe2000f80fcff */
[----:B------:R-:W-:-:S03]  /*b0b0*/  UMOV UR4, 0xffffffff ;  /* 0xffffffff00047882 */ /* 0x000fc60000000000 */
[----:B------:R-:W-:-:S04]  /*b0c0*/  LOP3.LUT P0, RZ, R3, UR5, RZ, 0xfc, P0 ;  /* 0x0000000503ff7c12 */ /* 0x000fc8000800fcff */
[----:B-----5:R-:W-:Y:S01]  /*b0d0*/  SEL R7, R0, RZ, !P0 ;  /* 0x000000ff00077207 */ /* 0x020fe20004000000 */
[----:B------:R-:W-:Y:S08]  /*b0e0*/  BRA.DIV UR4, `(.L_x_316) ;  /* 0x0000003a04047947 */ /* 0x000ff0000b800000 */
.L_x_387:
[----:B------:R-:W2:Y:S01]  /*b0f0*/  LDL R8, [R1+0x14] ;  /* 0x0000140001087983 */ /* 0x000ea20000100800 */
[----:B------:R-:W-:Y:S01]  /*b100*/  UMOV UR4, 0xffffffff ;  /* 0xffffffff00047882 */ /* 0x000fe20000000000 */
[----:B------:R-:W-:Y:S01]  /*b110*/  SHF.R.S32.HI R5, RZ, 0x1f, R0 ;  /* 0x0000001fff057819 */ /* 0x000fe20000011400 */
[----:B--2---:R-:W-:Y:S01]  /*b120*/  VIADD R9, R8, 0xffffffff ;  /* 0xffffffff08097836 */ /* 0x004fe20000000000 */
[----:B------:R-:W-:Y:S06]  /*b130*/  BRA.DIV UR4, `(.L_x_317) ;  /* 0x0000003a04247947 */ /* 0x000fec000b800000 */
[----:B------:R-:W-:-:S13]  /*b140*/  ELECT P6, URZ, PT ;  /* 0x00000000003f782f */ /* 0x000fda00038c0000 */
.L_x_390:
[----:B------:R-:W-:Y:S05]  /*b150*/  @!P6 BRA `(.L_x_318) ;  /* 0x000000040008e947 */ /* 0x000fea0003800000 */
[----:B------:R0:W-:Y:S01]  /*b160*/  STL [R1+0x28], R9 ;  /* 0x0000280901007387 */ /* 0x0001e20000100800 */
[----:B------:R-:W-:-:S04]  /*b170*/  ISETP.NE.U32.AND P0, PT, R2, RZ, PT ;  /* 0x000000ff0200720c */ /* 0x000fc80003f05070 */
[----:B------:R-:W-:-:S13]  /*b180*/  ISETP.NE.AND.EX P0, PT, R3, RZ, PT, P0 ;  /* 0x000000ff0300720c */ /* 0x000fda0003f05300 */
[----:B0-----:R-:W-:Y:S05]  /*b190*/  @!P0 BRA `(.L_x_319) ;  /* 0x00000000004c8947 */ /* 0x001fea0003800000 */
[----:B------:R-:W0:Y:S01]  /*b1a0*/  LDC R12, c[0x0][0x41c] ;  /* 0x00010700ff0c7b82 */ /* 0x000e220000000800 */
[----:B------:R-:W-:Y:S01]  /*b1b0*/  IMAD.MOV.U32 R7, RZ, RZ, R9 ;  /* 0x000000ffff077224 */ /* 0x000fe200078e0009 */
[----:B------:R-:W-:Y:S01]  /*b1c0*/  ULDC.64 UR4, c[0x0][0x408] ;  /* 0x0001020000047ab9 */ /* 0x000fe20000000a00 */
[----:B0-----:R-:W-:-:S13]  /*b1d0*/  ISETP.NE.AND P0, PT, R12, 0x1, PT ;  /* 0x000000010c00780c */ /* 0x001fda0003f05270 */
[----:B------:R-:W0:Y:S02]  /*b1e0*/  @P0 LDC.64 R10, c[0x0][0x420] ;  /* 0x00010800ff0a0b82 */ /* 0x000e240000000a00 */
[----:B0-----:R-:W-:-:S05]  /*b1f0*/  @P0 IMAD.HI.U32 R10, R9, R10, RZ ;  /* 0x0000000a090a0227 */ /* 0x001fca00078e00ff */
[----:B------:R-:W-:-:S04]  /*b200*/  @P0 SHF.R.U32.HI R7, RZ, R11, R10 ;  /* 0x0000000bff070219 */ /* 0x000fc8000001160a */
[----:B------:R-:W-:Y:S01]  /*b210*/  IADD3 R8, -R7, RZ, RZ ;  /* 0x000000ff07087210 */ /* 0x000fe20007ffe1ff */
[----:B------:R-:W-:-:S04]  /*b220*/  IMAD.MOV.U32 R10, RZ, RZ, R7 ;  /* 0x000000ffff0a7224 */ /* 0x000fc800078e0007 */
[----:B------:R-:W-:Y:S02]  /*b230*/  IMAD R11, R12, R8, R9 ;  /* 0x000000080c0b7224 */ /* 0x000fe400078e0209 */
[----:B------:R-:W-:-:S03]  /*b240*/  IMAD R8, R5, UR4, RZ ;  /* 0x0000000405087c24 */ /* 0x000fc6000f8e02ff */
[----:B------:R0:W-:Y:S01]  /*b250*/  STL [R1+0x28], R11 ;  /* 0x0000280b01007387 */ /* 0x0001e20000100800 */
[----:B------:R-:W-:Y:S01]  /*b260*/  IMAD R8, R0, UR5, R8 ;  /* 0x0000000500087c24 */ /* 0x000fe2000f8e0208 */
[----:B0-----:R-:W-:-:S03]  /*b270*/  SHF.R.S32.HI R11, RZ, 0x1f, R7 ;  /* 0x0000001fff0b7819 */ /* 0x001fc60000011407 */
[----:B------:R-:W-:-:S04]  /*b280*/  IMAD.WIDE.U32 R10, R0, UR4, R10 ;  /* 0x00000004000a7c25 */ /* 0x000fc8000f8e000a */
[----:B------:R-:W-:Y:S01]  /*b290*/  IMAD.IADD R7, R11, 0x1, R8 ;  /* 0x000000010b077824 */ /* 0x000fe200078e0208 */
[----:B------:R-:W-:-:S04]  /*b2a0*/  LEA R12, P0, R10, R2, 0x2 ;  /* 0x000000020a0c7211 */ /* 0x000fc800078010ff */
[----:B------:R-:W-:-:S05]  /*b2b0*/  LEA.HI.X R13, R10, R3, R7, 0x2, P0 ;  /* 0x000000030a0d7211 */ /* 0x000fca00000f1407 */
[----:B------:R0:W5:Y:S04]  /*b2c0*/  LDG.E R7, desc[UR38][R12.64] ;  /* 0x000000260c077981 */ /* 0x000168000c1e1900 */
.L_x_319:
[----:B------:R-:W2:Y:S01]  /*b2d0*/  LDL R8, [R1] ;  /* 0x0000000001087983 */ /* 0x000ea20000100800 */
[----:B------:R-:W-:-:S03]  /*b2e0*/  MOV R11, 0x400 ;  /* 0x00000400000b7802 */ /* 0x000fc60000000f00 */
[----:B------:R-:W3:Y:S01]  /*b2f0*/  LDL R10, [R1+0x4] ;  /* 0x00000400010a7983 */ /* 0x000ee20000100800 */
[----:B0-----:R-:W0:Y:S02]  /*b300*/  S2R R12, SR_CgaCtaId ;  /* 0x00000000000c7919 */ /* 0x001e240000008800 */
[----:B0-----:R-:W-:-:S05]  /*b310*/  LEA R11, R12, R11, 0x18 ;  /* 0x0000000b0c0b7211 */ /* 0x001fca00078ec0ff */
[----:B--2---:R-:W-:Y:S01]  /*b320*/  IMAD R8, R8, 0x8, R11 ;  /* 0x0000000808087824 */ /* 0x004fe200078e020b */
[----:B---3--:R-:W-:-:S04]  /*b330*/  SHF.L.U32 R10, R10, 0x1f, RZ ;  /* 0x0000001f0a0a7819 */ /* 0x008fc800000006ff */
[----:B------:R-:W0:Y:S02]  /*b340*/  SYNCS.PHASECHK.TRANS64.TRYWAIT P0, [R8+URZ+0x28c40], R10 ;  /* 0x028c400a080075a7 */ /* 0x000e24000800017f */
[----:B0-----:R-:W-:Y:S05]  /*b350*/  @!P0 BRA `(.L_x_320) ;  /* 0x0000003400bc8947 */ /* 0x001fea0003800000 */
.L_x_391:
[----:B------:R-:W1:Y:S02]  /*b360*/  S2R R11, SR_TID.X ;  /* 0x00000000000b7919 */ /* 0x000e640000002100 */
[----:B-1----:R-:W-:-:S04]  /*b370*/  LOP3.LUT R11, R11, 0x7f, RZ, 0xc0, !PT ;  /* 0x0000007f0b0b7812 */ /* 0x002fc800078ec0ff */
[----:B------:R-:W-:-:S13]  /*b380*/  ISETP.NE.AND P0, PT, R11, RZ, PT ;  /* 0x000000ff0b00720c */ /* 0x000fda0003f05270 */
[----:B------:R-:W-:Y:S05]  /*b390*/  @P0 BRA `(.L_x_321) ;  /* 0x00000000001c0947 */ /* 0x000fea0003800000 */
[----:B------:R-:W1:Y:S01]  /*b3a0*/  S2R R11, SR_TID.X ;  /* 0x00000000000b7919 */ /* 0x000e620000002100 */
[----:B0-----:R-:W-:-:S04]  /*b3b0*/  MOV R10, 0x2000 ;  /* 0x00002000000a7802 */ /* 0x001fc80000000f00 */
[----:B------:R2:W-:Y:S01]  /*b3c0*/  SYNCS.ARRIVE.TRANS64 RZ, [R8+URZ+0x28c30], R10 ;  /* 0x028c300a08ff79a7 */ /* 0x0005e2000800003f */
[----:B-1----:R-:W-:-:S04]  /*b3d0*/  LOP3.LUT R11, R11, 0x1f, RZ, 0xc0, !PT ;  /* 0x0000001f0b0b7812 */ /* 0x002fc800078ec0ff */
[----:B------:R-:W-:-:S13]  /*b3e0*/  ISETP.NE.AND P1, PT, R11, RZ, PT ;  /* 0x000000ff0b00720c */ /* 0x000fda0003f25270 */
[----:B--2---:R-:W-:Y:S05]  /*b3f0*/  @!P1 BRA `(.L_x_321) ;  /* 0x0000000000049947 */ /* 0x004fea0003800000 */
[----:B------:R-:W-:Y:S01]  /*b400*/  BPT.TRAP 0x1 ;  /* 0x000000040000795c */ /* 0x000fe20000300000 */
.L_x_321:
[----:B------:R-:W2:Y:S04]  /*b410*/  LDL R11, [R1] ;  /* 0x00000000010b7983 */ /* 0x000ea80000100800 */
[----:B------:R-:W3:Y:S04]  /*b420*/  LDL R14, [R1+0x28] ;  /* 0x00002800010e7983 */ /* 0x000ee80000100800 */
[----:B0-----:R-:W4:Y:S01]  /*b430*/  LDL R10, [R1+0x8] ;  /* 0x00000800010a7983 */ /* 0x001f220000100800 */
[----:B------:R-:W0:Y:S01]  /*b440*/  S2R R13, SR_CgaCtaId ;  /* 0x00000000000d7919 */ /* 0x000e220000008800 */
[----:B------:R-:W-:-:S02]  /*b450*/  MOV R12, 0x400 ;  /* 0x00000400000c7802 */ /* 0x000fc40000000f00 */
[----:B------:R-:W-:Y:S01]  /*b460*/  R2UR UR9, R8 ;  /* 0x00000000080972ca */ /* 0x000fe200000e0000 */
[----:B------:R-:W-:Y:S01]  /*b470*/  UIADD3 UR6, UP0, UR40, 0x370, URZ ;  /* 0x0000037028067890 */ /* 0x000fe2000ff1e03f */
[----:B------:R-:W-:Y:S02]  /*b480*/  R2UR UR12, R4 ;  /* 0x00000000040c72ca */ /* 0x000fe400000e0000 */
[----:B-----5:R-:W-:Y:S01]  /*b490*/  R2UR UR13, R7 ;  /* 0x00000000070d72ca */ /* 0x020fe200000e0000 */
[----:B------:R-:W-:Y:S01]  /*b4a0*/  UIADD3.X UR7, URZ, UR41, URZ, UP0, !UPT ;  /* 0x000000293f077290 */ /* 0x000fe200087fe43f */
[----:B0-----:R-:W-:-:S07]  /*b4b0*/  LEA R12, R13, R12, 0x18 ;  /* 0x0000000c0d0c7211 */ /* 0x001fce00078ec0ff */
[----:B------:R-:W-:Y:S01]  /*b4c0*/  UIADD3 UR9, UR9, 0x28c30, URZ ;  /* 0x00028c3009097890 */ /* 0x000fe2000fffe03f */
[----:B------:R-:W-:Y:S01]  /*b4d0*/  UMOV UR5, 0x14f00000 ;  /* 0x14f0000000057882 */ /* 0x000fe20000000000 */
[----:B------:R-:W-:Y:S01]  /*b4e0*/  UMOV UR10, URZ ;  /* 0x0000003f000a7c82 */ /* 0x000fe20008000000 */
[----:B--2---:R-:W-:Y:S01]  /*b4f0*/  IMAD R8, R11, 0x2000, R12 ;  /* 0x000020000b087824 */ /* 0x004fe200078e020c */
[----:B---3--:R-:W-:-:S04]  /*b500*/  R2UR UR11, R14 ;  /* 0x000000000e0b72ca */ /* 0x008fc800000e0000 */
[----:B------:R-:W-:Y:S02]  /*b510*/  R2UR UR8, R8 ;  /* 0x00000000080872ca */ /* 0x000fe400000e0000 */
[----:B----4-:R-:W-:-:S11]  /*b520*/  R2UR UR4, R10 ;  /* 0x000000000a0472ca */ /* 0x010fd600000e0000 */
[----:B------:R-:W-:Y:S02]  /*b530*/  UIADD3 UR8, UR8, 0x22400, URZ ;  /* 0x0002240008087890 */ /* 0x000fe4000fffe03f */
[----:B------:R-:W-:-:S03]  /*b540*/  ULEA UR11, UR11, UR4, 0x6 ;  /* 0x000000040b0b7291 */ /* 0x000fc6000f8e303f */
[----:B------:R-:W-:-:S06]  /*b550*/  UMOV UR4, 0x0 ;  /* 0x0000000000047882 */ /* 0x000fcc0000000000 */
[----:B------:R0:W-:Y:S02]  /*b560*/  UTMALDG.4D [UR8], [UR6], desc[UR4] ;  /* 0x00000408060075b4 */ /* 0x0001e40008019000 */
[----:B0-----:R-:W-:Y:S01]  /*b570*/  NOP ;  /* 0x0000000000007918 */ /* 0x001fe20000000000 */
.L_x_318:
[----:B------:R-:W2:Y:S01]  /*b580*/  LDL.LU R12, [R1+0x24] ;  /* 0x00002400010c7983 */ /* 0x000ea20000300800 */
[----:B------:R-:W-:Y:S01]  /*b590*/  MOV R10, 0x400 ;  /* 0x00000400000a7802 */ /* 0x000fe20000000f00 */
[----:B------:R-:W-:Y:S05]  /*b5a0*/  WARPSYNC.ALL ;  /* 0x0000000000007948 */ /* 0x000fea0003800000 */
[----:B------:R-:W0:Y:S01]  /*b5b0*/  S2R R11, SR_CgaCtaId ;  /* 0x00000000000b7919 */ /* 0x000e220000008800 */
[----:B------:R-:W-:-:S13]  /*b5c0*/  ELECT P0, URZ, PT ;  /* 0x00000000003f782f */ /* 0x000fda0003800000 */
[----:B------:R-:W-:Y:S01]  /*b5d0*/  @P0 R2UR UR13, R6 ;  /* 0x00000000060d02ca */ /* 0x000fe200000e0000 */
[----:B------:R-:W-:Y:S01]  /*b5e0*/  UIADD3 UR4, UP0, UR40, 0x270, URZ ;  /* 0x0000027028047890 */ /* 0x000fe2000ff1e03f */
[----:B------:R-:W-:Y:S01]  /*b5f0*/  @P0 R2UR UR12, R18 ;  /* 0x00000000120c02ca */ /* 0x000fe200000e0000 */
[----:B------:R-:W-:Y:S01]  /*b600*/  UMOV UR6, 0x0 ;  /* 0x0000000000067882 */ /* 0x000fe20000000000 */
[----:B------:R-:W-:Y:S01]  /*b610*/  @P0 R2UR UR11, R17 ;  /* 0x00000000110b02ca */ /* 0x000fe200000e0000 */
[----:B------:R-:W-:Y:S01]  /*b620*/  UIADD3.X UR5, URZ, UR41, URZ, UP0, !UPT ;  /* 0x000000293f057290 */ /* 0x000fe200087fe43f */
[----:B------:R-:W-:Y:S01]  /*b630*/  BSSY B0, `(.L_x_322) ;  /* 0x0000013000007945 */ /* 0x000fe20003800000 */
[----:B------:R-:W-:Y:S01]  /*b640*/  UMOV UR7, 0x12f00000 ;  /* 0x12f0000000077882 */ /* 0x000fe20000000000 */
[----:B------:R-:W-:Y:S01]  /*b650*/  UMOV UR10, URZ ;  /* 0x0000003f000a7c82 */ /* 0x000fe20008000000 */
[----:B------:R-:W-:Y:S01]  /*b660*/  @P0 IMAD.MOV.U32 R8, RZ, RZ, 0x2000 ;  /* 0x00002000ff080424 */ /* 0x000fe200078e00ff */
[----:B0-----:R-:W-:Y:S01]  /*b670*/  LEA R10, R11, R10, 0x18 ;  /* 0x0000000a0b0a7211 */ /* 0x001fe200078ec0ff */
[----:B------:R-:W-:Y:S03]  /*b680*/  BAR.SYNC.DEFER_BLOCKING 0x8, 0xa0 ;  /* 0x0202800000007b1d */ /* 0x000fe60000010000 */
[----:B------:R-:W-:-:S13]  /*b690*/  R2UR UR9, R10 ;  /* 0x000000000a0972ca */ /* 0x000fda00000e0000 */
[----:B------:R-:W-:Y:S02]  /*b6a0*/  UIADD3 UR8, UR9, 0x20400, URZ ;  /* 0x0002040009087890 */ /* 0x000fe4000fffe03f */
[----:B------:R-:W-:Y:S01]  /*b6b0*/  UIADD3 UR9, UR9, 0x28c00, URZ ;  /* 0x00028c0009097890 */ /* 0x000fe2000fffe03f */
[----:B------:R0:W-:Y:S08]  /*b6c0*/  @P0 SYNCS.ARRIVE.TRANS64 RZ, [R10+URZ+0x28c00], R8 ;  /* 0x028c00080aff09a7 */ /* 0x0001f0000800003f */
[----:B------:R0:W-:Y:S01]  /*b6d0*/  UTMALDG.4D [UR8], [UR4], desc[UR6] ;  /* 0x00000608040075b4 */ /* 0x0001e20008019000 */
[----:B--2---:R-:W-:-:S05]  /*b6e0*/  VIADD R12, R12, 0x1 ;  /* 0x000000010c0c7836 */ /* 0x004fca0000000000 */
[----:B------:R-:W-:Y:S01]  /*b6f0*/  LEA.HI R6, R12, R12, RZ, 0x1 ;  /* 0x0000000c0c067211 */ /* 0x000fe200078f08ff */
[----:B------:R0:W-:Y:S03]  /*b700*/  STL [R1+0x24], R12 ;  /* 0x0000240c01007387 */ /* 0x0001e60000100800 */
[----:B------:R-:W-:-:S04]  /*b710*/  LOP3.LUT R6, R6, 0xfffffffe, RZ, 0xc0, !PT ;  /* 0xfffffffe06067812 */ /* 0x000fc800078ec0ff */
[----:B------:R-:W-:-:S04]  /*b720*/  IADD3 R6, R12, -R6, RZ ;  /* 0x800000060c067210 */ /* 0x000fc80007ffe0ff */
[----:B------:R-:W-:-:S04]  /*b730*/  SHF.L.U32 R6, R6, 0x1f, RZ ;  /* 0x0000001f06067819 */ /* 0x000fc800000006ff */
[----:B------:R-:W1:Y:S02]  /*b740*/  SYNCS.PHASECHK.TRANS64.TRYWAIT P0, [R10+URZ+0x28c20], R6 ;  /* 0x028c20060a0075a7 */ /* 0x000e64000800017f */
[----:B01----:R-:W-:Y:S05]  /*b750*/  @!P0 BRA `(.L_x_323) ;  /* 0x0000003000d08947 */ /* 0x003fea0003800000 */
.L_x_392:
[----:B------:R-:W-:Y:S05]  /*b760*/  BSYNC B0 ;  /* 0x0000000000007941 */ /* 0x000fea0003800000 */
.L_x_322:
[----:B------:R-:W-:Y:S04]  /*b770*/  BSSY B0, `(.L_x_324) ;  /* 0x0000050000007945 */ /* 0x000fe80003800000 */
[----:B------:R-:W-:Y:S05]  /*b780*/  @!P6 BRA `(.L_x_325) ;  /* 0x000000040038e947 */ /* 0x000fea0003800000 */
[----:B0-----:R-:W2:Y:S01]  /*b790*/  LDL R8, [R1] ;  /* 0x0000000001087983 */ /* 0x001ea20000100800 */
[----:B------:R-:W-:-:S03]  /*b7a0*/  MOV R11, 0x400 ;  /* 0x00000400000b7802 */ /* 0x000fc60000000f00 */
[----:B------:R-:W3:Y:S01]  /*b7b0*/  LDL R10, [R1+0x4] ;  /* 0x00000400010a7983 */ /* 0x000ee20000100800 */
[----:B------:R-:W0:Y:S02]  /*b7c0*/  S2R R12, SR_CgaCtaId ;  /* 0x00000000000c7919 */ /* 0x000e240000008800 */
[----:B0-----:R-:W-:-:S05]  /*b7d0*/  LEA R11, R12, R11, 0x18 ;  /* 0x0000000b0c0b7211 */ /* 0x001fca00078ec0ff */
[----:B--2---:R-:W-:Y:S01]  /*b7e0*/  IMAD R8, R8, 0x8, R11 ;  /* 0x0000000808087824 */ /* 0x004fe200078e020b */
[----:B---3--:R-:W-:-:S04]  /*b7f0*/  SHF.L.U32 R6, R10, 0x1f, RZ ;  /* 0x0000001f0a067819 */ /* 0x008fc800000006ff */
[----:B------:R-:W0:Y:S02]  /*b800*/  SYNCS.PHASECHK.TRANS64.TRYWAIT P0, [R8+URZ+0x28c60], R6 ;  /* 0x028c6006080075a7 */ /* 0x000e24000800017f */
[----:B0-----:R-:W-:Y:S05]  /*b810*/  @!P0 BRA `(.L_x_326) ;  /* 0x0000003000c08947 */ /* 0x001fea0003800000 */
.L_x_393:
[----:B------:R-:W1:Y:S02]  /*b820*/  S2R R10, SR_TID.X ;  /* 0x00000000000a7919 */ /* 0x000e640000002100 */
[----:B-1----:R-:W-:-:S04]  /*b830*/  LOP3.LUT R10, R10, 0x7f, RZ, 0xc0, !PT ;  /* 0x0000007f0a0a7812 */ /* 0x002fc800078ec0ff */
[----:B------:R-:W-:-:S13]  /*b840*/  ISETP.NE.AND P0, PT, R10, RZ, PT ;  /* 0x000000ff0a00720c */ /* 0x000fda0003f05270 */
[----:B------:R-:W-:Y:S05]  /*b850*/  @P0 BRA `(.L_x_327) ;  /* 0x00000000001c0947 */ /* 0x000fea0003800000 */
[----:B------:R-:W1:Y:S01]  /*b860*/  S2R R10, SR_TID.X ;  /* 0x00000000000a7919 */ /* 0x000e620000002100 */
[----:B0-----:R-:W-:-:S04]  /*b870*/  IMAD.MOV.U32 R6, RZ, RZ, 0x10000 ;  /* 0x00010000ff067424 */ /* 0x001fc800078e00ff */
[----:B------:R2:W-:Y:S01]  /*b880*/  SYNCS.ARRIVE.TRANS64 RZ, [R8+URZ+0x28c50], R6 ;  /* 0x028c500608ff79a7 */ /* 0x0005e2000800003f */
[----:B-1----:R-:W-:-:S04]  /*b890*/  LOP3.LUT R10, R10, 0x1f, RZ, 0xc0, !PT ;  /* 0x0000001f0a0a7812 */ /* 0x002fc800078ec0ff */
[----:B------:R-:W-:-:S13]  /*b8a0*/  ISETP.NE.AND P1, PT, R10, RZ, PT ;  /* 0x000000ff0a00720c */ /* 0x000fda0003f25270 */
[----:B--2---:R-:W-:Y:S05]  /*b8b0*/  @!P1 BRA `(.L_x_327) ;  /* 0x0000000000049947 */ /* 0x004fea0003800000 */
[----:B------:R-:W-:Y:S01]  /*b8c0*/  BPT.TRAP 0x1 ;  /* 0x000000040000795c */ /* 0x000fe20000300000 */
.L_x_327:
[----:B0-----:R-:W2:Y:S04]  /*b8d0*/  LDL R6, [R1] ;  /* 0x0000000001067983 */ /* 0x001ea80000100800 */
[----:B------:R-:W3:Y:S04]  /*b8e0*/  LDL R13, [R1+0x28] ;  /* 0x00002800010d7983 */ /* 0x000ee80000100800 */
[----:B------:R-:W4:Y:S01]  /*b8f0*/  LDL R10, [R1+0x8] ;  /* 0x00000800010a7983 */ /* 0x000f220000100800 */
[----:B------:R-:W0:Y:S01]  /*b900*/  S2R R12, SR_CgaCtaId ;  /* 0x00000000000c7919 */ /* 0x000e220000008800 */
[----:B------:R-:W-:-:S02]  /*b910*/  MOV R11, 0x400 ;  /* 0x00000400000b7802 */ /* 0x000fc40000000f00 */
[----:B------:R-:W-:Y:S01]  /*b920*/  R2UR UR9, R8 ;  /* 0x00000000080972ca */ /* 0x000fe200000e0000 */
[----:B------:R-:W-:Y:S01]  /*b930*/  UIADD3 UR4, UP0, UR40, 0x470, URZ ;  /* 0x0000047028047890 */ /* 0x000fe2000ff1e03f */
[----:B------:R-:W-:Y:S02]  /*b940*/  R2UR UR12, R4 ;  /* 0x00000000040c72ca */ /* 0x000fe400000e0000 */
[----:B------:R-:W-:Y:S02]  /*b950*/  R2UR UR13, R7 ;  /* 0x00000000070d72ca */ /* 0x000fe400000e0000 */
[----:B0-----:R-:W-:-:S07]  /*b960*/  LEA R11, R12, R11, 0x18 ;  /* 0x0000000b0c0b7211 */ /* 0x001fce00078ec0ff */
[----:B------:R-:W-:Y:S01]  /*b970*/  UIADD3 UR9, UR9, 0x28c50, URZ ;  /* 0x00028c5009097890 */ /* 0x000fe2000fffe03f */
[----:B------:R-:W-:Y:S01]  /*b980*/  UMOV UR10, URZ ;  /* 0x0000003f000a7c82 */ /* 0x000fe20008000000 */
[----:B------:R-:W-:Y:S01]  /*b990*/  UMOV UR6, 0x0 ;  /* 0x0000000000067882 */ /* 0x000fe20000000000 */
[----:B------:R-:W-:Y:S01]  /*b9a0*/  UMOV UR7, 0x14f00000 ;  /* 0x14f0000000077882 */ /* 0x000fe20000000000 */
[----:B------:R-:W-:Y:S01]  /*b9b0*/  UMOV UR16, 0x40 ;  /* 0x0000004000107882 */ /* 0x000fe20000000000 */
[----:B------:R-:W-:Y:S01]  /*b9c0*/  UMOV UR18, 0x80 ;  /* 0x0000008000127882 */ /* 0x000fe20000000000 */
[----:B------:R-:W-:Y:S01]  /*b9d0*/  UMOV UR20, 0xc0 ;  /* 0x000000c000147882 */ /* 0x000fe20000000000 */
[----:B------:R-:W-:Y:S01]  /*b9e0*/  UMOV UR21, 0x100 ;  /* 0x0000010000157882 */ /* 0x000fe20000000000 */
[----:B------:R-:W-:Y:S01]  /*b9f0*/  UMOV UR22, 0x140 ;  /* 0x0000014000167882 */ /* 0x000fe20000000000 */
[----:B--2---:R-:W-:Y:S01]  /*ba00*/  IMAD R6, R6, 0x10000, R11 ;  /* 0x0001000006067824 */ /* 0x004fe200078e020b */
[----:B---3--:R-:W-:-:S04]  /*ba10*/  R2UR UR11, R13 ;  /* 0x000000000d0b72ca */ /* 0x008fc800000e0000 */
[----:B------:R-:W-:Y:S02]  /*ba20*/  R2UR UR14, R6 ;  /* 0x00000000060e72ca */ /* 0x000fe400000e0000 */
[----:B----4-:R-:W-:-:S11]  /*ba30*/  R2UR UR5, R10 ;  /* 0x000000000a0572ca */ /* 0x010fd600000e0000 */
[----:B------:R-:W-:Y:S02]  /*ba40*/  UIADD3 UR8, UR14, 0x400, URZ ;  /* 0x000004000e087890 */ /* 0x000fe4000fffe03f */
[----:B------:R-:W-:Y:S02]  /*ba50*/  ULEA UR11, UR11, UR5, 0x6 ;  /* 0x000000050b0b7291 */ /* 0x000fe4000f8e303f */
[----:B------:R-:W-:Y:S02]  /*ba60*/  UIADD3.X UR5, URZ, UR41, URZ, UP0, !UPT ;  /* 0x000000293f057290 */ /* 0x000fe400087fe43f */
[----:B------:R-:W-:Y:S02]  /*ba70*/  UIADD3 UR15, UR14, 0x2400, URZ ;  /* 0x000024000e0f7890 */ /* 0x000fe4000fffe03f */
[----:B------:R-:W-:Y:S02]  /*ba80*/  UIADD3 UR17, UR14, 0x4400, URZ ;  /* 0x000044000e117890 */ /* 0x000fe4000fffe03f */
[----:B------:R-:W-:-:S03]  /*ba90*/  UIADD3 UR19, UR14, 0x6400, URZ ;  /* 0x000064000e137890 */ /* 0x000fc6000fffe03f */
[----:B------:R0:W-:Y:S02]  /*baa0*/  UTMALDG.4D [UR8], [UR4], desc[UR6] ;  /* 0x00000608040075b4 */ /* 0x0001e40008019000 */
[----:B0-----:R-:W-:Y:S01]  /*bab0*/  UMOV UR8, UR15 ;  /* 0x0000000f00087c82 */ /* 0x001fe20008000000 */
[----:B------:R-:W-:Y:S01]  /*bac0*/  UMOV UR10, UR16 ;  /* 0x00000010000a7c82 */ /* 0x000fe20008000000 */
[----:B------:R-:W-:Y:S01]  /*bad0*/  UIADD3 UR15, UR14, 0x8400, URZ ;  /* 0x000084000e0f7890 */ /* 0x000fe2000fffe03f */
[----:B------:R0:W-:Y:S01]  /*bae0*/  UTMALDG.4D [UR8], [UR4], desc[UR6] ;  /* 0x00000608040075b4 */ /* 0x0001e20008019000 */
[----:B------:R-:W-:Y:S01]  /*baf0*/  UIADD3 UR16, UR14, 0xa400, URZ ;  /* 0x0000a4000e107890 */ /* 0x000fe2000fffe03f */
[----:B0-----:R-:W-:Y:S01]  /*bb00*/  UMOV UR8, UR17 ;  /* 0x0000001100087c82 */ /* 0x001fe20008000000 */
[----:B------:R-:W-:Y:S02]  /*bb10*/  UMOV UR10, UR18 ;  /* 0x00000012000a7c82 */ /* 0x000fe40008000000 */
[----:B------:R0:W-:Y:S01]  /*bb20*/  UTMALDG.4D [UR8], [UR4], desc[UR6] ;  /* 0x00000608040075b4 */ /* 0x0001e20008019000 */
[----:B------:R-:W-:Y:S01]  /*bb30*/  UIADD3 UR17, UR14, 0xc400, URZ ;  /* 0x0000c4000e117890 */ /* 0x000fe2000fffe03f */
[----:B0-----:R-:W-:Y:S01]  /*bb40*/  UMOV UR8, UR19 ;  /* 0x0000001300087c82 */ /* 0x001fe20008000000 */
[----:B------:R-:W-:-:S02]  /*bb50*/  UMOV UR10, UR20 ;  /* 0x00000014000a7c82 */ /* 0x000fc40008000000 */
[----:B------:R0:W-:Y:S02]  /*bb60*/  UTMALDG.4D [UR8], [UR4], desc[UR6] ;  /* 0x00000608040075b4 */ /* 0x0001e40008019000 */
[----:B0-----:R-:W-:Y:S01]  /*bb70*/  UMOV UR8, UR15 ;  /* 0x0000000f00087c82 */ /* 0x001fe20008000000 */
[----:B------:R-:W-:Y:S01]  /*bb80*/  UMOV UR10, UR21 ;  /* 0x00000015000a7c82 */ /* 0x000fe20008000000 */
[----:B------:R-:W-:Y:S01]  /*bb90*/  UIADD3 UR15, UR14, 0xe400, URZ ;  /* 0x0000e4000e0f7890 */ /* 0x000fe2000fffe03f */
[----:B------:R0:W-:Y:S02]  /*bba0*/  UTMALDG.4D [UR8], [UR4], desc[UR6] ;  /* 0x00000608040075b4 */ /* 0x0001e40008019000 */
[----:B------:R-:W-:Y:S01]  /*bbb0*/  UMOV UR14, 0x180 ;  /* 0x00000180000e7882 */ /* 0x000fe20000000000 */
[----:B0-----:R-:W-:Y:S01]  /*bbc0*/  UMOV UR8, UR16 ;  /* 0x0000001000087c82 */ /* 0x001fe20008000000 */
[----:B------:R-:W-:Y:S02]  /*bbd0*/  UMOV UR10, UR22 ;  /* 0x00000016000a7c82 */ /* 0x000fe40008000000 */
[----:B------:R0:W-:Y:S02]  /*bbe0*/  UTMALDG.4D [UR8], [UR4], desc[UR6] ;  /* 0x00000608040075b4 */ /* 0x0001e40008019000 */
[----:B0-----:R-:W-:Y:S01]  /*bbf0*/  UMOV UR8, UR17 ;  /* 0x0000001100087c82 */ /* 0x001fe20008000000 */
[----:B------:R-:W-:Y:S01]  /*bc00*/  UMOV UR10, UR14 ;  /* 0x0000000e000a7c82 */ /* 0x000fe20008000000 */
[----:B------:R-:W-:Y:S01]  /*bc10*/  UMOV UR14, 0x1c0 ;  /* 0x000001c0000e7882 */ /* 0x000fe20000000000 */
[----:B------:R0:W-:Y:S02]  /*bc20*/  UTMALDG.4D [UR8], [UR4], desc[UR6] ;  /* 0x00000608040075b4 */ /* 0x0001e40008019000 */
[----:B0-----:R-:W-:Y:S01]  /*bc30*/  UMOV UR8, UR15 ;  /* 0x0000000f00087c82 */ /* 0x001fe20008000000 */
[----:B------:R-:W-:-:S02]  /*bc40*/  UMOV UR10, UR14 ;  /* 0x0000000e000a7c82 */ /* 0x000fc40008000000 */
[----:B------:R1:W-:Y:S02]  /*bc50*/  UTMALDG.4D [UR8], [UR4], desc[UR6] ;  /* 0x00000608040075b4 */ /* 0x0003e40008019000 */
[----:B-1----:R-:W-:Y:S01]  /*bc60*/  NOP ;  /* 0x0000000000007918 */ /* 0x002fe20000000000 */
.L_x_325:
[----:B------:R-:W-:Y:S05]  /*bc70*/  BSYNC B0 ;  /* 0x0000000000007941 */ /* 0x000fea0003800000 */
.L_x_324:
[----:B0-----:R-:W2:Y:S01]  /*bc80*/  LDL.LU R6, [R1+0x20] ;  /* 0x0000200001067983 */ /* 0x001ea20000300800 */
[----:B------:R-:W-:Y:S01]  /*bc90*/  BSSY B0, `(.L_x_328) ;  /* 0x00001a9000007945 */ /* 0x000fe20003800000 */
[----:B--2---:R-:W-:-:S13]  /*bca0*/  ISETP.GE.AND P0, PT, R6, 0x41, PT ;  /* 0x000000410600780c */ /* 0x004fda0003f06270 */
[----:B------:R-:W-:Y:S05]  /*bcb0*/  @!P0 BRA `(.L_x_329) ;  /* 0x0000001800988947 */ /* 0x000fea0003800000 */
[----:B------:R-:W2:Y:S01]  /*bcc0*/  LDL R8, [R1+0x14] ;  /* 0x0000140001087983 */ /* 0x000ea20000100800 */
[----:B------:R-:W-:Y:S01]  /*bcd0*/  IMAD.MOV.U32 R6, RZ, RZ, 0x1 ;  /* 0x00000001ff067424 */ /* 0x000fe200078e00ff */
[----:B------:R-:W-:Y:S01]  /*bce0*/  BSSY B1, `(.L_x_330) ;  /* 0x0000091000017945 */ /* 0x000fe20003800000 */
[----:B--2---:R-:W-:-:S04]  /*bcf0*/  IADD3 R11, -R8, RZ, RZ ;  /* 0x000000ff080b7210 */ /* 0x004fc80007ffe1ff */
[----:B------:R-:W-:-:S05]  /*bd00*/  VIADDMNMX R11, R11, R6, 0xffffffff, !PT ;  /* 0xffffffff0b0b7446 */ /* 0x000fca0007800106 */
[C---:B------:R-:W-:Y:S02]  /*bd10*/  IMAD.IADD R6, R8.reuse, 0x1, R11 ;  /* 0x0000000108067824 */ /* 0x040fe400078e020b */
[----:B------:R-:W-:-:S03]  /*bd20*/  VIADD R8, R8, 0xfffffffe ;  /* 0xfffffffe08087836 */ /* 0x000fc60000000000 */
[----:B------:R-:W-:-:S04]  /*bd30*/  LOP3.LUT R6, R6, 0x1, RZ, 0xc0, !PT ;  /* 0x0000000106067812 */ /* 0x000fc800078ec0ff */
[----:B------:R-:W-:-:S13]  /*bd40*/  ISETP.NE.U32.AND P0, PT, R6, 0x1, PT ;  /* 0x000000010600780c */ /* 0x000fda0003f05070 */
[----:B------:R-:W-:Y:S05]  /*bd50*/  @P0 BRA `(.L_x_331) ;  /* 0x0000000800240947 */ /* 0x000fea0003800000 */
[----:B------:R-:W2:Y:S04]  /*bd60*/  LDL.LU R10, [R1] ;  /* 0x00000000010a7983 */ /* 0x000ea80000300800 */
[----:B------:R-:W3:Y:S01]  /*bd70*/  LDL.LU R14, [R1+0x4] ;  /* 0x00000400010e7983 */ /* 0x000ee20000300800 */
[----:B------:R-:W-:Y:S01]  /*bd80*/  BSSY B2, `(.L_x_332) ;  /* 0x0000084000027945 */ /* 0x000fe20003800000 */
[----:B--2---:R-:W-:-:S04]  /*bd90*/  IADD3 R10, R10, 0x1, RZ ;  /* 0x000000010a0a7810 */ /* 0x004fc80007ffe0ff */
[----:B------:R-:W-:-:S04]  /*bda0*/  ISETP.NE.AND P0, PT, R10, 0x2, PT ;  /* 0x000000020a00780c */ /* 0x000fc80003f05270 */
[----:B------:R-:W-:Y:S02]  /*bdb0*/  SEL R6, RZ, 0x1, P0 ;  /* 0x00000001ff067807 */ /* 0x000fe40000000000 */
[----:B------:R-:W-:Y:S02]  /*bdc0*/  SEL R15, R10, RZ, P0 ;  /* 0x000000ff0a0f7207 */ /* 0x000fe40000000000 */
[----:B---3--:R-:W-:-:S05]  /*bdd0*/  LOP3.LUT R14, R14, R6, RZ, 0x3c, !PT ;  /* 0x000000060e0e7212 */ /* 0x008fca00078e3cff */
[----:B------:R0:W-:Y:S04]  /*bde0*/  STL [R1+0x4], R14 ;  /* 0x0000040e01007387 */ /* 0x0001e80000100800 */
[----:B------:R0:W-:Y:S01]  /*bdf0*/  STL [R1], R15 ;  /* 0x0000000f01007387 */ /* 0x0001e20000100800 */
[----:B------:R-:W-:Y:S05]  /*be00*/  @!P6 BRA `(.L_x_333) ;  /* 0x0000000400ece947 */ /* 0x000fea0003800000 */
[----:B------:R-:W-:-:S04]  /*be10*/  ISETP.NE.U32.AND P0, PT, R2, RZ, PT ;  /* 0x000000ff0200720c */ /* 0x000fc80003f05070 */
[----:B------:R-:W-:-:S13]  /*be20*/  ISETP.NE.AND.EX P0, PT, R3, RZ, PT, P0 ;  /* 0x000000ff0300720c */ /* 0x000fda0003f05300 */
[----:B------:R-:W-:Y:S05]  /*be30*/  @!P0 BRA `(.L_x_334) ;  /* 0x0000000000488947 */ /* 0x000fea0003800000 */
[----:B------:R-:W1:Y:S01]  /*be40*/  LDC R13, c[0x0][0x41c] ;  /* 0x00010700ff0d7b82 */ /* 0x000e620000000800 */
[----:B------:R-:W-:Y:S01]  /*be50*/  IMAD.MOV.U32 R10, RZ, RZ, R8 ;  /* 0x000000ffff0a7224 */ /* 0x000fe200078e0008 */
[----:B------:R-:W-:Y:S01]  /*be60*/  ULDC.64 UR4, c[0x0][0x408] ;  /* 0x0001020000047ab9 */ /* 0x000fe20000000a00 */
[----:B-1----:R-:W-:-:S13]  /*be70*/  ISETP.NE.AND P0, PT, R13, 0x1, PT ;  /* 0x000000010d00780c */ /* 0x002fda0003f05270 */
[----:B------:R-:W1:Y:S02]  /*be80*/  @P0 LDC.64 R6, c[0x0][0x420] ;  /* 0x00010800ff060b82 */ /* 0x000e640000000a00 */
[----:B-1----:R-:W-:-:S05]  /*be90*/  @P0 IMAD.HI.U32 R6, R8, R6, RZ ;  /* 0x0000000608060227 */ /* 0x002fca00078e00ff */
[----:B------:R-:W-:Y:S01]  /*bea0*/  @P0 SHF.R.U32.HI R10, RZ, R7, R6 ;  /* 0x00000007ff0a0219 */ /* 0x000fe20000011606 */
[----:B------:R-:W-:-:S03]  /*beb0*/  IMAD R6, R5, UR4, RZ ;  /* 0x0000000405067c24 */ /* 0x000fc6000f8e02ff */
[----:B------:R-:W-:Y:S01]  /*bec0*/  SHF.R.S32.HI R7, RZ, 0x1f, R10 ;  /* 0x0000001fff077819 */ /* 0x000fe2000001140a */
[----:B------:R-:W-:Y:S02]  /*bed0*/  IMAD R12, R0, UR5, R6 ;  /* 0x00000005000c7c24 */ /* 0x000fe4000f8e0206 */
[----:B------:R-:W-:-:S04]  /*bee0*/  IMAD.MOV.U32 R6, RZ, RZ, R10 ;  /* 0x000000ffff067224 */ /* 0x000fc800078e000a */
[----:B------:R-:W-:-:S04]  /*bef0*/  IMAD.WIDE.U32 R6, R0, UR4, R6 ;  /* 0x0000000400067c25 */ /* 0x000fc8000f8e0006 */
[----:B------:R-:W-:Y:S01]  /*bf00*/  IMAD.IADD R12, R12, 0x1, R7 ;  /* 0x000000010c0c7824 */ /* 0x000fe200078e0207 */
[----:B------:R-:W-:-:S04]  /*bf10*/  LEA R2, P0, R6, R2, 0x2 ;  /* 0x0000000206027211 */ /* 0x000fc800078010ff */
[----:B------:R-:W-:Y:S02]  /*bf20*/  LEA.HI.X R3, R6, R3, R12, 0x2, P0 ;  /* 0x0000000306037211 */ /* 0x000fe400000f140c */
[----:B------:R-:W-:-:S03]  /*bf30*/  IADD3 R6, -R10, RZ, RZ ;  /* 0x000000ff0a067210 */ /* 0x000fc60007ffe1ff */
[----:B------:R1:W5:Y:S02]  /*bf40*/  LDG.E R7, desc[UR38][R2.64] ;  /* 0x0000002602077981 */ /* 0x000364000c1e1900 */
[----:B------:R-:W-:-:S07]  /*bf50*/  IMAD R8, R13, R6, R8 ;  /* 0x000000060d087224 */ /* 0x000fce00078e0208 */
.L_x_334:
[----:B-1----:R-:W1:Y:S01]  /*bf60*/  S2R R3, SR_CgaCtaId ;  /* 0x0000000000037919 */ /* 0x002e620000008800 */
[----:B------:R-:W-:Y:S02]  /*bf70*/  MOV R2, 0x400 ;  /* 0x0000040000027802 */ /* 0x000fe40000000f00 */
[----:B------:R-:W-:Y:S02]  /*bf80*/  SHF.L.U32 R6, R14, 0x1f, RZ ;  /* 0x0000001f0e067819 */ /* 0x000fe400000006ff */
[----:B-1----:R-:W-:-:S05]  /*bf90*/  LEA R2, R3, R2, 0x18 ;  /* 0x0000000203027211 */ /* 0x002fca00078ec0ff */
[----:B------:R-:W-:-:S04]  /*bfa0*/  IMAD R3, R15, 0x8, R2 ;  /* 0x000000080f037824 */ /* 0x000fc800078e0202 */
[----:B------:R-:W1:Y:S02]  /*bfb0*/  SYNCS.PHASECHK.TRANS64.TRYWAIT P0, [R3+URZ+0x28c40], R6 ;  /* 0x028c4006030075a7 */ /* 0x000e64000800017f */
[----:B-1----:R-:W-:Y:S05]  /*bfc0*/  @!P0 BRA `(.L_x_335) ;  /* 0x0000002800e88947 */ /* 0x002fea0003800000 */
.L_x_394:
[----:B------:R-:W2:Y:S02]  /*bfd0*/  S2R R2, SR_TID.X ;  /* 0x0000000000027919 */ /* 0x000ea40000002100 */
[----:B--2---:R-:W-:-:S04]  /*bfe0*/  LOP3.LUT R2, R2, 0x7f, RZ, 0xc0, !PT ;  /* 0x0000007f02027812 */ /* 0x004fc800078ec0ff */
[----:B------:R-:W-:-:S13]  /*bff0*/  ISETP.NE.AND P1, PT, R2, RZ, PT ;  /* 0x000000ff0200720c */ /* 0x000fda0003f25270 */
[----:B------:R-:W-:Y:S05]  /*c000*/  @P1 BRA `(.L_x_336) ;  /* 0x00000000001c1947 */ /* 0x000fea0003800000 */
[----:B------:R-:W2:Y:S02]  /*c010*/  S2R R2, SR_TID.X ;  /* 0x0000000000027919 */ /* 0x000ea40000002100 */
[----:B--2---:R-:W-:-:S04]  /*c020*/  LOP3.LUT R2, R2, 0x1f, RZ, 0xc0, !PT ;  /* 0x0000001f02027812 */ /* 0x004fc800078ec0ff */
[----:B------:R-:W-:Y:S01]  /*c030*/  ISETP.NE.AND P0, PT, R2, RZ, PT ;  /* 0x000000ff0200720c */ /* 0x000fe20003f05270 */
[----:B------:R-:W-:-:S04]  /*c040*/  IMAD.MOV.U32 R2, RZ, RZ, 0x2000 ;  /* 0x00002000ff027424 */ /* 0x000fc800078e00ff */
[----:B------:R2:W-:Y:S08]  /*c050*/  SYNCS.ARRIVE.TRANS64 RZ, [R3+URZ+0x28c30], R2 ;  /* 0x028c300203ff79a7 */ /* 0x0005f0000800003f */
[----:B------:R-:W-:Y:S05]  /*c060*/  @!P0 BRA `(.L_x_336) ;  /* 0x0000000000048947 */ /* 0x000fea0003800000 */
[----:B------:R-:W-:Y:S01]  /*c070*/  BPT.TRAP 0x1 ;  /* 0x000000040000795c */ /* 0x000fe20000300000 */
.L_x_336:
[----:B--2---:R-:W2:Y:S01]  /*c080*/  LDL R2, [R1] ;  /* 0x0000000001027983 */ /* 0x004ea20000100800 */
[----:B------:R-:W-:-:S03]  /*c090*/  MOV R12, 0x400 ;  /* 0x00000400000c7802 */ /* 0x000fc60000000f00 */
[----:B------:R-:W3:Y:S01]  /*c0a0*/  LDL R10, [R1+0x8] ;  /* 0x00000800010a7983 */ /* 0x000ee20000100800 */
[----:B------:R-:W4:Y:S01]  /*c0b0*/  S2R R13, SR_CgaCtaId ;  /* 0x00000000000d7919 */ /* 0x000f220000008800 */
[----:B------:R-:W-:Y:S01]  /*c0c0*/  R2UR UR9, R3 ;  /* 0x00000000030972ca */ /* 0x000fe200000e0000 */
[----:B------:R-:W-:Y:S01]  /*c0d0*/  UIADD3 UR4, UP0, UR40, 0x370, URZ ;  /* 0x0000037028047890 */ /* 0x000fe2000ff1e03f */
[----:B------:R-:W-:Y:S02]  /*c0e0*/  R2UR UR12, R4 ;  /* 0x00000000040c72ca */ /* 0x000fe400000e0000 */
[----:B-----5:R-:W-:Y:S01]  /*c0f0*/  R2UR UR13, R7 ;  /* 0x00000000070d72ca */ /* 0x020fe200000e0000 */
[----:B------:R-:W-:Y:S01]  /*c100*/  UIADD3.X UR5, URZ, UR41, URZ, UP0, !UPT ;  /* 0x000000293f057290 */ /* 0x000fe200087fe43f */
[----:B----4-:R-:W-:-:S07]  /*c110*/  LEA R12, R13, R12, 0x18 ;  /* 0x0000000c0d0c7211 */ /* 0x010fce00078ec0ff */
[----:B------:R-:W-:Y:S01]  /*c120*/  UIADD3 UR9, UR9, 0x28c30, URZ ;  /* 0x00028c3009097890 */ /* 0x000fe2000fffe03f */
[----:B------:R-:W-:Y:S01]  /*c130*/  UMOV UR6, 0x0 ;  /* 0x0000000000067882 */ /* 0x000fe20000000000 */
[----:B------:R-:W-:Y:S01]  /*c140*/  UMOV UR7, 0x14f00000 ;  /* 0x14f0000000077882 */ /* 0x000fe20000000000 */
[----:B------:R-:W-:Y:S01]  /*c150*/  UMOV UR10, URZ ;  /* 0x0000003f000a7c82 */ /* 0x000fe20008000000 */
[----:B--2---:R-:W-:-:S05]  /*c160*/  IMAD R2, R2, 0x2000, R12 ;  /* 0x0000200002027824 */ /* 0x004fca00078e020c */
[----:B------:R-:W-:Y:S02]  /*c170*/  R2UR UR8, R2 ;  /* 0x00000000020872ca */ /* 0x000fe400000e0000 */
[----:B---3--:R-:W-:-:S04]  /*c180*/  LEA R8, R8, R10, 0x6 ;  /* 0x0000000a08087211 */ /* 0x008fc800078e30ff */
[----:B------:R-:W-:-:S07]  /*c190*/  R2UR UR11, R8 ;  /* 0x00000000080b72ca */ /* 0x000fce00000e0000 */
[----:B------:R-:W-:-:S09]  /*c1a0*/  UIADD3 UR8, UR8, 0x22400, URZ ;  /* 0x0002240008087890 */ /* 0x000fd2000fffe03f */
[----:B------:R2:W-:Y:S01]  /*c1b0*/  UTMALDG.4D [UR8], [UR4], desc[UR6] ;  /* 0x00000608040075b4 */ /* 0x0005e20008019000 */
[----:B------:R-:W3:Y:S02]  /*c1c0*/  SYNCS.PHASECHK.TRANS64.TRYWAIT P0, [R3+URZ+0x28c60], R6 ;  /* 0x028c6006030075a7 */ /* 0x000ee4000800017f */
[----:B--23--:R-:W-:Y:S05]  /*c1d0*/  @!P0 BRA `(.L_x_337) ;  /* 0x0000002800788947 */ /* 0x00cfea0003800000 */
.L_x_395:
[----:B------:R-:W-:Y:S05]  /*c1e0*/  @P1 BRA `(.L_x_338) ;  /* 0x00000000001c1947 */ /* 0x000fea0003800000 */
[----:B------:R-:W3:Y:S02]  /*c1f0*/  S2R R2, SR_TID.X ;  /* 0x0000000000027919 */ /* 0x000ee40000002100 */
[----:B---3--:R-:W-:-:S04]  /*c200*/  LOP3.LUT R2, R2, 0x1f, RZ, 0xc0, !PT ;  /* 0x0000001f02027812 */ /* 0x008fc800078ec0ff */
[----:B------:R-:W-:Y:S01]  /*c210*/  ISETP.NE.AND P0, PT, R2, RZ, PT ;  /* 0x000000ff0200720c */ /* 0x000fe20003f05270 */
[----:B------:R-:W-:-:S04]  /*c220*/  IMAD.MOV.U32 R2, RZ, RZ, 0x10000 ;  /* 0x00010000ff027424 */ /* 0x000fc800078e00ff */
[----:B------:R3:W-:Y:S08]  /*c230*/  SYNCS.ARRIVE.TRANS64 RZ, [R3+URZ+0x28c50], R2 ;  /* 0x028c500203ff79a7 */ /* 0x0007f0000800003f */
[----:B------:R-:W-:Y:S05]  /*c240*/  @!P0 BRA `(.L_x_338) ;  /* 0x0000000000048947 */ /* 0x000fea0003800000 */
[----:B------:R-:W-:Y:S01]  /*c250*/  BPT.TRAP 0x1 ;  /* 0x000000040000795c */ /* 0x000fe20000300000 */
.L_x_338:
[----:B---3--:R-:W3:Y:S01]  /*c260*/  LDL R2, [R1] ;  /* 0x0000000001027983 */ /* 0x008ee20000100800 */
[----:B-12---:R-:W-:Y:S01]  /*c270*/  MOV R6, 0x400 ;  /* 0x0000040000067802 */ /* 0x006fe20000000f00 */
[----:B------:R-:W1:Y:S01]  /*c280*/  S2R R10, SR_CgaCtaId ;  /* 0x00000000000a7919 */ /* 0x000e620000008800 */
[----:B------:R-:W-:Y:S01]  /*c290*/  R2UR UR9, R3 ;  /* 0x00000000030972ca */ /* 0x000fe200000e0000 */
[----:B------:R-:W-:Y:S01]  /*c2a0*/  UIADD3 UR4, UP0, UR40, 0x470, URZ ;  /* 0x0000047028047890 */ /* 0x000fe2000ff1e03f */
[----:B------:R-:W-:Y:S02]  /*c2b0*/  R2UR UR11, R8 ;  /* 0x00000000080b72ca */ /* 0x000fe400000e0000 */
[----:B------:R-:W-:Y:S02]  /*c2c0*/  R2UR UR12, R4 ;  /* 0x00000000040c72ca */ /* 0x000fe400000e0000 */
[----:B------:R-:W-:Y:S01]  /*c2d0*/  R2UR UR13, R7 ;  /* 0x00000000070d72ca */ /* 0x000fe200000e0000 */
[----:B------:R-:W-:Y:S01]  /*c2e0*/  UIADD3.X UR5, URZ, UR41, URZ, UP0, !UPT ;  /* 0x000000293f057290 */ /* 0x000fe200087fe43f */
[----:B-1----:R-:W-:-:S05]  /*c2f0*/  LEA R6, R10, R6, 0x18 ;  /* 0x000000060a067211 */ /* 0x002fca00078ec0ff */
        /* <DEDUP_REMOVED lines=9> */
[----:B---3--:R-:W-:-:S05]  /*c390*/  IMAD R2, R2, 0x10000, R6 ;  /* 0x0001000002027824 */ /* 0x008fca00078e0206 */
        /* <DEDUP_REMOVED lines=9> */
[----:B------:R1:W-:Y:S01]  /*c430*/  UTMALDG.4D [UR8], [UR4], desc[UR6] ;  /* 0x00000608040075b4 */ /* 0x0003e20008019000 */
[----:B------:R-:W-:Y:S01]  /*c440*/  UIADD3 UR16, UR14, 0xa400, URZ ;  /* 0x0000a4000e107890 */ /* 0x000fe2000fffe03f */
[----:B-1----:R-:W-:Y:S01]  /*c450*/  UMOV UR8, UR17 ;  /* 0x0000001100087c82 */ /* 0x002fe20008000000 */
[----:B------:R-:W-:Y:S02]  /*c460*/  UMOV UR10, UR18 ;  /* 0x00000012000a7c82 */ /* 0x000fe40008000000 */
[----:B------:R1:W-:Y:S01]  /*c470*/  UTMALDG.4D [UR8], [UR4], desc[UR6] ;  /* 0x00000608040075b4 */ /* 0x0003e20008019000 */
[----:B------:R-:W-:Y:S01]  /*c480*/  UIADD3 UR17, UR14, 0xc400, URZ ;  /* 0x0000c4000e117890 */ /* 0x000fe2000fffe03f */
[----:B-1----:R-:W-:Y:S01]  /*c490*/  UMOV UR8, UR19 ;  /* 0x0000001300087c82 */ /* 0x002fe20008000000 */
[----:B------:R-:W-:-:S02]  /*c4a0*/  UMOV UR10, UR20 ;  /* 0x00000014000a7c82 */ /* 0x000fc40008000000 */
[----:B------:R1:W-:Y:S02]  /*c4b0*/  UTMALDG.4D [UR8], [UR4], desc[UR6] ;  /* 0x00000608040075b4 */ /* 0x0003e40008019000 */
[----:B-1----:R-:W-:Y:S01]  /*c4c0*/  UMOV UR8, UR15 ;  /* 0x0000000f00087c82 */ /* 0x002fe20008000000 */
[----:B------:R-:W-:Y:S01]  /*c4d0*/  UMOV UR10, UR21 ;  /* 0x00000015000a7c82 */ /* 0x000fe20008000000 */
[----:B------:R-:W-:Y:S01]  /*c4e0*/  UIADD3 UR15, UR14, 0xe400, URZ ;  /* 0x0000e4000e0f7890 */ /* 0x000fe2000fffe03f */
[----:B------:R1:W-:Y:S02]  /*c4f0*/  UTMALDG.4D [UR8], [UR4], desc[UR6] ;  /* 0x00000608040075b4 */ /* 0x0003e40008019000 */
[----:B------:R-:W-:Y:S01]  /*c500*/  UMOV UR14, 0x180 ;  /* 0x00000180000e7882 */ /* 0x000fe20000000000 */
[----:B-1----:R-:W-:Y:S01]  /*c510*/  UMOV UR8, UR16 ;  /* 0x0000001000087c82 */ /* 0x002fe20008000000 */
[----:B------:R-:W-:Y:S02]  /*c520*/  UMOV UR10, UR22 ;  /* 0x00000016000a7c82 */ /* 0x000fe40008000000 */
[----:B------:R1:W-:Y:S02]  /*c530*/  UTMALDG.4D [UR8], [UR4], desc[UR6] ;  /* 0x00000608040075b4 */ /* 0x0003e40008019000 */
[----:B-1----:R-:W-:Y:S01]  /*c540*/  UMOV UR8, UR17 ;  /* 0x0000001100087c82 */ /* 0x002fe20008000000 */
[----:B------:R-:W-:Y:S01]  /*c550*/  UMOV UR10, UR14 ;  /* 0x0000000e000a7c82 */ /* 0x000fe20008000000 */
[----:B------:R-:W-:Y:S01]  /*c560*/  UMOV UR14, 0x1c0 ;  /* 0x000001c0000e7882 */ /* 0x000fe20000000000 */
[----:B------:R1:W-:Y:S02]  /*c570*/  UTMALDG.4D [UR8], [UR4], desc[UR6] ;  /* 0x00000608040075b4 */ /* 0x0003e40008019000 */
[----:B-1----:R-:W-:Y:S01]  /*c580*/  UMOV UR8, UR15 ;  /* 0x0000000f00087c82 */ /* 0x002fe20008000000 */
[----:B------:R-:W-:-:S02]  /*c590*/  UMOV UR10, UR14 ;  /* 0x0000000e000a7c82 */ /* 0x000fc40008000000 */
[----:B------:R1:W-:Y:S02]  /*c5a0*/  UTMALDG.4D [UR8], [UR4], desc[UR6] ;  /* 0x00000608040075b4 */ /* 0x0003e40008019000 */
[----:B-1----:R-:W-:Y:S01]  /*c5b0*/  NOP ;  /* 0x0000000000007918 */ /* 0x002fe20000000000 */
.L_x_333:
[----:B------:R-:W-:Y:S05]  /*c5c0*/  BSYNC B2 ;  /* 0x0000000000027941 */ /* 0x000fea0003800000 */
.L_x_332:
[----:B------:R-:W2:Y:S02]  /*c5d0*/  LDL.LU R2, [R1+0x14] ;  /* 0x0000140001027983 */ /* 0x000ea40000300800 */
[----:B--2---:R-:W-:-:S07]  /*c5e0*/  VIADD R8, R2, 0xfffffffd ;  /* 0xfffffffd02087836 */ /* 0x004fce0000000000 */
.L_x_331:
[----:B------:R-:W-:Y:S05]  /*c5f0*/  BSYNC B1 ;  /* 0x0000000000017941 */ /* 0x000fea0003800000 */
.L_x_330:
[----:B------:R-:W-:-:S04]  /*c600*/  IADD3 R2, -R11, RZ, RZ ;  /* 0x000000ff0b027210 */ /* 0x000fc80007ffe1ff */
[----:B------:R-:W-:-:S13]  /*c610*/  ISETP.NE.AND P0, PT, R9, R2, PT ;  /* 0x000000020900720c */ /* 0x000fda0003f05270 */
[----:B------:R-:W-:Y:S05]  /*c620*/  @!P0 BRA `(.L_x_329) ;  /* 0x00000010003c8947 */ /* 0x000fea0003800000 */
.L_x_353:
[----:B------:R-:W2:Y:S04]  /*c630*/  LDL.LU R3, [R1] ;  /* 0x0000000001037983 */ /* 0x000ea80000300800 */
[----:B------:R-:W3:Y:S01]  /*c640*/  LDL.LU R2, [R1+0x4] ;  /* 0x0000040001027983 */ /* 0x000ee20000300800 */
[----:B------:R-:W-:Y:S05]  /*c650*/  YIELD ;  /* 0x0000000000007946 */ /* 0x000fea0003800000 */
[----:B------:R-:W-:Y:S01]  /*c660*/  BSSY B1, `(.L_x_339) ;  /* 0x0000081000017945 */ /* 0x000fe20003800000 */
[----:B--2---:R-:W-:-:S05]  /*c670*/  VIADD R9, R3, 0x1 ;  /* 0x0000000103097836 */ /* 0x004fca0000000000 */
[----:B------:R-:W-:-:S04]  /*c680*/  ISETP.NE.AND P0, PT, R9, 0x2, PT ;  /* 0x000000020900780c */ /* 0x000fc80003f05270 */
[----:B------:R-:W-:Y:S02]  /*c690*/  SEL R10, RZ, 0x1, P0 ;  /* 0x00000001ff0a7807 */ /* 0x000fe40000000000 */
[----:B------:R-:W-:Y:S02]  /*c6a0*/  SEL R9, R9, RZ, P0 ;  /* 0x000000ff09097207 */ /* 0x000fe40000000000 */
[----:B---3--:R-:W-:Y:S01]  /*c6b0*/  LOP3.LUT R10, R2, R10, RZ, 0x3c, !PT ;  /* 0x0000000a020a7212 */ /* 0x008fe200078e3cff */
[----:B-1----:R-:W-:Y:S06]  /*c6c0*/  @!P6 BRA `(.L_x_340) ;  /* 0x0000000400e8e947 */ /* 0x002fec0003800000 */
[----:B------:R-:W-:Y:S01]  /*c6d0*/  ULDC.64 UR4, c[0x0][0x3f8] ;  /* 0x0000fe0000047ab9 */ /* 0x000fe20000000a00 */
[----:B------:R-:W-:Y:S01]  /*c6e0*/  IMAD.MOV.U32 R11, RZ, RZ, R8 ;  /* 0x000000ffff0b7224 */ /* 0x000fe200078e0008 */
[----:B------:R-:W-:-:S04]  /*c6f0*/  ISETP.NE.U32.AND P0, PT, RZ, UR4, PT ;  /* 0x00000004ff007c0c */ /* 0x000fc8000bf05070 */
[----:B------:R-:W-:-:S13]  /*c700*/  ISETP.NE.AND.EX P0, PT, RZ, UR5, PT, P0 ;  /* 0x00000005ff007c0c */ /* 0x000fda000bf05300 */
[----:B------:R-:W-:Y:S05]  /*c710*/  @!P0 BRA `(.L_x_341) ;  /* 0x0000000000448947 */ /* 0x000fea0003800000 */
[----:B------:R-:W1:Y:S01]  /*c720*/  LDC R7, c[0x0][0x41c] ;  /* 0x00010700ff077b82 */ /* 0x000e620000000800 */
[----:B------:R-:W-:Y:S01]  /*c730*/  ULDC.64 UR6, c[0x0][0x408] ;  /* 0x0001020000067ab9 */ /* 0x000fe20000000a00 */
[----:B-1----:R-:W-:-:S13]  /*c740*/  ISETP.NE.AND P0, PT, R7, 0x1, PT ;  /* 0x000000010700780c */ /* 0x002fda0003f05270 */
[----:B------:R-:W1:Y:S02]  /*c750*/  @P0 LDC.64 R2, c[0x0][0x420] ;  /* 0x00010800ff020b82 */ /* 0x000e640000000a00 */
[----:B-1----:R-:W-:-:S04]  /*c760*/  @P0 IMAD.HI.U32 R6, R8, R2, RZ ;  /* 0x0000000208060227 */ /* 0x002fc800078e00ff */
[----:B------:R-:W-:Y:S01]  /*c770*/  IMAD.MOV.U32 R2, RZ, RZ, R8 ;  /* 0x000000ffff027224 */ /* 0x000fe200078e0008 */
[----:B------:R-:W-:-:S04]  /*c780*/  @P0 SHF.R.U32.HI R2, RZ, R3, R6 ;  /* 0x00000003ff020219 */ /* 0x000fc80000011606 */
[----:B------:R-:W-:Y:S02]  /*c790*/  IADD3 R11, -R2, RZ, RZ ;  /* 0x000000ff020b7210 */ /* 0x000fe40007ffe1ff */
[----:B------:R-:W-:-:S03]  /*c7a0*/  SHF.R.S32.HI R3, RZ, 0x1f, R2 ;  /* 0x0000001fff037819 */ /* 0x000fc60000011402 */
[----:B------:R-:W-:Y:S02]  /*c7b0*/  IMAD R11, R7, R11, R8 ;  /* 0x0000000b070b7224 */ /* 0x000fe400078e0208 */
[----:B------:R-:W-:Y:S02]  /*c7c0*/  IMAD R7, R5, UR6, RZ ;  /* 0x0000000605077c24 */ /* 0x000fe4000f8e02ff */
[----:B------:R-:W-:-:S04]  /*c7d0*/  IMAD.WIDE.U32 R2, R0, UR6, R2 ;  /* 0x0000000600027c25 */ /* 0x000fc8000f8e0002 */
[----:B------:R-:W-:Y:S01]  /*c7e0*/  IMAD R7, R0, UR7, R7 ;  /* 0x0000000700077c24 */ /* 0x000fe2000f8e0207 */
[----:B------:R-:W-:-:S03]  /*c7f0*/  LEA R6, P0, R2, UR4, 0x2 ;  /* 0x0000000402067c11 */ /* 0x000fc6000f8010ff */
[----:B------:R-:W-:-:S05]  /*c800*/  IMAD.IADD R7, R7, 0x1, R3 ;  /* 0x0000000107077824 */ /* 0x000fca00078e0203 */
[----:B------:R-:W-:-:S06]  /*c810*/  LEA.HI.X R7, R2, UR5, R7, 0x2, P0 ;  /* 0x0000000502077c11 */ /* 0x000fcc00080f1407 */
[----:B------:R1:W5:Y:S02]  /*c820*/  LDG.E R7, desc[UR38][R6.64] ;  /* 0x0000002606077981 */ /* 0x000364000c1e1900 */
.L_x_341:
[----:B------:R-:W2:Y:S01]  /*c830*/  S2R R3, SR_CgaCtaId ;  /* 0x0000000000037919 */ /* 0x000ea20000008800 */
[----:B------:R-:W-:-:S04]  /*c840*/  MOV R2, 0x400 ;  /* 0x0000040000027802 */ /* 0x000fc80000000f00 */
[----:B--2---:R-:W-:Y:S02]  /*c850*/  LEA R2, R3, R2, 0x18 ;  /* 0x0000000203027211 */ /* 0x004fe400078ec0ff */
[----:B------:R-:W-:-:S03]  /*c860*/  SHF.L.U32 R3, R10, 0x1f, RZ ;  /* 0x0000001f0a037819 */ /* 0x000fc600000006ff */
[----:B------:R-:W-:-:S04]  /*c870*/  IMAD R2, R9, 0x8, R2 ;  /* 0x0000000809027824 */ /* 0x000fc800078e0202 */
[----:B------:R-:W2:Y:S02]  /*c880*/  SYNCS.PHASECHK.TRANS64.TRYWAIT P0, [R2+URZ+0x28c40], R3 ;  /* 0x028c4003020075a7 */ /* 0x000ea4000800017f */
[----:B--2---:R-:W-:Y:S05]  /*c890*/  @!P0 BRA `(.L_x_342) ;  /* 0x0000002000dc8947 */ /* 0x004fea0003800000 */
.L_x_396:
[----:B-1----:R-:W1:Y:S02]  /*c8a0*/  S2R R6, SR_TID.X ;  /* 0x0000000000067919 */ /* 0x002e640000002100 */
[----:B-1----:R-:W-:-:S04]  /*c8b0*/  LOP3.LUT R6, R6, 0x7f, RZ, 0xc0, !PT ;  /* 0x0000007f06067812 */ /* 0x002fc800078ec0ff */
[----:B------:R-:W-:-:S13]  /*c8c0*/  ISETP.NE.AND P0, PT, R6, RZ, PT ;  /* 0x000000ff0600720c */ /* 0x000fda0003f05270 */
[----:B------:R-:W-:Y:S05]  /*c8d0*/  @P0 BRA `(.L_x_343) ;  /* 0x00000000001c0947 */ /* 0x000fea0003800000 */
[----:B------:R-:W1:Y:S01]  /*c8e0*/  S2R R6, SR_TID.X ;  /* 0x0000000000067919 */ /* 0x000e620000002100 */
[----:B------:R-:W-:-:S04]  /*c8f0*/  IMAD.MOV.U32 R13, RZ, RZ, 0x2000 ;  /* 0x00002000ff0d7424 */ /* 0x000fc800078e00ff */
[----:B------:R3:W-:Y:S01]  /*c900*/  SYNCS.ARRIVE.TRANS64 RZ, [R2+URZ+0x28c30], R13 ;  /* 0x028c300d02ff79a7 */ /* 0x0007e2000800003f */
[----:B-1----:R-:W-:-:S04]  /*c910*/  LOP3.LUT R6, R6, 0x1f, RZ, 0xc0, !PT ;  /* 0x0000001f06067812 */ /* 0x002fc800078ec0ff */
[----:B------:R-:W-:-:S13]  /*c920*/  ISETP.NE.AND P1, PT, R6, RZ, PT ;  /* 0x000000ff0600720c */ /* 0x000fda0003f25270 */
[----:B---3--:R-:W-:Y:S05]  /*c930*/  @!P1 BRA `(.L_x_343) ;  /* 0x0000000000049947 */ /* 0x008fea0003800000 */
[----:B------:R-:W-:Y:S01]  /*c940*/  BPT.TRAP 0x1 ;  /* 0x000000040000795c */ /* 0x000fe20000300000 */
.L_x_343:
[----:B------:R-:W3:Y:S01]  /*c950*/  LDL R12, [R1+0x8] ;  /* 0x00000800010c7983 */ /* 0x000ee20000100800 */
[----:B------:R-:W-:Y:S01]  /*c960*/  MOV R6, 0x400 ;  /* 0x0000040000067802 */ /* 0x000fe20000000f00 */
[----:B------:R-:W1:Y:S01]  /*c970*/  S2R R13, SR_CgaCtaId ;  /* 0x00000000000d7919 */ /* 0x000e620000008800 */
[----:B------:R-:W-:Y:S01]  /*c980*/  R2UR UR9, R2 ;  /* 0x00000000020972ca */ /* 0x000fe200000e0000 */
[----:B------:R-:W-:Y:S01]  /*c990*/  UIADD3 UR4, UP0, UR40, 0x370, URZ ;  /* 0x0000037028047890 */ /* 0x000fe2000ff1e03f */
[----:B------:R-:W-:Y:S02]  /*c9a0*/  R2UR UR12, R4 ;  /* 0x00000000040c72ca */ /* 0x000fe400000e0000 */
[----:B-----5:R-:W-:Y:S01]  /*c9b0*/  R2UR UR13, R7 ;  /* 0x00000000070d72ca */ /* 0x020fe200000e0000 */
[----:B------:R-:W-:Y:S01]  /*c9c0*/  UIADD3.X UR5, URZ, UR41, URZ, UP0, !UPT ;  /* 0x000000293f057290 */ /* 0x000fe200087fe43f */
[----:B-1----:R-:W-:-:S04]  /*c9d0*/  LEA R6, R13, R6, 0x18 ;  /* 0x000000060d067211 */ /* 0x002fc800078ec0ff */
[----:B------:R-:W-:-:S04]  /*c9e0*/  LEA R6, R9, R6, 0xd ;  /* 0x0000000609067211 */ /* 0x000fc800078e68ff */
[----:B------:R-:W-:Y:S01]  /*c9f0*/  R2UR UR8, R6 ;  /* 0x00000000060872ca */ /* 0x000fe200000e0000 */
[----:B------:R-:W-:Y:S01]  /*ca00*/  UIADD3 UR9, UR9, 0x28c30, URZ ;  /* 0x00028c3009097890 */ /* 0x000fe2000fffe03f */
[----:B------:R-:W-:Y:S01]  /*ca10*/  UMOV UR6, 0x0 ;  /* 0x0000000000067882 */ /* 0x000fe20000000000 */
[----:B------:R-:W-:Y:S01]  /*ca20*/  UMOV UR7, 0x14f00000 ;  /* 0x14f0000000077882 */ /* 0x000fe20000000000 */
[----:B------:R-:W-:-:S09]  /*ca30*/  UMOV UR10, URZ ;  /* 0x0000003f000a7c82 */ /* 0x000fd20008000000 */
[----:B------:R-:W-:Y:S01]  /*ca40*/  UIADD3 UR8, UR8, 0x22400, URZ ;  /* 0x0002240008087890 */ /* 0x000fe2000fffe03f */
[----:B---3--:R-:W-:-:S05]  /*ca50*/  IMAD R6, R11, 0x40, R12 ;  /* 0x000000400b067824 */ /* 0x008fca00078e020c */
[----:B------:R-:W-:-:S13]  /*ca60*/  R2UR UR11, R6 ;  /* 0x00000000060b72ca */ /* 0x000fda00000e0000 */
[----:B------:R1:W-:Y:S01]  /*ca70*/  UTMALDG.4D [UR8], [UR4], desc[UR6] ;  /* 0x00000608040075b4 */ /* 0x0003e20008019000 */
[----:B------:R-:W3:Y:S02]  /*ca80*/  SYNCS.PHASECHK.TRANS64.TRYWAIT P1, [R2+URZ+0x28c60], R3 ;  /* 0x028c6003020075a7 */ /* 0x000ee4000802017f */
[----:B-1-3--:R-:W-:Y:S05]  /*ca90*/  @!P1 BRA `(.L_x_344) ;  /* 0x0000002000709947 */ /* 0x00afea0003800000 */
.L_x_397:
        /* <DEDUP_REMOVED lines=8> */
.L_x_345:
        /* <DEDUP_REMOVED lines=53> */
.L_x_340:
[----:B------:R-:W-:Y:S05]  /*ce70*/  BSYNC B1 ;  /* 0x0000000000017941 */ /* 0x000fea0003800000 */
.L_x_339:
[----:B------:R-:W-:Y:S01]  /*ce80*/  IADD3 R9, R9, 0x1, RZ ;  /* 0x0000000109097810 */ /* 0x000fe20007ffe0ff */
[----:B------:R-:W-:Y:S03]  /*ce90*/  BSSY B1, `(.L_x_346) ;  /* 0x0000084000017945 */ /* 0x000fe60003800000 */
[----:B------:R-:W-:-:S04]  /*cea0*/  ISETP.NE.AND P0, PT, R9, 0x2, PT ;  /* 0x000000020900780c */ /* 0x000fc80003f05270 */
[----:B------:R-:W-:Y:S02]  /*ceb0*/  SEL R3, RZ, 0x1, P0 ;  /* 0x00000001ff037807 */ /* 0x000fe40000000000 */
[----:B------:R-:W-:Y:S02]  /*cec0*/  SEL R12, R9, RZ, P0 ;  /* 0x000000ff090c7207 */ /* 0x000fe40000000000 */
[----:B------:R-:W-:-:S05]  /*ced0*/  LOP3.LUT R11, R10, R3, RZ, 0x3c, !PT ;  /* 0x000000030a0b7212 */ /* 0x000fca00078e3cff */
[----:B------:R1:W-:Y:S04]  /*cee0*/  STL [R1+0x4], R11 ;  /* 0x0000040b01007387 */ /* 0x0003e80000100800 */
[----:B------:R1:W-:Y:S01]  /*cef0*/  STL [R1], R12 ;  /* 0x0000000c01007387 */ /* 0x0003e20000100800 */
[----:B------:R-:W-:Y:S05]  /*cf00*/  @!P6 BRA `(.L_x_347) ;  /* 0x0000000400f0e947 */ /* 0x000fea0003800000 */
[----:B------:R-:W-:Y:S01]  /*cf10*/  ULDC.64 UR4, c[0x0][0x3f8] ;  /* 0x0000fe0000047ab9 */ /* 0x000fe20000000a00 */
[----:B------:R-:W-:Y:S01]  /*cf20*/  VIADD R9, R8, 0xffffffff ;  /* 0xffffffff08097836 */ /* 0x000fe20000000000 */
[----:B------:R-:W-:-:S04]  /*cf30*/  ISETP.NE.U32.AND P0, PT, RZ, UR4, PT ;  /* 0x00000004ff007c0c */ /* 0x000fc8000bf05070 */
[----:B------:R-:W-:-:S13]  /*cf40*/  ISETP.NE.AND.EX P0, PT, RZ, UR5, PT, P0 ;  /* 0x00000005ff007c0c */ /* 0x000fda000bf05300 */
[----:B------:R-:W-:Y:S05]  /*cf50*/  @!P0 BRA `(.L_x_348) ;  /* 0x0000000000448947 */ /* 0x000fea0003800000 */
[----:B------:R-:W2:Y:S01]  /*cf60*/  LDC R6, c[0x0][0x41c] ;  /* 0x00010700ff067b82 */ /* 0x000ea20000000800 */
[----:B------:R-:W-:Y:S02]  /*cf70*/  ULDC.64 UR6, c[0x0][0x408] ;  /* 0x0001020000067ab9 */ /* 0x000fe40000000a00 */
[----:B------:R-:W-:-:S04]  /*cf80*/  IMAD R7, R5, UR6, RZ ;  /* 0x0000000605077c24 */ /* 0x000fc8000f8e02ff */
[----:B------:R-:W-:Y:S01]  /*cf90*/  IMAD R7, R0, UR7, R7 ;  /* 0x0000000700077c24 */ /* 0x000fe2000f8e0207 */
[----:B--2---:R-:W-:-:S13]  /*cfa0*/  ISETP.NE.AND P0, PT, R6, 0x1, PT ;  /* 0x000000010600780c */ /* 0x004fda0003f05270 */
[----:B------:R-:W2:Y:S02]  /*cfb0*/  @P0 LDC.64 R2, c[0x0][0x420] ;  /* 0x00010800ff020b82 */ /* 0x000ea40000000a00 */
[----:B--2---:R-:W-:-:S04]  /*cfc0*/  @P0 IMAD.HI.U32 R10, R9, R2, RZ ;  /* 0x00000002090a0227 */ /* 0x004fc800078e00ff */
[----:B------:R-:W-:Y:S01]  /*cfd0*/  IMAD.MOV.U32 R2, RZ, RZ, R9 ;  /* 0x000000ffff027224 */ /* 0x000fe200078e0009 */
[----:B------:R-:W-:-:S05]  /*cfe0*/  @P0 SHF.R.U32.HI R2, RZ, R3, R10 ;  /* 0x00000003ff020219 */ /* 0x000fca000001160a */
[----:B------:R-:W-:-:S04]  /*cff0*/  IMAD.MOV R3, RZ, RZ, -R2 ;  /* 0x000000ffff037224 */ /* 0x000fc800078e0a02 */
[----:B------:R-:W-:Y:S01]  /*d000*/  IMAD R9, R6, R3, R9 ;  /* 0x0000000306097224 */ /* 0x000fe200078e0209 */
[----:B------:R-:W-:-:S03]  /*d010*/  SHF.R.S32.HI R3, RZ, 0x1f, R2 ;  /* 0x0000001fff037819 */ /* 0x000fc60000011402 */
[----:B------:R-:W-:-:S05]  /*d020*/  IMAD.WIDE.U32 R2, R0, UR6, R2 ;  /* 0x0000000600027c25 */ /* 0x000fca000f8e0002 */
[----:B------:R-:W-:Y:S02]  /*d030*/  IADD3 R7, R7, R3, RZ ;  /* 0x0000000307077210 */ /* 0x000fe40007ffe0ff */
[----:B------:R-:W-:-:S04]  /*d040*/  LEA R6, P0, R2, UR4, 0x2 ;  /* 0x0000000402067c11 */ /* 0x000fc8000f8010ff */
[----:B------:R-:W-:-:S06]  /*d050*/  LEA.HI.X R7, R2, UR5, R7, 0x2, P0 ;  /* 0x0000000502077c11 */ /* 0x000fcc00080f1407 */
[----:B------:R2:W5:Y:S03]  /*d060*/  LDG.E R7, desc[UR38][R6.64] ;  /* 0x0000002606077981 */ /* 0x000566000c1e1900 */
.L_x_348:
[----:B------:R-:W3:Y:S01]  /*d070*/  S2R R3, SR_CgaCtaId ;  /* 0x0000000000037919 */ /* 0x000ee20000008800 */
[----:B------:R-:W-:-:S04]  /*d080*/  MOV R2, 0x400 ;  /* 0x0000040000027802 */ /* 0x000fc80000000f00 */
[----:B---3--:R-:W-:Y:S02]  /*d090*/  LEA R2, R3, R2, 0x18 ;  /* 0x0000000203027211 */ /* 0x008fe400078ec0ff */
[----:B------:R-:W-:-:S03]  /*d0a0*/  SHF.L.U32 R3, R11, 0x1f, RZ ;  /* 0x0000001f0b037819 */ /* 0x000fc600000006ff */
[----:B------:R-:W-:-:S04]  /*d0b0*/  IMAD R2, R12, 0x8, R2 ;  /* 0x000000080c027824 */ /* 0x000fc800078e0202 */
[----:B------:R-:W3:Y:S02]  /*d0c0*/  SYNCS.PHASECHK.TRANS64.TRYWAIT P0, [R2+URZ+0x28c40], R3 ;  /* 0x028c4003020075a7 */ /* 0x000ee4000800017f */
[----:B---3--:R-:W-:Y:S05]  /*d0d0*/  @!P0 BRA `(.L_x_349) ;  /* 0x0000001800f48947 */ /* 0x008fea0003800000 */
.L_x_398:
[----:B--2---:R-:W2:Y:S02]  /*d0e0*/  S2R R6, SR_TID.X ;  /* 0x0000000000067919 */ /* 0x004ea40000002100 */
[----:B--2---:R-:W-:-:S04]  /*d0f0*/  LOP3.LUT R6, R6, 0x7f, RZ, 0xc0, !PT ;  /* 0x0000007f06067812 */ /* 0x004fc800078ec0ff */
[----:B------:R-:W-:-:S13]  /*d100*/  ISETP.NE.AND P0, PT, R6, RZ, PT ;  /* 0x000000ff0600720c */ /* 0x000fda0003f05270 */
[----:B------:R-:W-:Y:S05]  /*d110*/  @P0 BRA `(.L_x_350) ;  /* 0x00000000001c0947 */ /* 0x000fea0003800000 */
[----:B------:R-:W2:Y:S01]  /*d120*/  S2R R6, SR_TID.X ;  /* 0x0000000000067919 */ /* 0x000ea20000002100 */
[----:B-1----:R-:W-:-:S04]  /*d130*/  IMAD.MOV.U32 R11, RZ, RZ, 0x2000 ;  /* 0x00002000ff0b7424 */ /* 0x002fc800078e00ff */
[----:B------:R4:W-:Y:S01]  /*d140*/  SYNCS.ARRIVE.TRANS64 RZ, [R2+URZ+0x28c30], R11 ;  /* 0x028c300b02ff79a7 */ /* 0x0009e2000800003f */
[----:B--2---:R-:W-:-:S04]  /*d150*/  LOP3.LUT R6, R6, 0x1f, RZ, 0xc0, !PT ;  /* 0x0000001f06067812 */ /* 0x004fc800078ec0ff */
[----:B------:R-:W-:-:S13]  /*d160*/  ISETP.NE.AND P1, PT, R6, RZ, PT ;  /* 0x000000ff0600720c */ /* 0x000fda0003f25270 */
[----:B----4-:R-:W-:Y:S05]  /*d170*/  @!P1 BRA `(.L_x_350) ;  /* 0x0000000000049947 */ /* 0x010fea0003800000 */
[----:B------:R-:W-:Y:S01]  /*d180*/  BPT.TRAP 0x1 ;  /* 0x000000040000795c */ /* 0x000fe20000300000 */
.L_x_350:
[----:B------:R-:W2:Y:S01]  /*d190*/  LDL R6, [R1] ;  /* 0x0000000001067983 */ /* 0x000ea20000100800 */
[----:B-1----:R-:W-:-:S03]  /*d1a0*/  MOV R11, 0x400 ;  /* 0x00000400000b7802 */ /* 0x002fc60000000f00 */
[----:B------:R-:W4:Y:S01]  /*d1b0*/  LDL R10, [R1+0x8] ;  /* 0x00000800010a7983 */ /* 0x000f220000100800 */
[----:B------:R-:W1:Y:S01]  /*d1c0*/  S2R R12, SR_CgaCtaId ;  /* 0x00000000000c7919 */ /* 0x000e620000008800 */
[----:B------:R-:W-:Y:S01]  /*d1d0*/  R2UR UR9, R2 ;  /* 0x00000000020972ca */ /* 0x000fe200000e0000 */
[----:B------:R-:W-:Y:S01]  /*d1e0*/  UIADD3 UR4, UP0, UR40, 0x370, URZ ;  /* 0x0000037028047890 */ /* 0x000fe2000ff1e03f */
[----:B------:R-:W-:Y:S02]  /*d1f0*/  R2UR UR12, R4 ;  /* 0x00000000040c72ca */ /* 0x000fe400000e0000 */
[----:B-----5:R-:W-:Y:S01]  /*d200*/  R2UR UR13, R7 ;  /* 0x00000000070d72ca */ /* 0x020fe200000e0000 */
[----:B------:R-:W-:Y:S01]  /*d210*/  UIADD3.X UR5, URZ, UR41, URZ, UP0, !UPT ;  /* 0x000000293f057290 */ /* 0x000fe200087fe43f */
[----:B-1----:R-:W-:-:S07]  /*d220*/  LEA R11, R12, R11, 0x18 ;  /* 0x0000000b0c0b7211 */ /* 0x002fce00078ec0ff */
[----:B------:R-:W-:Y:S01]  /*d230*/  UIADD3 UR9, UR9, 0x28c30, URZ ;  /* 0x00028c3009097890 */ /* 0x000fe2000fffe03f */
[----:B------:R-:W-:Y:S01]  /*d240*/  UMOV UR6, 0x0 ;  /* 0x0000000000067882 */ /* 0x000fe20000000000 */
[----:B------:R-:W-:Y:S01]  /*d250*/  UMOV UR7, 0x14f00000 ;  /* 0x14f0000000077882 */ /* 0x000fe20000000000 */
[----:B------:R-:W-:Y:S01]  /*d260*/  UMOV UR10, URZ ;  /* 0x0000003f000a7c82 */ /* 0x000fe20008000000 */
[----:B--2---:R-:W-:-:S05]  /*d270*/  IMAD R6, R6, 0x2000, R11 ;  /* 0x0000200006067824 */ /* 0x004fca00078e020b */
[----:B------:R-:W-:Y:S02]  /*d280*/  R2UR UR8, R6 ;  /* 0x00000000060872ca */ /* 0x000fe400000e0000 */
[----:B----4-:R-:W-:-:S04]  /*d290*/  LEA R9, R9, R10, 0x6 ;  /* 0x0000000a09097211 */ /* 0x010fc800078e30ff */
[----:B------:R-:W-:-:S07]  /*d2a0*/  R2UR UR11, R9 ;  /* 0x00000000090b72ca */ /* 0x000fce00000e0000 */
[----:B------:R-:W-:-:S09]  /*d2b0*/  UIADD3 UR8, UR8, 0x22400, URZ ;  /* 0x0002240008087890 */ /* 0x000fd2000fffe03f */
[----:B------:R1:W-:Y:S01]  /*d2c0*/  UTMALDG.4D [UR8], [UR4], desc[UR6] ;  /* 0x00000608040075b4 */ /* 0x0003e20008019000 */
[----:B------:R-:W2:Y:S02]  /*d2d0*/  SYNCS.PHASECHK.TRANS64.TRYWAIT P1, [R2+URZ+0x28c60], R3 ;  /* 0x028c6003020075a7 */ /* 0x000ea4000802017f */
[----:B-12---:R-:W-:Y:S05]  /*d2e0*/  @!P1 BRA `(.L_x_351) ;  /* 0x0000001800849947 */ /* 0x006fea0003800000 */
.L_x_399:
[----:B------:R-:W-:Y:S05]  /*d2f0*/  @P0 BRA `(.L_x_352) ;  /* 0x00000000001c0947 */ /* 0x000fea0003800000 */
[----:B------:R-:W2:Y:S01]  /*d300*/  S2R R6, SR_TID.X ;  /* 0x0000000000067919 */ /* 0x000ea20000002100 */
[----:B-1-3--:R-:W-:-:S04]  /*d310*/  IMAD.MOV.U32 R3, RZ, RZ, 0x10000 ;  /* 0x00010000ff037424 */ /* 0x00afc800078e00ff */
[----:B------:R4:W-:Y:S01]  /*d320*/  SYNCS.ARRIVE.TRANS64 RZ, [R2+URZ+0x28c50], R3 ;  /* 0x028c500302ff79a7 */ /* 0x0009e2000800003f */
[----:B--2---:R-:W-:-:S04]  /*d330*/  LOP3.LUT R6, R6, 0x1f, RZ, 0xc0, !PT ;  /* 0x0000001f06067812 */ /* 0x004fc800078ec0ff */
[----:B------:R-:W-:-:S13]  /*d340*/  ISETP.NE.AND P1, PT, R6, RZ, PT ;  /* 0x000000ff0600720c */ /* 0x000fda0003f25270 */
[----:B----4-:R-:W-:Y:S05]  /*d350*/  @!P1 BRA `(.L_x_352) ;  /* 0x0000000000049947 */ /* 0x010fea0003800000 */
[----:B------:R-:W-:Y:S01]  /*d360*/  BPT.TRAP 0x1 ;  /* 0x000000040000795c */ /* 0x000fe20000300000 */
.L_x_352:
[----:B-1-3--:R-:W2:Y:S01]  /*d370*/  LDL R3, [R1] ;  /* 0x0000000001037983 */ /* 0x00aea20000100800 */
[----:B------:R-:W-:Y:S01]  /*d380*/  MOV R6, 0x400 ;  /* 0x0000040000067802 */ /* 0x000fe20000000f00 */
        /* <DEDUP_REMOVED lines=17> */
[----:B--2---:R-:W-:-:S05]  /*d4a0*/  IMAD R2, R3, 0x10000, R6 ;  /* 0x0001000003027824 */ /* 0x004fca00078e0206 */
        /* <DEDUP_REMOVED lines=33> */
[----:B--2---:R-:W-:Y:S01]  /*d6c0*/  NOP ;  /* 0x0000000000007918 */ /* 0x004fe20000000000 */
.L_x_347:
[----:B------:R-:W-:Y:S05]  /*d6d0*/  BSYNC B1 ;  /* 0x0000000000017941 */ /* 0x000fea0003800000 */
.L_x_346:
[C---:B------:R-:W-:Y:S01]  /*d6e0*/  ISETP.GT.AND P0, PT, R8.reuse, 0x1, PT ;  /* 0x000000010800780c */ /* 0x040fe20003f04270 */
[----:B------:R-:W-:-:S05]  /*d6f0*/  VIADD R2, R8, 0xfffffffe ;  /* 0xfffffffe08027836 */ /* 0x000fca0000000000 */
[----:B------:R-:W-:-:S07]  /*d700*/  MOV R8, R2 ;  /* 0x0000000200087202 */ /* 0x000fce0000000f00 */
[----:B------:R-:W-:Y:S05]  /*d710*/  @P0 BRA `(.L_x_353) ;  /* 0xffffffec00c40947 */ /* 0x000fea000383ffff */
.L_x_329:
[----:B------:R-:W-:Y:S05]  /*d720*/  BSYNC B0 ;  /* 0x0000000000007941 */ /* 0x000fea0003800000 */
.L_x_328:
[----:B------:R-:W2:Y:S01]  /*d730*/  LDL.LU R3, [R1] ;  /* 0x0000000001037983 */ /* 0x000ea20000300800 */
[----:B------:R-:W-:Y:S01]  /*d740*/  BSSY B0, `(.L_x_354) ;  /* 0x0000016000007945 */ /* 0x000fe20003800000 */
[----:B------:R-:W3:Y:S02]  /*d750*/  S2R R2, SR_TID.X ;  /* 0x0000000000027919 */ /* 0x000ee40000002100 */
[----:B---3--:R-:W-:-:S04]  /*d760*/  LOP3.LUT R2, R2, 0x1f, RZ, 0xc0, !PT ;  /* 0x0000001f02027812 */ /* 0x008fc800078ec0ff */
[----:B------:R-:W-:Y:S01]  /*d770*/  ISETP.NE.AND P1, PT, R2, RZ, PT ;  /* 0x000000ff0200720c */ /* 0x000fe20003f25270 */
[----:B--2---:R-:W-:-:S05]  /*d780*/  VIADD R0, R3, 0x1 ;  /* 0x0000000103007836 */ /* 0x004fca0000000000 */
[----:B------:R-:W-:-:S04]  /*d790*/  ISETP.NE.AND P0, PT, R0, 0x2, PT ;  /* 0x000000020000780c */ /* 0x000fc80003f05270 */
[----:B------:R-:W-:Y:S02]  /*d7a0*/  SEL R2, R0, RZ, P0 ;  /* 0x000000ff00027207 */ /* 0x000fe40000000000 */
[----:B------:R-:W-:-:S03]  /*d7b0*/  SEL R0, RZ, 0x1, P0 ;  /* 0x00000001ff007807 */ /* 0x000fc60000000000 */
[----:B------:R2:W-:Y:S01]  /*d7c0*/  STL [R1], R2 ;  /* 0x0000000201007387 */ /* 0x0005e20000100800 */
[----:B------:R-:W-:Y:S05]  /*d7d0*/  @P1 BRA `(.L_x_355) ;  /* 0x0000000000301947 */ /* 0x000fea0003800000 */
[----:B------:R-:W3:Y:S01]  /*d7e0*/  S2R R7, SR_LANEID ;  /* 0x0000000000077919 */ /* 0x000ee20000000000 */
[----:B------:R-:W-:Y:S01]  /*d7f0*/  VOTEU.ANY UR4, UPT, PT ;  /* 0x0000000000047886 */ /* 0x000fe200038e0100 */
[----:B--2---:R-:W2:Y:S01]  /*d800*/  LDC.64 R2, c[0x0][0xc38] ;  /* 0x00030e00ff027b82 */ /* 0x004ea20000000a00 */
[----:B------:R-:W3:Y:S08]  /*d810*/  FLO.U32 R4, UR4 ;  /* 0x0000000400047d00 */ /* 0x000ef000080e0000 */
[----:B------:R-:W2:Y:S01]  /*d820*/  POPC R5, UR4 ;  /* 0x0000000400057d09 */ /* 0x000ea20008000000 */
[----:B---3--:R-:W-:-:S13]  /*d830*/  ISETP.EQ.U32.AND P0, PT, R4, R7, PT ;  /* 0x000000070400720c */ /* 0x008fda0003f02070 */
[----:B--2---:R-:W2:Y:S01]  /*d840*/  @P0 ATOMG.E.ADD.STRONG.GPU PT, R3, desc[UR38][R2.64], R5 ;  /* 0x00000005020309a8 */ /* 0x004ea200081ee1e6 */
[----:B------:R-:W3:Y:S02]  /*d850*/  S2R R6, SR_LTMASK ;  /* 0x0000000000067919 */ /* 0x000ee40000003900 */
[----:B---3--:R-:W-:-:S04]  /*d860*/  LOP3.LUT R6, R6, UR4, RZ, 0xc0, !PT ;  /* 0x0000000406067c12 */ /* 0x008fc8000f8ec0ff */
[----:B------:R-:W3:Y:S01]  /*d870*/  POPC R7, R6 ;  /* 0x0000000600077309 */ /* 0x000ee20000000000 */
[----:B--2---:R-:W3:Y:S02]  /*d880*/  SHFL.IDX PT, R4, R3, R4, 0x1f ;  /* 0x00001f0403047589 */ /* 0x004ee400000e0000 */
[----:B---3--:R-:W-:-:S07]  /*d890*/  IADD3 R16, R4, UR37, R7 ;  /* 0x0000002504107c10 */ /* 0x008fce000fffe007 */
.L_x_355:
[----:B------:R-:W-:Y:S05]  /*d8a0*/  BSYNC B0 ;  /* 0x0000000000007941 */ /* 0x000fea0003800000 */
.L_x_354:
[----:B--2---:R-:W2:Y:S02]  /*d8b0*/  LDL.LU R2, [R1+0x4] ;  /* 0x0000040001027983 */ /* 0x004ea40000300800 */
[----:B--2---:R-:W-:-:S05]  /*d8c0*/  LOP3.LUT R2, R2, R0, RZ, 0x3c, !PT ;  /* 0x0000000002027212 */ /* 0x004fca00078e3cff */
[----:B------:R2:W-:Y:S02]  /*d8d0*/  STL [R1+0x4], R2 ;  /* 0x0000040201007387 */ /* 0x0005e40000100800 */
.L_x_311:
[----:B------:R-:W-:Y:S05]  /*d8e0*/  BSYNC B6 ;  /* 0x0000000000067941 */ /* 0x000fea0003800000 */
.L_x_309:
[----:B------:R-:W-:-:S03]  /*d8f0*/  UMOV UR4, 0xffffffff ;  /* 0xffffffff00047882 */ /* 0x000fc60000000000 */
[----:B------:R-:W-:Y:S05]  /*d900*/  BRA.DIV UR4, `(.L_x_356) ;  /* 0x0000001604107947 */ /* 0x000fea000b800000 */
[----:B------:R3:W4:Y:S04]  /*d910*/  SHFL.IDX PT, R4, R16, RZ, 0x1f ;  /* 0x00001fff10047589 */ /* 0x00072800000e0000 */
[----:B------:R3:W0:Y:S02]  /*d920*/  SHFL.IDX PT, R5, R16, 0x1, 0x1f ;  /* 0x00201f0010057f89 */ /* 0x00062400000e0000 */
.L_x_403:
[----:B0-----:R-:W0:Y:S01]  /*d930*/  S2R R0, SR_TID.X ;  /* 0x0000000000007919 */ /* 0x001e220000002100 */
[----:B------:R-:W-:Y:S01]  /*d940*/  ULDC UR4, c[0x0][0xc14] ;  /* 0x0003050000047ab9 */ /* 0x000fe20000000800 */
[----:B------:R-:W-:Y:S01]  /*d950*/  BSSY B0, `(.L_x_357) ;  /* 0x000000b000007945 */ /* 0x000fe20003800000 */
[----:B------:R-:W-:Y:S02]  /*d960*/  MOV R3, RZ ;  /* 0x000000ff00037202 */ /* 0x000fe40000000f00 */
[----:B0-----:R-:W-:Y:S01]  /*d970*/  LOP3.LUT R8, R0, 0x1f, RZ, 0xc0, !PT ;  /* 0x0000001f00087812 */ /* 0x001fe200078ec0ff */
[----:B------:R-:W-:-:S03]  /*d980*/  IMAD.U32 R0, RZ, RZ, UR4 ;  /* 0x00000004ff007e24 */ /* 0x000fc6000f8e00ff */
[C---:B------:R-:W-:Y:S01]  /*d990*/  ISETP.NE.AND P0, PT, R8.reuse, 0x1f, PT ;  /* 0x0000001f0800780c */ /* 0x040fe20003f05270 */
[----:B------:R-:W-:-:S05]  /*d9a0*/  IMAD.IADD R7, R8, 0x1, R19 ;  /* 0x0000000108077824 */ /* 0x000fca00078e0213 */
[----:B------:R-:W-:-:S13]  /*d9b0*/  ISETP.GE.OR P0, PT, R7, R0, !P0 ;  /* 0x000000000700720c */ /* 0x000fda0004706670 */
[----:B------:R-:W-:Y:S05]  /*d9c0*/  @P0 BRA `(.L_x_358) ;  /* 0x00000000000c0947 */ /* 0x000fea0003800000 */
[----:B--2---:R-:W0:Y:S02]  /*d9d0*/  LDC.64 R2, c[0x0][0xc58] ;  /* 0x00031600ff027b82 */ /* 0x004e240000000a00 */
[----:B0-----:R-:W-:-:S06]  /*d9e0*/  IMAD.WIDE R2, R7, 0x4, R2 ;  /* 0x0000000407027825 */ /* 0x001fcc00078e0202 */
[----:B------:R0:W5:Y:S02]  /*d9f0*/  LDG.E R3, desc[UR38][R2.64] ;  /* 0x0000002602037981 */ /* 0x000164000c1e1900 */
.L_x_358:
[----:B------:R-:W-:Y:S05]  /*da00*/  BSYNC B0 ;  /* 0x0000000000007941 */ /* 0x000fea0003800000 */
.L_x_357:
[----:B------:R-:W-:-:S03]  /*da10*/  UMOV UR4, 0xffffffff ;  /* 0xffffffff00047882 */ /* 0x000fc60000000000 */
[----:B------:R-:W-:Y:S05]  /*da20*/  BRA.DIV UR4, `(.L_x_359) ;  /* 0x0000001604147947 */ /* 0x000fea000b800000 */
[----:B-----5:R-:W0:Y:S01]  /*da30*/  SHFL.UP PT, R14, R3, 0x1, RZ ;  /* 0x04200000030e7989 */ /* 0x020e2200000e00ff */
[C---:B------:R-:W-:Y:S02]  /*da40*/  ISETP.NE.AND P0, PT, R8.reuse, RZ, PT ;  /* 0x000000ff0800720c */ /* 0x040fe40003f05270 */
[----:B------:R-:W-:Y:S02]  /*da50*/  ISETP.GE.U32.AND P1, PT, R8, 0x2, PT ;  /* 0x000000020800780c */ /* 0x000fe40003f26070 */
[----:B0-----:R-:W-:Y:S02]  /*da60*/  SEL R14, R14, RZ, P0 ;  /* 0x000000ff0e0e7207 */ /* 0x001fe40000000000 */
[----:B------:R-:W-:-:S03]  /*da70*/  ISETP.GE.U32.AND P0, PT, R8, 0x4, PT ;  /* 0x000000040800780c */ /* 0x000fc60003f06070 */
[----:B------:R-:W-:-:S05]  /*da80*/  IMAD.IADD R13, R3, 0x1, R14 ;  /* 0x00000001030d7824 */ /* 0x000fca00078e020e */
[----:B------:R-:W2:Y:S02]  /*da90*/  SHFL.UP PT, R14, R13, 0x2, RZ ;  /* 0x044000000d0e7989 */ /* 0x000ea400000e00ff */
[----:B--2---:R-:W-:Y:S02]  /*daa0*/  SEL R2, R14, RZ, P1 ;  /* 0x000000ff0e027207 */ /* 0x004fe40000800000 */
[----:B------:R-:W-:-:S03]  /*dab0*/  ISETP.GE.U32.AND P1, PT, R8, 0x8, PT ;  /* 0x000000080800780c */ /* 0x000fc60003f26070 */
[----:B------:R-:W-:-:S05]  /*dac0*/  IMAD.IADD R2, R13, 0x1, R2 ;  /* 0x000000010d027824 */ /* 0x000fca00078e0202 */
[----:B------:R-:W0:Y:S02]  /*dad0*/  SHFL.UP PT, R14, R2, 0x4, RZ ;  /* 0x04800000020e7989 */ /* 0x000e2400000e00ff */
[----:B0-----:R-:W-:Y:S02]  /*dae0*/  SEL R7, R14, RZ, P0 ;  /* 0x000000ff0e077207 */ /* 0x001fe40000000000 */
[----:B------:R-:W-:-:S03]  /*daf0*/  ISETP.GE.U32.AND P0, PT, R8, 0x10, PT ;  /* 0x000000100800780c */ /* 0x000fc60003f06070 */
[----:B------:R-:W-:-:S05]  /*db00*/  IMAD.IADD R6, R2, 0x1, R7 ;  /* 0x0000000102067824 */ /* 0x000fca00078e0207 */
[----:B------:R-:W0:Y:S02]  /*db10*/  SHFL.UP PT, R14, R6, 0x8, RZ ;  /* 0x05000000060e7989 */ /* 0x000e2400000e00ff */
[----:B0-----:R-:W-:-:S04]  /*db20*/  SEL R7, R14, RZ, P1 ;  /* 0x000000ff0e077207 */ /* 0x001fc80000800000 */
[----:B------:R-:W-:-:S05]  /*db30*/  IADD3 R7, R6, R7, RZ ;  /* 0x0000000706077210 */ /* 0x000fca0007ffe0ff */
[----:B------:R-:W0:Y:S02]  /*db40*/  SHFL.UP PT, R14, R7, 0x10, RZ ;  /* 0x06000000070e7989 */ /* 0x000e2400000e00ff */
[----:B0-----:R-:W-:-:S05]  /*db50*/  SEL R14, R14, RZ, P0 ;  /* 0x000000ff0e0e7207 */ /* 0x001fca0000000000 */
[----:B------:R-:W-:-:S05]  /*db60*/  IMAD.IADD R2, R7, 0x1, R14 ;  /* 0x0000000107027824 */ /* 0x000fca00078e020e */
[----:B------:R0:W2:Y:S02]  /*db70*/  SHFL.IDX PT, R14, R2, 0x1f, 0x1f ;  /* 0x03e01f00020e7f89 */ /* 0x0000a400000e0000 */
.L_x_411:
[----:B------:R-:W-:Y:S02]  /*db80*/  ULDC UR4, c[0x0][0xc10] ;  /* 0x0003040000047ab9 */ /* 0x000fe40000000800 */
[----:B---3--:R-:W-:-:S04]  /*db90*/  IMAD.U32 R16, RZ, RZ, UR4 ;  /* 0x00000004ff107e24 */ /* 0x008fc8000f8e00ff */
[----:B--2---:R-:W-:-:S04]  /*dba0*/  IMAD R6, R14, R16, RZ ;  /* 0x000000100e067224 */ /* 0x004fc800078e02ff */
[----:B------:R-:W-:-:S05]  /*dbb0*/  IMAD.IADD R5, R5, 0x1, R6 ;  /* 0x0000000105057824 */ /* 0x000fca00078e0206 */
[----:B----4-:R-:W-:-:S13]  /*dbc0*/  ISETP.GT.AND P0, PT, R5, R4, PT ;  /* 0x000000040500720c */ /* 0x010fda0003f04270 */
[----:B------:R-:W-:Y:S05]  /*dbd0*/  @P0 BRA `(.L_x_360) ;  /* 0x0000000000b40947 */ /* 0x000fea0003800000 */
[----:B------:R-:W2:Y:S02]  /*dbe0*/  LDC R0, c[0x0][0xc14] ;  /* 0x00030500ff007b82 */ /* 0x000ea40000000800 */
.L_x_365:
[----:B------:R-:W-:-:S04]  /*dbf0*/  IADD3 R19, R19, 0x1f, RZ ;  /* 0x0000001f13137810 */ /* 0x000fc80007ffe0ff */
[----:B--2---:R-:W-:-:S13]  /*dc00*/  ISETP.GE.AND P0, PT, R19, R0, PT ;  /* 0x000000001300720c */ /* 0x004fda0003f06270 */
[----:B------:R-:W-:Y:S05]  /*dc10*/  @P0 BRA `(.L_x_361) ;  /* 0x00000004005c0947 */ /* 0x000fea0003800000 */
[----:B0-----:R-:W0:Y:S01]  /*dc20*/  S2R R2, SR_TID.X ;  /* 0x0000000000027919 */ /* 0x001e220000002100 */
[----:B------:R-:W-:Y:S01]  /*dc30*/  BSSY B0, `(.L_x_362) ;  /* 0x000000a000007945 */ /* 0x000fe20003800000 */
[----:B------:R-:W-:Y:S01]  /*dc40*/  IMAD.MOV.U32 R3, RZ, RZ, RZ ;  /* 0x000000ffff037224 */ /* 0x000fe200078e00ff */
[----:B0-----:R-:W-:-:S04]  /*dc50*/  LOP3.LUT R8, R2, 0x1f, RZ, 0xc0, !PT ;  /* 0x0000001f02087812 */ /* 0x001fc800078ec0ff */
[C---:B------:R-:W-:Y:S01]  /*dc60*/  ISETP.NE.AND P1, PT, R8.reuse, 0x1f, PT ;  /* 0x0000001f0800780c */ /* 0x040fe20003f25270 */
[----:B------:R-:W-:-:S05]  /*dc70*/  IMAD.IADD R7, R8, 0x1, R19 ;  /* 0x0000000108077824 */ /* 0x000fca00078e0213 */
[----:B------:R-:W-:-:S13]  /*dc80*/  ISETP.GE.OR P0, PT, R7, R0, !P1 ;  /* 0x000000000700720c */ /* 0x000fda0004f06670 */
[----:B------:R-:W-:Y:S05]  /*dc90*/  @P0 BRA `(.L_x_363) ;  /* 0x00000000000c0947 */ /* 0x000fea0003800000 */
[----:B------:R-:W0:Y:S02]  /*dca0*/  LDC.64 R2, c[0x0][0xc58] ;  /* 0x00031600ff027b82 */ /* 0x000e240000000a00 */
[----:B0-----:R-:W-:-:S06]  /*dcb0*/  IMAD.WIDE R2, R7, 0x4, R2 ;  /* 0x0000000407027825 */ /* 0x001fcc00078e0202 */
[----:B------:R0:W5:Y:S02]  /*dcc0*/  LDG.E R3, desc[UR38][R2.64] ;  /* 0x0000002602037981 */ /* 0x000164000c1e1900 */
.L_x_363:
[----:B------:R-:W-:Y:S05]  /*dcd0*/  BSYNC B0 ;  /* 0x0000000000007941 */ /* 0x000fea0003800000 */
.L_x_362:
[----:B------:R-:W-:-:S03]  /*dce0*/  UMOV UR4, 0xffffffff ;  /* 0xffffffff00047882 */ /* 0x000fc60000000000 */
[----:B------:R-:W-:Y:S05]  /*dcf0*/  BRA.DIV UR4, `(.L_x_364) ;  /* 0x0000001604307947 */ /* 0x000fea000b800000 */
[----:B-----5:R-:W2:Y:S01]  /*dd00*/  SHFL.UP PT, R14, R3, 0x1, RZ ;  /* 0x04200000030e7989 */ /* 0x020ea200000e00ff */
[C---:B------:R-:W-:Y:S02]  /*dd10*/  ISETP.NE.AND P0, PT, R8.reuse, RZ, PT ;  /* 0x000000ff0800720c */ /* 0x040fe40003f05270 */
[----:B------:R-:W-:Y:S02]  /*dd20*/  ISETP.GE.U32.AND P1, PT, R8, 0x2, PT ;  /* 0x000000020800780c */ /* 0x000fe40003f26070 */
[----:B--2---:R-:W-:Y:S02]  /*dd30*/  SEL R14, R14, RZ, P0 ;  /* 0x000000ff0e0e7207 */ /* 0x004fe40000000000 */
[----:B------:R-:W-:-:S03]  /*dd40*/  ISETP.GE.U32.AND P0, PT, R8, 0x4, PT ;  /* 0x000000040800780c */ /* 0x000fc60003f06070 */
[----:B------:R-:W-:-:S05]  /*dd50*/  IMAD.IADD R13, R3, 0x1, R14 ;  /* 0x00000001030d7824 */ /* 0x000fca00078e020e */
[----:B------:R-:W0:Y:S02]  /*dd60*/  SHFL.UP PT, R14, R13, 0x2, RZ ;  /* 0x044000000d0e7989 */ /* 0x000e2400000e00ff */
        /* <DEDUP_REMOVED lines=11> */
[----:B0-----:R-:W-:-:S05]  /*de20*/  SEL R14, R14, RZ, P0 ;  /* 0x000000ff0e0e7207 */ /* 0x001fca0000000000 */
[----:B------:R-:W-:-:S05]  /*de30*/  IMAD.IADD R2, R7, 0x1, R14 ;  /* 0x0000000107027824 */ /* 0x000fca00078e020e */
[----:B------:R0:W2:Y:S02]  /*de40*/  SHFL.IDX PT, R14, R2, 0x1f, 0x1f ;  /* 0x03e01f00020e7f89 */ /* 0x0000a400000e0000 */
.L_x_419:
[----:B------:R-:W-:Y:S02]  /*de50*/  ULDC UR4, c[0x0][0xc10] ;  /* 0x0003040000047ab9 */ /* 0x000fe40000000800 */
[----:B------:R-:W-:-:S05]  /*de60*/  MOV R16, UR4 ;  /* 0x0000000400107c02 */ /* 0x000fca0008000f00 */
[----:B--2---:R-:W-:-:S04]  /*de70*/  IMAD R6, R14, R16, RZ ;  /* 0x000000100e067224 */ /* 0x004fc800078e02ff */
[----:B------:R-:W-:-:S05]  /*de80*/  IMAD.IADD R5, R6, 0x1, R5 ;  /* 0x0000000106057824 */ /* 0x000fca00078e0205 */
[----:B------:R-:W-:-:S13]  /*de90*/  ISETP.GT.AND P0, PT, R5, R4, PT ;  /* 0x000000040500720c */ /* 0x000fda0003f04270 */
[----:B------:R-:W-:Y:S05]  /*dea0*/  @!P0 BRA `(.L_x_365) ;  /* 0xfffffffc00508947 */ /* 0x000fea000383ffff */
.L_x_360:
[----:B------:R-:W-:Y:S01]  /*deb0*/  IMAD.IADD R6, R5, 0x1, -R6 ;  /* 0x0000000105067824 */ /* 0x000fe200078e0a06 */
[----:B------:R-:W-:-:S03]  /*dec0*/  UMOV UR4, 0xffffffff ;  /* 0xffffffff00047882 */ /* 0x000fc60000000000 */
[----:B------:R-:W-:-:S05]  /*ded0*/  IMAD R5, R2, R16, R6 ;  /* 0x0000001002057224 */ /* 0x000fca00078e0206 */
[----:B------:R-:W-:Y:S01]  /*dee0*/  ISETP.GT.AND P6, PT, R5, R4, PT ;  /* 0x000000040500720c */ /* 0x000fe20003fc4270 */
[----:B------:R-:W-:-:S12]  /*def0*/  BRA.DIV UR4, `(.L_x_366) ;  /* 0x0000001604807947 */ /* 0x000fd8000b800000 */
[----:B------:R-:W-:-:S04]  /*df00*/  VOTE.ANY R7, PT, !P6 ;  /* 0x0000000000077806 */ /* 0x000fc800070e0100 */
[----:B------:R-:W2:Y:S02]  /*df10*/  POPC R5, R7 ;  /* 0x0000000700057309 */ /* 0x000ea40000000000 */
[----:B--2---:R2:W3:Y:S02]  /*df20*/  SHFL.IDX PT, R17, R3, R5, 0x1f ;  /* 0x00001f0503117589 */ /* 0x0044e400000e0000 */
.L_x_423:
[----:B------:R-:W-:Y:S01]  /*df30*/  ISETP.NE.AND P0, PT, R7, RZ, PT ;  /* 0x000000ff0700720c */ /* 0x000fe20003f05270 */
[----:B------:R-:W-:-:S12]  /*df40*/  IMAD.MOV.U32 R14, RZ, RZ, RZ ;  /* 0x000000ffff0e7224 */ /* 0x000fd800078e00ff */
[----:B------:R-:W-:Y:S05]  /*df50*/  @!P0 BRA `(.L_x_367) ;  /* 0x0000000000108947 */ /* 0x000fea0003800000 */
[----:B------:R-:W-:Y:S01]  /*df60*/  UMOV UR4, 0xffffffff ;  /* 0xffffffff00047882 */ /* 0x000fe20000000000 */
[----:B-1----:R-:W-:Y:S02]  /*df70*/  IADD3 R12, R5, -0x1, RZ ;  /* 0xffffffff050c7810 */ /* 0x002fe40007ffe0ff */
[----:B------:R-:W-:Y:S05]  /*df80*/  BRA.DIV UR4, `(.L_x_368) ;  /* 0x0000001604a47947 */ /* 0x000fea000b800000 */
[----:B------:R4:W1:Y:S02]  /*df90*/  SHFL.IDX PT, R14, R2, R12, 0x1f ;  /* 0x00001f0c020e7589 */ /* 0x00086400000e0000 */
.L_x_367:
[----:B---3--:R-:W-:Y:S01]  /*dfa0*/  IABS R7, R17 ;  /* 0x0000001100077213 */ /* 0x008fe20000000000 */
[----:B-1----:R-:W-:Y:S02]  /*dfb0*/  IMAD R16, R14, R16, R6 ;  /* 0x000000100e107224 */ /* 0x002fe400078e0206 */
[----:B------:R-:W-:Y:S01]  /*dfc0*/  IMAD.IADD R19, R5, 0x1, R19 ;  /* 0x0000000105137824 */ /* 0x000fe200078e0213 */
[----:B------:R-:W1:Y:S08]  /*dfd0*/  I2F.RP R8, R7 ;  /* 0x0000000700087306 */ /* 0x000e700000209400 */
[----:B-1----:R-:W2:Y:S02]  /*dfe0*/  MUFU.RCP R8, R8 ;  /* 0x0000000800087308 */ /* 0x002ea40000001000 */
[----:B--2---:R-:W-:-:S06]  /*dff0*/  VIADD R3, R8, 0xffffffe ;  /* 0x0ffffffe08037836 */ /* 0x004fcc0000000000 */
[----:B------:R-:W0:Y:S02]  /*e000*/  F2I.FTZ.U32.TRUNC.NTZ R3, R3 ;  /* 0x0000000300037305 */ /* 0x000e24000021f000 */
[----:B0---4-:R-:W-:-:S04]  /*e010*/  IMAD.MOV R2, RZ, RZ, -R3 ;  /* 0x000000ffff027224 */ /* 0x011fc800078e0a03 */
[----:B------:R-:W-:Y:S02]  /*e020*/  IMAD R9, R2, R7, RZ ;  /* 0x0000000702097224 */ /* 0x000fe400078e02ff */
[----:B------:R-:W-:-:S04]  /*e030*/  IMAD.MOV.U32 R2, RZ, RZ, RZ ;  /* 0x000000ffff027224 */ /* 0x000fc800078e00ff */
[----:B------:R-:W-:Y:S01]  /*e040*/  IMAD.HI.U32 R6, R3, R9, R2 ;  /* 0x0000000903067227 */ /* 0x000fe200078e0002 */
[----:B------:R-:W-:Y:S02]  /*e050*/  IADD3 R2, R4, -R16, RZ ;  /* 0x8000001004027210 */ /* 0x000fe40007ffe0ff */
[----:B------:R-:W-:Y:S02]  /*e060*/  IABS R4, R17 ;  /* 0x0000001100047213 */ /* 0x000fe40000000000 */
[----:B------:R-:W-:-:S03]  /*e070*/  IABS R3, R2 ;  /* 0x0000000200037213 */ /* 0x000fc60000000000 */
[----:B------:R-:W-:Y:S02]  /*e080*/  IMAD.MOV R4, RZ, RZ, -R4 ;  /* 0x000000ffff047224 */ /* 0x000fe400078e0a04 */
[----:B------:R-:W-:-:S04]  /*e090*/  IMAD.HI.U32 R6, R6, R3, RZ ;  /* 0x0000000306067227 */ /* 0x000fc800078e00ff */
[----:B------:R-:W-:Y:S01]  /*e0a0*/  IMAD R4, R6, R4, R3 ;  /* 0x0000000406047224 */ /* 0x000fe200078e0203 */
[----:B------:R-:W-:-:S04]  /*e0b0*/  LOP3.LUT R3, R2, R17, RZ, 0x3c, !PT ;  /* 0x0000001102037212 */ /* 0x000fc800078e3cff */
[----:B------:R-:W-:-:S13]  /*e0c0*/  ISETP.GT.U32.AND P0, PT, R7, R4, PT ;  /* 0x000000040700720c */ /* 0x000fda0003f04070 */
[----:B------:R-:W-:Y:S02]  /*e0d0*/  @!P0 IMAD.IADD R4, R4, 0x1, -R7 ;  /* 0x0000000104048824 */ /* 0x000fe400078e0a07 */
[----:B------:R-:W-:-:S03]  /*e0e0*/  @!P0 VIADD R6, R6, 0x1 ;  /* 0x0000000106068836 */ /* 0x000fc60000000000 */
[----:B------:R-:W-:-:S13]  /*e0f0*/  ISETP.GE.U32.AND P0, PT, R4, R7, PT ;  /* 0x000000070400720c */ /* 0x000fda0003f06070 */
[----:B------:R-:W-:Y:S02]  /*e100*/  @P0 IADD3 R6, R6, 0x1, RZ ;  /* 0x0000000106060810 */ /* 0x000fe40007ffe0ff */
[----:B------:R-:W-:-:S13]  /*e110*/  ISETP.GE.AND P0, PT, R3, RZ, PT ;  /* 0x000000ff0300720c */ /* 0x000fda0003f06270 */
[----:B------:R-:W-:Y:S01]  /*e120*/  @!P0 IMAD.MOV R6, RZ, RZ, -R6 ;  /* 0x000000ffff068224 */ /* 0x000fe200078e0a06 */
[----:B------:R-:W-:-:S13]  /*e130*/  ISETP.NE.AND P0, PT, R17, RZ, PT ;  /* 0x000000ff1100720c */ /* 0x000fda0003f05270 */
[----:B------:R-:W-:-:S04]  /*e140*/  @!P0 LOP3.LUT R6, RZ, R17, RZ, 0x33, !PT ;  /* 0x00000011ff068212 */ /* 0x000fc800078e33ff */
[----:B------:R-:W-:Y:S01]  /*e150*/  MOV R18, R6 ;  /* 0x0000000600127202 */ /* 0x000fe20000000f00 */
[----:B------:R-:W-:-:S04]  /*e160*/  IMAD.MOV R3, RZ, RZ, -R6 ;  /* 0x000000ffff037224 */ /* 0x000fc800078e0a06 */
[----:B------:R-:W-:Y:S01]  /*e170*/  IMAD R17, R17, R3, R2 ;  /* 0x0000000311117224 */ /* 0x000fe200078e0202 */
[----:B------:R-:W-:Y:S06]  /*e180*/  BRA `(.L_x_369) ;  /* 0x00000000001c7947 */ /* 0x000fec0003800000 */
.L_x_361:
[----:B------:R-:W-:Y:S01]  /*e190*/  UMOV UR4, URZ ;  /* 0x0000003f00047c82 */ /* 0x000fe20008000000 */
[----:B------:R-:W-:Y:S01]  /*e1a0*/  UMOV UR5, URZ ;  /* 0x0000003f00057c82 */ /* 0x000fe20008000000 */
[----:B------:R-:W-:Y:S01]  /*e1b0*/  ULDC UR6, c[0x0][0xc14] ;  /* 0x0003050000067ab9 */ /* 0x000fe20000000800 */
[----:B------:R-:W-:Y:S01]  /*e1c0*/  IMAD.MOV.U32 R16, RZ, RZ, R4 ;  /* 0x000000ffff107224 */ /* 0x000fe200078e0004 */
[----:B------:R-:W-:Y:S01]  /*e1d0*/  MOV R19, UR6 ;  /* 0x0000000600137c02 */ /* 0x000fe20008000f00 */
[----:B------:R-:W-:Y:S02]  /*e1e0*/  IMAD.U32 R17, RZ, RZ, UR4 ;  /* 0x00000004ff117e24 */ /* 0x000fe4000f8e00ff */
[----:B------:R-:W-:-:S07]  /*e1f0*/  IMAD.U32 R18, RZ, RZ, UR5 ;  /* 0x00000005ff127e24 */ /* 0x000fce000f8e00ff */
.L_x_369:
[----:B0-----:R-:W0:Y:S01]  /*e200*/  S2R R2, SR_TID.X ;  /* 0x0000000000027919 */ /* 0x001e220000002100 */
[----:B------:R-:W-:Y:S05]  /*e210*/  WARPSYNC.ALL ;  /* 0x0000000000007948 */ /* 0x000fea0003800000 */
[----:B------:R-:W-:Y:S01]  /*e220*/  BAR.SYNC.DEFER_BLOCKING 0x4, 0x120 ;  /* 0x0104800000007b1d */ /* 0x000fe20000010000 */
[----:B0-----:R-:W-:-:S04]  /*e230*/  LOP3.LUT R2, R2, 0x1f, RZ, 0xc0, !PT ;  /* 0x0000001f02027812 */ /* 0x001fc800078ec0ff */
[----:B------:R-:W-:-:S13]  /*e240*/  ISETP.NE.AND P0, PT, R2, RZ, PT ;  /* 0x000000ff0200720c */ /* 0x000fda0003f05270 */
[----:B------:R-:W0:Y:S01]  /*e250*/  @!P0 S2R R3, SR_CgaCtaId ;  /* 0x0000000000038919 */ /* 0x000e220000008800 */
[----:B------:R-:W-:-:S04]  /*e260*/  @!P0 MOV R2, 0x400 ;  /* 0x0000040000028802 */ /* 0x000fc80000000f00 */
[----:B0-----:R-:W-:-:S05]  /*e270*/  @!P0 LEA R2, R3, R2, 0x18 ;  /* 0x0000000203028211 */ /* 0x001fca00078ec0ff */
[----:B------:R2:W-:Y:S01]  /*e280*/  @!P0 STS.128 [R2+0x28cd0], R16 ;  /* 0x028cd01002008388 */ /* 0x0005e20000000c00 */
[----:B------:R-:W-:Y:S06]  /*e290*/  BAR.ARV 0x5, 0x120 ;  /* 0x0144800000007b1d */ /* 0x000fec0000002000 */
[----:B------:R-:W-:-:S13]  /*e2a0*/  ISETP.GE.AND P0, PT, R19, R0, PT ;  /* 0x000000001300720c */ /* 0x000fda0003f06270 */
[----:B------:R-:W-:Y:S05]  /*e2b0*/  @!P0 BRA `(.L_x_370) ;  /* 0xffffffc000a08947 */ /* 0x000fea000383ffff */
.L_x_307:
[----:B0-----:R-:W3:Y:S01]  /*e2c0*/  LDL.LU R0, [R1+0x24] ;  /* 0x0000240001007983 */ /* 0x001ee20000300800 */
[----:B------:R-:W-:Y:S01]  /*e2d0*/  BSSY B0, `(.L_x_371) ;  /* 0x000000b000007945 */ /* 0x000fe20003800000 */
[----:B------:R-:W0:Y:S01]  /*e2e0*/  S2R R5, SR_CgaCtaId ;  /* 0x0000000000057919 */ /* 0x000e220000008800 */
[----:B---3--:R-:W-:-:S05]  /*e2f0*/  VIADD R0, R0, 0x1 ;  /* 0x0000000100007836 */ /* 0x008fca0000000000 */
[----:B--2---:R-:W-:-:S04]  /*e300*/  LEA.HI R2, R0, R0, RZ, 0x1 ;  /* 0x0000000000027211 */ /* 0x004fc800078f08ff */
[----:B------:R-:W-:-:S05]  /*e310*/  LOP3.LUT R3, R2, 0xfffffffe, RZ, 0xc0, !PT ;  /* 0xfffffffe02037812 */ /* 0x000fca00078ec0ff */
[----:B------:R-:W-:Y:S01]  /*e320*/  IMAD.IADD R3, R0, 0x1, -R3 ;  /* 0x0000000100037824 */ /* 0x000fe200078e0a03 */
[----:B------:R-:W-:-:S04]  /*e330*/  MOV R0, 0x400 ;  /* 0x0000040000007802 */ /* 0x000fc80000000f00 */
[----:B0-----:R-:W-:Y:S02]  /*e340*/  LEA R0, R5, R0, 0x18 ;  /* 0x0000000005007211 */ /* 0x001fe400078ec0ff */
[----:B------:R-:W-:-:S04]  /*e350*/  SHF.L.U32 R3, R3, 0x1f, RZ ;  /* 0x0000001f03037819 */ /* 0x000fc800000006ff */
[----:B------:R-:W0:Y:S02]  /*e360*/  SYNCS.PHASECHK.TRANS64.TRYWAIT P0, [R0+URZ+0x28c20], R3 ;  /* 0x028c2003000075a7 */ /* 0x000e24000800017f */
[----:B0-----:R-:W-:Y:S05]  /*e370*/  @!P0 BRA `(.L_x_372) ;  /* 0x0000001000cc8947 */ /* 0x001fea0003800000 */
.L_x_426:
[----:B------:R-:W-:Y:S05]  /*e380*/  BSYNC B0 ;  /* 0x0000000000007941 */ /* 0x000fea0003800000 */
.L_x_371:
[----:B------:R-:W-:-:S03]  /*e390*/  UMOV UR4, 0xffffffff ;  /* 0xffffffff00047882 */ /* 0x000fc60000000000 */
[----:B------:R-:W-:Y:S05]  /*e3a0*/  BRA.DIV UR4, `(.L_x_373) ;  /* 0x0000001204d47947 */ /* 0x000fea000b800000 */
[----:B------:R-:W2:Y:S02]  /*e3b0*/  S2R R2, SR_TID.X ;  /* 0x0000000000027919 */ /* 0x000ea40000002100 */
[----:B--2---:R-:W-:-:S04]  /*e3c0*/  SHF.R.U32.HI R2, RZ, 0x5, R2 ;  /* 0x00000005ff027819 */ /* 0x004fc80000011602 */
[----:B------:R-:W-:-:S05]  /*e3d0*/  LOP3.LUT R2, R2, 0x3, RZ, 0xc0, !PT ;  /* 0x0000000302027812 */ /* 0x000fca00078ec0ff */
[----:B------:R2:W3:Y:S02]  /*e3e0*/  SHFL.IDX PT, R14, R2, RZ, 0x1f ;  /* 0x00001fff020e7589 */ /* 0x0004e400000e0000 */
.L_x_429:
[----:B---3--:R-:W-:Y:S01]  /*e3f0*/  ISETP.NE.AND P0, PT, R14, RZ, PT ;  /* 0x000000ff0e00720c */ /* 0x008fe20003f05270 */
[----:B------:R-:W-:-:S12]  /*e400*/  BSSY B0, `(.L_x_374) ;  /* 0x0000027000007945 */ /* 0x000fd80003800000 */
[----:B------:R-:W-:Y:S05]  /*e410*/  @P0 BRA `(.L_x_375) ;  /* 0x0000000000940947 */ /* 0x000fea0003800000 */
[----:B------:R-:W-:-:S03]  /*e420*/  UMOV UR4, 0xffffffff ;  /* 0xffffffff00047882 */ /* 0x000fc60000000000 */
[----:B------:R-:W-:Y:S05]  /*e430*/  BRA.DIV UR4, `(.L_x_376) ;  /* 0x0000001204e47947 */ /* 0x000fea000b800000 */
[----:B------:R-:W-:-:S13]  /*e440*/  ELECT P6, URZ, PT ;  /* 0x00000000003f782f */ /* 0x000fda00038c0000 */
.L_x_432:
[----:B------:R-:W-:Y:S05]  /*e450*/  @!P6 BRA `(.L_x_375) ;  /* 0x000000000084e947 */ /* 0x000fea0003800000 */
[----:B------:R-:W-:-:S06]  /*e460*/  ULOP3.LUT UR4, UR36, 0x2, URZ, 0xfc, !UPT ;  /* 0x0000000224047892 */ /* 0x000fcc000f8efc3f */
[----:B--2---:R-:W-:-:S05]  /*e470*/  IMAD.U32 R2, RZ, RZ, UR4 ;  /* 0x00000004ff027e24 */ /* 0x004fca000f8e00ff */
[----:B------:R-:W-:-:S13]  /*e480*/  ISETP.NE.AND P2, PT, R2, 0x3, PT ;  /* 0x000000030200780c */ /* 0x000fda0003f45270 */
[----:B------:R-:W-:Y:S05]  /*e490*/  @!P2 BRA `(.L_x_377) ;  /* 0x000000000004a947 */ /* 0x000fea0003800000 */
[----:B------:R-:W-:Y:S01]  /*e4a0*/  BPT.TRAP 0x1 ;  /* 0x000000040000795c */ /* 0x000fe20000300000 */
.L_x_377:
[----:B0-----:R-:W2:Y:S04]  /*e4b0*/  LDL R3, [R1] ;  /* 0x0000000001037983 */ /* 0x001ea80000100800 */
[----:B------:R-:W3:Y:S01]  /*e4c0*/  LDL.LU R7, [R1+0x4] ;  /* 0x0000040001077983 */ /* 0x000ee20000300800 */
[----:B------:R-:W-:-:S05]  /*e4d0*/  IADD3 R2, R0, 0x28c40, RZ ;  /* 0x00028c4000027810 */ /* 0x000fca0007ffe0ff */
[C---:B--2---:R-:W-:Y:S02]  /*e4e0*/  IMAD R6, R3.reuse, 0x8, R2 ;  /* 0x0000000803067824 */ /* 0x044fe400078e0202 */
[----:B------:R-:W-:Y:S01]  /*e4f0*/  VIADD R3, R3, 0x1 ;  /* 0x0000000103037836 */ /* 0x000fe20000000000 */
[----:B---3--:R-:W-:-:S04]  /*e500*/  SHF.L.U32 R5, R7, 0x1f, RZ ;  /* 0x0000001f07057819 */ /* 0x008fc800000006ff */
[C---:B------:R-:W-:Y:S01]  /*e510*/  ISETP.NE.AND P1, PT, R3.reuse, 0x2, PT ;  /* 0x000000020300780c */ /* 0x040fe20003f25270 */
[----:B------:R-:W0:Y:S03]  /*e520*/  SYNCS.PHASECHK.TRANS64.TRYWAIT P0, [R6+URZ], R5 ;  /* 0x00000005060075a7 */ /* 0x000e26000800017f */
[----:B------:R-:W-:Y:S02]  /*e530*/  SEL R4, RZ, 0x1, P1 ;  /* 0x00000001ff047807 */ /* 0x000fe40000800000 */
[----:B------:R-:W-:Y:S02]  /*e540*/  SEL R3, R3, RZ, P1 ;  /* 0x000000ff03037207 */ /* 0x000fe40000800000 */
[----:B------:R-:W-:-:S03]  /*e550*/  LOP3.LUT R4, R7, R4, RZ, 0x3c, !PT ;  /* 0x0000000407047212 */ /* 0x000fc600078e3cff */
[----:B------:R-:W-:Y:S01]  /*e560*/  IMAD R7, R3, 0x8, R2 ;  /* 0x0000000803077824 */ /* 0x000fe200078e0202 */
[----:B------:R-:W-:Y:S01]  /*e570*/  SHF.L.U32 R2, R4, 0x1f, RZ ;  /* 0x0000001f04027819 */ /* 0x000fe200000006ff */
[----:B0-----:R-:W-:Y:S06]  /*e580*/  @!P0 BRA `(.L_x_378) ;  /* 0x0000001000b08947 */ /* 0x001fec0003800000 */
.L_x_433:
[----:B------:R-:W2:Y:S02]  /*e590*/  SYNCS.PHASECHK.TRANS64.TRYWAIT P0, [R7+URZ], R2 ;  /* 0x00000002070075a7 */ /* 0x000ea4000800017f */
[----:B--2---:R-:W-:Y:S05]  /*e5a0*/  @!P0 BRA `(.L_x_379) ;  /* 0x0000001000bc8947 */ /* 0x004fea0003800000 */
.L_x_434:
[----:B------:R-:W-:Y:S05]  /*e5b0*/  @!P2 BRA `(.L_x_380) ;  /* 0x000000000004a947 */ /* 0x000fea0003800000 */
[----:B------:R-:W-:Y:S01]  /*e5c0*/  BPT.TRAP 0x1 ;  /* 0x000000040000795c */ /* 0x000fe20000300000 */
.L_x_380:
[----:B------:R-:W3:Y:S01]  /*e5d0*/  LDL.LU R4, [R1] ;  /* 0x0000000001047983 */ /* 0x000ee20000300800 */
[----:B------:R-:W-:-:S05]  /*e5e0*/  IADD3 R0, R0, 0x28c60, RZ ;  /* 0x00028c6000007810 */ /* 0x000fca0007ffe0ff */
[----:B---3--:R-:W-:-:S04]  /*e5f0*/  IMAD R4, R4, 0x8, R0 ;  /* 0x0000000804047824 */ /* 0x008fc800078e0200 */
[----:B------:R-:W3:Y:S02]  /*e600*/  SYNCS.PHASECHK.TRANS64.TRYWAIT P0, [R4+URZ], R5 ;  /* 0x00000005040075a7 */ /* 0x000ee4000800017f */
[----:B---3--:R-:W-:Y:S05]  /*e610*/  @!P0 BRA `(.L_x_381) ;  /* 0x0000001000b48947 */ /* 0x008fea0003800000 */
.L_x_435:
[----:B------:R-:W-:-:S07]  /*e620*/  IMAD R3, R3, 0x8, R0 ;  /* 0x0000000803037824 */ /* 0x000fce00078e0200 */
.L_x_382:
[----:B----4-:R4:W0:Y:S02]  /*e630*/  SYNCS.PHASECHK.TRANS64.TRYWAIT P0, [R3+URZ], R2 ;  /* 0x00000002030075a7 */ /* 0x010824000800017f */
[----:B0-----:R-:W-:Y:S05]  /*e640*/  @!P0 NANOSLEEP.SYNCS 0x989680 ;  /* 0x009896800000895d */ /* 0x001fea0003900000 */
[----:B------:R-:W0:Y:S02]  /*e650*/  @!P0 SYNCS.PHASECHK.TRANS64 P0, [R3+URZ], R2 ;  /* 0x00000002030085a7 */ /* 0x000e24000800007f */
[----:B0-----:R-:W-:Y:S05]  /*e660*/  @!P0 BRA `(.L_x_382) ;  /* 0xfffffffc00f08947 */ /* 0x001fea000383ffff */
.L_x_375:
[----:B------:R-:W-:Y:S05]  /*e670*/  BSYNC B0 ;  /* 0x0000000000007941 */ /* 0x000fea0003800000 */
.L_x_374:
[----:B------:R-:W-:Y:S05]  /*e680*/  EXIT ;  /* 0x000000000000794d */ /* 0x000fea0003800000 */
.L_x_260:
[----:B0-----:R-:W-:-:S04]  /*e690*/  IMAD.U32 R3, RZ, RZ, UR16 ;  /* 0x00000010ff037e24 */ /* 0x001fc8000f8e00ff */
[----:B------:R0:W1:Y:S03]  /*e6a0*/  SYNCS.PHASECHK.TRANS64.TRYWAIT P0, [R3+URZ+0x28c50], R0 ;  /* 0x028c5000030075a7 */ /* 0x000066000800017f */
[----:B-1----:R-:W-:Y:S05]  /*e6b0*/  @!P0 NANOSLEEP.SYNCS 0x989680 ;  /* 0x009896800000895d */ /* 0x002fea0003900000 */
[----:B------:R-:W1:Y:S02]  /*e6c0*/  @!P0 SYNCS.PHASECHK.TRANS64 P0, [R3+URZ+0x28c50], R0 ;  /* 0x028c5000030085a7 */ /* 0x000e64000800007f */
[----:B-1----:R-:W-:Y:S05]  /*e6d0*/  @!P0 BRA `(.L_x_260) ;  /* 0xfffffffc00ec8947 */ /* 0x002fea000383ffff */
[----:B------:R-:W-:Y:S05]  /*e6e0*/  BRA `(.L_x_383) ;  /* 0xffffff3000507947 */ /* 0x000fea000383ffff */
.L_x_265:
[----:B-1----:R-:W-:-:S04]  /*e6f0*/  MOV R3, UR6 ;  /* 0x0000000600037c02 */ /* 0x002fc80008000f00 */
[----:B------:R1:W2:Y:S03]  /*e700*/  SYNCS.PHASECHK.TRANS64.TRYWAIT P0, [R3+URZ+0x28c50], R0 ;  /* 0x028c5000030075a7 */ /* 0x0002a6000800017f */
[----:B--2---:R-:W-:Y:S05]  /*e710*/  @!P0 NANOSLEEP.SYNCS 0x989680 ;  /* 0x009896800000895d */ /* 0x004fea0003900000 */
[----:B------:R-:W2:Y:S02]  /*e720*/  @!P0 SYNCS.PHASECHK.TRANS64 P0, [R3+URZ+0x28c50], R0 ;  /* 0x028c5000030085a7 */ /* 0x000ea4000800007f */
[----:B--2---:R-:W-:Y:S05]  /*e730*/  @!P0 BRA `(.L_x_265) ;  /* 0xfffffffc00ec8947 */ /* 0x004fea000383ffff */
[----:B------:R-:W-:Y:S05]  /*e740*/  BRA `(.L_x_264) ;  /* 0xffffff3c005c7947 */ /* 0x000fea000383ffff */
.L_x_268:
[----:B0-----:R-:W-:-:S04]  /*e750*/  IMAD.U32 R3, RZ, RZ, UR42 ;  /* 0x0000002aff037e24 */ /* 0x001fc8000f8e00ff */
[----:B------:R0:W1:Y:S03]  /*e760*/  SYNCS.PHASECHK.TRANS64.TRYWAIT P1, [R3+URZ+0x28c00], R0 ;  /* 0x028c0000030075a7 */ /* 0x000066000802017f */
[----:B-1----:R-:W-:Y:S05]  /*e770*/  @!P1 NANOSLEEP.SYNCS 0x989680 ;  /* 0x009896800000995d */ /* 0x002fea0003900000 */
[----:B------:R-:W1:Y:S02]  /*e780*/  @!P1 SYNCS.PHASECHK.TRANS64 P1, [R3+URZ+0x28c00], R0 ;  /* 0x028c0000030095a7 */ /* 0x000e64000802007f */
[----:B-1----:R-:W-:Y:S05]  /*e790*/  @!P1 BRA `(.L_x_268) ;  /* 0xfffffffc00ec9947 */ /* 0x002fea000383ffff */
[----:B------:R-:W-:Y:S05]  /*e7a0*/  BRA `(.L_x_384) ;  /* 0xffffff4800bc7947 */ /* 0x000fea000383ffff */
.L_x_272:
[----:B--2---:R2:W3:Y:S02]  /*e7b0*/  SYNCS.PHASECHK.TRANS64.TRYWAIT P1, [R7+URZ+0x28c30], R8 ;  /* 0x028c3008070075a7 */ /* 0x0044e4000802017f */
[----:B---3--:R-:W-:Y:S05]  /*e7c0*/  @!P1 NANOSLEEP.SYNCS 0x989680 ;  /* 0x009896800000995d */ /* 0x008fea0003900000 */
[----:B------:R-:W3:Y:S02]  /*e7d0*/  @!P1 SYNCS.PHASECHK.TRANS64 P1, [R7+URZ+0x28c30], R8 ;  /* 0x028c3008070095a7 */ /* 0x000ee4000802007f */
[----:B---3--:R-:W-:Y:S05]  /*e7e0*/  @!P1 BRA `(.L_x_272) ;  /* 0xfffffffc00f09947 */ /* 0x008fea000383ffff */
[----:B------:R-:W-:Y:S05]  /*e7f0*/  BRA `(.L_x_271) ;  /* 0xffffff4800d87947 */ /* 0x000fea000383ffff */
.L_x_276:
[----:B----4-:R4:W0:Y:S02]  /*e800*/  SYNCS.PHASECHK.TRANS64.TRYWAIT P2, [R7+URZ+0x28c50], R8 ;  /* 0x028c5008070075a7 */ /* 0x010824000804017f */
[----:B0-----:R-:W-:Y:S05]  /*e810*/  @!P2 NANOSLEEP.SYNCS 0x989680 ;  /* 0x009896800000a95d */ /* 0x001fea0003900000 */
[----:B------:R-:W0:Y:S02]  /*e820*/  @!P2 SYNCS.PHASECHK.TRANS64 P2, [R7+URZ+0x28c50], R8 ;  /* 0x028c50080700a5a7 */ /* 0x000e24000804007f */
[----:B0-----:R-:W-:Y:S05]  /*e830*/  @!P2 BRA `(.L_x_276) ;  /* 0xfffffffc00f0a947 */ /* 0x001fea000383ffff */
[----:B------:R-:W-:Y:S05]  /*e840*/  BRA `(.L_x_275) ;  /* 0xffffff5c00ec7947 */ /* 0x000fea000383ffff */
.L_x_281:
[----:B--2---:R-:W-:-:S04]  /*e850*/  IMAD.U32 R5, RZ, RZ, UR23 ;  /* 0x00000017ff057e24 */ /* 0x004fc8000f8e00ff */
[----:B------:R2:W3:Y:S03]  /*e860*/  SYNCS.PHASECHK.TRANS64.TRYWAIT P3, [R5+URZ+0x28c30], R8 ;  /* 0x028c3008050075a7 */ /* 0x0004e6000806017f */
[----:B---3--:R-:W-:Y:S05]  /*e870*/  @!P3 NANOSLEEP.SYNCS 0x989680 ;  /* 0x009896800000b95d */ /* 0x008fea0003900000 */
[----:B------:R-:W3:Y:S02]  /*e880*/  @!P3 SYNCS.PHASECHK.TRANS64 P3, [R5+URZ+0x28c30], R8 ;  /* 0x028c30080500b5a7 */ /* 0x000ee4000806007f */
[----:B---3--:R-:W-:Y:S05]  /*e890*/  @!P3 BRA `(.L_x_281) ;  /* 0xfffffffc00ecb947 */ /* 0x008fea000383ffff */
[----:B------:R-:W-:Y:S05]  /*e8a0*/  BRA `(.L_x_280) ;  /* 0xffffff6000c47947 */ /* 0x000fea000383ffff */
.L_x_285:
[----:B-1----:R1:W3:Y:S02]  /*e8b0*/  SYNCS.PHASECHK.TRANS64.TRYWAIT P3, [R169+URZ+0x28c50], R8 ;  /* 0x028c5008a90075a7 */ /* 0x0022e4000806017f */
[----:B---3--:R-:W-:Y:S05]  /*e8c0*/  @!P3 NANOSLEEP.SYNCS 0x989680 ;  /* 0x009896800000b95d */ /* 0x008fea0003900000 */
[----:B------:R-:W3:Y:S02]  /*e8d0*/  @!P3 SYNCS.PHASECHK.TRANS64 P3, [R169+URZ+0x28c50], R8 ;  /* 0x028c5008a900b5a7 */ /* 0x000ee4000806007f */
[----:B---3--:R-:W-:Y:S05]  /*e8e0*/  @!P3 BRA `(.L_x_285) ;  /* 0xfffffffc00f0b947 */ /* 0x008fea000383ffff */
[----:B------:R-:W-:Y:S05]  /*e8f0*/  BRA `(.L_x_284) ;  /* 0xffffff7800f87947 */ /* 0x000fea000383ffff */
.L_x_316:
[----:B------:R-:W0:Y:S01]  /*e900*/  S2R R5, SR_TID.X ;  /* 0x0000000000057919 */ /* 0x000e220000002100 */
[----:B------:R-:W-:Y:S01]  /*e910*/  BSSY B0, `(.L_x_385) ;  /* 0x000000a000007945 */ /* 0x000fe20003800000 */
[----:B------:R-:W-:Y:S01]  /*e920*/  MOV R12, RZ ;  /* 0x000000ff000c7202 */ /* 0x000fe20000000f00 */
[----:B------:R-:W-:Y:S02]  /*e930*/  IMAD.MOV.U32 R11, RZ, RZ, 0x1f ;  /* 0x0000001fff0b7424 */ /* 0x000fe400078e00ff */
[----:B------:R-:W-:Y:S01]  /*e940*/  IMAD.MOV.U32 R15, RZ, RZ, -0x1 ;  /* 0xffffffffff0f7424 */ /* 0x000fe200078e00ff */
[----:B0-----:R-:W-:-:S04]  /*e950*/  SHF.R.U32.HI R5, RZ, 0x5, R5 ;  /* 0x00000005ff057819 */ /* 0x001fc80000011605 */
[----:B------:R-:W-:-:S05]  /*e960*/  LOP3.LUT R5, R5, 0x3, RZ, 0xc0, !PT ;  /* 0x0000000305057812 */ /* 0x000fca00078ec0ff */
[----:B------:R-:W-:-:S07]  /*e970*/  IMAD.MOV.U32 R13, RZ, RZ, R5 ;  /* 0x000000ffff0d7224 */ /* 0x000fce00078e0005 */
[----:B------:R-:W-:Y:S05]  /*e980*/  WARPSYNC.COLLECTIVE R15, `(.L_x_386) ;  /* 0x000000000f087348 */ /* 0x000fea0003c00000 */
[----:B------:R0:W1:Y:S02]  /*e990*/  SHFL.IDX P6, R14, R13, R12, R11 ;  /* 0x0000000c0d0e7389 */ /* 0x00006400000c000b */
[----:B01----:R-:W-:Y:S01]  /*e9a0*/  ENDCOLLECTIVE ;  /* 0x000000000000791b */ /* 0x003fe20003800000 */
.L_x_386:
[----:B------:R-:W-:Y:S05]  /*e9b0*/  BSYNC B0 ;  /* 0x0000000000007941 */ /* 0x000fea0003800000 */
.L_x_385:
[----:B------:R-:W-:Y:S05]  /*e9c0*/  BRA `(.L_x_387) ;  /* 0xffffffc400c87947 */ /* 0x000fea000383ffff */
.L_x_317:
[----:B------:R-:W-:Y:S01]  /*e9d0*/  BSSY B0, `(.L_x_388) ;  /* 0x0000006000007945 */ /* 0x000fe20003800000 */
[----:B------:R-:W-:-:S07]  /*e9e0*/  IMAD.MOV.U32 R15, RZ, RZ, -0x1 ;  /* 0xffffffffff0f7424 */ /* 0x000fce00078e00ff */
[----:B------:R-:W-:Y:S05]  /*e9f0*/  WARPSYNC.COLLECTIVE R15, `(.L_x_389) ;  /* 0x000000000f0c7348 */ /* 0x000fea0003c00000 */
[----:B------:R-:W-:Y:S02]  /*ea00*/  ELECT P6, UR62, PT ;  /* 0x00000000003e782f */ /* 0x000fe400038c0000 */
[----:B------:R-:W-:Y:S01]  /*ea10*/  MOV R14, UR62 ;  /* 0x0000003e000e7c02 */ /* 0x000fe20008000f00 */
[----:B------:R-:W-:Y:S10]  /*ea20*/  ENDCOLLECTIVE ;  /* 0x000000000000791b */ /* 0x000ff40003800000 */
.L_x_389:
[----:B------:R-:W-:Y:S05]  /*ea30*/  BSYNC B0 ;  /* 0x0000000000007941 */ /* 0x000fea0003800000 */
.L_x_388:
[----:B------:R-:W-:Y:S05]  /*ea40*/  BRA `(.L_x_390) ;  /* 0xffffffc400c07947 */ /* 0x000fea000383ffff */
.L_x_320:
[----:B0-----:R0:W1:Y:S02]  /*ea50*/  SYNCS.PHASECHK.TRANS64.TRYWAIT P0, [R8+URZ+0x28c40], R10 ;  /* 0x028c400a080075a7 */ /* 0x001064000800017f */
[----:B-1----:R-:W-:Y:S05]  /*ea60*/  @!P0 NANOSLEEP.SYNCS 0x989680 ;  /* 0x009896800000895d */ /* 0x002fea0003900000 */
[----:B------:R-:W1:Y:S02]  /*ea70*/  @!P0 SYNCS.PHASECHK.TRANS64 P0, [R8+URZ+0x28c40], R10 ;  /* 0x028c400a080085a7 */ /* 0x000e64000800007f */
[----:B-1----:R-:W-:Y:S05]  /*ea80*/  @!P0 BRA `(.L_x_320) ;  /* 0xfffffffc00f08947 */ /* 0x002fea000383ffff */
[----:B------:R-:W-:Y:S05]  /*ea90*/  BRA `(.L_x_391) ;  /* 0xffffffc800307947 */ /* 0x000fea000383ffff */
.L_x_323:
[----:B0-----:R-:W0:Y:S01]  /*eaa0*/  S2R R10, SR_CgaCtaId ;  /* 0x00000000000a7919 */ /* 0x001e220000008800 */
[----:B------:R-:W-:-:S04]  /*eab0*/  MOV R8, 0x400 ;  /* 0x0000040000087802 */ /* 0x000fc80000000f00 */
[----:B0-----:R-:W-:-:S04]  /*eac0*/  LEA R8, R10, R8, 0x18 ;  /* 0x000000080a087211 */ /* 0x001fc800078ec0ff */
[----:B------:R0:W1:Y:S03]  /*ead0*/  SYNCS.PHASECHK.TRANS64.TRYWAIT P0, [R8+URZ+0x28c20], R6 ;  /* 0x028c2006080075a7 */ /* 0x000066000800017f */
[----:B-1----:R-:W-:Y:S05]  /*eae0*/  @!P0 NANOSLEEP.SYNCS 0x989680 ;  /* 0x009896800000895d */ /* 0x002fea0003900000 */
[----:B------:R-:W1:Y:S02]  /*eaf0*/  @!P0 SYNCS.PHASECHK.TRANS64 P0, [R8+URZ+0x28c20], R6 ;  /* 0x028c2006080085a7 */ /* 0x000e64000800007f */
[----:B-1----:R-:W-:Y:S05]  /*eb00*/  @!P0 BRA `(.L_x_323) ;  /* 0xfffffffc00e48947 */ /* 0x002fea000383ffff */
[----:B------:R-:W-:Y:S05]  /*eb10*/  BRA `(.L_x_392) ;  /* 0xffffffcc00107947 */ /* 0x000fea000383ffff */
.L_x_326:
[----:B0-----:R0:W1:Y:S02]  /*eb20*/  SYNCS.PHASECHK.TRANS64.TRYWAIT P0, [R8+URZ+0x28c60], R6 ;  /* 0x028c6006080075a7 */ /* 0x001064000800017f */
[----:B-1----:R-:W-:Y:S05]  /*eb30*/  @!P0 NANOSLEEP.SYNCS 0x989680 ;  /* 0x009896800000895d */ /* 0x002fea0003900000 */
[----:B------:R-:W1:Y:S02]  /*eb40*/  @!P0 SYNCS.PHASECHK.TRANS64 P0, [R8+URZ+0x28c60], R6 ;  /* 0x028c6006080085a7 */ /* 0x000e64000800007f */
[----:B-1----:R-:W-:Y:S05]  /*eb50*/  @!P0 BRA `(.L_x_326) ;  /* 0xfffffffc00f08947 */ /* 0x002fea000383ffff */
[----:B------:R-:W-:Y:S05]  /*eb60*/  BRA `(.L_x_393) ;  /* 0xffffffcc002c7947 */ /* 0x000fea000383ffff */
.L_x_335:
[----:B-1----:R1:W2:Y:S02]  /*eb70*/  SYNCS.PHASECHK.TRANS64.TRYWAIT P0, [R3+URZ+0x28c40], R6 ;  /* 0x028c4006030075a7 */ /* 0x0022a4000800017f */
[----:B--2---:R-:W-:Y:S05]  /*eb80*/  @!P0 NANOSLEEP.SYNCS 0x989680 ;  /* 0x009896800000895d */ /* 0x004fea0003900000 */
[----:B------:R-:W2:Y:S02]  /*eb90*/  @!P0 SYNCS.PHASECHK.TRANS64 P0, [R3+URZ+0x28c40], R6 ;  /* 0x028c4006030085a7 */ /* 0x000ea4000800007f */
[----:B--2---:R-:W-:Y:S05]  /*eba0*/  @!P0 BRA `(.L_x_335) ;  /* 0xfffffffc00f08947 */ /* 0x004fea000383ffff */
[----:B------:R-:W-:Y:S05]  /*ebb0*/  BRA `(.L_x_394) ;  /* 0xffffffd400047947 */ /* 0x000fea000383ffff */
.L_x_337:
[----:B--2---:R2:W3:Y:S02]  /*ebc0*/  SYNCS.PHASECHK.TRANS64.TRYWAIT P0, [R3+URZ+0x28c60], R6 ;  /* 0x028c6006030075a7 */ /* 0x0044e4000800017f */
[----:B---3--:R-:W-:Y:S05]  /*ebd0*/  @!P0 NANOSLEEP.SYNCS 0x989680 ;  /* 0x009896800000895d */ /* 0x008fea0003900000 */
[----:B------:R-:W3:Y:S02]  /*ebe0*/  @!P0 SYNCS.PHASECHK.TRANS64 P0, [R3+URZ+0x28c60], R6 ;  /* 0x028c6006030085a7 */ /* 0x000ee4000800007f */
[----:B---3--:R-:W-:Y:S05]  /*ebf0*/  @!P0 BRA `(.L_x_337) ;  /* 0xfffffffc00f08947 */ /* 0x008fea000383ffff */
[----:B------:R-:W-:Y:S05]  /*ec00*/  BRA `(.L_x_395) ;  /* 0xffffffd400747947 */ /* 0x000fea000383ffff */
.L_x_342:
[----:B--2---:R2:W3:Y:S02]  /*ec10*/  SYNCS.PHASECHK.TRANS64.TRYWAIT P0, [R2+URZ+0x28c40], R3 ;  /* 0x028c4003020075a7 */ /* 0x0044e4000800017f */
[----:B---3--:R-:W-:Y:S05]  /*ec20*/  @!P0 NANOSLEEP.SYNCS 0x989680 ;  /* 0x009896800000895d */ /* 0x008fea0003900000 */
[----:B------:R-:W3:Y:S02]  /*ec30*/  @!P0 SYNCS.PHASECHK.TRANS64 P0, [R2+URZ+0x28c40], R3 ;  /* 0x028c4003020085a7 */ /* 0x000ee4000800007f */
[----:B---3--:R-:W-:Y:S05]  /*ec40*/  @!P0 BRA `(.L_x_342) ;  /* 0xfffffffc00f08947 */ /* 0x008fea000383ffff */
[----:B------:R-:W-:Y:S05]  /*ec50*/  BRA `(.L_x_396) ;  /* 0xffffffdc00107947 */ /* 0x000fea000383ffff */
.L_x_344:
[----:B-1----:R1:W3:Y:S02]  /*ec60*/  SYNCS.PHASECHK.TRANS64.TRYWAIT P1, [R2+URZ+0x28c60], R3 ;  /* 0x028c6003020075a7 */ /* 0x0022e4000802017f */
[----:B---3--:R-:W-:Y:S05]  /*ec70*/  @!P1 NANOSLEEP.SYNCS 0x989680 ;  /* 0x009896800000995d */ /* 0x008fea0003900000 */
[----:B------:R-:W3:Y:S02]  /*ec80*/  @!P1 SYNCS.PHASECHK.TRANS64 P1, [R2+URZ+0x28c60], R3 ;  /* 0x028c6003020095a7 */ /* 0x000ee4000802007f */
[----:B---3--:R-:W-:Y:S05]  /*ec90*/  @!P1 BRA `(.L_x_344) ;  /* 0xfffffffc00f09947 */ /* 0x008fea000383ffff */
[----:B------:R-:W-:Y:S05]  /*eca0*/  BRA `(.L_x_397) ;  /* 0xffffffdc007c7947 */ /* 0x000fea000383ffff */
.L_x_349:
[----:B---3--:R3:W4:Y:S02]  /*ecb0*/  SYNCS.PHASECHK.TRANS64.TRYWAIT P0, [R2+URZ+0x28c40], R3 ;  /* 0x028c4003020075a7 */ /* 0x008724000800017f */
[----:B----4-:R-:W-:Y:S05]  /*ecc0*/  @!P0 NANOSLEEP.SYNCS 0x989680 ;  /* 0x009896800000895d */ /* 0x010fea0003900000 */
[----:B------:R-:W4:Y:S02]  /*ecd0*/  @!P0 SYNCS.PHASECHK.TRANS64 P0, [R2+URZ+0x28c40], R3 ;  /* 0x028c4003020085a7 */ /* 0x000f24000800007f */
[----:B----4-:R-:W-:Y:S05]  /*ece0*/  @!P0 BRA `(.L_x_349) ;  /* 0xfffffffc00f08947 */ /* 0x010fea000383ffff */
[----:B------:R-:W-:Y:S05]  /*ecf0*/  BRA `(.L_x_398) ;  /* 0xffffffe000f87947 */ /* 0x000fea000383ffff */
.L_x_351:
[----:B-1----:R1:W2:Y:S02]  /*ed00*/  SYNCS.PHASECHK.TRANS64.TRYWAIT P1, [R2+URZ+0x28c60], R3 ;  /* 0x028c6003020075a7 */ /* 0x0022a4000802017f */
[----:B--2---:R-:W-:Y:S05]  /*ed10*/  @!P1 NANOSLEEP.SYNCS 0x989680 ;  /* 0x009896800000995d */ /* 0x004fea0003900000 */
[----:B------:R-:W2:Y:S02]  /*ed20*/  @!P1 SYNCS.PHASECHK.TRANS64 P1, [R2+URZ+0x28c60], R3 ;  /* 0x028c6003020095a7 */ /* 0x000ea4000802007f */
[----:B--2---:R-:W-:Y:S05]  /*ed30*/  @!P1 BRA `(.L_x_351) ;  /* 0xfffffffc00f09947 */ /* 0x004fea000383ffff */
[----:B------:R-:W-:Y:S05]  /*ed40*/  BRA `(.L_x_399) ;  /* 0xffffffe400687947 */ /* 0x000fea000383ffff */
.L_x_356:
[----:B------:R-:W-:Y:S01]  /*ed50*/  BSSY B0, `(.L_x_400) ;  /* 0x0000008000007945 */ /* 0x000fe20003800000 */
[----:B------:R-:W-:Y:S01]  /*ed60*/  MOV R13, R16 ;  /* 0x00000010000d7202 */ /* 0x000fe20000000f00 */
[----:B-1----:R-:W-:Y:S02]  /*ed70*/  IMAD.MOV.U32 R12, RZ, RZ, RZ ;  /* 0x000000ffff0c7224 */ /* 0x002fe400078e00ff */
[----:B------:R-:W-:Y:S02]  /*ed80*/  IMAD.MOV.U32 R11, RZ, RZ, 0x1f ;  /* 0x0000001fff0b7424 */ /* 0x000fe400078e00ff */
[----:B0-----:R-:W-:-:S07]  /*ed90*/  IMAD.MOV.U32 R15, RZ, RZ, -0x1 ;  /* 0xffffffffff0f7424 */ /* 0x001fce00078e00ff */
[----:B--2---:R-:W-:Y:S05]  /*eda0*/  WARPSYNC.COLLECTIVE R15, `(.L_x_401) ;  /* 0x000000000f087348 */ /* 0x004fea0003c00000 */
[----:B------:R0:W1:Y:S02]  /*edb0*/  SHFL.IDX P6, R14, R13, R12, R11 ;  /* 0x0000000c0d0e7389 */ /* 0x00006400000c000b */
[----:B012---:R-:W-:Y:S01]  /*edc0*/  ENDCOLLECTIVE ;  /* 0x000000000000791b */ /* 0x007fe20003800000 */
.L_x_401:
[----:B------:R-:W-:Y:S05]  /*edd0*/  BSYNC B0 ;  /* 0x0000000000007941 */ /* 0x000fea0003800000 */
.L_x_400:
[----:B------:R-:W-:Y:S01]  /*ede0*/  IMAD.MOV.U32 R13, RZ, RZ, R16 ;  /* 0x000000ffff0d7224 */ /* 0x000fe200078e0010 */
[----:B------:R-:W-:Y:S01]  /*edf0*/  MOV R15, 0xffffffff ;  /* 0xffffffff000f7802 */ /* 0x000fe20000000f00 */
[----:B------:R-:W-:Y:S01]  /*ee00*/  IMAD.MOV.U32 R12, RZ, RZ, 0x1 ;  /* 0x00000001ff0c7424 */ /* 0x000fe200078e00ff */
[----:B------:R-:W-:Y:S01]  /*ee10*/  MOV R4, R14 ;  /* 0x0000000e00047202 */ /* 0x000fe20000000f00 */
[----:B------:R-:W-:-:S07]  /*ee20*/  IMAD.MOV.U32 R11, RZ, RZ, 0x1f ;  /* 0x0000001fff0b7424 */ /* 0x000fce00078e00ff */
[----:B------:R-:W-:Y:S05]  /*ee30*/  WARPSYNC.COLLECTIVE R15, `(.L_x_402) ;  /* 0x000000000f087348 */ /* 0x000fea0003c00000 */
[----:B------:R0:W1:Y:S02]  /*ee40*/  SHFL.IDX P6, R14, R13, R12, R11 ;  /* 0x0000000c0d0e7389 */ /* 0x00006400000c000b */
[----:B01----:R-:W-:Y:S01]  /*ee50*/  ENDCOLLECTIVE ;  /* 0x000000000000791b */ /* 0x003fe20003800000 */
.L_x_402:
[----:B------:R-:W-:Y:S01]  /*ee60*/  IMAD.MOV.U32 R5, RZ, RZ, R14 ;  /* 0x000000ffff057224 */ /* 0x000fe200078e000e */
[----:B------:R-:W-:Y:S06]  /*ee70*/  BRA `(.L_x_403) ;  /* 0xffffffe800ac7947 */ /* 0x000fec000383ffff */
.L_x_359:
[----:B------:R-:W-:Y:S01]  /*ee80*/  BSSY B0, `(.L_x_404) ;  /* 0x0000008000007945 */ /* 0x000fe20003800000 */
[----:B-----5:R-:W-:Y:S01]  /*ee90*/  IMAD.MOV.U32 R13, RZ, RZ, R3 ;  /* 0x000000ffff0d7224 */ /* 0x020fe200078e0003 */
[----:B-1----:R-:W-:Y:S01]  /*eea0*/  MOV R11, RZ ;  /* 0x000000ff000b7202 */ /* 0x002fe20000000f00 */
[----:B------:R-:W-:Y:S02]  /*eeb0*/  IMAD.MOV.U32 R12, RZ, RZ, 0x1 ;  /* 0x00000001ff0c7424 */ /* 0x000fe400078e00ff */
[----:B------:R-:W-:-:S07]  /*eec0*/  IMAD.MOV.U32 R15, RZ, RZ, -0x1 ;  /* 0xffffffffff0f7424 */ /* 0x000fce00078e00ff */
[----:B0-234-:R-:W-:Y:S05]  /*eed0*/  WARPSYNC.COLLECTIVE R15, `(.L_x_405) ;  /* 0x000000000f087348 */ /* 0x01dfea0003c00000 */
[----:B------:R1:W0:Y:S02]  /*eee0*/  SHFL.UP P6, R14, R13, R12, R11 ;  /* 0x0400000c0d0e7389 */ /* 0x00022400000c000b */
[----:B01234-:R-:W-:Y:S01]  /*eef0*/  ENDCOLLECTIVE ;  /* 0x000000000000791b */ /* 0x01ffe20003800000 */
.L_x_405:
[----:B------:R-:W-:Y:S05]  /*ef00*/  BSYNC B0 ;  /* 0x0000000000007941 */ /* 0x000fea0003800000 */
.L_x_404:
[----:B------:R-:W-:Y:S01]  /*ef10*/  ISETP.NE.AND P0, PT, R8, RZ, PT ;  /* 0x000000ff0800720c */ /* 0x000fe20003f05270 */
[----:B------:R-:W-:Y:S01]  /*ef20*/  IMAD.MOV.U32 R12, RZ, RZ, 0x2 ;  /* 0x00000002ff0c7424 */ /* 0x000fe200078e00ff */
[----:B------:R-:W-:Y:S01]  /*ef30*/  MOV R11, RZ ;  /* 0x000000ff000b7202 */ /* 0x000fe20000000f00 */
[----:B------:R-:W-:Y:S01]  /*ef40*/  IMAD.MOV.U32 R15, RZ, RZ, -0x1 ;  /* 0xffffffffff0f7424 */ /* 0x000fe200078e00ff */
[----:B------:R-:W-:Y:S02]  /*ef50*/  SEL R14, R14, RZ, P0 ;  /* 0x000000ff0e0e7207 */ /* 0x000fe40000000000 */
[----:B------:R-:W-:-:S03]  /*ef60*/  ISETP.GE.U32.AND P0, PT, R8, 0x2, PT ;  /* 0x000000020800780c */ /* 0x000fc60003f06070 */
[----:B------:R-:W-:-:S10]  /*ef70*/  IMAD.IADD R13, R3, 0x1, R14 ;  /* 0x00000001030d7824 */ /* 0x000fd400078e020e */
[----:B------:R-:W-:Y:S05]  /*ef80*/  WARPSYNC.COLLECTIVE R15, `(.L_x_406) ;  /* 0x000000000f087348 */ /* 0x000fea0003c00000 */
[----:B------:R0:W1:Y:S02]  /*ef90*/  SHFL.UP P6, R14, R13, R12, R11 ;  /* 0x0400000c0d0e7389 */ /* 0x00006400000c000b */
[----:B01----:R-:W-:Y:S01]  /*efa0*/  ENDCOLLECTIVE ;  /* 0x000000000000791b */ /* 0x003fe20003800000 */
.L_x_406:
[----:B------:R-:W-:Y:S02]  /*efb0*/  MOV R12, 0x4 ;  /* 0x00000004000c7802 */ /* 0x000fe40000000f00 */
[----:B------:R-:W-:Y:S02]  /*efc0*/  SEL R2, R14, RZ, P0 ;  /* 0x000000ff0e027207 */ /* 0x000fe40000000000 */
[----:B------:R-:W-:-:S03]  /*efd0*/  ISETP.GE.U32.AND P0, PT, R8, 0x4, PT ;  /* 0x000000040800780c */ /* 0x000fc60003f06070 */
[----:B------:R-:W-:-:S04]  /*efe0*/  IMAD.IADD R2, R13, 0x1, R2 ;  /* 0x000000010d027824 */ /* 0x000fc800078e0202 */
[----:B------:R-:W-:-:S07]  /*eff0*/  IMAD.MOV.U32 R13, RZ, RZ, R2 ;  /* 0x000000ffff0d7224 */ /* 0x000fce00078e0002 */
[----:B------:R-:W-:Y:S05]  /*f000*/  WARPSYNC.COLLECTIVE R15, `(.L_x_407) ;  /* 0x000000000f087348 */ /* 0x000fea0003c00000 */
[----:B------:R0:W1:Y:S02]  /*f010*/  SHFL.UP P6, R14, R13, R12, R11 ;  /* 0x0400000c0d0e7389 */ /* 0x00006400000c000b */
[----:B01----:R-:W-:Y:S01]  /*f020*/  ENDCOLLECTIVE ;  /* 0x000000000000791b */ /* 0x003fe20003800000 */
.L_x_407:
[----:B------:R-:W-:Y:S01]  /*f030*/  IMAD.MOV.U32 R12, RZ, RZ, 0x8 ;  /* 0x00000008ff0c7424 */ /* 0x000fe200078e00ff */
[----:B------:R-:W-:Y:S02]  /*f040*/  SEL R7, R14, RZ, P0 ;  /* 0x000000ff0e077207 */ /* 0x000fe40000000000 */
[----:B------:R-:W-:-:S03]  /*f050*/  ISETP.GE.U32.AND P0, PT, R8, 0x8, PT ;  /* 0x000000080800780c */ /* 0x000fc60003f06070 */
[----:B------:R-:W-:-:S04]  /*f060*/  IMAD.IADD R6, R2, 0x1, R7 ;  /* 0x0000000102067824 */ /* 0x000fc800078e0207 */
[----:B------:R-:W-:-:S07]  /*f070*/  IMAD.MOV.U32 R13, RZ, RZ, R6 ;  /* 0x000000ffff0d7224 */ /* 0x000fce00078e0006 */
[----:B------:R-:W-:Y:S05]  /*f080*/  WARPSYNC.COLLECTIVE R15, `(.L_x_408) ;  /* 0x000000000f087348 */ /* 0x000fea0003c00000 */
[----:B------:R0:W1:Y:S02]  /*f090*/  SHFL.UP P6, R14, R13, R12, R11 ;  /* 0x0400000c0d0e7389 */ /* 0x00006400000c000b */
[----:B01----:R-:W-:Y:S01]  /*f0a0*/  ENDCOLLECTIVE ;  /* 0x000000000000791b */ /* 0x003fe20003800000 */
.L_x_408:
[----:B------:R-:W-:Y:S01]  /*f0b0*/  IMAD.MOV.U32 R12, RZ, RZ, 0x10 ;  /* 0x00000010ff0c7424 */ /* 0x000fe200078e00ff */
[----:B------:R-:W-:Y:S02]  /*f0c0*/  SEL R7, R14, RZ, P0 ;  /* 0x000000ff0e077207 */ /* 0x000fe40000000000 */
[----:B------:R-:W-:Y:S02]  /*f0d0*/  ISETP.GE.U32.AND P0, PT, R8, 0x10, PT ;  /* 0x000000100800780c */ /* 0x000fe40003f06070 */
[----:B------:R-:W-:-:S05]  /*f0e0*/  IADD3 R7, R6, R7, RZ ;  /* 0x0000000706077210 */ /* 0x000fca0007ffe0ff */
[----:B------:R-:W-:-:S07]  /*f0f0*/  IMAD.MOV.U32 R13, RZ, RZ, R7 ;  /* 0x000000ffff0d7224 */ /* 0x000fce00078e0007 */
[----:B------:R-:W-:Y:S05]  /*f100*/  WARPSYNC.COLLECTIVE R15, `(.L_x_409) ;  /* 0x000000000f087348 */ /* 0x000fea0003c00000 */
[----:B------:R0:W1:Y:S02]  /*f110*/  SHFL.UP P6, R14, R13, R12, R11 ;  /* 0x0400000c0d0e7389 */ /* 0x00006400000c000b */
[----:B01----:R-:W-:Y:S01]  /*f120*/  ENDCOLLECTIVE ;  /* 0x000000000000791b */ /* 0x003fe20003800000 */
.L_x_409:
[----:B------:R-:W-:Y:S02]  /*f130*/  IMAD.MOV.U32 R12, RZ, RZ, 0x1f ;  /* 0x0000001fff0c7424 */ /* 0x000fe400078e00ff */
[----:B------:R-:W-:Y:S01]  /*f140*/  IMAD.MOV.U32 R11, RZ, RZ, 0x1f ;  /* 0x0000001fff0b7424 */ /* 0x000fe200078e00ff */
[----:B------:R-:W-:-:S05]  /*f150*/  SEL R2, R14, RZ, P0 ;  /* 0x000000ff0e027207 */ /* 0x000fca0000000000 */
[----:B------:R-:W-:-:S05]  /*f160*/  IMAD.IADD R2, R7, 0x1, R2 ;  /* 0x0000000107027824 */ /* 0x000fca00078e0202 */
[----:B------:R-:W-:-:S07]  /*f170*/  MOV R13, R2 ;  /* 0x00000002000d7202 */ /* 0x000fce0000000f00 */
[----:B------:R-:W-:Y:S05]  /*f180*/  WARPSYNC.COLLECTIVE R15, `(.L_x_410) ;  /* 0x000000000f087348 */ /* 0x000fea0003c00000 */
[----:B------:R0:W1:Y:S02]  /*f190*/  SHFL.IDX P6, R14, R13, R12, R11 ;  /* 0x0000000c0d0e7389 */ /* 0x00006400000c000b */
[----:B01----:R-:W-:Y:S01]  /*f1a0*/  ENDCOLLECTIVE ;  /* 0x000000000000791b */ /* 0x003fe20003800000 */
.L_x_410:
[----:B------:R-:W-:Y:S05]  /*f1b0*/  BRA `(.L_x_411) ;  /* 0xffffffe800707947 */ /* 0x000fea000383ffff */
.L_x_364:
[----:B------:R-:W-:Y:S01]  /*f1c0*/  BSSY B0, `(.L_x_412) ;  /* 0x0000008000007945 */ /* 0x000fe20003800000 */
[----:B-----5:R-:W-:Y:S01]  /*f1d0*/  IMAD.MOV.U32 R13, RZ, RZ, R3 ;  /* 0x000000ffff0d7224 */ /* 0x020fe200078e0003 */
[----:B-1----:R-:W-:Y:S01]  /*f1e0*/  MOV R12, 0x1 ;  /* 0x00000001000c7802 */ /* 0x002fe20000000f00 */
[----:B------:R-:W-:Y:S02]  /*f1f0*/  IMAD.MOV.U32 R11, RZ, RZ, RZ ;  /* 0x000000ffff0b7224 */ /* 0x000fe400078e00ff */
[----:B------:R-:W-:-:S07]  /*f200*/  IMAD.MOV.U32 R15, RZ, RZ, -0x1 ;  /* 0xffffffffff0f7424 */ /* 0x000fce00078e00ff */
[----:B0-----:R-:W-:Y:S05]  /*f210*/  WARPSYNC.COLLECTIVE R15, `(.L_x_413) ;  /* 0x000000000f087348 */ /* 0x001fea0003c00000 */
[----:B------:R1:W2:Y:S02]  /*f220*/  SHFL.UP P6, R14, R13, R12, R11 ;  /* 0x0400000c0d0e7389 */ /* 0x0002a400000c000b */
[----:B012---:R-:W-:Y:S01]  /*f230*/  ENDCOLLECTIVE ;  /* 0x000000000000791b */ /* 0x007fe20003800000 */
.L_x_413:
[----:B------:R-:W-:Y:S05]  /*f240*/  BSYNC B0 ;  /* 0x0000000000007941 */ /* 0x000fea0003800000 */
.L_x_412:
[----:B------:R-:W-:Y:S01]  /*f250*/  ISETP.NE.AND P0, PT, R8, RZ, PT ;  /* 0x000000ff0800720c */ /* 0x000fe20003f05270 */
[----:B------:R-:W-:Y:S01]  /*f260*/  IMAD.MOV.U32 R11, RZ, RZ, RZ ;  /* 0x000000ffff0b7224 */ /* 0x000fe200078e00ff */
[----:B------:R-:W-:Y:S01]  /*f270*/  MOV R12, 0x2 ;  /* 0x00000002000c7802 */ /* 0x000fe20000000f00 */
[----:B------:R-:W-:Y:S01]  /*f280*/  IMAD.MOV.U32 R15, RZ, RZ, -0x1 ;  /* 0xffffffffff0f7424 */ /* 0x000fe200078e00ff */
[----:B------:R-:W-:Y:S02]  /*f290*/  SEL R14, R14, RZ, P0 ;  /* 0x000000ff0e0e7207 */ /* 0x000fe40000000000 */
[----:B------:R-:W-:-:S03]  /*f2a0*/  ISETP.GE.U32.AND P0, PT, R8, 0x2, PT ;  /* 0x000000020800780c */ /* 0x000fc60003f06070 */
[----:B------:R-:W-:-:S10]  /*f2b0*/  IMAD.IADD R13, R3, 0x1, R14 ;  /* 0x00000001030d7824 */ /* 0x000fd400078e020e */
[----:B------:R-:W-:Y:S05]  /*f2c0*/  WARPSYNC.COLLECTIVE R15, `(.L_x_414) ;  /* 0x000000000f087348 */ /* 0x000fea0003c00000 */
[----:B------:R0:W1:Y:S02]  /*f2d0*/  SHFL.UP P6, R14, R13, R12, R11 ;  /* 0x0400000c0d0e7389 */ /* 0x00006400000c000b */
[----:B01----:R-:W-:Y:S01]  /*f2e0*/  ENDCOLLECTIVE ;  /* 0x000000000000791b */ /* 0x003fe20003800000 */
.L_x_414:
[----:B------:R-:W-:Y:S01]  /*f2f0*/  IMAD.MOV.U32 R12, RZ, RZ, 0x4 ;  /* 0x00000004ff0c7424 */ /* 0x000fe200078e00ff */
[----:B------:R-:W-:Y:S02]  /*f300*/  SEL R2, R14, RZ, P0 ;  /* 0x000000ff0e027207 */ /* 0x000fe40000000000 */
[----:B------:R-:W-:-:S03]  /*f310*/  ISETP.GE.U32.AND P0, PT, R8, 0x4, PT ;  /* 0x000000040800780c */ /* 0x000fc60003f06070 */
[----:B------:R-:W-:-:S05]  /*f320*/  IMAD.IADD R2, R13, 0x1, R2 ;  /* 0x000000010d027824 */ /* 0x000fca00078e0202 */
[----:B------:R-:W-:-:S07]  /*f330*/  MOV R13, R2 ;  /* 0x00000002000d7202 */ /* 0x000fce0000000f00 */
[----:B------:R-:W-:Y:S05]  /*f340*/  WARPSYNC.COLLECTIVE R15, `(.L_x_415) ;  /* 0x000000000f087348 */ /* 0x000fea0003c00000 */
[----:B------:R0:W1:Y:S02]  /*f350*/  SHFL.UP P6, R14, R13, R12, R11 ;  /* 0x0400000c0d0e7389 */ /* 0x00006400000c000b */
[----:B01----:R-:W-:Y:S01]  /*f360*/  ENDCOLLECTIVE ;  /* 0x000000000000791b */ /* 0x003fe20003800000 */
.L_x_415:
        /* <DEDUP_REMOVED lines=8> */
.L_x_416:
        /* <DEDUP_REMOVED lines=8> */
.L_x_417:
[----:B------:R-:W-:Y:S02]  /*f470*/  IMAD.MOV.U32 R12, RZ, RZ, 0x1f ;  /* 0x0000001fff0c7424 */ /* 0x000fe400078e00ff */
[----:B------:R-:W-:Y:S01]  /*f480*/  IMAD.MOV.U32 R11, RZ, RZ, 0x1f ;  /* 0x0000001fff0b7424 */ /* 0x000fe200078e00ff */
[----:B------:R-:W-:-:S04]  /*f490*/  SEL R2, R14, RZ, P0 ;  /* 0x000000ff0e027207 */ /* 0x000fc80000000000 */
[----:B------:R-:W-:-:S05]  /*f4a0*/  IADD3 R2, R7, R2, RZ ;  /* 0x0000000207027210 */ /* 0x000fca0007ffe0ff */
[----:B------:R-:W-:-:S07]  /*f4b0*/  IMAD.MOV.U32 R13, RZ, RZ, R2 ;  /* 0x000000ffff0d7224 */ /* 0x000fce00078e0002 */
[----:B------:R-:W-:Y:S05]  /*f4c0*/  WARPSYNC.COLLECTIVE R15, `(.L_x_418) ;  /* 0x000000000f087348 */ /* 0x000fea0003c00000 */
[----:B------:R0:W1:Y:S02]  /*f4d0*/  SHFL.IDX P6, R14, R13, R12, R11 ;  /* 0x0000000c0d0e7389 */ /* 0x00006400000c000b */
[----:B01----:R-:W-:Y:S01]  /*f4e0*/  ENDCOLLECTIVE ;  /* 0x000000000000791b */ /* 0x003fe20003800000 */
.L_x_418:
[----:B------:R-:W-:Y:S05]  /*f4f0*/  BRA `(.L_x_419) ;  /* 0xffffffe800547947 */ /* 0x000fea000383ffff */
.L_x_366:
[----:B------:R-:W-:Y:S01]  /*f500*/  BSSY B0, `(.L_x_420) ;  /* 0x0000006000007945 */ /* 0x000fe20003800000 */
[----:B------:R-:W-:Y:S02]  /*f510*/  PLOP3.LUT P6, PT, P6, PT, PT, 0x8, 0x0 ;  /* 0x000000000000781c */ /* 0x000fe400037ce170 */
[----:B------:R-:W-:-:S11]  /*f520*/  MOV R15, 0xffffffff ;  /* 0xffffffff000f7802 */ /* 0x000fd60000000f00 */
[----:B01----:R-:W-:Y:S05]  /*f530*/  WARPSYNC.COLLECTIVE R15, `(.L_x_421) ;  /* 0x000000000f087348 */ /* 0x003fea0003c00000 */
[----:B------:R-:W-:Y:S01]  /*f540*/  VOTE.ANY R14, PT, P6 ;  /* 0x00000000000e7806 */ /* 0x000fe200030e0100 */
[----:B01----:R-:W-:Y:S06]  /*f550*/  ENDCOLLECTIVE ;  /* 0x000000000000791b */ /* 0x003fec0003800000 */
.L_x_421:
[----:B------:R-:W-:Y:S05]  /*f560*/  BSYNC B0 ;  /* 0x0000000000007941 */ /* 0x000fea0003800000 */
.L_x_420:
[----:B------:R-:W-:Y:S01]  /*f570*/  IMAD.MOV.U32 R7, RZ, RZ, R14 ;  /* 0x000000ffff077224 */ /* 0x000fe200078e000e */
[----:B------:R-:W-:Y:S01]  /*f580*/  MOV R11, 0x1f ;  /* 0x0000001f000b7802 */ /* 0x000fe20000000f00 */
[----:B------:R-:W-:Y:S02]  /*f590*/  IMAD.MOV.U32 R13, RZ, RZ, R3 ;  /* 0x000000ffff0d7224 */ /* 0x000fe400078e0003 */
[----:B------:R-:W0:Y:S01]  /*f5a0*/  POPC R5, R7 ;  /* 0x0000000700057309 */ /* 0x000e220000000000 */
[----:B------:R-:W-:Y:S02]  /*f5b0*/  IMAD.MOV.U32 R15, RZ, RZ, -0x1 ;  /* 0xffffffffff0f7424 */ /* 0x000fe400078e00ff */
[----:B0-----:R-:W-:-:S07]  /*f5c0*/  IMAD.MOV.U32 R12, RZ, RZ, R5 ;  /* 0x000000ffff0c7224 */ /* 0x001fce00078e0005 */
[----:B------:R-:W-:Y:S05]  /*f5d0*/  WARPSYNC.COLLECTIVE R15, `(.L_x_422) ;  /* 0x000000000f087348 */ /* 0x000fea0003c00000 */
[----:B------:R0:W1:Y:S02]  /*f5e0*/  SHFL.IDX P6, R14, R13, R12, R11 ;  /* 0x0000000c0d0e7389 */ /* 0x00006400000c000b */
[----:B01----:R-:W-:Y:S01]  /*f5f0*/  ENDCOLLECTIVE ;  /* 0x000000000000791b */ /* 0x003fe20003800000 */
.L_x_422:
[----:B------:R-:W-:Y:S01]  /*f600*/  IMAD.MOV.U32 R17, RZ, RZ, R14 ;  /* 0x000000ffff117224 */ /* 0x000fe200078e000e */
[----:B------:R-:W-:Y:S06]  /*f610*/  BRA `(.L_x_423) ;  /* 0xffffffe800447947 */ /* 0x000fec000383ffff */
.L_x_368:
[----:B------:R-:W-:Y:S01]  /*f620*/  BSSY B0, `(.L_x_424) ;  /* 0x0000007000007945 */ /* 0x000fe20003800000 */
[----:B------:R-:W-:Y:S01]  /*f630*/  IMAD.MOV.U32 R13, RZ, RZ, R2 ;  /* 0x000000ffff0d7224 */ /* 0x000fe200078e0002 */
[----:B------:R-:W-:Y:S01]  /*f640*/  MOV R11, 0x1f ;  /* 0x0000001f000b7802 */ /* 0x000fe20000000f00 */
[----:B------:R-:W-:-:S07]  /*f650*/  IMAD.MOV.U32 R15, RZ, RZ, -0x1 ;  /* 0xffffffffff0f7424 */ /* 0x000fce00078e00ff */
[----:B0-23--:R-:W-:Y:S05]  /*f660*/  WARPSYNC.COLLECTIVE R15, `(.L_x_425) ;  /* 0x000000000f087348 */ /* 0x00dfea0003c00000 */
[----:B------:R1:W4:Y:S02]  /*f670*/  SHFL.IDX P6, R14, R13, R12, R11 ;  /* 0x0000000c0d0e7389 */ /* 0x00032400000c000b */
[----:B01234-:R-:W-:Y:S01]  /*f680*/  ENDCOLLECTIVE ;  /* 0x000000000000791b */ /* 0x01ffe20003800000 */
.L_x_425:
[----:B------:R-:W-:Y:S05]  /*f690*/  BSYNC B0 ;  /* 0x0000000000007941 */ /* 0x000fea0003800000 */
.L_x_424:
[----:B------:R-:W-:Y:S05]  /*f6a0*/  BRA `(.L_x_367) ;  /* 0xffffffe8003c7947 */ /* 0x000fea000383ffff */
.L_x_372:
[----:B0-----:R0:W2:Y:S02]  /*f6b0*/  SYNCS.PHASECHK.TRANS64.TRYWAIT P0, [R0+URZ+0x28c20], R3 ;  /* 0x028c2003000075a7 */ /* 0x0010a4000800017f */
[----:B--2---:R-:W-:Y:S05]  /*f6c0*/  @!P0 NANOSLEEP.SYNCS 0x989680 ;  /* 0x009896800000895d */ /* 0x004fea0003900000 */
[----:B------:R-:W2:Y:S02]  /*f6d0*/  @!P0 SYNCS.PHASECHK.TRANS64 P0, [R0+URZ+0x28c20], R3 ;  /* 0x028c2003000085a7 */ /* 0x000ea4000800007f */
[----:B--2---:R-:W-:Y:S05]  /*f6e0*/  @!P0 BRA `(.L_x_372) ;  /* 0xfffffffc00f08947 */ /* 0x004fea000383ffff */
[----:B------:R-:W-:Y:S05]  /*f6f0*/  BRA `(.L_x_426) ;  /* 0xffffffec00207947 */ /* 0x000fea000383ffff */
.L_x_373:
[----:B------:R-:W2:Y:S01]  /*f700*/  S2R R2, SR_TID.X ;  /* 0x0000000000027919 */ /* 0x000ea20000002100 */
[----:B------:R-:W-:Y:S01]  /*f710*/  BSSY B0, `(.L_x_427) ;  /* 0x000000a000007945 */ /* 0x000fe20003800000 */
[----:B-1----:R-:W-:Y:S01]  /*f720*/  IMAD.MOV.U32 R12, RZ, RZ, RZ ;  /* 0x000000ffff0c7224 */ /* 0x002fe200078e00ff */
[----:B------:R-:W-:Y:S01]  /*f730*/  MOV R11, 0x1f ;  /* 0x0000001f000b7802 */ /* 0x000fe20000000f00 */
[----:B------:R-:W-:Y:S01]  /*f740*/  IMAD.MOV.U32 R15, RZ, RZ, -0x1 ;  /* 0xffffffffff0f7424 */ /* 0x000fe200078e00ff */
[----:B--2---:R-:W-:-:S04]  /*f750*/  SHF.R.U32.HI R2, RZ, 0x5, R2 ;  /* 0x00000005ff027819 */ /* 0x004fc80000011602 */
[----:B------:R-:W-:-:S05]  /*f760*/  LOP3.LUT R2, R2, 0x3, RZ, 0xc0, !PT ;  /* 0x0000000302027812 */ /* 0x000fca00078ec0ff */
[----:B------:R-:W-:-:S07]  /*f770*/  IMAD.MOV.U32 R13, RZ, RZ, R2 ;  /* 0x000000ffff0d7224 */ /* 0x000fce00078e0002 */
[----:B0-----:R-:W-:Y:S05]  /*f780*/  WARPSYNC.COLLECTIVE R15, `(.L_x_428) ;  /* 0x000000000f087348 */ /* 0x001fea0003c00000 */
[----:B------:R1:W2:Y:S02]  /*f790*/  SHFL.IDX P6, R14, R13, R12, R11 ;  /* 0x0000000c0d0e7389 */ /* 0x0002a400000c000b */
[----:B012---:R-:W-:Y:S01]  /*f7a0*/  ENDCOLLECTIVE ;  /* 0x000000000000791b */ /* 0x007fe20003800000 */
.L_x_428:
[----:B------:R-:W-:Y:S05]  /*f7b0*/  BSYNC B0 ;  /* 0x0000000000007941 */ /* 0x000fea0003800000 */
.L_x_427:
[----:B------:R-:W-:Y:S05]  /*f7c0*/  BRA `(.L_x_429) ;  /* 0xffffffec00087947 */ /* 0x000fea000383ffff */
.L_x_376:
[----:B------:R-:W-:Y:S01]  /*f7d0*/  BSSY B1, `(.L_x_430) ;  /* 0x0000006000017945 */ /* 0x000fe20003800000 */
[----:B------:R-:W-:-:S07]  /*f7e0*/  IMAD.MOV.U32 R15, RZ, RZ, -0x1 ;  /* 0xffffffffff0f7424 */ /* 0x000fce00078e00ff */
[----:B012---:R-:W-:Y:S05]  /*f7f0*/  WARPSYNC.COLLECTIVE R15, `(.L_x_431) ;  /* 0x000000000f0c7348 */ /* 0x007fea0003c00000 */
[----:B------:R-:W-:Y:S02]  /*f800*/  ELECT P6, UR62, PT ;  /* 0x00000000003e782f */ /* 0x000fe400038c0000 */
[----:B------:R-:W-:Y:S01]  /*f810*/  MOV R14, UR62 ;  /* 0x0000003e000e7c02 */ /* 0x000fe20008000f00 */
[----:B012---:R-:W-:Y:S10]  /*f820*/  ENDCOLLECTIVE ;  /* 0x000000000000791b */ /* 0x007ff40003800000 */
.L_x_431:
[----:B------:R-:W-:Y:S05]  /*f830*/  BSYNC B1 ;  /* 0x0000000000017941 */ /* 0x000fea0003800000 */
.L_x_430:
[----:B------:R-:W-:Y:S05]  /*f840*/  BRA `(.L_x_432) ;  /* 0xffffffec00007947 */ /* 0x000fea000383ffff */
.L_x_378:
[----:B0-----:R0:W2:Y:S02]  /*f850*/  SYNCS.PHASECHK.TRANS64.TRYWAIT P0, [R6+URZ], R5 ;  /* 0x00000005060075a7 */ /* 0x0010a4000800017f */
[----:B--2---:R-:W-:Y:S05]  /*f860*/  @!P0 NANOSLEEP.SYNCS 0x989680 ;  /* 0x009896800000895d */ /* 0x004fea0003900000 */
[----:B------:R-:W2:Y:S02]  /*f870*/  @!P0 SYNCS.PHASECHK.TRANS64 P0, [R6+URZ], R5 ;  /* 0x00000005060085a7 */ /* 0x000ea4000800007f */
[----:B--2---:R-:W-:Y:S05]  /*f880*/  @!P0 BRA `(.L_x_378) ;  /* 0xfffffffc00f08947 */ /* 0x004fea000383ffff */
[----:B------:R-:W-:Y:S05]  /*f890*/  BRA `(.L_x_433) ;  /* 0xffffffec003c7947 */ /* 0x000fea000383ffff */
.L_x_379:
[----:B--2---:R2:W3:Y:S02]  /*f8a0*/  SYNCS.PHASECHK.TRANS64.TRYWAIT P0, [R7+URZ], R2 ;  /* 0x00000002070075a7 */ /* 0x0044e4000800017f */
[----:B---3--:R-:W-:Y:S05]  /*f8b0*/  @!P0 NANOSLEEP.SYNCS 0x989680 ;  /* 0x009896800000895d */ /* 0x008fea0003900000 */
[----:B------:R-:W3:Y:S02]  /*f8c0*/  @!P0 SYNCS.PHASECHK.TRANS64 P0, [R7+URZ], R2 ;  /* 0x00000002070085a7 */ /* 0x000ee4000800007f */
[----:B---3--:R-:W-:Y:S05]  /*f8d0*/  @!P0 BRA `(.L_x_379) ;  /* 0xfffffffc00f08947 */ /* 0x008fea000383ffff */
[----:B------:R-:W-:Y:S05]  /*f8e0*/  BRA `(.L_x_434) ;  /* 0xffffffec00307947 */ /* 0x000fea000383ffff */
.L_x_381:
[----:B---3--:R3:W4:Y:S02]  /*f8f0*/  SYNCS.PHASECHK.TRANS64.TRYWAIT P0, [R4+URZ], R5 ;  /* 0x00000005040075a7 */ /* 0x008724000800017f */
[----:B----4-:R-:W-:Y:S05]  /*f900*/  @!P0 NANOSLEEP.SYNCS 0x989680 ;  /* 0x009896800000895d */ /* 0x010fea0003900000 */
[----:B------:R-:W4:Y:S02]  /*f910*/  @!P0 SYNCS.PHASECHK.TRANS64 P0, [R4+URZ], R5 ;  /* 0x00000005040085a7 */ /* 0x000f24000800007f */
[----:B----4-:R-:W-:Y:S05]  /*f920*/  @!P0 BRA `(.L_x_381) ;  /* 0xfffffffc00f08947 */ /* 0x010fea000383ffff */
[----:B------:R-:W-:Y:S05]  /*f930*/  BRA `(.L_x_435) ;  /* 0xffffffec00387947 */ /* 0x000fea000383ffff */
.L_x_436:
        /* <DEDUP_REMOVED lines=12> */
.L_x_4551:


//--------------------- .text._ZN7cutlass13device_kernelIN5flash11enable_sm90INS1_16FlashAttnFwdSm90INS1_25CollectiveMainloopFwdSm90ILi2EN4cute5tupleIJNS5_1CILi1EEES8_S8_EEENS6_IJNS7_ILi64EEESA_SA_EEELi512ENS_10bfloat16_tEfNS_4arch4Sm90ELb0ELb0ELb1ELb1ELb0ELb1ELb0ELb0ELb0ELb0ELb0ELb0EEENS1_21CollectiveEpilogueFwdINS6_IJSA_NS7_ILi512EEESA_EEES9_SC_SE_Li256ELb1ELb0ELb0ELb0EEENS1_36VarlenDynamicPersistentTileSchedulerILi64ELi64ELi256ELi32ELb0ELb0ELb1ELb0ELb1ELb1EEEEEEEEEvNT_6ParamsE --------------------------
	.section	.text._ZN7cutlass13device_kernelIN5flash11enable_sm90INS1_16FlashAttnFwdSm90INS1_25CollectiveMainloopFwdSm90ILi2EN4cute5tupleIJNS5_1CILi1EEES8_S8_EEENS6_IJNS7_ILi64EEESA_SA_EEELi512ENS_10bfloat16_tEfNS_4arch4Sm90ELb0ELb0ELb1ELb1ELb0ELb1ELb0ELb0ELb0ELb0ELb0ELb0EEENS1_21CollectiveEpilogueFwdINS6_IJSA_NS7_ILi512EEESA_EEES9_SC_SE_Li256ELb1ELb0ELb0ELb0EEENS1_36VarlenDynamicPersistentTileSchedulerILi64ELi64ELi256ELi32ELb0ELb0ELb1ELb0ELb1ELb1EEEEEEEEEvNT_6ParamsE,"ax",@progbits
	.align	128
.text._ZN7cutlass13device_kernelIN5flash11enable_sm90INS1_16FlashAttnFwdSm90INS1_25CollectiveMainloopFwdSm90ILi2EN4cute5tupleIJNS5_1CILi1EEES8_S8_EEENS6_IJNS7_ILi64EEESA_SA_EEELi512ENS_10bfloat16_tEfNS_4arch4Sm90ELb0ELb0ELb1ELb1ELb0ELb1ELb0ELb0ELb0ELb0ELb0ELb0EEENS1_21CollectiveEpilogueFwdINS6_IJSA_NS7_ILi512EEESA_EEES9_SC_SE_Li256ELb1ELb0ELb0ELb0EEENS1_36VarlenDynamicPersistentTileSchedulerILi64ELi64ELi256ELi32ELb0ELb0ELb1ELb0ELb1ELb1EEEEEEEEEvNT_6ParamsE:
        .type           _ZN7cutlass13device_kernelIN5flash11enable_sm90INS1_16FlashAttnFwdSm90INS1_25CollectiveMainloopFwdSm90ILi2EN4cute5tupleIJNS5_1CILi1EEES8_S8_EEENS6_IJNS7_ILi64EEESA_SA_EEELi512ENS_10bfloat16_tEfNS_4arch4Sm90ELb0ELb0ELb1ELb1ELb0ELb1ELb0ELb0ELb0ELb0ELb0ELb0EEENS1_21CollectiveEpilogueFwdINS6_IJSA_NS7_ILi512EEESA_EEES9_SC_SE_Li256ELb1ELb0ELb0ELb0EEENS1_36VarlenDynamicPersistentTileSchedulerILi64ELi64ELi256ELi32ELb0ELb0ELb1ELb0ELb1ELb1EEEEEEEEEvNT_6ParamsE,@function
        .size           _ZN7cutlass13device_kernelIN5flash11enable_sm90INS1_16FlashAttnFwdSm90INS1_25CollectiveMainloopFwdSm90ILi2EN4cute5tupleIJNS5_1CILi1EEES8_S8_EEENS6_IJNS7_ILi64EEESA_SA_EEELi512ENS_10bfloat16_tEfNS_4arch4Sm90ELb0ELb0ELb1ELb1ELb0ELb1ELb0ELb0ELb0ELb0ELb0ELb0EEENS1_21CollectiveEpilogueFwdINS6_IJSA_NS7_ILi512EEESA_EEES9_SC_SE_Li256ELb1ELb0ELb0ELb0EEENS1_36VarlenDynamicPersistentTileSchedulerILi64ELi64ELi256ELi32ELb0ELb0ELb1ELb0ELb1ELb1EEEEEEEEEvNT_6ParamsE,(.L_x_4552 - _ZN7cutlass13device_kernelIN5flash11enable_sm90INS1_16FlashAttnFwdSm90INS1_25CollectiveMainloopFwdSm90ILi2EN4cute5tupleIJNS5_1CILi1EEES8_S8_EEENS6_IJNS7_ILi64EEESA_SA_EEELi512ENS_10bfloat16_tEfNS_4arch4Sm90ELb0ELb0ELb1ELb1ELb0ELb1ELb0ELb0ELb0ELb0ELb0ELb0EEENS1_21CollectiveEpilogueFwdINS6_IJSA_NS7_ILi512EEESA_EEES9_SC_SE_Li256ELb1ELb0ELb0ELb0EEENS1_36VarlenDynamicPersistentTileSchedulerILi64ELi64ELi256ELi32ELb0ELb0ELb1ELb0ELb1ELb1EEEEEEEEEvNT_6ParamsE)
        .other          _ZN7cutlass13device_kernelIN5flash11enable_sm90INS1_16FlashAttnFwdSm90INS1_25CollectiveMainloopFwdSm90ILi2EN4cute5tupleIJNS5_1CILi1EEES8_S8_EEENS6_IJNS7_ILi64EEESA_SA_EEELi512ENS_10bfloat16_tEfNS_4arch4Sm90ELb0ELb0ELb1ELb1ELb0ELb1ELb0ELb0ELb0ELb0ELb0ELb0EEENS1_21CollectiveEpilogueFwdINS6_IJSA_NS7_ILi512EEESA_EEES9_SC_SE_Li256ELb1ELb0ELb0ELb0EEENS1_36VarlenDynamicPersistentTileSchedulerILi64ELi64ELi256ELi32ELb0ELb0ELb1ELb0ELb1ELb1EEEEEEEEEvNT_6ParamsE,@"STO_CUDA_ENTRY STV_DEFAULT"
_ZN7cutlass13device_kernelIN5flash11enable_sm90INS1_16FlashAttnFwdSm90INS1_25CollectiveMainloopFwdSm90ILi2EN4cute5tupleIJNS5_1CILi1EEES8_S8_EEENS6_IJNS7_ILi64EEESA_SA_EEELi512ENS_10bfloat16_tEfNS_4arch4Sm90ELb0ELb0ELb1ELb1ELb0ELb1ELb0ELb0ELb0ELb0ELb0ELb0EEENS1_21CollectiveEpilogueFwdINS6_IJSA_NS7_ILi512EEESA_EEES9_SC_SE_Li256ELb1ELb0ELb0ELb0EEENS1_36VarlenDynamicPersistentTileSchedulerILi64ELi64ELi256ELi32ELb0ELb0ELb1ELb0ELb1ELb1EEEEEEEEEvNT_6ParamsE:
[----:B------:R-:W0:Y:S02]  /*0000*/  LDC R1, c[0x0][0x28] ;  /* 0x00000a00ff017b82 */ /* 0x000e240000000800 */
[----:B0-----:R-:W-:Y:S01]  /*0010*/  VIADD R1, R1, 0xffffffc0 ;  /* 0xffffffc001017836 */ /* 0x001fe20000000000 */
[----:B------:R-:W0:Y:S01]  /*0020*/  S2R R3, SR_TID.X ;  /* 0x0000000000037919 */ /* 0x000e220000002100 */
[----:B------:R-:W-:Y:S01]  /*0030*/  ELECT P0, URZ, PT ;  /* 0x00000000003f782f */ /* 0x000fe20003800000 */
[----:B------:R-:W-:Y:S01]  /*0040*/  BSSY B0, `(.L_x_437) ;  /* 0x0000016000007945 */ /* 0x000fe20003800000 */
[----:B0-----:R-:W-:-:S05]  /*0050*/  SHF.R.U32.HI R0, RZ, 0x5, R3 ;  /* 0x00000005ff007819 */ /* 0x001fca0000011603 */
[----:B------:R-:W0:Y:S02]  /*0060*/  SHFL.IDX PT, R2, R0, RZ, 0x1f ;  /* 0x00001fff00027589 */ /* 0x000e2400000e0000 */
[----:B0-----:R-:W-:-:S13]  /*0070*/  ISETP.EQ.AND P0, PT, R2, RZ, P0 ;  /* 0x000000ff0200720c */ /* 0x001fda0000702270 */
        /* <DEDUP_REMOVED lines=17> */
[----:B0-----:R-:W-:Y:S01]  /*0190*/  NOP ;  /* 0x0000000000007918 */ /* 0x001fe20000000000 */
.L_x_438:
[----:B------:R-:W-:Y:S05]  /*01a0*/  BSYNC B0 ;  /* 0x0000000000007941 */ /* 0x000fea0003800000 */
.L_x_437:
[----:B------:R-:W-:Y:S01]  /*01b0*/  SHF.R.U32.HI R3, RZ, 0x7, R3 ;  /* 0x00000007ff037819 */ /* 0x000fe20000011603 */
[----:B------:R-:W-:Y:S01]  /*01c0*/  VOTEU.ANY UP0, P0 ;  /* 0x00000000003f7886 */ /* 0x000fe20000000100 */
[----:B------:R-:W0:Y:S01]  /*01d0*/  SHFL.IDX PT, R2, R0, RZ, 0x1f ;  /* 0x00001fff00027589 */ /* 0x000e2200000e0000 */
[----:B------:R-:W-:Y:S01]  /*01e0*/  UMOV UR4, 0x1 ;  /* 0x0000000100047882 */ /* 0x000fe20000000000 */
[----:B------:R-:W-:Y:S01]  /*01f0*/  UMOV UR7, 0x100 ;  /* 0x0000010000077882 */ /* 0x000fe20000000000 */
[----:B------:R-:W-:Y:S01]  /*0200*/  VOTEU.ANY UP1, P0 ;  /* 0x00000000003f7886 */ /* 0x000fe20000020100 */
[----:B------:R-:W1:Y:S01]  /*0210*/  SHFL.IDX PT, R3, R3, RZ, 0x1f ;  /* 0x00001fff03037589 */ /* 0x000e6200000e0000 */
[----:B------:R-:W2:Y:S01]  /*0220*/  @UP0 S2UR UR8, SR_CgaCtaId ;  /* 0x00000000000809c3 */ /* 0x000ea20000008800 */
[----:B------:R-:W-:Y:S01]  /*0230*/  @UP0 UMOV UR6, 0x400 ;  /* 0x0000040000060882 */ /* 0x000fe20000000000 */
[----:B------:R-:W-:-:S04]  /*0240*/  @UP0 UIADD3 UR4, -UR4, 0x100000, URZ ;  /* 0x0010000004040890 */ /* 0x000fc8000fffe13f */
[----:B------:R-:W-:Y:S02]  /*0250*/  @UP0 USHF.L.U32 UR5, UR4, 0xb, URZ ;  /* 0x0000000b04050899 */ /* 0x000fe4000800063f */
[----:B------:R-:W-:Y:S01]  /*0260*/  @UP0 USHF.L.U32 UR4, UR4, 0x1, URZ ;  /* 0x0000000104040899 */ /* 0x000fe2000800063f */
[----:B0-----:R-:W-:Y:S01]  /*0270*/  ISETP.NE.AND P1, PT, R2, RZ, PT ;  /* 0x000000ff0200720c */ /* 0x001fe20003f25270 */
[----:B-1----:R0:W-:Y:S01]  /*0280*/  STL [R1], R3 ;  /* 0x0000000301007387 */ /* 0x0021e20000100800 */
[----:B--2---:R-:W-:Y:S02]  /*0290*/  @UP0 ULEA UR8, UR8, UR6, 0x18 ;  /* 0x0000000608080291 */ /* 0x004fe4000f8ec03f */
[----:B------:R-:W-:-:S04]  /*02a0*/  @UP0 UIADD3 UR6, -UR7, 0x100000, URZ ;  /* 0x0010000007060890 */ /* 0x000fc8000fffe13f */
[----:B------:R-:W-:Y:S02]  /*02b0*/  @UP0 USHF.L.U32 UR7, UR6, 0xb, URZ ;  /* 0x0000000b06070899 */ /* 0x000fe4000800063f */
[----:B------:R-:W-:Y:S01]  /*02c0*/  @UP0 USHF.L.U32 UR6, UR6, 0x1, URZ ;  /* 0x0000000106060899 */ /* 0x000fe2000800063f */
[----:B------:R-:W-:Y:S01]  /*02d0*/  VOTEU.ANY UP0, P0 ;  /* 0x00000000003f7886 */ /* 0x000fe20000000100 */
[----:B------:R-:W1:Y:S04]  /*02e0*/  FENCE.VIEW.ASYNC.S ;  /* 0x00000000000073c6 */ /* 0x000e680000000000 */
[----:B-1----:R0:W1:Y:S06]  /*02f0*/  @UP0 SYNCS.EXCH.64 URZ, [UR8+0x28c00], UR4 ;  /* 0x028c0004083f05b2 */ /* 0x00206c0008000100 */
[----:B------:R0:W2:Y:S02]  /*0300*/  @UP1 SYNCS.EXCH.64 URZ, [UR8+0x28c20], UR6 ;  /* 0x028c2006083f15b2 */ /* 0x0000a40008000100 */
[----:B0-----:R-:W-:Y:S05]  /*0310*/  @P1 BRA `(.L_x_439) ;  /* 0x0000000000381947 */ /* 0x001fea0003800000 */
[----:B------:R-:W0:Y:S01]  /*0320*/  S2UR UR5, SR_CgaCtaId ;  /* 0x00000000000579c3 */ /* 0x000e220000008800 */
        /* <DEDUP_REMOVED lines=8> */
[----:B0-----:R0:W3:Y:S01]  /*03b0*/  SYNCS.EXCH.64 URZ, [UR6+0x28c30], UR4 ;  /* 0x028c3004063f75b2 */ /* 0x0010e20008000100 */
[----:B------:R0:W4:Y:S01]  /*03c0*/  SYNCS.EXCH.64 URZ, [UR6+0x28c40], UR4 ;  /* 0x028c4004063f75b2 */ /* 0x0001220008000100 */
[----:B------:R0:W0:Y:S01]  /*03d0*/  SYNCS.EXCH.64 URZ, [UR6+0x28c38], UR4 ;  /* 0x028c3804063f75b2 */ /* 0x0000220008000100 */
[----:B------:R0:W0:Y:S01]  /*03e0*/  SYNCS.EXCH.64 URZ, [UR6+0x28c48], UR4 ;  /* 0x028c4804063f75b2 */ /* 0x0000220008000100 */
[----:B------:R-:W-:Y:S01]  /*03f0*/  NOP ;  /* 0x0000000000007918 */ /* 0x000fe20000000000 */
.L_x_439:
[----:B------:R-:W5:Y:S01]  /*0400*/  SHFL.IDX PT, R2, R0, RZ, 0x1f ;  /* 0x00001fff00027589 */ /* 0x000f6200000e0000 */
[----:B------:R-:W-:Y:S01]  /*0410*/  NOP ;  /* 0x0000000000007918 */ /* 0x000fe20000000000 */
[----:B-----5:R-:W-:-:S13]  /*0420*/  ISETP.NE.AND P0, PT, R2, RZ, PT ;  /* 0x000000ff0200720c */ /* 0x020fda0003f05270 */
        /* <DEDUP_REMOVED lines=17> */
[----:B------:R0:W0:Y:S01]  /*0540*/  SYNCS.EXCH.64 URZ, [UR8+0x28c68], UR4 ;  /* 0x028c6804083f75b2 */ /* 0x0000220008000100 */
[----:B------:R-:W-:Y:S01]  /*0550*/  NOP ;  /* 0x0000000000007918 */ /* 0x000fe20000000000 */
.L_x_440:
[----:B------:R-:W5:Y:S01]  /*0560*/  SHFL.IDX PT, R2, R0, RZ, 0x1f ;  /* 0x00001fff00027589 */ /* 0x000f6200000e0000 */
[----:B------:R-:W-:Y:S01]  /*0570*/  NOP ;  /* 0x0000000000007918 */ /* 0x000fe20000000000 */
[----:B-----5:R-:W-:-:S13]  /*0580*/  ISETP.NE.AND P0, PT, R2, RZ, PT ;  /* 0x000000ff0200720c */ /* 0x020fda0003f05270 */
        /* <DEDUP_REMOVED lines=13> */
[----:B------:R0:W0:Y:S01]  /*0660*/  SYNCS.EXCH.64 URZ, [UR6+0x28c88], UR4 ;  /* 0x028c8804063f75b2 */ /* 0x0000220008000100 */
[----:B------:R-:W-:Y:S01]  /*0670*/  NOP ;  /* 0x0000000000007918 */ /* 0x000fe20000000000 */
.L_x_441:
        /* <DEDUP_REMOVED lines=22> */
.L_x_442:
        /* <DEDUP_REMOVED lines=22> */
.L_x_443:
[----:B------:R-:W-:Y:S01]  /*0940*/  IMAD.MOV.U32 R2, RZ, RZ, 0x1 ;  /* 0x00000001ff027424 */ /* 0x000fe200078e00ff */
[----:B------:R-:W-:Y:S01]  /*0950*/  ISETP.NE.AND P0, PT, R3, RZ, PT ;  /* 0x000000ff0300720c */ /* 0x000fe20003f05270 */
[----:B------:R-:W-:Y:S01]  /*0960*/  NOP ;  /* 0x0000000000007918 */ /* 0x000fe20000000000 */
[----:B------:R-:W-:Y:S01]  /*0970*/  ULDC.64 UR40, c[0x0][0x208] ;  /* 0x0000820000287ab9 */ /* 0x000fe20000000a00 */
[----:B------:R-:W-:Y:S01]  /*0980*/  BSSY B8, `(.L_x_444) ;  /* 0x0001442000087945 */ /* 0x000fe20003800000 */
[----:B------:R-:W-:-:S05]  /*0990*/  SEL R2, R2, 0x2, !P0 ;  /* 0x0000000202027807 */ /* 0x000fca0004000000 */
[----:B------:R0:W-:Y:S02]  /*09a0*/  STL [R1+0x38], R2 ;  /* 0x0000380201007387 */ /* 0x0001e40000100800 */
[----:B01234-:R-:W-:Y:S06]  /*09b0*/  BAR.SYNC.DEFER_BLOCKING 0x0 ;  /* 0x0000000000007b1d */ /* 0x01ffec0000010000 */
[----:B------:R-:W-:Y:S05]  /*09c0*/  @!P0 BRA `(.L_x_445) ;  /* 0x000000e400a08947 */ /* 0x000fea0003800000 */
.L_x_446:
[----:B------:R-:W-:-:S08]  /*09d0*/  NOP ;  /* 0x0000000000007918 */ /* 0x000fd00000000000 */
[----:B------:R-:W0:Y:S02]  /*09e0*/  USETMAXREG.TRY_ALLOC.CTAPOOL UP0, 0xf0 ;  /* 0x000000f0000079c8 */ /* 0x000e240008000600 */
[----:B0-----:R-:W-:-:S13]  /*09f0*/  PLOP3.LUT P0, PT, PT, PT, UP0, 0x80, 0x0 ;  /* 0x000000000000781c */ /* 0x001fda0003f0f008 */
[----:B------:R-:W-:Y:S05]  /*0a00*/  @!P0 BRA `(.L_x_446) ;  /* 0xfffffffc00f08947 */ /* 0x000fea000383ffff */
[----:B------:R-:W0:Y:S01]  /*0a10*/  S2R R0, SR_TID.X ;  /* 0x0000000000007919 */ /* 0x000e220000002100 */
[----:B------:R-:W1:Y:S01]  /*0a20*/  S2UR UR5, SR_CgaCtaId ;  /* 0x00000000000579c3 */ /* 0x000e620000008800 */
[----:B------:R-:W-:Y:S02]  /*0a30*/  UMOV UR4, 0x400 ;  /* 0x0000040000047882 */ /* 0x000fe40000000000 */
[----:B-1----:R-:W-:-:S06]  /*0a40*/  ULEA UR4, UR5, UR4, 0x18 ;  /* 0x0000000405047291 */ /* 0x002fcc000f8ec03f */
[----:B------:R-:W-:Y:S01]  /*0a50*/  IMAD.U32 R2, RZ, RZ, UR4 ;  /* 0x00000004ff027e24 */ /* 0x000fe2000f8e00ff */
[----:B0-----:R-:W-:Y:S01]  /*0a60*/  SHF.R.U32.HI R0, RZ, 0x7, R0 ;  /* 0x00000007ff007819 */ /* 0x001fe20000011600 */
[----:B------:R-:W-:-:S03]  /*0a70*/  ULDC UR4, c[0x0][0xc14] ;  /* 0x0003050000047ab9 */ /* 0x000fc60000000800 */
[----:B------:R-:W-:Y:S02]  /*0a80*/  ISETP.NE.AND P0, PT, R0, 0x1, PT ;  /* 0x000000010000780c */ /* 0x000fe40003f05270 */
[----:B------:R-:W0:Y:S11]  /*0a90*/  S2R R0, SR_TID.X ;  /* 0x0000000000007919 */ /* 0x000e360000002100 */
[----:B------:R-:W-:Y:S06]  /*0aa0*/  @!P0 BAR.ARV 0x8, 0xa0 ;  /* 0x0202800000008b1d */ /* 0x000fec0000002000 */
[----:B0-----:R-:W-:-:S13]  /*0ab0*/  ISETP.GE.U32.AND P0, PT, R0, 0x100, PT ;  /* 0x000001000000780c */ /* 0x001fda0003f06070 */
[----:B------:R-:W-:Y:S08]  /*0ac0*/  @P0 BAR.ARV 0xf, 0x100 ;  /* 0x03c4000000000b1d */ /* 0x000ff00000002000 */
[----:B------:R-:W-:Y:S06]  /*0ad0*/  BAR.SYNC.DEFER_BLOCKING 0x5, 0x120 ;  /* 0x0144800000007b1d */ /* 0x000fec0000010000 */
[----:B------:R-:W0:Y:S02]  /*0ae0*/  LDS.128 R24, [R2+0x28cd0] ;  /* 0x028cd00002187984 */ /* 0x000e240000000c00 */
[----:B------:R-:W-:Y:S06]  /*0af0*/  BAR.ARV 0x4, 0x120 ;  /* 0x0104800000007b1d */ /* 0x000fec0000002000 */
[----:B0-----:R-:W-:-:S13]  /*0b00*/  ISETP.GE.AND P0, PT, R27, UR4, PT ;  /* 0x000000041b007c0c */ /* 0x001fda000bf06270 */
[----:B------:R-:W-:Y:S05]  /*0b10*/  @P0 BRA `(.L_x_447) ;  /* 0x0000014000a00947 */ /* 0x000fea0003800000 */
[----:B------:R-:W2:Y:S01]  /*0b20*/  LDL.LU R16, [R1+0x38] ;  /* 0x0000380001107983 */ /* 0x000ea20000300800 */
[----:B------:R-:W-:-:S05]  /*0b30*/  VIADD R212, R0, 0xffffff80 ;  /* 0xffffff8000d47836 */ /* 0x000fca0000000000 */
[----:B------:R-:W-:-:S04]  /*0b40*/  SHF.R.S32.HI R3, RZ, 0x1f, R212 ;  /* 0x0000001fff037819 */ /* 0x000fc800000114d4 */
[CC--:B------:R-:W-:Y:S02]  /*0b50*/  LEA.HI R5, R3.reuse, R212.reuse, RZ, 0x7 ;  /* 0x000000d403057211 */ /* 0x0c0fe400078f38ff */
[-C--:B------:R-:W-:Y:S02]  /*0b60*/  LEA.HI R4, R3, R212.reuse, RZ, 0x4 ;  /* 0x000000d403047211 */ /* 0x080fe400078f20ff */
[----:B------:R-:W-:Y:S02]  /*0b70*/  LOP3.LUT R7, R5, 0xffffff80, RZ, 0xc0, !PT ;  /* 0xffffff8005077812 */ /* 0x000fe400078ec0ff */
[----:B------:R-:W-:Y:S02]  /*0b80*/  LOP3.LUT R9, R4, 0xfffffff0, RZ, 0xc0, !PT ;  /* 0xfffffff004097812 */ /* 0x000fe400078ec0ff */
[----:B------:R-:W-:Y:S01]  /*0b90*/  LEA.HI R0, R3, R212, RZ, 0x5 ;  /* 0x000000d403007211 */ /* 0x000fe200078f28ff */
[C---:B------:R-:W-:Y:S01]  /*0ba0*/  IMAD.IADD R7, R212.reuse, 0x1, -R7 ;  /* 0x00000001d4077824 */ /* 0x040fe200078e0a07 */
[----:B------:R-:W-:Y:S01]  /*0bb0*/  SHF.R.S32.HI R13, RZ, 0x4, R4 ;  /* 0x00000004ff0d7819 */ /* 0x000fe20000011404 */
[----:B------:R-:W-:Y:S01]  /*0bc0*/  IMAD.IADD R11, R212, 0x1, -R9 ;  /* 0x00000001d40b7824 */ /* 0x000fe200078e0a09 */
[----:B------:R-:W-:-:S02]  /*0bd0*/  SHF.R.S32.HI R189, RZ, 0x5, R0 ;  /* 0x00000005ffbd7819 */ /* 0x000fc40000011400 */
[----:B------:R-:W-:Y:S02]  /*0be0*/  SHF.R.S32.HI R10, RZ, 0x1f, R0 ;  /* 0x0000001fff0a7819 */ /* 0x000fe40000011400 */
[----:B------:R-:W-:Y:S02]  /*0bf0*/  SHF.R.S32.HI R0, RZ, 0x1f, R7 ;  /* 0x0000001fff007819 */ /* 0x000fe40000011407 */
[----:B------:R-:W-:Y:S02]  /*0c00*/  SHF.R.S32.HI R6, RZ, 0x1f, R11 ;  /* 0x0000001fff067819 */ /* 0x000fe4000001140b */
[----:B------:R-:W-:Y:S02]  /*0c10*/  LEA.HI R9, R4, R13, RZ, 0x1 ;  /* 0x0000000d04097211 */ /* 0x000fe400078f08ff */
[----:B------:R-:W-:Y:S02]  /*0c20*/  LEA.HI R4, R0, R7, RZ, 0x2 ;  /* 0x0000000700047211 */ /* 0x000fe400078f10ff */
[----:B------:R-:W-:-:S02]  /*0c30*/  LEA.HI R8, R6, R11, RZ, 0x3 ;  /* 0x0000000b06087211 */ /* 0x000fc400078f18ff */
[----:B------:R-:W-:Y:S02]  /*0c40*/  LOP3.LUT R12, R9, 0x1ffffffe, RZ, 0xc0, !PT ;  /* 0x1ffffffe090c7812 */ /* 0x000fe400078ec0ff */
[--C-:B------:R-:W-:Y:S02]  /*0c50*/  SHF.R.S32.HI R6, RZ, 0x2, R4.reuse ;  /* 0x00000002ff067819 */ /* 0x100fe40000011404 */
[----:B------:R-:W-:Y:S02]  /*0c60*/  SHF.R.S32.HI R9, RZ, 0x1f, R4 ;  /* 0x0000001fff097819 */ /* 0x000fe40000011404 */
[----:B------:R-:W-:Y:S02]  /*0c70*/  LEA.HI R14, R10, R189, RZ, 0x2 ;  /* 0x000000bd0a0e7211 */ /* 0x000fe400078f10ff */
[----:B------:R-:W-:Y:S02]  /*0c80*/  LOP3.LUT R10, R8, 0xfffffff8, RZ, 0xc0, !PT ;  /* 0xfffffff8080a7812 */ /* 0x000fe400078ec0ff */
[----:B------:R-:W-:-:S02]  /*0c90*/  LEA.HI R9, R9, R6, RZ, 0x3 ;  /* 0x0000000609097211 */ /* 0x000fc400078f18ff */
[----:B------:R-:W-:Y:S02]  /*0ca0*/  SHF.R.S32.HI R206, RZ, 0x7, R5 ;  /* 0x00000007ffce7819 */ /* 0x000fe40000011405 */
[----:B------:R-:W-:Y:S02]  /*0cb0*/  LOP3.LUT R14, R14, 0x3ffffc, RZ, 0xc0, !PT ;  /* 0x003ffffc0e0e7812 */ /* 0x000fe400078ec0ff */
[----:B------:R-:W-:Y:S02]  /*0cc0*/  IADD3 R10, R11, -R10, RZ ;  /* 0x8000000a0b0a7210 */ /* 0x000fe40007ffe0ff */
[----:B------:R-:W-:Y:S01]  /*0cd0*/  LOP3.LUT R9, R9, 0xfffffff8, RZ, 0xc0, !PT ;  /* 0xfffffff809097812 */ /* 0x000fe200078ec0ff */
[----:B------:R-:W-:Y:S01]  /*0ce0*/  IMAD R15, R206, 0x100, R11 ;  /* 0x00000100ce0f7824 */ /* 0x000fe200078e020b */
[----:B------:R-:W-:Y:S01]  /*0cf0*/  LEA.HI R0, R0, R7, RZ, 0x5 ;  /* 0x0000000700007211 */ /* 0x000fe200078f28ff */
[----:B------:R-:W-:Y:S01]  /*0d00*/  IMAD.IADD R14, R189, 0x1, -R14 ;  /* 0x00000001bd0e7824 */ /* 0x000fe200078e0a0e */
[----:B------:R-:W-:Y:S01]  /*0d10*/  IADD3 R9, R6, -R9, RZ ;  /* 0x8000000906097210 */ /* 0x000fe20007ffe0ff */
[----:B------:R-:W-:Y:S01]  /*0d20*/  IMAD.IADD R12, R13, 0x1, -R12 ;  /* 0x000000010d0c7824 */ /* 0x000fe200078e0a0c */
[----:B------:R-:W-:Y:S01]  /*0d30*/  LEA.HI R6, R3, R212, RZ, 0x2 ;  /* 0x000000d403067211 */ /* 0x000fe200078f10ff */
[----:B------:R-:W-:Y:S01]  /*0d40*/  IMAD.SHL.U32 R11, R10, 0x40, RZ ;  /* 0x000000400a0b7824 */ /* 0x000fe200078e00ff */
[----:B------:R-:W-:Y:S01]  /*0d50*/  SHF.R.S32.HI R0, RZ, 0x5, R0 ;  /* 0x00000005ff007819 */ /* 0x000fe20000011400 */
[----:B------:R-:W-:Y:S01]  /*0d60*/  IMAD R15, R14, 0x10, R15 ;  /* 0x000000100e0f7824 */ /* 0x000fe200078e020f */
[----:B------:R-:W-:Y:S01]  /*0d70*/  SHF.R.S32.HI R19, RZ, 0x2, R6 ;  /* 0x00000002ff137819 */ /* 0x000fe20000011406 */
[----:B------:R-:W-:Y:S01]  /*0d80*/  IMAD.SHL.U32 R12, R12, 0x8, RZ ;  /* 0x000000080c0c7824 */ /* 0x000fe200078e00ff */
[----:B------:R-:W-:Y:S01]  /*0d90*/  LOP3.LUT R11, R11, 0x1c0, RZ, 0xc0, !PT ;  /* 0x000001c00b0b7812 */ /* 0x000fe200078ec0ff */
[----:B------:R-:W-:Y:S01]  /*0da0*/  IMAD.SHL.U32 R8, R8, 0x40, RZ ;  /* 0x0000004008087824 */ /* 0x000fe200078e00ff */
[----:B------:R-:W-:Y:S01]  /*0db0*/  LOP3.LUT R4, R4, 0x7ffffffc, RZ, 0xc0, !PT ;  /* 0x7ffffffc04047812 */ /* 0x000fe200078ec0ff */
[--C-:B------:R-:W-:Y:S01]  /*0dc0*/  IMAD.U32 R210, R15, 0x40, R12.reuse ;  /* 0x000000400fd27824 */ /* 0x100fe200078e000c */
[----:B------:R-:W-:Y:S01]  /*0dd0*/  LOP3.LUT R12, R11, 0x8, R12, 0xf8, !PT ;  /* 0x000000080b0c7812 */ /* 0x000fe200078ef80c */
[----:B------:R-:W-:Y:S01]  /*0de0*/  IMAD R188, R0, 0x10, R9 ;  /* 0x0000001000bc7824 */ /* 0x000fe200078e0209 */
[----:B------:R-:W-:Y:S01]  /*0df0*/  SHF.R.U32.HI R11, RZ, 0x3, R11 ;  /* 0x00000003ff0b7819 */ /* 0x000fe2000001160b */
[----:B------:R-:W-:Y:S01]  /*0e00*/  VIADD R215, R19, 0x20 ;  /* 0x0000002013d77836 */ /* 0x000fe20000000000 */
[----:B------:R-:W-:-:S02]  /*0e10*/  LOP3.LUT R8, R8, 0x7ffffe00, RZ, 0xc0, !PT ;  /* 0x7ffffe0008087812 */ /* 0x000fc400078ec0ff */
[----:B------:R-:W-:Y:S01]  /*0e20*/  LEA.HI R0, R3, R212, RZ, 0x3 ;  /* 0x000000d403007211 */ /* 0x000fe200078f18ff */
[----:B------:R-:W-:Y:S01]  /*0e30*/  IMAD.IADD R4, R7, 0x1, -R4 ;  /* 0x0000000107047824 */ /* 0x000fe200078e0a04 */
[----:B------:R-:W-:Y:S01]  /*0e40*/  LOP3.LUT R11, R12, R11, RZ, 0x3c, !PT ;  /* 0x0000000b0c0b7212 */ /* 0x000fe200078e3cff */
[----:B------:R-:W-:Y:S01]  /*0e50*/  IMAD R8, R189, 0x400, R8 ;  /* 0x00000400bd087824 */ /* 0x000fe200078e0208 */
[----:B------:R-:W-:Y:S02]  /*0e60*/  SHF.R.S32.HI R192, RZ, 0x3, R0 ;  /* 0x00000003ffc07819 */ /* 0x000fe40000011400 */
[----:B------:R-:W-:Y:S02]  /*0e70*/  LOP3.LUT R3, R0, 0x1ffffff8, RZ, 0xc0, !PT ;  /* 0x1ffffff800037812 */ /* 0x000fe400078ec0ff */
[----:B------:R-:W-:Y:S02]  /*0e80*/  LOP3.LUT R7, R6, 0xfffffffc, RZ, 0xc0, !PT ;  /* 0xfffffffc06077812 */ /* 0x000fe400078ec0ff */
[----:B------:R-:W-:Y:S01]  /*0e90*/  SHF.R.S32.HI R0, RZ, 0x1f, R215 ;  /* 0x0000001fff007819 */ /* 0x000fe200000114d7 */
[----:B------:R-:W-:Y:S01]  /*0ea0*/  IMAD.IADD R11, R8, 0x1, R11 ;  /* 0x00000001080b7824 */ /* 0x000fe200078e020b */
[----:B------:R-:W-:Y:S01]  /*0eb0*/  R2P PR, R10, 0x6 ;  /* 0x000000060a007804 */ /* 0x000fe20000000000 */
[----:B------:R-:W-:Y:S01]  /*0ec0*/  IMAD.IADD R204, R212, 0x1, -R7 ;  /* 0x00000001d4cc7824 */ /* 0x000fe200078e0a07 */
[----:B------:R-:W-:Y:S01]  /*0ed0*/  LEA.HI R0, R0, R215, RZ, 0x3 ;  /* 0x000000d700007211 */ /* 0x000fe200078f18ff */
[----:B------:R-:W-:-:S02]  /*0ee0*/  IMAD.SHL.U32 R208, R215, 0x40, RZ ;  /* 0x00000040d7d07824 */ /* 0x000fc400078e00ff */
[----:B------:R-:W-:Y:S01]  /*0ef0*/  IMAD R194, R11, 0x2, R2 ;  /* 0x000000020bc27824 */ /* 0x000fe200078e0202 */
[----:B------:R-:W-:Y:S01]  /*0f00*/  SHF.R.S32.HI R6, RZ, 0x1f, R6 ;  /* 0x0000001fff067819 */ /* 0x000fe20000011406 */
[----:B------:R-:W-:Y:S01]  /*0f10*/  IMAD.SHL.U32 R209, R0, 0x40, RZ ;  /* 0x0000004000d17824 */ /* 0x000fe200078e00ff */
[----:B------:R-:W-:Y:S02]  /*0f20*/  LEA.HI R5, R5, R206, RZ, 0x1 ;  /* 0x000000ce05057211 */ /* 0x000fe400078f08ff */
[----:B------:R-:W-:Y:S02]  /*0f30*/  LOP3.LUT R208, R208, 0x1c0, RZ, 0xc0, !PT ;  /* 0x000001c0d0d07812 */ /* 0x000fe400078ec0ff */
[----:B------:R-:W-:Y:S02]  /*0f40*/  MOV R196, 0x40 ;  /* 0x0000004000c47802 */ /* 0x000fe40000000f00 */
[----:B------:R-:W-:Y:S02]  /*0f50*/  IADD3 R197, R194, 0x26800, RZ ;  /* 0x00026800c2c57810 */ /* 0x000fe40007ffe0ff */
[----:B------:R-:W-:-:S02]  /*0f60*/  LEA.HI R6, R6, R19, RZ, 0x3 ;  /* 0x0000001306067211 */ /* 0x000fc400078f18ff */
[----:B------:R-:W-:Y:S02]  /*0f70*/  LOP3.LUT R5, R5, 0xfffffe, RZ, 0xc0, !PT ;  /* 0x00fffffe05057812 */ /* 0x000fe400078ec0ff */
[----:B------:R-:W-:Y:S02]  /*0f80*/  SHF.R.U32.HI R214, RZ, 0x3, R208 ;  /* 0x00000003ffd67819 */ /* 0x000fe400000116d0 */
[----:B------:R-:W-:Y:S01]  /*0f90*/  LOP3.LUT R209, R209, 0xfffffe00, RZ, 0xc0, !PT ;  /* 0xfffffe00d1d17812 */ /* 0x000fe200078ec0ff */
[----:B------:R-:W-:Y:S01]  /*0fa0*/  VIADD R195, R194, 0x26820 ;  /* 0x00026820c2c37836 */ /* 0x000fe20000000000 */
[----:B------:R-:W-:Y:S01]  /*0fb0*/  SEL R196, R196, 0xffffffc0, !P2 ;  /* 0xffffffc0c4c47807 */ /* 0x000fe20005000000 */
[----:B------:R-:W-:Y:S01]  /*0fc0*/  IMAD.IADD R3, R212, 0x1, -R3 ;  /* 0x00000001d4037824 */ /* 0x000fe200078e0a03 */
[----:B------:R-:W-:Y:S01]  /*0fd0*/  LOP3.LUT R6, R6, 0xfffffff8, RZ, 0xc0, !PT ;  /* 0xfffffff806067812 */ /* 0x000fe200078ec0ff */
[C---:B------:R-:W-:Y:S02]  /*0fe0*/  @P1 VIADD R195, R197.reuse, 0xffffffe0 ;  /* 0xffffffe0c5c31836 */ /* 0x040fe40000000000 */
[----:B------:R-:W-:Y:S01]  /*0ff0*/  IMAD.IADD R5, R206, 0x1, -R5 ;  /* 0x00000001ce057824 */ /* 0x000fe200078e0a05 */
[----:B------:R-:W-:Y:S01]  /*1000*/  CS2R R22, SRZ ;  /* 0x0000000000167805 */ /* 0x000fe2000001ff00 */
[----:B------:R-:W-:Y:S01]  /*1010*/  IMAD.IADD R197, R197, 0x1, R196 ;  /* 0x00000001c5c57824 */ /* 0x000fe200078e02c4 */
[----:B------:R-:W-:Y:S01]  /*1020*/  SHF.L.U32 R187, R3, 0x3, RZ ;  /* 0x0000000303bb7819 */ /* 0x000fe200000006ff */
[----:B------:R-:W-:Y:S01]  /*1030*/  IMAD.MOV.U32 R202, RZ, RZ, RZ ;  /* 0x000000ffffca7224 */ /* 0x000fe200078e00ff */
[----:B------:R-:W-:Y:S01]  /*1040*/  IADD3 R196, R196, R195, RZ ;  /* 0x000000c3c4c47210 */ /* 0x000fe20007ffe0ff */
[----:B------:R-:W-:-:S02]  /*1050*/  IMAD.MOV.U32 R185, RZ, RZ, RZ ;  /* 0x000000ffffb97224 */ /* 0x000fc400078e00ff */
[----:B------:R-:W-:Y:S02]  /*1060*/  IMAD.MOV.U32 R18, RZ, RZ, RZ ;  /* 0x000000ffff127224 */ /* 0x000fe400078e00ff */
[----:B------:R-:W-:Y:S02]  /*1070*/  IMAD.IADD R186, R19, 0x1, -R6 ;  /* 0x0000000113ba7824 */ /* 0x000fe400078e0a06 */
[----:B------:R-:W-:Y:S02]  /*1080*/  IMAD.SHL.U32 R191, R5, 0x100, RZ ;  /* 0x0000010005bf7824 */ /* 0x000fe400078e00ff */
[----:B------:R-:W-:Y:S01]  /*1090*/  IMAD.SHL.U32 R190, R4, 0x2, RZ ;  /* 0x0000000204be7824 */ /* 0x000fe200078e00ff */
[----:B--2---:R-:W-:Y:S01]  /*10a0*/  LOP3.LUT R184, R16, 0x1, RZ, 0xfc, !PT ;  /* 0x0000000110b87812 */ /* 0x004fe200078efcff */
[----:B------:R-:W-:-:S05]  /*10b0*/  IMAD.SHL.U32 R16, R204, 0x8, RZ ;  /* 0x00000008cc107824 */ /* 0x000fca00078e00ff */
[----:B------:R-:W-:-:S04]  /*10c0*/  LOP3.LUT R0, R208, 0x38, R16, 0xf8, !PT ;  /* 0x00000038d0007812 */ /* 0x000fc800078ef810 */
[----:B------:R-:W-:-:S05]  /*10d0*/  LOP3.LUT R207, R209, R0, R214, 0xf6, !PT ;  /* 0x00000000d1cf7212 */ /* 0x000fca00078ef6d6 */
[----:B------:R-:W-:-:S07]  /*10e0*/  IMAD R207, R207, 0x2, R2 ;  /* 0x00000002cfcf7824 */ /* 0x000fce00078e0202 */
.L_x_570:
[----:B0----5:R-:W0:Y:S01]  /*10f0*/  LDC.64 R4, c[0x0][0xc60] ;  /* 0x00031800ff047b82 */ /* 0x021e220000000a00 */
[----:B------:R-:W-:Y:S01]  /*1100*/  ULDC.64 UR4, c[0x0][0xa28] ;  /* 0x00028a0000047ab9 */ /* 0x000fe20000000a00 */
[----:B------:R-:W-:Y:S01]  /*1110*/  ULDC.64 UR8, c[0x0][0xa18] ;  /* 0x0002860000087ab9 */ /* 0x000fe20000000a00 */
[----:B------:R-:W-:Y:S01]  /*1120*/  ULDC.64 UR6, c[0x0][0xa08] ;  /* 0x0002820000067ab9 */ /* 0x000fe20000000a00 */
[----:B0-----:R-:W-:-:S05]  /*1130*/  IMAD.WIDE R4, R27, 0x4, R4 ;  /* 0x000000041b047825 */ /* 0x001fca00078e0204 */
[----:B--2---:R-:W2:Y:S01]  /*1140*/  LDG.E R201, desc[UR40][R4.64] ;  /* 0x0000002804c97981 */ /* 0x004ea2000c1e1900 */
[----:B------:R-:W-:Y:S01]  /*1150*/  ISETP.NE.U32.AND P2, PT, RZ, UR4, PT ;  /* 0x00000004ff007c0c */ /* 0x000fe2000bf45070 */
[----:B------:R-:W-:Y:S01]  /*1160*/  IMAD.MOV.U32 R3, RZ, RZ, RZ ;  /* 0x000000ffff037224 */ /* 0x000fe200078e00ff */
[----:B------:R-:W-:Y:S01]  /*1170*/  ISETP.NE.U32.AND P1, PT, RZ, UR8, PT ;  /* 0x00000008ff007c0c */ /* 0x000fe2000bf25070 */
[----:B------:R-:W-:Y:S01]  /*1180*/  IMAD.MOV.U32 R33, RZ, RZ, RZ ;  /* 0x000000ffff217224 */ /* 0x000fe200078e00ff */
[----:B------:R-:W-:Y:S02]  /*1190*/  ISETP.NE.AND.EX P2, PT, RZ, UR5, PT, P2 ;  /* 0x00000005ff007c0c */ /* 0x000fe4000bf45320 */
[----:B------:R-:W-:Y:S02]  /*11a0*/  ISETP.NE.AND.EX P1, PT, RZ, UR9, PT, P1 ;  /* 0x00000009ff007c0c */ /* 0x000fe4000bf25310 */
[----:B------:R-:W-:-:S04]  /*11b0*/  ISETP.NE.U32.AND P0, PT, RZ, UR6, PT ;  /* 0x00000006ff007c0c */ /* 0x000fc8000bf05070 */
[----:B------:R-:W-:Y:S02]  /*11c0*/  ISETP.NE.AND.EX P0, PT, RZ, UR7, PT, P0 ;  /* 0x00000007ff007c0c */ /* 0x000fe4000bf05300 */
[----:B--2---:R-:W-:Y:S01]  /*11d0*/  SHF.R.S32.HI R205, RZ, 0x1f, R201 ;  /* 0x0000001fffcd7819 */ /* 0x004fe200000114c9 */
[C---:B------:R-:W-:Y:S02]  /*11e0*/  IMAD.SHL.U32 R199, R201.reuse, 0x4, RZ ;  /* 0x00000004c9c77824 */ /* 0x040fe400078e00ff */
[C---:B------:R-:W-:Y:S02]  /*11f0*/  @P2 LEA R4, P3, R201.reuse, UR4, 0x2 ;  /* 0x00000004c9042c11 */ /* 0x040fe4000f8610ff */
[C-C-:B------:R-:W-:Y:S02]  /*1200*/  SHF.L.U64.HI R200, R201.reuse, 0x2, R205.reuse ;  /* 0x00000002c9c87819 */ /* 0x140fe400000102cd */
[----:B------:R-:W-:Y:S01]  /*1210*/  @P2 LEA.HI.X R5, R201, UR5, R205, 0x2, P3 ;  /* 0x00000005c9052c11 */ /* 0x000fe200098f14cd */
[----:B------:R-:W-:Y:S01]  /*1220*/  ULDC UR4, c[0x0][0x288] ;  /* 0x0000a20000047ab9 */ /* 0x000fe20000000800 */
[----:B----4-:R-:W-:-:S03]  /*1230*/  IADD3 R8, P4, R199, UR6, RZ ;  /* 0x00000006c7087c10 */ /* 0x010fc6000ff9e0ff */
[----:B------:R0:W5:Y:S01]  /*1240*/  @P2 LDG.E R3, desc[UR40][R4.64] ;  /* 0x0000002804032981 */ /* 0x000162000c1e1900 */
[----:B---3--:R-:W-:Y:S01]  /*1250*/  @P1 IADD3 R6, P2, R199, UR8, RZ ;  /* 0x00000008c7061c10 */ /* 0x008fe2000ff5e0ff */
[----:B------:R-:W-:Y:S01]  /*1260*/  IMAD.U32 R30, RZ, RZ, UR4 ;  /* 0x00000004ff1e7e24 */ /* 0x000fe2000f8e00ff */
[C---:B------:R-:W-:Y:S01]  /*1270*/  IADD3.X R9, R200.reuse, UR7, RZ, P4, !PT ;  /* 0x00000007c8097c10 */ /* 0x040fe2000a7fe4ff */
[----:B------:R-:W-:Y:S01]  /*1280*/  ULDC.64 UR4, c[0x0][0x3f8] ;  /* 0x0000fe0000047ab9 */ /* 0x000fe20000000a00 */
[----:B------:R-:W-:-:S03]  /*1290*/  @P1 IADD3.X R7, R200, UR9, RZ, P2, !PT ;  /* 0x00000009c8071c10 */ /* 0x000fc600097fe4ff */
[----:B------:R0:W5:Y:S01]  /*12a0*/  @P0 LDG.E R33, desc[UR40][R8.64] ;  /* 0x0000002808210981 */ /* 0x000162000c1e1900 */
[----:B------:R-:W-:Y:S01]  /*12b0*/  UISETP.NE.U32.AND UP0, UPT, UR4, URZ, UPT ;  /* 0x0000003f0400728c */ /* 0x000fe2000bf05070 */
[----:B------:R-:W-:Y:S02]  /*12c0*/  ULDC.64 UR8, c[0x0][0xa20] ;  /* 0x0002880000087ab9 */ /* 0x000fe40000000a00 */
[----:B------:R0:W5:Y:S01]  /*12d0*/  @P1 LDG.E R30, desc[UR40][R6.64] ;  /* 0x00000028061e1981 */ /* 0x000162000c1e1900 */
[----:B------:R-:W-:Y:S01]  /*12e0*/  UISETP.NE.AND.EX UP0, UPT, UR5, URZ, UPT, UP0 ;  /* 0x0000003f0500728c */ /* 0x000fe2000bf05300 */
[----:B------:R-:W-:Y:S01]  /*12f0*/  ULDC UR4, c[0x0][0x404] ;  /* 0x0001010000047ab9 */ /* 0x000fe20000000800 */
[----:B------:R-:W-:Y:S02]  /*1300*/  ISETP.NE.U32.AND P2, PT, RZ, UR8, PT ;  /* 0x00000008ff007c0c */ /* 0x000fe4000bf45070 */
[----:B------:R-:W-:Y:S01]  /*1310*/  USEL UR4, UR4, 0x1, UP0 ;  /* 0x0000000104047887 */ /* 0x000fe20008000000 */
[----:B------:R-:W-:Y:S01]  /*1320*/  ULDC UR5, c[0x0][0x2e0] ;  /* 0x0000b80000057ab9 */ /* 0x000fe20000000800 */
[----:B------:R-:W-:-:S02]  /*1330*/  ISETP.NE.AND.EX P2, PT, RZ, UR9, PT, P2 ;  /* 0x00000009ff007c0c */ /* 0x000fc4000bf45320 */
[----:B------:R-:W-:-:S03]  /*1340*/  UIMAD UR4, UR4, UR5, URZ ;  /* 0x00000005040472a4 */ /* 0x000fc6000f8e023f */
[----:B------:R-:W-:Y:S01]  /*1350*/  ULDC UR5, c[0x0][0x338] ;  /* 0x0000ce0000057ab9 */ /* 0x000fe20000000800 */
[----:B------:R-:W-:Y:S01]  /*1360*/  IMAD.MOV.U32 R203, RZ, RZ, R25 ;  /* 0x000000ffffcb7224 */ /* 0x000fe200078e0019 */
[----:B------:R-:W-:Y:S01]  /*1370*/  MOV R29, R201 ;  /* 0x000000c9001d7202 */ /* 0x000fe20000000f00 */
[----:B------:R-:W-:Y:S01]  /*1380*/  IMAD.MOV.U32 R198, RZ, RZ, R26 ;  /* 0x000000ffffc67224 */ /* 0x000fe200078e001a */
[----:B0-----:R-:W-:Y:S06]  /*1390*/  @P1 BRA `(.L_x_448) ;  /* 0x0000000000241947 */ /* 0x001fec0003800000 */
[----:B------:R-:W-:Y:S02]  /*13a0*/  ULDC.64 UR6, c[0x0][0xa00] ;  /* 0x0002800000067ab9 */ /* 0x000fe40000000a00 */
[----:B------:R-:W-:-:S04]  /*13b0*/  ISETP.NE.U32.AND P1, PT, RZ, UR6, PT ;  /* 0x00000006ff007c0c */ /* 0x000fc8000bf25070 */
[----:B------:R-:W-:-:S13]  /*13c0*/  ISETP.NE.AND.EX P1, PT, RZ, UR7, PT, P1 ;  /* 0x00000007ff007c0c */ /* 0x000fda000bf25310 */
[----:B------:R-:W-:Y:S05]  /*13d0*/  @!P1 BRA `(.L_x_448) ;  /* 0x0000000000149947 */ /* 0x000fea0003800000 */
[----:B------:R-:W0:Y:S02]  /*13e0*/  LDC.64 R4, c[0x0][0xa00] ;  /* 0x00028000ff047b82 */ /* 0x000e240000000a00 */
[----:B0-----:R-:W-:-:S05]  /*13f0*/  IMAD.WIDE R4, R29, 0x4, R4 ;  /* 0x000000041d047825 */ /* 0x001fca00078e0204 */
[----:B-----5:R-:W2:Y:S04]  /*1400*/  LDG.E R30, desc[UR40][R4.64] ;  /* 0x00000028041e7981 */ /* 0x020ea8000c1e1900 */
[----:B------:R-:W2:Y:S02]  /*1410*/  LDG.E R7, desc[UR40][R4.64+0x4] ;  /* 0x0000042804077981 */ /* 0x000ea4000c1e1900 */
[----:B--2---:R-:W-:-:S07]  /*1420*/  IMAD.IADD R30, R7, 0x1, -R30 ;  /* 0x00000001071e7824 */ /* 0x004fce00078e0a1e */
.L_x_448:
[----:B------:R-:W-:Y:S02]  /*1430*/  IMAD.U32 R24, RZ, RZ, UR5 ;  /* 0x00000005ff187e24 */ /* 0x000fe4000f8e00ff */
[----:B------:R-:W-:Y:S01]  /*1440*/  IMAD.U32 R28, RZ, RZ, UR4 ;  /* 0x00000004ff1c7e24 */ /* 0x000fe2000f8e00ff */
[----:B------:R-:W-:Y:S06]  /*1450*/  @!P2 BRA `(.L_x_449) ;  /* 0x000000000010a947 */ /* 0x000fec0003800000 */
[----:B------:R-:W-:-:S04]  /*1460*/  IADD3 R4, P0, R199, UR8, RZ ;  /* 0x00000008c7047c10 */ /* 0x000fc8000ff1e0ff */
[----:B------:R-:W-:-:S05]  /*1470*/  IADD3.X R5, R200, UR9, RZ, P0, !PT ;  /* 0x00000009c8057c10 */ /* 0x000fca00087fe4ff */
[----:B------:R0:W5:Y:S01]  /*1480*/  LDG.E R28, desc[UR40][R4.64] ;  /* 0x00000028041c7981 */ /* 0x000162000c1e1900 */
[----:B------:R-:W-:Y:S05]  /*1490*/  BRA `(.L_x_450) ;  /* 0x0000000000107947 */ /* 0x000fea0003800000 */
.L_x_449:
[----:B------:R-:W-:Y:S05]  /*14a0*/  @!P0 BRA `(.L_x_450) ;  /* 0x00000000000c8947 */ /* 0x000fea0003800000 */
[----:B------:R-:W2:Y:S04]  /*14b0*/  LDG.E R5, desc[UR40][R8.64] ;  /* 0x0000002808057981 */ /* 0x000ea8000c1e1900 */
[----:B------:R-:W2:Y:S02]  /*14c0*/  LDG.E R28, desc[UR40][R8.64+0x4] ;  /* 0x00000428081c7981 */ /* 0x000ea4000c1e1900 */
[----:B--2---:R-:W-:-:S07]  /*14d0*/  IMAD.IADD R28, R28, 0x1, -R5 ;  /* 0x000000011c1c7824 */ /* 0x004fce00078e0a05 */
.L_x_450:
[----:B------:R-:W-:Y:S02]  /*14e0*/  ULDC.64 UR4, c[0x0][0xa10] ;  /* 0x0002840000047ab9 */ /* 0x000fe40000000a00 */
[----:B------:R-:W-:-:S04]  /*14f0*/  ISETP.NE.U32.AND P0, PT, RZ, UR4, PT ;  /* 0x00000004ff007c0c */ /* 0x000fc8000bf05070 */
[----:B------:R-:W-:Y:S01]  /*1500*/  ISETP.NE.AND.EX P0, PT, RZ, UR5, PT, P0 ;  /* 0x00000005ff007c0c */ /* 0x000fe2000bf05300 */
[----:B------:R-:W-:-:S12]  /*1510*/  ULDC.64 UR4, c[0x0][0xa30] ;  /* 0x00028c0000047ab9 */ /* 0x000fd80000000a00 */
[----:B0-----:R-:W0:Y:S02]  /*1520*/  @P0 LDC.64 R4, c[0x0][0xa10] ;  /* 0x00028400ff040b82 */ /* 0x001e240000000a00 */
[----:B0-----:R-:W-:-:S05]  /*1530*/  @P0 IMAD.WIDE R4, R29, 0x4, R4 ;  /* 0x000000041d040825 */ /* 0x001fca00078e0204 */
[----:B------:R-:W2:Y:S04]  /*1540*/  @P0 LDG.E R0, desc[UR40][R4.64] ;  /* 0x0000002804000981 */ /* 0x000ea8000c1e1900 */
[----:B------:R-:W2:Y:S01]  /*1550*/  @P0 LDG.E R9, desc[UR40][R4.64+0x4] ;  /* 0x0000042804090981 */ /* 0x000ea2000c1e1900 */
[----:B------:R-:W-:Y:S01]  /*1560*/  ISETP.NE.U32.AND P1, PT, RZ, UR4, PT ;  /* 0x00000004ff007c0c */ /* 0x000fe2000bf25070 */
[----:B-----5:R-:W-:-:S03]  /*1570*/  IMAD.MOV.U32 R27, RZ, RZ, R28 ;  /* 0x000000ffff1b7224 */ /* 0x020fc600078e001c */
[----:B------:R-:W-:-:S13]  /*1580*/  ISETP.NE.AND.EX P1, PT, RZ, UR5, PT, P1 ;  /* 0x00000005ff007c0c */ /* 0x000fda000bf25310 */
[----:B------:R-:W-:-:S04]  /*1590*/  @P1 IADD3 R6, P2, R199, UR4, RZ ;  /* 0x00000004c7061c10 */ /* 0x000fc8000ff5e0ff */
[----:B------:R-:W-:-:S05]  /*15a0*/  @P1 IADD3.X R7, R200, UR5, RZ, P2, !PT ;  /* 0x00000005c8071c10 */ /* 0x000fca00097fe4ff */
[----:B------:R0:W5:Y:S01]  /*15b0*/  @P1 LDG.E R27, desc[UR40][R6.64] ;  /* 0x00000028061b1981 */ /* 0x000162000c1e1900 */
[----:B------:R-:W-:Y:S01]  /*15c0*/  IMAD.IADD R11, R28, 0x1, -R3 ;  /* 0x000000011c0b7824 */ /* 0x000fe200078e0a03 */
[----:B------:R-:W-:-:S03]  /*15d0*/  PLOP3.LUT P3, PT, PT, PT, PT, 0x80, 0x0 ;  /* 0x000000000000781c */ /* 0x000fc60003f6f070 */
[----:B------:R-:W-:-:S05]  /*15e0*/  IMAD.MOV R31, RZ, RZ, -R11 ;  /* 0x000000ffff1f7224 */ /* 0x000fca00078e0a0b */
[----:B------:R-:W-:Y:S02]  /*15f0*/  VIMNMX R31, RZ, R31, !PT ;  /* 0x0000001fff1f7248 */ /* 0x000fe40007fe0100 */
[----:B--2---:R-:W-:-:S05]  /*1600*/  @P0 IADD3 R24, -R0, R9, RZ ;  /* 0x0000000900180210 */ /* 0x004fca0007ffe1ff */
[----:B------:R-:W-:-:S04]  /*1610*/  IMAD.IADD R168, R11, 0x1, R24 ;  /* 0x000000010ba87824 */ /* 0x000fc800078e0218 */
[----:B------:R-:W-:-:S05]  /*1620*/  VIADD R0, R168, 0x3f ;  /* 0x0000003fa8007836 */ /* 0x000fca0000000000 */
[----:B------:R-:W-:-:S04]  /*1630*/  SHF.R.S32.HI R3, RZ, 0x1f, R0 ;  /* 0x0000001fff037819 */ /* 0x000fc80000011400 */
[----:B------:R-:W-:-:S04]  /*1640*/  LEA.HI R3, R3, R0, RZ, 0x6 ;  /* 0x0000000003037211 */ /* 0x000fc800078f30ff */
[----:B------:R-:W-:Y:S02]  /*1650*/  LOP3.LUT R5, R3, 0xffffffc0, RZ, 0xc0, !PT ;  /* 0xffffffc003057812 */ /* 0x000fe400078ec0ff */
[----:B------:R-:W-:Y:S02]  /*1660*/  SHF.R.S32.HI R182, RZ, 0x6, R3 ;  /* 0x00000006ffb67819 */ /* 0x000fe40000011403 */
[----:B------:R-:W-:-:S04]  /*1670*/  VIADDMNMX R0, R5, -R11, R24, PT ;  /* 0x8000000b05007246 */ /* 0x000fc80003800118 */
[----:B------:R-:W-:Y:S02]  /*1680*/  ISETP.GT.AND P0, PT, R0, R31, PT ;  /* 0x0000001f0000720c */ /* 0x000fe40003f04270 */
[----:B------:R-:W-:-:S05]  /*1690*/  SHF.R.U32.HI R31, RZ, 0x6, R31 ;  /* 0x00000006ff1f7819 */ /* 0x000fca000001161f */
[----:B------:R-:W-:-:S06]  /*16a0*/  IMAD.MOV.U32 R51, RZ, RZ, R31 ;  /* 0x000000ffff337224 */ /* 0x000fcc00078e001f */
[----:B------:R-:W-:-:S05]  /*16b0*/  @P0 VIADD R0, R0, 0x3f ;  /* 0x0000003f00000836 */ /* 0x000fca0000000000 */
[----:B------:R-:W-:-:S04]  /*16c0*/  @P0 SHF.R.S32.HI R5, RZ, 0x1f, R0 ;  /* 0x0000001fff050819 */ /* 0x000fc80000011400 */
[----:B------:R-:W-:-:S04]  /*16d0*/  @P0 LEA.HI R5, R5, R0, RZ, 0x6 ;  /* 0x0000000005050211 */ /* 0x000fc800078f30ff */
[----:B------:R-:W-:-:S04]  /*16e0*/  @P0 SHF.R.S32.HI R51, RZ, 0x6, R5 ;  /* 0x00000006ff330819 */ /* 0x000fc80000011405 */
[----:B------:R-:W-:-:S13]  /*16f0*/  ISETP.GT.AND P0, PT, R51, R31, PT ;  /* 0x0000001f3300720c */ /* 0x000fda0003f04270 */
[----:B0-----:R-:W-:Y:S05]  /*1700*/  @!P0 BRA `(.L_x_451) ;  /* 0x0000002800b88947 */ /* 0x001fea0003800000 */
[----:B------:R-:W-:Y:S01]  /*1710*/  VIADD R0, R2, 0x22400 ;  /* 0x0002240002007836 */ /* 0x000fe20000000000 */
[----:B------:R-:W-:Y:S04]  /*1720*/  BSSY B6, `(.L_x_452) ;  /* 0x0000013000067945 */ /* 0x000fe80003800000 */
[----:B------:R-:W-:-:S13]  /*1730*/  LOP3.LUT P0, RZ, R0, 0x3ff, RZ, 0xc0, !PT ;  /* 0x000003ff00ff7812 */ /* 0x000fda000780c0ff */
[----:B------:R-:W-:Y:S05]  /*1740*/  @!P0 BRA `(.L_x_453) ;  /* 0x0000000000408947 */ /* 0x000fea0003800000 */
[----:B------:R-:W-:Y:S01]  /*1750*/  MOV R0, 0x0 ;  /* 0x0000000000007802 */ /* 0x000fe20000000f00 */
[----:B------:R-:W-:Y:S01]  /*1760*/  ULDC.64 UR4, c[0x4][0x88] ;  /* 0x0100220000047ab9 */ /* 0x000fe20000000a00 */
[----:B------:R-:W-:Y:S01]  /*1770*/  ULDC.64 UR6, c[0x4][0x20] ;  /* 0x0100080000067ab9 */ /* 0x000fe20000000a00 */
[----:B------:R-:W-:Y:S01]  /*1780*/  MOV R4, UR4 ;  /* 0x0000000400047c02 */ /* 0x000fe20008000f00 */
[----:B------:R0:W1:Y:S01]  /*1790*/  LDC.64 R14, c[0x4][R0] ;  /* 0x01000000000e7b82 */ /* 0x0000620000000a00 */
[----:B------:R-:W-:Y:S01]  /*17a0*/  IMAD.U32 R5, RZ, RZ, UR5 ;  /* 0x00000005ff057e24 */ /* 0x000fe2000f8e00ff */
[----:B------:R-:W-:Y:S01]  /*17b0*/  ULDC.64 UR4, c[0x4][0x90] ;  /* 0x0100240000047ab9 */ /* 0x000fe20000000a00 */
        /* <DEDUP_REMOVED lines=8> */
[----:B-1---5:R-:W-:Y:S05]  /*1840*/  CALL.ABS.NOINC R14 ;  /* 0x000000000e007343 */ /* 0x022fea0003c00000 */
.L_x_453:
[----:B------:R-:W-:Y:S05]  /*1850*/  BSYNC B6 ;  /* 0x0000000000067941 */ /* 0x000fea0003800000 */
.L_x_452:
[----:B------:R-:W-:Y:S01]  /*1860*/  VIADD R0, R2, 0x400 ;  /* 0x0000040002007836 */ /* 0x000fe20000000000 */
[----:B------:R-:W-:Y:S04]  /*1870*/  BSSY B6, `(.L_x_454) ;  /* 0x0000013000067945 */ /* 0x000fe80003800000 */
[----:B------:R-:W-:-:S13]  /*1880*/  LOP3.LUT P0, RZ, R0, 0x3ff, RZ, 0xc0, !PT ;  /* 0x000003ff00ff7812 */ /* 0x000fda000780c0ff */
        /* <DEDUP_REMOVED lines=10> */
[----:B------:R-:W-:Y:S02]  /*1930*/  IMAD.U32 R7, RZ, RZ, UR7 ;  /* 0x00000007ff077e24 */ /* 0x000fe4000f8e00ff */
[----:B------:R-:W-:-:S02]  /*1940*/  IMAD.U32 R11, RZ, RZ, UR5 ;  /* 0x00000005ff0b7e24 */ /* 0x000fc4000f8e00ff */
[----:B------:R-:W-:Y:S02]  /*1950*/  IMAD.MOV.U32 R8, RZ, RZ, 0x70 ;  /* 0x00000070ff087424 */ /* 0x000fe400078e00ff */
[----:B------:R-:W-:Y:S02]  /*1960*/  IMAD.MOV.U32 R12, RZ, RZ, 0x1 ;  /* 0x00000001ff0c7424 */ /* 0x000fe400078e00ff */
[----:B0-----:R-:W-:-:S07]  /*1970*/  IMAD.MOV.U32 R13, RZ, RZ, RZ ;  /* 0x000000ffff0d7224 */ /* 0x001fce00078e00ff */
[----:B------:R-:W-:-:S07]  /*1980*/  LEPC R20, `(.L_x_455) ;  /* 0x000000001014794e */ /* 0x000fce0000000000 */
[----:B-1---5:R-:W-:Y:S05]  /*1990*/  CALL.ABS.NOINC R14 ;  /* 0x000000000e007343 */ /* 0x022fea0003c00000 */
.L_x_455:
[----:B------:R-:W-:Y:S05]  /*19a0*/  BSYNC B6 ;  /* 0x0000000000067941 */ /* 0x000fea0003800000 */
.L_x_454:
[----:B------:R-:W-:Y:S01]  /*19b0*/  ULDC.64 UR4, c[0x0][0x9f8] ;  /* 0x00027e0000047ab9 */ /* 0x000fe20000000a00 */
[----:B------:R-:W0:Y:S01]  /*19c0*/  LDC R0, c[0x0][0x428] ;  /* 0x00010a00ff007b82 */ /* 0x000e220000000800 */
[----:B------:R-:W-:-:S07]  /*19d0*/  ISETP.NE.U32.AND P0, PT, RZ, UR4, PT ;  /* 0x00000004ff007c0c */ /* 0x000fce000bf05070 */
[----:B------:R-:W1:Y:S01]  /*19e0*/  LDC.64 R54, c[0x0][0x2f0] ;  /* 0x0000bc00ff367b82 */ /* 0x000e620000000a00 */
[----:B------:R-:W-:Y:S01]  /*19f0*/  ISETP.NE.AND.EX P0, PT, RZ, UR5, PT, P0 ;  /* 0x00000005ff007c0c */ /* 0x000fe2000bf05300 */
[----:B------:R-:W-:Y:S01]  /*1a00*/  IMAD.IADD R48, R33, 0x1, R28 ;  /* 0x0000000121307824 */ /* 0x000fe200078e021c */
[----:B------:R-:W-:Y:S01]  /*1a10*/  ULDC.64 UR6, c[0x0][0xa08] ;  /* 0x0002820000067ab9 */ /* 0x000fe20000000a00 */
[----:B------:R-:W-:-:S04]  /*1a20*/  SHF.R.S32.HI R17, RZ, 0x1f, R16 ;  /* 0x0000001fff117819 */ /* 0x000fc80000011410 */
[----:B------:R-:W2:Y:S06]  /*1a30*/  LDC.64 R56, c[0x0][0x3d8] ;  /* 0x0000f600ff387b82 */ /* 0x000eac0000000a00 */
[----:B------:R-:W-:Y:S02]  /*1a40*/  @P0 IADD3 R4, P1, R199, UR4, RZ ;  /* 0x00000004c7040c10 */ /* 0x000fe4000ff3e0ff */
[----:B------:R-:W3:Y:S02]  /*1a50*/  LDC R67, c[0x0][0x3d4] ;  /* 0x0000f500ff437b82 */ /* 0x000ee40000000800 */
[----:B------:R-:W-:Y:S01]  /*1a60*/  @P0 IADD3.X R5, R200, UR5, RZ, P1, !PT ;  /* 0x00000005c8050c10 */ /* 0x000fe20008ffe4ff */
[----:B------:R-:W-:-:S04]  /*1a70*/  ULDC.64 UR4, c[0x0][0x2f8] ;  /* 0x0000be0000047ab9 */ /* 0x000fc80000000a00 */
[----:B------:R4:W2:Y:S01]  /*1a80*/  @P0 LDG.E R29, desc[UR40][R4.64] ;  /* 0x00000028041d0981 */ /* 0x0008a2000c1e1900 */
[----:B0-----:R-:W-:Y:S01]  /*1a90*/  ISETP.NE.AND P0, PT, R0, 0x1, PT ;  /* 0x000000010000780c */ /* 0x001fe20003f05270 */
[----:B------:R-:W0:Y:S01]  /*1aa0*/  LDC.64 R32, c[0x0][0x3e8] ;  /* 0x0000fa00ff207b82 */ /* 0x000e220000000a00 */
[----:B------:R-:W-:Y:S01]  /*1ab0*/  SHF.R.S32.HI R12, RZ, 0x1f, R48 ;  /* 0x0000001fff0c7819 */ /* 0x000fe20000011430 */
[----:B------:R-:W-:Y:S01]  /*1ac0*/  IMAD.SHL.U32 R42, R204, 0x4, RZ ;  /* 0x00000004cc2a7824 */ /* 0x000fe200078e00ff */
[----:B------:R-:W0:Y:S01]  /*1ad0*/  S2R R34, SR_TID.X ;  /* 0x0000000000227919 */ /* 0x000e220000002100 */
[----:B------:R-:W-:Y:S01]  /*1ae0*/  IMAD.SHL.U32 R61, R186, 0x40, RZ ;  /* 0x00000040ba3d7824 */ /* 0x000fe200078e00ff */
[----:B-1----:R-:W-:Y:S01]  /*1af0*/  SHF.L.U64.HI R53, R54, 0x6, R55 ;  /* 0x0000000636357819 */ /* 0x002fe20000010237 */
[-C--:B------:R-:W-:Y:S01]  /*1b00*/  IMAD R3, R12, R54.reuse, RZ ;  /* 0x000000360c037224 */ /* 0x080fe200078e02ff */
[----:B------:R-:W-:Y:S01]  /*1b10*/  SHF.R.S32.HI R43, RZ, 0x1f, R42 ;  /* 0x0000001fff2b7819 */ /* 0x000fe2000001142a */
[C---:B----4-:R-:W-:Y:S01]  /*1b20*/  IMAD.WIDE.U32 R4, R48.reuse, R54, RZ ;  /* 0x0000003630047225 */ /* 0x050fe200078e00ff */
[----:B------:R-:W-:Y:S01]  /*1b30*/  LOP3.LUT R61, R61, 0x1c0, RZ, 0xc0, !PT ;  /* 0x000001c03d3d7812 */ /* 0x000fe200078ec0ff */
[----:B------:R-:W1:Y:S02]  /*1b40*/  LDC R63, c[0x0][0x3d4] ;  /* 0x0000f500ff3f7b82 */ /* 0x000e640000000800 */
[----:B------:R-:W-:Y:S01]  /*1b50*/  IMAD R3, R48, R55, R3 ;  /* 0x0000003730037224 */ /* 0x000fe200078e0203 */
[----:B------:R-:W-:Y:S01]  /*1b60*/  SHF.R.U32.HI R65, RZ, 0x3, R61 ;  /* 0x00000003ff417819 */ /* 0x000fe2000001163d */
[C---:B------:R-:W-:Y:S01]  /*1b70*/  VIADD R84, R16.reuse, 0x20 ;  /* 0x0000002010547836 */ /* 0x040fe20000000000 */
[----:B---3--:R-:W-:Y:S01]  /*1b80*/  ISETP.GE.AND P2, PT, R16, R67, PT ;  /* 0x000000431000720c */ /* 0x008fe20003f46270 */
[----:B------:R-:W-:-:S02]  /*1b90*/  IMAD.IADD R5, R5, 0x1, R3 ;  /* 0x0000000105057824 */ /* 0x000fc400078e0203 */
[----:B------:R-:W3:Y:S01]  /*1ba0*/  @P0 LDC R7, c[0x0][0x42c] ;  /* 0x00010b00ff070b82 */ /* 0x000ee20000000800 */
[----:B------:R-:W-:Y:S01]  /*1bb0*/  P2R R76, PR, RZ, 0x4 ;  /* 0x00000004ff4c7803 */ /* 0x000fe20000000000 */
[----:B0-----:R-:W-:-:S06]  /*1bc0*/  IMAD.SHL.U32 R60, R32, 0x40, RZ ;  /* 0x00000040203c7824 */ /* 0x001fcc00078e00ff */
[----:B------:R-:W0:Y:S08]  /*1bd0*/  @P0 LDC R9, c[0x0][0x430] ;  /* 0x00010c00ff090b82 */ /* 0x000e300000000800 */
[----:B------:R-:W4:Y:S01]  /*1be0*/  LDC R64, c[0x0][0x2e4] ;  /* 0x0000b900ff407b82 */ /* 0x000f220000000800 */
[----:B------:R-:W-:-:S04]  /*1bf0*/  SHF.R.U32.HI R34, RZ, 0x7, R34 ;  /* 0x00000007ff227819 */ /* 0x000fc80000011622 */
[----:B------:R-:W-:Y:S01]  /*1c00*/  IADD3 R62, R34, 0x8, RZ ;  /* 0x00000008223e7810 */ /* 0x000fe20007ffe0ff */
[----:B---3--:R-:W-:Y:S02]  /*1c10*/  @P0 IMAD.HI.U32 R0, R26, R7, RZ ;  /* 0x000000071a000227 */ /* 0x008fe400078e00ff */
[----:B------:R-:W3:Y:S03]  /*1c20*/  LDC.64 R46, c[0x0][0x2d8] ;  /* 0x0000b600ff2e7b82 */ /* 0x000ee60000000a00 */
[----:B0-----:R-:W-:Y:S02]  /*1c30*/  @P0 SHF.R.U32.HI R26, RZ, R9, R0 ;  /* 0x00000009ff1a0219 */ /* 0x001fe40000011600 */
[----:B------:R-:W-:Y:S02]  /*1c40*/  ISETP.NE.U32.AND P0, PT, RZ, UR6, PT ;  /* 0x00000006ff007c0c */ /* 0x000fe4000bf05070 */
[----:B------:R-:W-:Y:S01]  /*1c50*/  SHF.R.S32.HI R0, RZ, 0x1f, R26 ;  /* 0x0000001fff007819 */ /* 0x000fe2000001141a */
[----:B------:R-:W-:Y:S01]  /*1c60*/  IMAD.WIDE.U32 R4, R26, UR4, R4 ;  /* 0x000000041a047c25 */ /* 0x000fe2000f8e0004 */
[----:B------:R-:W-:Y:S01]  /*1c70*/  ISETP.NE.AND.EX P0, PT, RZ, UR7, PT, P0 ;  /* 0x00000007ff007c0c */ /* 0x000fe2000bf05300 */
[----:B------:R-:W-:-:S02]  /*1c80*/  ULDC.64 UR6, c[0x0][0x320] ;  /* 0x0000c80000067ab9 */ /* 0x000fc40000000a00 */
[C---:B------:R-:W-:Y:S02]  /*1c90*/  IMAD R7, R0.reuse, UR6, RZ ;  /* 0x0000000600077c24 */ /* 0x040fe4000f8e02ff */
[----:B------:R-:W-:Y:S02]  /*1ca0*/  IMAD R3, R0, UR4, RZ ;  /* 0x0000000400037c24 */ /* 0x000fe4000f8e02ff */
[C---:B------:R-:W-:Y:S02]  /*1cb0*/  IMAD R9, R26.reuse, UR7, R7 ;  /* 0x000000071a097c24 */ /* 0x040fe4000f8e0207 */
[----:B------:R-:W-:-:S04]  /*1cc0*/  IMAD.WIDE.U32 R6, R26, UR6, R16 ;  /* 0x000000061a067c25 */ /* 0x000fc8000f8e0010 */
[----:B------:R-:W-:Y:S01]  /*1cd0*/  IMAD R3, R26, UR5, R3 ;  /* 0x000000051a037c24 */ /* 0x000fe2000f8e0203 */
[----:B------:R-:W-:Y:S01]  /*1ce0*/  ULDC.64 UR4, c[0x0][0x300] ;  /* 0x0000c00000047ab9 */ /* 0x000fe20000000a00 */
[----:B------:R-:W-:Y:S02]  /*1cf0*/  IADD3 R7, R7, R9, RZ ;  /* 0x0000000907077210 */ /* 0x000fe40007ffe0ff */
[----:B------:R-:W-:Y:S01]  /*1d00*/  IMAD.IADD R5, R5, 0x1, R3 ;  /* 0x0000000105057824 */ /* 0x000fe200078e0203 */
[----:B------:R-:W-:Y:S02]  /*1d10*/  SHF.R.S32.HI R3, RZ, 0x1f, R19 ;  /* 0x0000001fff037819 */ /* 0x000fe40000011413 */
[----:B--2---:R-:W-:Y:S02]  /*1d20*/  SHF.R.S32.HI R0, RZ, 0x1f, R29 ;  /* 0x0000001fff007819 */ /* 0x004fe4000001141d */
[----:B------:R-:W-:Y:S02]  /*1d30*/  SEL R9, R29, RZ, !P0 ;  /* 0x000000ff1d097207 */ /* 0x000fe40004000000 */
[----:B------:R-:W-:-:S03]  /*1d40*/  SEL R0, R0, RZ, !P0 ;  /* 0x000000ff00007207 */ /* 0x000fc60004000000 */
[----:B------:R-:W-:-:S04]  /*1d50*/  IMAD.WIDE.U32 R44, R9, UR4, R4 ;  /* 0x00000004092c7c25 */ /* 0x000fc8000f8e0004 */
[----:B------:R-:W-:Y:S02]  /*1d60*/  IMAD R8, R0, UR4, RZ ;  /* 0x0000000400087c24 */ /* 0x000fe4000f8e02ff */
[----:B------:R-:W-:-:S04]  /*1d70*/  IMAD.WIDE.U32 R4, R19, R54, R16 ;  /* 0x0000003613047225 */ /* 0x000fc800078e0010 */
[----:B------:R-:W-:Y:S01]  /*1d80*/  IMAD R11, R9, UR5, R8 ;  /* 0x00000005090b7c24 */ /* 0x000fe2000f8e0208 */
[----:B------:R-:W-:Y:S01]  /*1d90*/  ULDC.64 UR4, c[0x0][0x328] ;  /* 0x0000ca0000047ab9 */ /* 0x000fe20000000a00 */
[C---:B------:R-:W-:Y:S01]  /*1da0*/  IMAD R8, R3.reuse, R54, RZ ;  /* 0x0000003603087224 */ /* 0x040fe200078e02ff */
[----:B------:R-:W-:Y:S01]  /*1db0*/  IADD3 R26, P0, R44, R4, RZ ;  /* 0x000000042c1a7210 */ /* 0x000fe20007f1e0ff */
[----:B------:R-:W-:Y:S02]  /*1dc0*/  IMAD R4, R3, R56, RZ ;  /* 0x0000003803047224 */ /* 0x000fe400078e02ff */
[----:B------:R-:W-:Y:S01]  /*1dd0*/  IMAD R13, R19, R55, R8 ;  /* 0x00000037130d7224 */ /* 0x000fe200078e0208 */
[----:B------:R-:W-:Y:S01]  /*1de0*/  SHF.L.U64.HI R55, R56, 0x6, R57 ;  /* 0x0000000638377819 */ /* 0x000fe20000010239 */
[----:B------:R-:W-:Y:S02]  /*1df0*/  IMAD R8, R0, UR4, RZ ;  /* 0x0000000400087c24 */ /* 0x000fe4000f8e02ff */
[----:B------:R-:W-:-:S02]  /*1e00*/  IMAD.IADD R0, R45, 0x1, R11 ;  /* 0x000000012d007824 */ /* 0x000fc400078e020b */
[----:B------:R-:W-:Y:S02]  /*1e10*/  IMAD R15, R19, R57, R4 ;  /* 0x00000039130f7224 */ /* 0x000fe400078e0204 */
[----:B------:R-:W-:Y:S01]  /*1e20*/  IMAD.WIDE.U32 R40, R9, UR4, R6 ;  /* 0x0000000409287c25 */ /* 0x000fe2000f8e0006 */
[----:B------:R-:W-:Y:S01]  /*1e30*/  IADD3.X R50, R0, R5, R13, P0, !PT ;  /* 0x0000000500327210 */ /* 0x000fe200007fe40d */
[----:B------:R-:W-:Y:S01]  /*1e40*/  ULDC UR4, c[0x0][0x2e4] ;  /* 0x0000b90000047ab9 */ /* 0x000fe20000000800 */
[----:B------:R-:W-:Y:S01]  /*1e50*/  SEL R13, R67, RZ, P2 ;  /* 0x000000ff430d7207 */ /* 0x000fe20001000000 */
[C---:B------:R-:W-:Y:S01]  /*1e60*/  IMAD.WIDE.U32 R4, R19.reuse, R56, R42 ;  /* 0x0000003813047225 */ /* 0x040fe200078e002a */
[----:B------:R-:W-:Y:S02]  /*1e70*/  IADD3 R48, P2, R19, R48, RZ ;  /* 0x0000003013307210 */ /* 0x000fe40007f5e0ff */
[C---:B------:R-:W-:Y:S01]  /*1e80*/  IADD3 R13, R16.reuse, R13, RZ ;  /* 0x0000000d100d7210 */ /* 0x040fe20007ffe0ff */
[----:B------:R-:W-:Y:S01]  /*1e90*/  IMAD R79, R9, UR5, R8 ;  /* 0x00000005094f7c24 */ /* 0x000fe2000f8e0208 */
[----:B------:R-:W-:Y:S01]  /*1ea0*/  ISETP.GE.AND P0, PT, R16, UR4, PT ;  /* 0x0000000410007c0c */ /* 0x000fe2000bf06270 */
[----:B------:R-:W-:Y:S01]  /*1eb0*/  IMAD.WIDE.U32 R8, R19, R56, R16 ;  /* 0x0000003813087225 */ /* 0x000fe200078e0010 */
[----:B------:R-:W-:-:S02]  /*1ec0*/  SHF.R.S32.HI R52, RZ, 0x1f, R13 ;  /* 0x0000001fff347819 */ /* 0x000fc4000001140d */
[----:B------:R-:W-:Y:S01]  /*1ed0*/  ISETP.GE.AND P1, PT, R84, UR4, PT ;  /* 0x0000000454007c0c */ /* 0x000fe2000bf26270 */
[----:B------:R-:W-:Y:S01]  /*1ee0*/  IMAD.IADD R5, R5, 0x1, R15 ;  /* 0x0000000105057824 */ /* 0x000fe200078e020f */
[----:B------:R-:W-:Y:S01]  /*1ef0*/  LEA.HI R52, R52, R13, RZ, 0x3 ;  /* 0x0000000d34347211 */ /* 0x000fe200078f18ff */
[----:B------:R-:W-:Y:S01]  /*1f00*/  IMAD.IADD R9, R15, 0x1, R9 ;  /* 0x000000010f097824 */ /* 0x000fe200078e0209 */
[----:B-----5:R-:W-:Y:S01]  /*1f10*/  SHF.R.S32.HI R15, RZ, 0x1f, R27 ;  /* 0x0000001fff0f7819 */ /* 0x020fe2000001141b */
[----:B------:R-:W-:Y:S01]  /*1f20*/  IMAD.WIDE.U32 R36, R27, R56, R4 ;  /* 0x000000381b247225 */ /* 0x000fe200078e0004 */
[----:B------:R-:W-:Y:S02]  /*1f30*/  LOP3.LUT R4, R61, 0x18, R16, 0xf8, !PT ;  /* 0x000000183d047812 */ /* 0x000fe400078ef810 */
[----:B------:R-:W-:Y:S01]  /*1f40*/  LOP3.LUT R73, R52, 0xfffffff8, RZ, 0xc0, !PT ;  /* 0xfffffff834497812 */ /* 0x000fe200078ec0ff */
[----:B------:R-:W-:Y:S01]  /*1f50*/  IMAD R6, R3, R32, RZ ;  /* 0x0000002003067224 */ /* 0x000fe200078e02ff */
[----:B------:R-:W-:Y:S01]  /*1f60*/  LOP3.LUT R4, R4, R65, RZ, 0x3c, !PT ;  /* 0x0000004104047212 */ /* 0x000fe200078e3cff */
[----:B------:R-:W-:Y:S01]  /*1f70*/  IMAD R14, R15, R56, RZ ;  /* 0x000000380f0e7224 */ /* 0x000fe200078e02ff */
[----:B------:R-:W-:Y:S01]  /*1f80*/  SHF.R.S32.HI R77, RZ, 0x1f, R73 ;  /* 0x0000001fff4d7819 */ /* 0x000fe20000011449 */
[----:B------:R-:W-:-:S02]  /*1f90*/  IMAD R21, R19, R33, R6 ;  /* 0x0000002113157224 */ /* 0x000fc400078e0206 */
[----:B------:R-:W-:-:S04]  /*1fa0*/  IMAD.WIDE.U32 R10, R19, R32, R16 ;  /* 0x00000020130a7225 */ /* 0x000fc800078e0010 */
[----:B------:R-:W-:-:S04]  /*1fb0*/  IMAD.WIDE.U32 R6, R19, R32, R42 ;  /* 0x0000002013067225 */ /* 0x000fc800078e002a */
[----:B------:R-:W-:Y:S01]  /*1fc0*/  IMAD R13, R27, R57, R14 ;  /* 0x000000391b0d7224 */ /* 0x000fe200078e020e */
[----:B------:R-:W-:Y:S01]  /*1fd0*/  SHF.L.U64.HI R57, R32, 0x6, R33 ;  /* 0x0000000620397819 */ /* 0x000fe20000010221 */
[----:B------:R-:W-:Y:S01]  /*1fe0*/  IMAD R69, R189, 0x200, R4 ;  /* 0x00000200bd457824 */ /* 0x000fe200078e0204 */
[----:B------:R-:W-:Y:S01]  /*1ff0*/  LOP3.LUT R4, R61, 0x38, R52, 0xf8, !PT ;  /* 0x000000383d047812 */ /* 0x000fe200078ef834 */
[----:B------:R-:W-:Y:S02]  /*2000*/  IMAD.IADD R11, R21, 0x1, R11 ;  /* 0x00000001150b7824 */ /* 0x000fe400078e020b */
[----:B------:R-:W-:Y:S01]  /*2010*/  IMAD.IADD R7, R7, 0x1, R21 ;  /* 0x0000000107077824 */ /* 0x000fe200078e0215 */
[----:B------:R-:W-:Y:S01]  /*2020*/  LOP3.LUT R4, R4, R65, RZ, 0x3c, !PT ;  /* 0x0000004104047212 */ /* 0x000fe200078e3cff */
[-C--:B------:R-:W-:Y:S02]  /*2030*/  IMAD R14, R15, R32.reuse, RZ ;  /* 0x000000200f0e7224 */ /* 0x080fe400078e02ff */
[----:B------:R-:W-:-:S04]  /*2040*/  IMAD.WIDE.U32 R28, R27, R32, R10 ;  /* 0x000000201b1c7225 */ /* 0x000fc800078e000a */
[C---:B------:R-:W-:Y:S02]  /*2050*/  IMAD R75, R27.reuse, R33, R14 ;  /* 0x000000211b4b7224 */ /* 0x040fe400078e020e */
[----:B------:R-:W-:-:S04]  /*2060*/  IMAD.WIDE.U32 R20, R27, R32, R6 ;  /* 0x000000201b147225 */ /* 0x000fc800078e0006 */
[----:B------:R-:W-:-:S04]  /*2070*/  IMAD.WIDE.U32 R38, R27, R56, R8 ;  /* 0x000000381b267225 */ /* 0x000fc800078e0008 */
[----:B------:R-:W-:Y:S01]  /*2080*/  IMAD.IADD R71, R75, 0x1, R29 ;  /* 0x000000014b477824 */ /* 0x000fe200078e021d */
[----:B------:R-:W-:Y:S01]  /*2090*/  IADD3 R75, R21, R75, RZ ;  /* 0x0000004b154b7210 */ /* 0x000fe20007ffe0ff */
[----:B------:R-:W-:Y:S02]  /*20a0*/  IMAD.SHL.U32 R54, R54, 0x40, RZ ;  /* 0x0000004036367824 */ /* 0x000fe400078e00ff */
[----:B------:R-:W-:Y:S02]  /*20b0*/  IMAD.SHL.U32 R56, R56, 0x40, RZ ;  /* 0x0000004038387824 */ /* 0x000fe400078e00ff */
[----:B------:R-:W-:Y:S02]  /*20c0*/  IMAD.SHL.U32 R67, R67, 0x2, RZ ;  /* 0x0000000243437824 */ /* 0x000fe400078e00ff */
[----:B------:R-:W-:Y:S02]  /*20d0*/  IMAD.X R49, R12, 0x1, R3, P2 ;  /* 0x000000010c317824 */ /* 0x000fe400010e0603 */
[----:B------:R-:W-:-:S02]  /*20e0*/  IMAD.IADD R66, R13, 0x1, R39 ;  /* 0x000000010d427824 */ /* 0x000fc400078e0227 */
[----:B------:R-:W-:Y:S02]  /*20f0*/  IMAD.IADD R68, R37, 0x1, R13 ;  /* 0x0000000125447824 */ /* 0x000fe400078e020d */
[----:B------:R-:W-:Y:S02]  /*2100*/  IMAD R70, R189, 0x200, R4 ;  /* 0x00000200bd467824 */ /* 0x000fe400078e0204 */
[----:B-1-34-:R-:W-:-:S07]  /*2110*/  IMAD.IADD R79, R41, 0x1, R79 ;  /* 0x00000001294f7824 */ /* 0x01afce00078e024f */
.L_x_485:
[----:B------:R-:W-:Y:S01]  /*2120*/  VIADD R51, R51, 0xffffffff ;  /* 0xffffffff33337836 */ /* 0x000fe20000000000 */
[----:B------:R-:W-:Y:S01]  /*2130*/  ISETP.GE.AND P3, PT, R63, 0x1, PT ;  /* 0x000000013f00780c */ /* 0x000fe20003f66270 */
[----:B--2---:R-:W-:Y:S01]  /*2140*/  IMAD.SHL.U32 R32, R22, 0x1000, RZ ;  /* 0x0000100016207824 */ /* 0x004fe200078e00ff */
[----:B------:R-:W-:Y:S05]  /*2150*/  YIELD ;  /* 0x0000000000007946 */ /* 0x000fea0003800000 */
[----:B------:R-:W-:Y:S01]  /*2160*/  SHF.R.S32.HI R59, RZ, 0x1f, R51 ;  /* 0x0000001fff3b7819 */ /* 0x000fe20000011433 */
[-C--:B------:R-:W-:Y:S01]  /*2170*/  IMAD R5, R53, R51.reuse, RZ ;  /* 0x0000003335057224 */ /* 0x080fe200078e02ff */
[----:B------:R-:W-:Y:S01]  /*2180*/  BSSY B0, `(.L_x_456) ;  /* 0x000018c000007945 */ /* 0x000fe20003800000 */
[----:B---3--:R-:W-:-:S04]  /*2190*/  IMAD.WIDE.U32 R14, R54, R51, RZ ;  /* 0x00000033360e7225 */ /* 0x008fc800078e00ff */
[----:B------:R-:W-:Y:S01]  /*21a0*/  IMAD R5, R59, R54, R5 ;  /* 0x000000363b057224 */ /* 0x000fe200078e0205 */
[----:B------:R-:W-:-:S03]  /*21b0*/  IADD3 R4, P2, R26, R14, RZ ;  /* 0x0000000e1a047210 */ /* 0x000fc60007f5e0ff */
[----:B------:R-:W-:Y:S01]  /*21c0*/  IMAD.IADD R81, R15, 0x1, R5 ;  /* 0x000000010f517824 */ /* 0x000fe200078e0205 */
[----:B------:R-:W-:Y:S02]  /*21d0*/  IADD3 R5, R69, R32, RZ ;  /* 0x0000002045057210 */ /* 0x000fe40007ffe0ff */
[----:B------:R-:W-:Y:S01]  /*21e0*/  LEA R12, P4, R4, R46, 0x1 ;  /* 0x0000002e040c7211 */ /* 0x000fe200078808ff */
[----:B------:R-:W-:Y:S01]  /*21f0*/  IMAD.X R6, R81, 0x1, R50, P2 ;  /* 0x0000000151067824 */ /* 0x000fe200010e0632 */
[----:B------:R-:W-:Y:S01]  /*2200*/  ISETP.GT.AND P2, PT, R51, R31, PT ;  /* 0x0000001f3300720c */ /* 0x000fe20003f44270 */
[----:B------:R-:W-:-:S03]  /*2210*/  IMAD R33, R5, 0x2, R2 ;  /* 0x0000000205217824 */ /* 0x000fc600078e0202 */
[----:B------:R-:W-:Y:S01]  /*2220*/  LEA.HI.X R13, R4, R47, R6, 0x1, P4 ;  /* 0x0000002f040d7211 */ /* 0x000fe200020f0c06 */
[----:B------:R-:W-:Y:S08]  /*2230*/  @!P3 BRA `(.L_x_457) ;  /* 0x0000001400a0b947 */ /* 0x000ff00003800000 */
[----:B------:R-:W-:Y:S01]  /*2240*/  ULDC.U8 UR4, c[0x0][0x3f0] ;  /* 0x0000fc0000047ab9 */ /* 0x000fe20000000000 */
[-C--:B------:R-:W-:Y:S01]  /*2250*/  IMAD R7, R55, R51.reuse, RZ ;  /* 0x0000003337077224 */ /* 0x080fe200078e02ff */
[----:B------:R-:W-:Y:S01]  /*2260*/  ISETP.NE.AND P3, PT, RZ, UR4, PT ;  /* 0x00000004ff007c0c */ /* 0x000fe2000bf65270 */
[----:B------:R-:W-:-:S04]  /*2270*/  IMAD.WIDE.U32 R4, R56, R51, RZ ;  /* 0x0000003338047225 */ /* 0x000fc800078e00ff */
[----:B------:R-:W-:-:S04]  /*2280*/  IMAD R7, R59, R56, R7 ;  /* 0x000000383b077224 */ /* 0x000fc800078e0207 */
[----:B------:R-:W-:-:S04]  /*2290*/  IMAD.IADD R83, R5, 0x1, R7 ;  /* 0x0000000105537824 */ /* 0x000fc800078e0207 */
[----:B------:R-:W-:Y:S05]  /*22a0*/  @!P3 BRA `(.L_x_458) ;  /* 0x0000000800b4b947 */ /* 0x000fea0003800000 */
[----:B------:R-:W-:Y:S01]  /*22b0*/  IMAD R58, R51, -0x40, R24 ;  /* 0xffffffc0333a7824 */ /* 0x000fe200078e0218 */
[----:B------:R-:W-:Y:S01]  /*22c0*/  BSSY B1, `(.L_x_459) ;  /* 0x000001e000017945 */ /* 0x000fe20003800000 */
[----:B------:R-:W-:Y:S02]  /*22d0*/  CS2R R8, SRZ ;  /* 0x0000000000087805 */ /* 0x000fe4000001ff00 */
[----:B------:R-:W-:Y:S02]  /*22e0*/  CS2R R34, SRZ ;  /* 0x0000000000227805 */ /* 0x000fe4000001ff00 */
[----:B------:R-:W-:Y:S02]  /*22f0*/  CS2R R10, SRZ ;  /* 0x00000000000a7805 */ /* 0x000fe4000001ff00 */
[----:B------:R-:W-:Y:S02]  /*2300*/  VIMNMX R58, R58, 0x40, PT ;  /* 0x000000403a3a7848 */ /* 0x000fe40003fe0100 */
[----:B------:R-:W-:-:S02]  /*2310*/  CS2R R14, SRZ ;  /* 0x00000000000e7805 */ /* 0x000fc4000001ff00 */
[----:B------:R-:W-:-:S13]  /*2320*/  ISETP.GE.AND P4, PT, R19, R58, PT ;  /* 0x0000003a1300720c */ /* 0x000fda0003f86270 */
[----:B------:R-:W-:Y:S05]  /*2330*/  @P4 BRA `(.L_x_460) ;  /* 0x0000000000584947 */ /* 0x000fea0003800000 */
[----:B------:R-:W-:Y:S01]  /*2340*/  IMAD R5, R57, R51, RZ ;  /* 0x0000003339057224 */ /* 0x000fe200078e02ff */
[----:B------:R-:W-:Y:S01]  /*2350*/  IADD3 R7, P3, R36, R4, RZ ;  /* 0x0000000424077210 */ /* 0x000fe20007f7e0ff */
[----:B------:R-:W-:Y:S01]  /*2360*/  IMAD.MOV.U32 R74, RZ, RZ, R20 ;  /* 0x000000ffff4a7224 */ /* 0x000fe200078e0014 */
[----:B------:R-:W-:Y:S01]  /*2370*/  ULDC.64 UR4, c[0x0][0x3c8] ;  /* 0x0000f20000047ab9 */ /* 0x000fe20000000a00 */
[-C--:B------:R-:W-:Y:S01]  /*2380*/  IMAD R9, R59, R60.reuse, R5 ;  /* 0x0000003c3b097224 */ /* 0x080fe200078e0205 */
[----:B------:R-:W-:Y:S01]  /*2390*/  ULDC.64 UR6, c[0x0][0x3e0] ;  /* 0x0000f80000067ab9 */ /* 0x000fe20000000a00 */
[----:B------:R-:W-:-:S04]  /*23a0*/  IMAD.WIDE.U32 R4, R51, R60, R74 ;  /* 0x0000003c33047225 */ /* 0x000fc800078e004a */
[----:B------:R-:W-:Y:S01]  /*23b0*/  IMAD.X R10, R83, 0x1, R68, P3 ;  /* 0x00000001530a7824 */ /* 0x000fe200018e0644 */
[----:B------:R-:W-:Y:S01]  /*23c0*/  LEA R6, P3, R7, UR4, 0x1 ;  /* 0x0000000407067c11 */ /* 0x000fe2000f8608ff */
[----:B------:R-:W-:Y:S01]  /*23d0*/  IMAD.IADD R5, R5, 0x1, R9 ;  /* 0x0000000105057824 */ /* 0x000fe200078e0209 */
[----:B------:R-:W-:Y:S01]  /*23e0*/  LEA R80, P5, R4, UR6, 0x1 ;  /* 0x0000000604507c11 */ /* 0x000fe2000f8a08ff */
[----:B------:R-:W-:Y:S01]  /*23f0*/  VIADD R8, R42, 0x10 ;  /* 0x000000102a087836 */ /* 0x000fe20000000000 */
[----:B------:R-:W-:Y:S02]  /*2400*/  LEA.HI.X R7, R7, UR5, R10, 0x1, P3 ;  /* 0x0000000507077c11 */ /* 0x000fe400098f0c0a */
[----:B------:R-:W-:Y:S02]  /*2410*/  CS2R R10, SRZ ;  /* 0x00000000000a7805 */ /* 0x000fe4000001ff00 */
[----:B------:R-:W-:Y:S02]  /*2420*/  LEA.HI.X R81, R4, UR7, R5, 0x1, P5 ;  /* 0x0000000704517c11 */ /* 0x000fe4000a8f0c05 */
[----:B------:R-:W-:-:S02]  /*2430*/  ISETP.GE.AND P3, PT, R42, R63, PT ;  /* 0x0000003f2a00720c */ /* 0x000fc40003f66270 */
[----:B------:R-:W-:Y:S02]  /*2440*/  ISETP.GE.AND P5, PT, R8, R63, PT ;  /* 0x0000003f0800720c */ /* 0x000fe40003fa6270 */
[----:B------:R-:W-:-:S09]  /*2450*/  CS2R R8, SRZ ;  /* 0x0000000000087805 */ /* 0x000fd2000001ff00 */
[----:B------:R0:W5:Y:S04]  /*2460*/  @!P3 LDG.E.64 R34, desc[UR40][R6.64] ;  /* 0x000000280622b981 */ /* 0x000168000c1e1b00 */
[----:B------:R0:W5:Y:S04]  /*2470*/  @!P5 LDG.E.64 R8, desc[UR40][R6.64+0x20] ;  /* 0x000020280608d981 */ /* 0x000168000c1e1b00 */
[----:B------:R0:W5:Y:S04]  /*2480*/  @!P3 LDG.E.64 R14, desc[UR40][R80.64] ;  /* 0x00000028500eb981 */ /* 0x000168000c1e1b00 */
[----:B------:R0:W5:Y:S02]  /*2490*/  @!P5 LDG.E.64 R10, desc[UR40][R80.64+0x20] ;  /* 0x00002028500ad981 */ /* 0x000164000c1e1b00 */
.L_x_460:
[----:B------:R-:W-:Y:S05]  /*24a0*/  BSYNC B1 ;  /* 0x0000000000017941 */ /* 0x000fea0003800000 */
.L_x_459:
[----:B------:R-:W-:Y:S01]  /*24b0*/  ISETP.NE.AND P3, PT, R184, 0x3, PT ;  /* 0x00000003b800780c */ /* 0x000fe20003f65270 */
[----:B-----5:R-:W-:Y:S01]  /*24c0*/  IMAD.MOV.U32 R5, RZ, RZ, R9 ;  /* 0x000000ffff057224 */ /* 0x020fe200078e0009 */
[----:B------:R-:W-:Y:S01]  /*24d0*/  MOV R4, R8 ;  /* 0x0000000800047202 */ /* 0x000fe20000000f00 */
[----:B0-----:R-:W-:Y:S02]  /*24e0*/  IMAD.MOV.U32 R6, RZ, RZ, R34 ;  /* 0x000000ffff067224 */ /* 0x001fe400078e0022 */
[----:B------:R-:W-:Y:S01]  /*24f0*/  IMAD.MOV.U32 R7, RZ, RZ, R35 ;  /* 0x000000ffff077224 */ /* 0x000fe200078e0023 */
[----:B------:R-:W-:Y:S01]  /*2500*/  PRMT R86, R86, 0x5410, R4 ;  /* 0x0000541056567816 */ /* 0x000fe20000000004 */
[----:B------:R-:W-:Y:S01]  /*2510*/  IMAD.MOV.U32 R4, RZ, RZ, R10 ;  /* 0x000000ffff047224 */ /* 0x000fe200078e000a */
[----:B------:R-:W-:Y:S01]  /*2520*/  PRMT R88, R88, 0x5410, R5 ;  /* 0x0000541058587816 */ /* 0x000fe20000000005 */
[----:B------:R-:W-:Y:S01]  /*2530*/  IMAD.MOV.U32 R5, RZ, RZ, R11 ;  /* 0x000000ffff057224 */ /* 0x000fe200078e000b */
[----:B------:R-:W-:Y:S01]  /*2540*/  PRMT R80, R80, 0x5410, R6 ;  /* 0x0000541050507816 */ /* 0x000fe20000000006 */
[----:B------:R-:W-:Y:S01]  /*2550*/  IMAD.MOV.U32 R6, RZ, RZ, R14 ;  /* 0x000000ffff067224 */ /* 0x000fe200078e000e */
[----:B------:R-:W-:-:S02]  /*2560*/  PRMT R82, R82, 0x5410, R7 ;  /* 0x0000541052527816 */ /* 0x000fc40000000007 */
[----:B------:R-:W-:Y:S02]  /*2570*/  MOV R7, R15 ;  /* 0x0000000f00077202 */ /* 0x000fe40000000f00 */
[----:B------:R-:W-:Y:S02]  /*2580*/  PRMT R90, R90, 0x5410, R4 ;  /* 0x000054105a5a7816 */ /* 0x000fe40000000004 */
[----:B------:R-:W-:Y:S02]  /*2590*/  PRMT R91, R91, 0x5410, R5 ;  /* 0x000054105b5b7816 */ /* 0x000fe40000000005 */
[----:B------:R-:W-:Y:S02]  /*25a0*/  PRMT R80, R6, 0x7610, R80 ;  /* 0x0000761006507816 */ /* 0x000fe40000000050 */
[----:B------:R-:W-:Y:S01]  /*25b0*/  PRMT R82, R7, 0x7610, R82 ;  /* 0x0000761007527816 */ /* 0x000fe20000000052 */
[----:B------:R-:W-:Y:S06]  /*25c0*/  @!P3 BRA `(.L_x_461) ;  /* 0x000000000004b947 */ /* 0x000fec0003800000 */
[----:B------:R-:W-:Y:S01]  /*25d0*/  BPT.TRAP 0x1 ;  /* 0x000000040000795c */ /* 0x000fe20000300000 */
.L_x_461:
[----:B------:R-:W-:Y:S01]  /*25e0*/  IMAD R72, R22, 0x8, R2 ;  /* 0x0000000816487824 */ /* 0x000fe200078e0202 */
[----:B------:R-:W-:Y:S01]  /*25f0*/  SHF.L.U32 R59, R185, 0x1f, RZ ;  /* 0x0000001fb93b7819 */ /* 0x000fe200000006ff */
[----:B------:R-:W-:Y:S03]  /*2600*/  BSSY B1, `(.L_x_462) ;  /* 0x0000003000017945 */ /* 0x000fe60003800000 */
[----:B------:R-:W0:Y:S02]  /*2610*/  SYNCS.PHASECHK.TRANS64.TRYWAIT P5, [R72+URZ+0x28c90], R59 ;  /* 0x028c903b480075a7 */ /* 0x000e2400080a017f */
[----:B0-----:R-:W-:Y:S05]  /*2620*/  @!P5 BRA `(.L_x_463) ;  /* 0x0000012400e4d947 */ /* 0x001fea0003800000 */
.L_x_671:
[----:B------:R-:W-:Y:S05]  /*2630*/  BSYNC B1 ;  /* 0x0000000000017941 */ /* 0x000fea0003800000 */
.L_x_462:
[----:B------:R-:W-:Y:S05]  /*2640*/  @P4 BRA `(.L_x_464) ;  /* 0x0000001000fc4947 */ /* 0x000fea0003800000 */
[----:B------:R-:W-:Y:S04]  /*2650*/  BSSY B1, `(.L_x_465) ;  /* 0x0000036000017945 */ /* 0x000fe80003800000 */
[----:B------:R-:W-:Y:S05]  /*2660*/  @P0 BRA `(.L_x_466) ;  /* 0x0000000000d00947 */ /* 0x000fea0003800000 */
[----:B------:R1:W2:Y:S01]  /*2670*/  LDS.128 R4, [R33+0x22400] ;  /* 0x0224000021047984 */ /* 0x0002a20000000c00 */
[----:B------:R-:W-:Y:S01]  /*2680*/  ISETP.GE.AND P4, PT, R42, R63, PT ;  /* 0x0000003f2a00720c */ /* 0x000fe20003f86270 */
[----:B------:R-:W-:-:S12]  /*2690*/  BSSY B2, `(.L_x_467) ;  /* 0x0000030000027945 */ /* 0x000fd80003800000 */
[----:B-1----:R-:W-:Y:S05]  /*26a0*/  @P4 BRA `(.L_x_468) ;  /* 0x0000000000b84947 */ /* 0x002fea0003800000 */
[----:B------:R-:W-:Y:S01]  /*26b0*/  SHF.R.U64 R81, R14, 0x10, R15 ;  /* 0x000000100e517819 */ /* 0x000fe2000000120f */
[----:B--2---:R-:W-:Y:S01]  /*26c0*/  IMAD.U32 R33, R7, 0x10000, RZ ;  /* 0x0001000007217824 */ /* 0x004fe200078e00ff */
[----:B------:R-:W-:Y:S01]  /*26d0*/  SHF.R.U64 R74, R34, 0x10, R35 ;  /* 0x00000010224a7819 */ /* 0x000fe20000001223 */
[----:B------:R-:W-:Y:S01]  /*26e0*/  IMAD.U32 R14, R6, 0x10000, RZ ;  /* 0x00010000060e7824 */ /* 0x000fe200078e00ff */
[----:B------:R-:W-:Y:S02]  /*26f0*/  SHF.R.U32.HI R83, RZ, 0x10, R15 ;  /* 0x00000010ff537819 */ /* 0x000fe4000001160f */
[----:B------:R-:W-:Y:S02]  /*2700*/  SHF.R.U32.HI R78, RZ, 0x10, R35 ;  /* 0x00000010ff4e7819 */ /* 0x000fe40000011623 */
[C---:B------:R-:W-:Y:S02]  /*2710*/  PRMT R81, R80.reuse, 0x5410, R81 ;  /* 0x0000541050517816 */ /* 0x040fe40000000051 */
[----:B------:R-:W-:-:S02]  /*2720*/  PRMT R35, R80, 0x5432, R74 ;  /* 0x0000543250237816 */ /* 0x000fc4000000004a */
[C---:B------:R-:W-:Y:S02]  /*2730*/  PRMT R83, R82.reuse, 0x5410, R83 ;  /* 0x0000541052537816 */ /* 0x040fe40000000053 */
[----:B------:R-:W-:Y:S02]  /*2740*/  LOP3.LUT R34, R7, 0xffff0000, RZ, 0xc0, !PT ;  /* 0xffff000007227812 */ /* 0x000fe400078ec0ff */
[----:B------:R-:W-:Y:S01]  /*2750*/  PRMT R78, R82, 0x5432, R78 ;  /* 0x00005432524e7816 */ /* 0x000fe2000000004e */
[----:B------:R-:W-:Y:S01]  /*2760*/  IMAD.U32 R85, R83, 0x10000, RZ ;  /* 0x0001000053557824 */ /* 0x000fe200078e00ff */
[----:B------:R-:W-:Y:S02]  /*2770*/  LOP3.LUT R7, R5, 0xffff0000, RZ, 0xc0, !PT ;  /* 0xffff000005077812 */ /* 0x000fe400078ec0ff */
[C---:B------:R-:W-:Y:S01]  /*2780*/  LOP3.LUT R82, R81.reuse, 0xffff0000, RZ, 0xc0, !PT ;  /* 0xffff000051527812 */ /* 0x040fe200078ec0ff */
[----:B------:R-:W-:Y:S01]  /*2790*/  IMAD.U32 R81, R81, 0x10000, RZ ;  /* 0x0001000051517824 */ /* 0x000fe200078e00ff */
[C---:B------:R-:W-:Y:S01]  /*27a0*/  LOP3.LUT R74, R35.reuse, 0xffff0000, RZ, 0xc0, !PT ;  /* 0xffff0000234a7812 */ /* 0x040fe200078ec0ff */
[----:B------:R-:W-:Y:S01]  /*27b0*/  IMAD.U32 R35, R35, 0x10000, RZ ;  /* 0x0001000023237824 */ /* 0x000fe200078e00ff */
[----:B------:R-:W-:Y:S01]  /*27c0*/  LOP3.LUT R15, R6, 0xffff0000, RZ, 0xc0, !PT ;  /* 0xffff0000060f7812 */ /* 0x000fe200078ec0ff */
[----:B------:R-:W-:Y:S01]  /*27d0*/  IMAD.U32 R6, R5, 0x10000, RZ ;  /* 0x0001000005067824 */ /* 0x000fe200078e00ff */
[----:B------:R-:W-:Y:S01]  /*27e0*/  SHF.L.U32 R80, R78, 0x10, RZ ;  /* 0x000000104e507819 */ /* 0x000fe200000006ff */
[----:B------:R-:W-:-:S02]  /*27f0*/  IMAD.U32 R5, R4, 0x10000, RZ ;  /* 0x0001000004057824 */ /* 0x000fc400078e00ff */
[C---:B------:R-:W-:Y:S01]  /*2800*/  FMUL.FTZ R87, R7.reuse, R82 ;  /* 0x0000005207577220 */ /* 0x040fe20000410000 */
[----:B------:R-:W-:Y:S01]  /*2810*/  FMUL.FTZ R7, R7, R74 ;  /* 0x0000004a07077220 */ /* 0x000fe20000410000 */
[----:B------:R-:W-:Y:S01]  /*2820*/  LOP3.LUT R4, R4, 0xffff0000, RZ, 0xc0, !PT ;  /* 0xffff000004047812 */ /* 0x000fe200078ec0ff */
[----:B------:R-:W-:Y:S01]  /*2830*/  FMUL.FTZ R89, R15, R85 ;  /* 0x000000550f597220 */ /* 0x000fe20000410000 */
[----:B------:R-:W-:Y:S01]  /*2840*/  LOP3.LUT R83, R83, 0xffff0000, RZ, 0xc0, !PT ;  /* 0xffff000053537812 */ /* 0x000fe200078ec0ff */
[----:B------:R-:W-:Y:S01]  /*2850*/  FMUL.FTZ R15, R15, R80 ;  /* 0x000000500f0f7220 */ /* 0x000fe20000410000 */
[----:B------:R-:W-:Y:S01]  /*2860*/  LOP3.LUT R78, R78, 0xffff0000, RZ, 0xc0, !PT ;  /* 0xffff00004e4e7812 */ /* 0x000fe200078ec0ff */
[C---:B------:R-:W-:Y:S01]  /*2870*/  FFMA.FTZ R87, R6.reuse, R74, -R87 ;  /* 0x0000004a06577223 */ /* 0x040fe20000010857 */
[----:B------:R-:W-:Y:S01]  /*2880*/  FFMA.FTZ R82, R6, R82, R7 ;  /* 0x0000005206527223 */ /* 0x000fe20000010007 */
[----:B------:R-:W-:Y:S01]  /*2890*/  FFMA.FTZ R89, R14, R80, -R89 ;  /* 0x000000500e597223 */ /* 0x000fe20000010859 */
[----:B------:R-:W-:Y:S01]  /*28a0*/  FMUL.FTZ R6, R4, R81 ;  /* 0x0000005104067220 */ /* 0x000fe20000410000 */
[----:B------:R-:W-:Y:S01]  /*28b0*/  FFMA.FTZ R14, R14, R85, R15 ;  /* 0x000000550e0e7223 */ /* 0x000fe2000001000f */
[----:B------:R-:W-:Y:S01]  /*28c0*/  FMUL.FTZ R74, R34, R83 ;  /* 0x00000053224a7220 */ /* 0x000fe20000410000 */
[-C--:B------:R-:W-:Y:S01]  /*28d0*/  FMUL.FTZ R4, R4, R35.reuse ;  /* 0x0000002304047220 */ /* 0x080fe20000410000 */
[-C--:B------:R-:W-:Y:S01]  /*28e0*/  FMUL.FTZ R34, R34, R78.reuse ;  /* 0x0000004e22227220 */ /* 0x080fe20000410000 */
[----:B------:R-:W-:Y:S01]  /*28f0*/  FFMA.FTZ R6, R5, R35, -R6 ;  /* 0x0000002305067223 */ /* 0x000fe20000010806 */
[----:B------:R-:W-:Y:S01]  /*2900*/  FFMA.FTZ R74, R33, R78, -R74 ;  /* 0x0000004e214a7223 */ /* 0x000fe2000001084a */
[----:B------:R-:W-:Y:S01]  /*2910*/  FFMA.FTZ R5, R5, R81, R4 ;  /* 0x0000005105057223 */ /* 0x000fe20000010004 */
[----:B------:R-:W-:Y:S01]  /*2920*/  FFMA.FTZ R33, R33, R83, R34 ;  /* 0x0000005321217223 */ /* 0x000fe20000010022 */
[----:B------:R-:W-:-:S02]  /*2930*/  F2FP.BF16.F32.PACK_AB R82, R82, R87 ;  /* 0x000000575252723e */ /* 0x000fc400000010ff */
[----:B------:R-:W-:Y:S02]  /*2940*/  F2FP.BF16.F32.PACK_AB R14, R14, R89 ;  /* 0x000000590e0e723e */ /* 0x000fe400000010ff */
[----:B------:R-:W-:Y:S01]  /*2950*/  F2FP.BF16.F32.PACK_AB R4, R5, R6 ;  /* 0x000000060504723e */ /* 0x000fe200000010ff */
[----:B------:R-:W-:Y:S01]  /*2960*/  IMAD.MOV.U32 R5, RZ, RZ, R82 ;  /* 0x000000ffff057224 */ /* 0x000fe200078e0052 */
[----:B------:R-:W-:Y:S01]  /*2970*/  F2FP.BF16.F32.PACK_AB R7, R33, R74 ;  /* 0x0000004a2107723e */ /* 0x000fe200000010ff */
[----:B------:R-:W-:-:S07]  /*2980*/  IMAD.MOV.U32 R6, RZ, RZ, R14 ;  /* 0x000000ffff067224 */ /* 0x000fce00078e000e */
.L_x_468:
[----:B------:R-:W-:Y:S05]  /*2990*/  BSYNC B2 ;  /* 0x0000000000027941 */ /* 0x000fea0003800000 */
.L_x_467:
[----:B--2---:R1:W-:Y:S02]  /*29a0*/  STG.E.128 desc[UR40][R12.64], R4 ;  /* 0x000000040c007986 */ /* 0x0043e4000c101d28 */
.L_x_466:
[----:B------:R-:W-:Y:S05]  /*29b0*/  BSYNC B1 ;  /* 0x0000000000017941 */ /* 0x000fea0003800000 */
.L_x_465:
[----:B------:R-:W-:Y:S05]  /*29c0*/  @P1 BRA `(.L_x_464) ;  /* 0x00000010001c1947 */ /* 0x000fea0003800000 */
[----:B-1----:R-:W-:Y:S01]  /*29d0*/  IMAD.MOV.U32 R5, RZ, RZ, 0x20 ;  /* 0x00000020ff057424 */ /* 0x002fe200078e00ff */
[----:B------:R-:W-:Y:S01]  /*29e0*/  LOP3.LUT P4, RZ, R186, 0x4, RZ, 0xc0, !PT ;  /* 0x00000004baff7812 */ /* 0x000fe2000788c0ff */
[----:B------:R-:W-:Y:S01]  /*29f0*/  BSSY B1, `(.L_x_469) ;  /* 0x0000036000017945 */ /* 0x000fe20003800000 */
[----:B------:R-:W-:Y:S02]  /*2a00*/  IADD3 R14, R42, 0x10, RZ ;  /* 0x000000102a0e7810 */ /* 0x000fe40007ffe0ff */
[----:B------:R-:W-:Y:S02]  /*2a10*/  SEL R5, R5, 0xffffffe0, !P4 ;  /* 0xffffffe005057807 */ /* 0x000fe40006000000 */
[----:B------:R-:W-:Y:S02]  /*2a20*/  ISETP.GE.AND P4, PT, R14, R63, PT ;  /* 0x0000003f0e00720c */ /* 0x000fe40003f86270 */
[----:B------:R-:W-:-:S05]  /*2a30*/  IADD3 R5, R5, R69, R32 ;  /* 0x0000004505057210 */ /* 0x000fca0007ffe020 */
[----:B------:R-:W-:-:S06]  /*2a40*/  IMAD R4, R5, 0x2, R2 ;  /* 0x0000000205047824 */ /* 0x000fcc00078e0202 */
[----:B------:R-:W1:Y:S01]  /*2a50*/  LDS.128 R4, [R4+0x22400] ;  /* 0x0224000004047984 */ /* 0x000e620000000c00 */
[----:B------:R-:W-:Y:S05]  /*2a60*/  @P4 BRA `(.L_x_470) ;  /* 0x0000000000b84947 */ /* 0x000fea0003800000 */
[----:B------:R-:W-:Y:S01]  /*2a70*/  SHF.R.U64 R14, R8, 0x10, R9 ;  /* 0x00000010080e7819 */ /* 0x000fe20000001209 */
[----:B-1----:R-:W-:Y:S01]  /*2a80*/  IMAD.U32 R8, R6, 0x10000, RZ ;  /* 0x0001000006087824 */ /* 0x002fe200078e00ff */
[--C-:B------:R-:W-:Y:S01]  /*2a90*/  SHF.R.U64 R34, R10, 0x10, R11.reuse ;  /* 0x000000100a227819 */ /* 0x100fe2000000120b */
[----:B------:R-:W-:Y:S01]  /*2aa0*/  IMAD.U32 R10, R7, 0x10000, RZ ;  /* 0x00010000070a7824 */ /* 0x000fe200078e00ff */
[----:B------:R-:W-:Y:S02]  /*2ab0*/  SHF.R.U32.HI R74, RZ, 0x10, R11 ;  /* 0x00000010ff4a7819 */ /* 0x000fe4000001160b */
[----:B------:R-:W-:Y:S02]  /*2ac0*/  SHF.R.U32.HI R32, RZ, 0x10, R9 ;  /* 0x00000010ff207819 */ /* 0x000fe40000011609 */
[----:B------:R-:W-:Y:S02]  /*2ad0*/  PRMT R14, R86, 0x5432, R14 ;  /* 0x00005432560e7816 */ /* 0x000fe4000000000e */
[----:B------:R-:W-:-:S02]  /*2ae0*/  PRMT R34, R90, 0x5432, R34 ;  /* 0x000054325a227816 */ /* 0x000fc40000000022 */
[----:B------:R-:W-:Y:S02]  /*2af0*/  PRMT R74, R91, 0x5432, R74 ;  /* 0x000054325b4a7816 */ /* 0x000fe4000000004a */
[----:B------:R-:W-:Y:S02]  /*2b00*/  PRMT R32, R88, 0x5432, R32 ;  /* 0x0000543258207816 */ /* 0x000fe40000000020 */
[----:B------:R-:W-:Y:S01]  /*2b10*/  LOP3.LUT R11, R7, 0xffff0000, RZ, 0xc0, !PT ;  /* 0xffff0000070b7812 */ /* 0x000fe200078ec0ff */
[----:B------:R-:W-:Y:S01]  /*2b20*/  IMAD.U32 R78, R74, 0x10000, RZ ;  /* 0x000100004a4e7824 */ /* 0x000fe200078e00ff */
[----:B------:R-:W-:Y:S01]  /*2b30*/  LOP3.LUT R7, R5, 0xffff0000, RZ, 0xc0, !PT ;  /* 0xffff000005077812 */ /* 0x000fe200078ec0ff */
[----:B------:R-:W-:Y:S01]  /*2b40*/  IMAD.U32 R33, R32, 0x10000, RZ ;  /* 0x0001000020217824 */ /* 0x000fe200078e00ff */
[----:B------:R-:W-:Y:S02]  /*2b50*/  LOP3.LUT R35, R34, 0xffff0000, RZ, 0xc0, !PT ;  /* 0xffff000022237812 */ /* 0x000fe400078ec0ff */
[C---:B------:R-:W-:Y:S01]  /*2b60*/  LOP3.LUT R15, R14.reuse, 0xffff0000, RZ, 0xc0, !PT ;  /* 0xffff00000e0f7812 */ /* 0x040fe200078ec0ff */
[----:B------:R-:W-:Y:S01]  /*2b70*/  IMAD.U32 R14, R14, 0x10000, RZ ;  /* 0x000100000e0e7824 */ /* 0x000fe200078e00ff */
[----:B------:R-:W-:Y:S01]  /*2b80*/  LOP3.LUT R9, R6, 0xffff0000, RZ, 0xc0, !PT ;  /* 0xffff000006097812 */ /* 0x000fe200078ec0ff */
[C---:B------:R-:W-:Y:S01]  /*2b90*/  FMUL.FTZ R81, R7.reuse, R35 ;  /* 0x0000002307517220 */ /* 0x040fe20000410000 */
[----:B------:R-:W-:Y:S01]  /*2ba0*/  LOP3.LUT R74, R74, 0xffff0000, RZ, 0xc0, !PT ;  /* 0xffff00004a4a7812 */ /* 0x000fe200078ec0ff */
[----:B------:R-:W-:Y:S01]  /*2bb0*/  FMUL.FTZ R80, R7, R15 ;  /* 0x0000000f07507220 */ /* 0x000fe20000410000 */
[----:B------:R-:W-:Y:S01]  /*2bc0*/  LOP3.LUT R32, R32, 0xffff0000, RZ, 0xc0, !PT ;  /* 0xffff000020207812 */ /* 0x000fe200078ec0ff */
[C---:B------:R-:W-:Y:S01]  /*2bd0*/  FMUL.FTZ R7, R9.reuse, R78 ;  /* 0x0000004e09077220 */ /* 0x040fe20000410000 */
[-C--:B------:R-:W-:Y:S01]  /*2be0*/  FMUL.FTZ R9, R9, R33.reuse ;  /* 0x0000002109097220 */ /* 0x080fe20000410000 */
[----:B------:R-:W-:Y:S01]  /*2bf0*/  IMAD.U32 R6, R5, 0x10000, RZ ;  /* 0x0001000005067824 */ /* 0x000fe200078e00ff */
[----:B------:R-:W-:Y:S01]  /*2c00*/  SHF.L.U32 R34, R34, 0x10, RZ ;  /* 0x0000001022227819 */ /* 0x000fe200000006ff */
[----:B------:R-:W-:Y:S01]  /*2c10*/  FFMA.FTZ R33, R8, R33, -R7 ;  /* 0x0000002108217223 */ /* 0x000fe20000010807 */
[----:B------:R-:W-:-:S02]  /*2c20*/  IMAD.U32 R5, R4, 0x10000, RZ ;  /* 0x0001000004057824 */ /* 0x000fc400078e00ff */
[----:B------:R-:W-:Y:S01]  /*2c30*/  FFMA.FTZ R8, R8, R78, R9 ;  /* 0x0000004e08087223 */ /* 0x000fe20000010009 */
[----:B------:R-:W-:Y:S01]  /*2c40*/  LOP3.LUT R4, R4, 0xffff0000, RZ, 0xc0, !PT ;  /* 0xffff000004047812 */ /* 0x000fe200078ec0ff */
[C---:B------:R-:W-:Y:S01]  /*2c50*/  FMUL.FTZ R9, R11.reuse, R74 ;  /* 0x0000004a0b097220 */ /* 0x040fe20000410000 */
[-C--:B------:R-:W-:Y:S01]  /*2c60*/  FMUL.FTZ R11, R11, R32.reuse ;  /* 0x000000200b0b7220 */ /* 0x080fe20000410000 */
[C---:B------:R-:W-:Y:S01]  /*2c70*/  FFMA.FTZ R81, R6.reuse, R15, -R81 ;  /* 0x0000000f06517223 */ /* 0x040fe20000010851 */
[----:B------:R-:W-:Y:S01]  /*2c80*/  FFMA.FTZ R80, R6, R35, R80 ;  /* 0x0000002306507223 */ /* 0x000fe20000010050 */
[----:B------:R-:W-:Y:S01]  /*2c90*/  FFMA.FTZ R9, R10, R32, -R9 ;  /* 0x000000200a097223 */ /* 0x000fe20000010809 */
[C---:B------:R-:W-:Y:S01]  /*2ca0*/  FMUL.FTZ R6, R4.reuse, R34 ;  /* 0x0000002204067220 */ /* 0x040fe20000410000 */
[----:B------:R-:W-:Y:S01]  /*2cb0*/  FMUL.FTZ R7, R4, R14 ;  /* 0x0000000e04077220 */ /* 0x000fe20000410000 */
[----:B------:R-:W-:Y:S01]  /*2cc0*/  FFMA.FTZ R10, R10, R74, R11 ;  /* 0x0000004a0a0a7223 */ /* 0x000fe2000001000b */
[----:B------:R-:W-:Y:S01]  /*2cd0*/  F2FP.BF16.F32.PACK_AB R8, R8, R33 ;  /* 0x000000210808723e */ /* 0x000fe200000010ff */
[C---:B------:R-:W-:Y:S01]  /*2ce0*/  FFMA.FTZ R6, R5.reuse, R14, -R6 ;  /* 0x0000000e05067223 */ /* 0x040fe20000010806 */
[----:B------:R-:W-:Y:S01]  /*2cf0*/  FFMA.FTZ R7, R5, R34, R7 ;  /* 0x0000002205077223 */ /* 0x000fe20000010007 */
[----:B------:R-:W-:-:S02]  /*2d00*/  F2FP.BF16.F32.PACK_AB R5, R80, R81 ;  /* 0x000000515005723e */ /* 0x000fc400000010ff */
[----:B------:R-:W-:Y:S02]  /*2d10*/  F2FP.BF16.F32.PACK_AB R9, R10, R9 ;  /* 0x000000090a09723e */ /* 0x000fe400000010ff */
[----:B------:R-:W-:Y:S01]  /*2d20*/  F2FP.BF16.F32.PACK_AB R4, R7, R6 ;  /* 0x000000060704723e */ /* 0x000fe200000010ff */
[----:B------:R-:W-:Y:S02]  /*2d30*/  IMAD.MOV.U32 R6, RZ, RZ, R8 ;  /* 0x000000ffff067224 */ /* 0x000fe400078e0008 */
[----:B------:R-:W-:-:S07]  /*2d40*/  IMAD.MOV.U32 R7, RZ, RZ, R9 ;  /* 0x000000ffff077224 */ /* 0x000fce00078e0009 */
.L_x_470:
[----:B------:R-:W-:Y:S05]  /*2d50*/  BSYNC B1 ;  /* 0x0000000000017941 */ /* 0x000fea0003800000 */
.L_x_469:
[----:B-1----:R1:W-:Y:S01]  /*2d60*/  STG.E.128 desc[UR40][R12.64+0x40], R4 ;  /* 0x000040040c007986 */ /* 0x0023e2000c101d28 */
[----:B------:R-:W-:Y:S05]  /*2d70*/  BRA `(.L_x_464) ;  /* 0x0000000c00307947 */ /* 0x000fea0003800000 */
.L_x_458:
[----:B------:R-:W-:Y:S01]  /*2d80*/  IMAD R58, R51, -0x40, R24 ;  /* 0xffffffc0333a7824 */ /* 0x000fe200078e0218 */
[----:B------:R-:W-:-:S04]  /*2d90*/  ISETP.GE.AND P4, PT, R16, R63, PT ;  /* 0x0000003f1000720c */ /* 0x000fc80003f86270 */
[----:B------:R-:W-:-:S04]  /*2da0*/  VIMNMX R58, R58, 0x40, PT ;  /* 0x000000403a3a7848 */ /* 0x000fc80003fe0100 */
[----:B------:R-:W-:-:S13]  /*2db0*/  ISETP.GE.OR P3, PT, R19, R58, P4 ;  /* 0x0000003a1300720c */ /* 0x000fda0002766670 */
[----:B------:R-:W0:Y:S01]  /*2dc0*/  @!P3 LDC.64 R12, c[0x0][0x3c8] ;  /* 0x0000f200ff0cbb82 */ /* 0x000e220000000a00 */
[----:B------:R-:W-:Y:S01]  /*2dd0*/  @!P3 IADD3 R6, P5, R38, R4, RZ ;  /* 0x000000042606b210 */ /* 0x000fe20007fbe0ff */
[----:B------:R-:W-:Y:S02]  /*2de0*/  @!P3 IMAD R4, R57, R51, RZ ;  /* 0x000000333904b224 */ /* 0x000fe400078e02ff */
[----:B------:R-:W-:Y:S02]  /*2df0*/  @!P3 IMAD.MOV.U32 R5, RZ, RZ, R71 ;  /* 0x000000ffff05b224 */ /* 0x000fe400078e0047 */
[----:B------:R-:W-:Y:S02]  /*2e00*/  @!P3 IMAD R59, R59, R60, R4 ;  /* 0x0000003c3b3bb224 */ /* 0x000fe400078e0204 */
[----:B------:R-:W1:Y:S01]  /*2e10*/  @!P3 LDC.64 R34, c[0x0][0x3e0] ;  /* 0x0000f800ff22bb82 */ /* 0x000e620000000a00 */
[----:B------:R-:W-:Y:S02]  /*2e20*/  @!P3 IMAD.MOV.U32 R4, RZ, RZ, R28 ;  /* 0x000000ffff04b224 */ /* 0x000fe400078e001c */
[----:B------:R-:W-:-:S02]  /*2e30*/  @!P3 IMAD.X R7, R83, 0x1, R66, P5 ;  /* 0x000000015307b824 */ /* 0x000fc400028e0642 */
[----:B------:R-:W-:Y:S01]  /*2e40*/  @!P3 IMAD.WIDE.U32 R8, R51, R60, R4 ;  /* 0x0000003c3308b225 */ /* 0x000fe200078e0004 */
[----:B------:R-:W-:-:S04]  /*2e50*/  CS2R R4, SRZ ;  /* 0x0000000000047805 */ /* 0x000fc8000001ff00 */
[----:B------:R-:W-:Y:S02]  /*2e60*/  @!P3 IADD3 R9, R59, R9, RZ ;  /* 0x000000093b09b210 */ /* 0x000fe40007ffe0ff */
[----:B0-----:R-:W-:-:S04]  /*2e70*/  @!P3 LEA R12, P5, R6, R12, 0x1 ;  /* 0x0000000c060cb211 */ /* 0x001fc800078a08ff */
[----:B------:R-:W-:Y:S02]  /*2e80*/  @!P3 LEA.HI.X R13, R6, R13, R7, 0x1, P5 ;  /* 0x0000000d060db211 */ /* 0x000fe400028f0c07 */
[----:B------:R-:W-:Y:S02]  /*2e90*/  CS2R R6, SRZ ;  /* 0x0000000000067805 */ /* 0x000fe4000001ff00 */
[C---:B-1----:R-:W-:Y:S02]  /*2ea0*/  @!P3 LEA R34, P5, R8.reuse, R34, 0x1 ;  /* 0x000000220822b211 */ /* 0x042fe400078a08ff */
[----:B------:R-:W-:Y:S02]  /*2eb0*/  CS2R R10, SRZ ;  /* 0x00000000000a7805 */ /* 0x000fe4000001ff00 */
[----:B------:R-:W2:Y:S01]  /*2ec0*/  @!P3 LDG.E.128 R4, desc[UR40][R12.64] ;  /* 0x000000280c04b981 */ /* 0x000ea2000c1e1d00 */
[----:B------:R-:W-:Y:S02]  /*2ed0*/  @!P3 LEA.HI.X R35, R8, R35, R9, 0x1, P5 ;  /* 0x000000230823b211 */ /* 0x000fe400028f0c09 */
[----:B------:R-:W-:-:S06]  /*2ee0*/  CS2R R8, SRZ ;  /* 0x0000000000087805 */ /* 0x000fcc000001ff00 */
[----:B------:R-:W3:Y:S01]  /*2ef0*/  @!P3 LDG.E.128 R8, desc[UR40][R34.64] ;  /* 0x000000282208b981 */ /* 0x000ee2000c1e1d00 */
[----:B------:R-:W-:Y:S01]  /*2f00*/  ISETP.NE.AND P3, PT, R184, 0x3, PT ;  /* 0x00000003b800780c */ /* 0x000fe20003f65270 */
[----:B--2---:R-:W-:Y:S02]  /*2f10*/  IMAD.MOV.U32 R33, RZ, RZ, R6 ;  /* 0x000000ffff217224 */ /* 0x004fe400078e0006 */
[----:B------:R-:W-:Y:S02]  /*2f20*/  IMAD.MOV.U32 R72, RZ, RZ, R4 ;  /* 0x000000ffff487224 */ /* 0x000fe400078e0004 */
[----:B------:R-:W-:Y:S02]  /*2f30*/  IMAD.MOV.U32 R59, RZ, RZ, R7 ;  /* 0x000000ffff3b7224 */ /* 0x000fe400078e0007 */
[----:B------:R-:W-:Y:S01]  /*2f40*/  IMAD.MOV.U32 R74, RZ, RZ, R5 ;  /* 0x000000ffff4a7224 */ /* 0x000fe200078e0005 */
[----:B------:R-:W-:Y:S01]  /*2f50*/  PRMT R92, R33, 0x5410, R72 ;  /* 0x00005410215c7816 */ /* 0x000fe20000000048 */
[----:B---3--:R-:W-:Y:S01]  /*2f60*/  IMAD.MOV.U32 R12, RZ, RZ, R10 ;  /* 0x000000ffff0c7224 */ /* 0x008fe200078e000a */
[----:B------:R-:W-:Y:S01]  /*2f70*/  PRMT R94, R94, 0x5410, R59 ;  /* 0x000054105e5e7816 */ /* 0x000fe2000000003b */
[----:B------:R-:W-:Y:S01]  /*2f80*/  IMAD.MOV.U32 R13, RZ, RZ, R11 ;  /* 0x000000ffff0d7224 */ /* 0x000fe200078e000b */
[----:B------:R-:W-:Y:S01]  /*2f90*/  PRMT R95, R95, 0x5410, R74 ;  /* 0x000054105f5f7816 */ /* 0x000fe2000000004a */
[----:B------:R-:W-:Y:S01]  /*2fa0*/  IMAD.MOV.U32 R34, RZ, RZ, R9 ;  /* 0x000000ffff227224 */ /* 0x000fe200078e0009 */
[----:B------:R-:W-:-:S02]  /*2fb0*/  MOV R33, R8 ;  /* 0x0000000800217202 */ /* 0x000fc40000000f00 */
[----:B------:R-:W-:Y:S02]  /*2fc0*/  PRMT R94, R12, 0x7610, R94 ;  /* 0x000076100c5e7816 */ /* 0x000fe4000000005e */
[----:B------:R-:W-:Y:S02]  /*2fd0*/  PRMT R95, R13, 0x7610, R95 ;  /* 0x000076100d5f7816 */ /* 0x000fe4000000005f */
[----:B------:R-:W-:Y:S01]  /*2fe0*/  PRMT R86, R33, 0x5410, R34 ;  /* 0x0000541021567816 */ /* 0x000fe20000000022 */
[----:B------:R-:W-:Y:S06]  /*2ff0*/  @!P3 BRA `(.L_x_471) ;  /* 0x000000000004b947 */ /* 0x000fec0003800000 */
[----:B------:R-:W-:Y:S01]  /*3000*/  BPT.TRAP 0x1 ;  /* 0x000000040000795c */ /* 0x000fe20000300000 */
.L_x_471:
[----:B------:R-:W-:Y:S01]  /*3010*/  IMAD R72, R22, 0x8, R2 ;  /* 0x0000000816487824 */ /* 0x000fe200078e0202 */
[----:B------:R-:W-:Y:S01]  /*3020*/  SHF.L.U32 R59, R185, 0x1f, RZ ;  /* 0x0000001fb93b7819 */ /* 0x000fe200000006ff */
[----:B------:R-:W-:Y:S03]  /*3030*/  BSSY B1, `(.L_x_472) ;  /* 0x0000003000017945 */ /* 0x000fe60003800000 */
[----:B------:R-:W0:Y:S02]  /*3040*/  SYNCS.PHASECHK.TRANS64.TRYWAIT P5, [R72+URZ+0x28c90], R59 ;  /* 0x028c903b480075a7 */ /* 0x000e2400080a017f */
[----:B0-----:R-:W-:Y:S05]  /*3050*/  @!P5 BRA `(.L_x_473) ;  /* 0x0000011c006cd947 */ /* 0x001fea0003800000 */
.L_x_672:
[----:B------:R-:W-:Y:S05]  /*3060*/  BSYNC B1 ;  /* 0x0000000000017941 */ /* 0x000fea0003800000 */
.L_x_472:
[----:B------:R-:W-:Y:S01]  /*3070*/  ISETP.GE.OR P5, PT, R19, R58, P0 ;  /* 0x0000003a1300720c */ /* 0x000fe200007a6670 */
[----:B------:R-:W-:Y:S01]  /*3080*/  ULDC.64 UR4, c[0x0][0x2f0] ;  /* 0x0000bc0000047ab9 */ /* 0x000fe20000000a00 */
[----:B------:R-:W-:Y:S02]  /*3090*/  IMAD.MOV.U32 R80, RZ, RZ, R14 ;  /* 0x000000ffff507224 */ /* 0x000fe400078e000e */
[----:B------:R-:W-:Y:S02]  /*30a0*/  IMAD R12, R3, UR4, RZ ;  /* 0x00000004030c7c24 */ /* 0x000fe4000f8e02ff */
[----:B------:R-:W-:-:S04]  /*30b0*/  IMAD.WIDE.U32 R80, R19, UR4, R80 ;  /* 0x0000000413507c25 */ /* 0x000fc8000f8e0050 */
[----:B------:R-:W-:-:S03]  /*30c0*/  IMAD R13, R19, UR5, R12 ;  /* 0x00000005130d7c24 */ /* 0x000fc6000f8e020c */
[----:B------:R-:W-:Y:S05]  /*30d0*/  @P5 BRA `(.L_x_464) ;  /* 0x0000000800585947 */ /* 0x000fea0003800000 */
[----:B------:R-:W-:Y:S01]  /*30e0*/  IMAD.IADD R98, R13, 0x1, R81 ;  /* 0x000000010d627824 */ /* 0x000fe200078e0251 */
[----:B------:R-:W-:Y:S01]  /*30f0*/  IADD3 R74, P5, P6, R44, R80, R73 ;  /* 0x000000502c4a7210 */ /* 0x000fe20007ebe049 */
[----:B------:R-:W-:Y:S01]  /*3100*/  IMAD.IADD R12, R64, 0x1, -R67 ;  /* 0x00000001400c7824 */ /* 0x000fe200078e0a43 */
[----:B------:R-:W-:Y:S02]  /*3110*/  BSSY B1, `(.L_x_474) ;  /* 0x0000070000017945 */ /* 0x000fe40003800000 */
[----:B------:R-:W-:Y:S02]  /*3120*/  IADD3.X R78, R0, R98, R77, P5, P6 ;  /* 0x00000062004e7210 */ /* 0x000fe40002fec44d */
[----:B------:R-:W-:Y:S02]  /*3130*/  ISETP.NE.AND P6, PT, R76, RZ, PT ;  /* 0x000000ff4c00720c */ /* 0x000fe40003fc5270 */
[----:B------:R-:W-:Y:S02]  /*3140*/  LEA R82, P5, R74, R46, 0x1 ;  /* 0x0000002e4a527211 */ /* 0x000fe400078a08ff */
[----:B------:R-:W-:-:S02]  /*3150*/  SEL R12, R67, R12, !P6 ;  /* 0x0000000c430c7207 */ /* 0x000fc40007000000 */
[----:B------:R-:W-:Y:S02]  /*3160*/  LEA.HI.X R83, R74, R47, R78, 0x1, P5 ;  /* 0x0000002f4a537211 */ /* 0x000fe400028f0c4e */
[----:B------:R-:W-:-:S04]  /*3170*/  SHF.R.S32.HI R13, RZ, 0x1f, R12 ;  /* 0x0000001fff0d7819 */ /* 0x000fc8000001140c */
[----:B------:R-:W-:-:S04]  /*3180*/  LEA.HI R13, R13, R12, RZ, 0x4 ;  /* 0x0000000c0d0d7211 */ /* 0x000fc800078f20ff */
[----:B------:R-:W-:-:S04]  /*3190*/  SHF.R.S32.HI R13, RZ, 0x4, R13 ;  /* 0x00000004ff0d7819 */ /* 0x000fc8000001140d */
[----:B------:R-:W-:-:S05]  /*31a0*/  LEA.HI.SX32 R13, R52, R13, 0x1d ;  /* 0x0000000d340d7211 */ /* 0x000fca00078feaff */
[----:B------:R-:W-:Y:S02]  /*31b0*/  IMAD.SHL.U32 R85, R13, 0x8, RZ ;  /* 0x000000080d557824 */ /* 0x000fe400078e00ff */
[----:B------:R-:W-:-:S03]  /*31c0*/  IMAD.IADD R13, R70, 0x1, R32 ;  /* 0x00000001460d7824 */ /* 0x000fc600078e0220 */
[----:B------:R-:W-:Y:S01]  /*31d0*/  LOP3.LUT R12, R61, 0x38, R85, 0xf8, !PT ;  /* 0x000000383d0c7812 */ /* 0x000fe200078ef855 */
[----:B------:R-:W-:-:S03]  /*31e0*/  IMAD R13, R13, 0x2, R2 ;  /* 0x000000020d0d7824 */ /* 0x000fc600078e0202 */
[----:B------:R-:W-:-:S04]  /*31f0*/  LOP3.LUT R12, R12, R65, RZ, 0x3c, !PT ;  /* 0x000000410c0c7212 */ /* 0x000fc800078e3cff */
[----:B------:R-:W-:-:S05]  /*3200*/  LEA R15, R189, R12, 0x9 ;  /* 0x0000000cbd0f7211 */ /* 0x000fca00078e48ff */
[----:B------:R-:W-:-:S04]  /*3210*/  IMAD.IADD R15, R32, 0x1, R15 ;  /* 0x00000001200f7824 */ /* 0x000fc800078e020f */
[----:B------:R-:W-:Y:S02]  /*3220*/  IMAD R32, R15, 0x2, R2 ;  /* 0x000000020f207824 */ /* 0x000fe400078e0202 */
[----:B------:R-:W1:Y:S04]  /*3230*/  LDS.128 R12, [R13+0x22400] ;  /* 0x022400000d0c7984 */ /* 0x000e680000000c00 */
[----:B------:R-:W2:Y:S01]  /*3240*/  LDS.128 R32, [R32+0x22400] ;  /* 0x0224000020207984 */ /* 0x000ea20000000c00 */
[----:B------:R-:W-:Y:S05]  /*3250*/  @P4 BRA `(.L_x_475) ;  /* 0x00000004006c4947 */ /* 0x000fea0003800000 */
[----:B------:R-:W-:Y:S02]  /*3260*/  SHF.R.U32.HI R78, RZ, 0x10, R5 ;  /* 0x00000010ff4e7819 */ /* 0x000fe40000011605 */
[--C-:B------:R-:W-:Y:S02]  /*3270*/  SHF.R.U32.HI R90, RZ, 0x10, R9.reuse ;  /* 0x00000010ff5a7819 */ /* 0x100fe40000011609 */
[----:B------:R-:W-:Y:S01]  /*3280*/  SHF.R.U64 R89, R8, 0x10, R9 ;  /* 0x0000001008597819 */ /* 0x000fe20000001209 */
[----:B-1----:R-:W-:Y:S01]  /*3290*/  IMAD.U32 R8, R15, 0x10000, RZ ;  /* 0x000100000f087824 */ /* 0x002fe200078e00ff */
[----:B------:R-:W-:Y:S01]  /*32a0*/  SHF.R.U64 R74, R4, 0x10, R5 ;  /* 0x00000010044a7819 */ /* 0x000fe20000001205 */
[----:B------:R-:W-:Y:S01]  /*32b0*/  IMAD.U32 R5, R13, 0x10000, RZ ;  /* 0x000100000d057824 */ /* 0x000fe200078e00ff */
[----:B------:R-:W-:Y:S01]  /*32c0*/  SHF.R.U64 R87, R6, 0x10, R7 ;  /* 0x0000001006577819 */ /* 0x000fe20000001207 */
[----:B------:R-:W-:Y:S01]  /*32d0*/  IMAD.U32 R4, R12, 0x10000, RZ ;  /* 0x000100000c047824 */ /* 0x000fe200078e00ff */
[----:B------:R-:W-:-:S02]  /*32e0*/  PRMT R78, R95, 0x5432, R78 ;  /* 0x000054325f4e7816 */ /* 0x000fc4000000004e */
[----:B------:R-:W-:Y:S02]  /*32f0*/  PRMT R90, R86, 0x5432, R90 ;  /* 0x00005432565a7816 */ /* 0x000fe4000000005a */
[--C-:B------:R-:W-:Y:S02]  /*3300*/  SHF.R.U32.HI R93, RZ, 0x10, R11.reuse ;  /* 0x00000010ff5d7819 */ /* 0x100fe4000001160b */
[----:B------:R-:W-:Y:S01]  /*3310*/  SHF.R.U64 R91, R10, 0x10, R11 ;  /* 0x000000100a5b7819 */ /* 0x000fe2000000120b */
[----:B--2---:R-:W-:Y:S01]  /*3320*/  IMAD.U32 R10, R32, 0x10000, RZ ;  /* 0x00010000200a7824 */ /* 0x004fe200078e00ff */
[----:B------:R-:W-:Y:S02]  /*3330*/  PRMT R89, R86, 0x5410, R89 ;  /* 0x0000541056597816 */ /* 0x000fe40000000059 */
[----:B------:R-:W-:Y:S01]  /*3340*/  SHF.R.U32.HI R88, RZ, 0x10, R7 ;  /* 0x00000010ff587819 */ /* 0x000fe20000011607 */
[----:B------:R-:W-:Y:S01]  /*3350*/  IMAD.U32 R7, R14, 0x10000, RZ ;  /* 0x000100000e077824 */ /* 0x000fe200078e00ff */
[----:B------:R-:W-:-:S02]  /*3360*/  SHF.L.U32 R11, R33, 0x10, RZ ;  /* 0x00000010210b7819 */ /* 0x000fc400000006ff */
[C---:B------:R-:W-:Y:S02]  /*3370*/  PRMT R74, R92.reuse, 0x5432, R74 ;  /* 0x000054325c4a7816 */ /* 0x040fe4000000004a */
[----:B------:R-:W-:Y:S01]  /*3380*/  PRMT R87, R92, 0x5410, R87 ;  /* 0x000054105c577816 */ /* 0x000fe20000000057 */
[----:B------:R-:W-:Y:S01]  /*3390*/  IMAD.U32 R92, R90, 0x10000, RZ ;  /* 0x000100005a5c7824 */ /* 0x000fe200078e00ff */
[----:B------:R-:W-:Y:S02]  /*33a0*/  SHF.L.U32 R86, R78, 0x10, RZ ;  /* 0x000000104e567819 */ /* 0x000fe400000006ff */
[----:B------:R-:W-:Y:S02]  /*33b0*/  LOP3.LUT R6, R13, 0xffff0000, RZ, 0xc0, !PT ;  /* 0xffff00000d067812 */ /* 0x000fe400078ec0ff */
[----:B------:R-:W-:Y:S01]  /*33c0*/  PRMT R93, R95, 0x5410, R93 ;  /* 0x000054105f5d7816 */ /* 0x000fe2000000005d */
[----:B------:R-:W-:Y:S01]  /*33d0*/  FMUL.FTZ R96, R11, R86 ;  /* 0x000000560b607220 */ /* 0x000fe20000410000 */
[----:B------:R-:W-:Y:S01]  /*33e0*/  LOP3.LUT R13, R33, 0xffff0000, RZ, 0xc0, !PT ;  /* 0xffff0000210d7812 */ /* 0x000fe200078ec0ff */
[----:B------:R-:W-:Y:S01]  /*33f0*/  IMAD.U32 R33, R35, 0x10000, RZ ;  /* 0x0001000023217824 */ /* 0x000fe200078e00ff */
[----:B------:R-:W-:Y:S01]  /*3400*/  LOP3.LUT R90, R90, 0xffff0000, RZ, 0xc0, !PT ;  /* 0xffff00005a5a7812 */ /* 0x000fe200078ec0ff */
[----:B------:R-:W-:Y:S01]  /*3410*/  FFMA.FTZ R96, R5, R92, R96 ;  /* 0x0000005c05607223 */ /* 0x000fe20000010060 */
[----:B------:R-:W-:-:S02]  /*3420*/  PRMT R88, R94, 0x5432, R88 ;  /* 0x000054325e587816 */ /* 0x000fc40000000058 */
[----:B------:R-:W-:Y:S01]  /*3430*/  PRMT R91, R94, 0x5410, R91 ;  /* 0x000054105e5b7816 */ /* 0x000fe2000000005b */
[----:B------:R-:W-:Y:S01]  /*3440*/  FMUL.FTZ R94, R11, R92 ;  /* 0x0000005c0b5e7220 */ /* 0x000fe20000410000 */
[----:B------:R-:W-:Y:S01]  /*3450*/  LOP3.LUT R78, R78, 0xffff0000, RZ, 0xc0, !PT ;  /* 0xffff00004e4e7812 */ /* 0x000fe200078ec0ff */
[----:B------:R-:W-:Y:S02]  /*3460*/  IMAD.U32 R11, R93, 0x10000, RZ ;  /* 0x000100005d0b7824 */ /* 0x000fe400078e00ff */
[----:B------:R-:W-:Y:S01]  /*3470*/  FMUL.FTZ R95, R13, R90 ;  /* 0x0000005a0d5f7220 */ /* 0x000fe20000410000 */
[----:B------:R-:W-:Y:S01]  /*3480*/  FFMA.FTZ R94, R5, R86, -R94 ;  /* 0x00000056055e7223 */ /* 0x000fe2000001085e */
[----:B------:R-:W-:Y:S02]  /*3490*/  IMAD.U32 R5, R88, 0x10000, RZ ;  /* 0x0001000058057824 */ /* 0x000fe400078e00ff */
[-C--:B------:R-:W-:Y:S01]  /*34a0*/  FMUL.FTZ R13, R13, R78.reuse ;  /* 0x0000004e0d0d7220 */ /* 0x080fe20000410000 */
[----:B------:R-:W-:Y:S01]  /*34b0*/  FMUL.FTZ R97, R33, R11 ;  /* 0x0000000b21617220 */ /* 0x000fe20000410000 */
[C---:B------:R-:W-:Y:S01]  /*34c0*/  FFMA.FTZ R95, R6.reuse, R78, -R95 ;  /* 0x0000004e065f7223 */ /* 0x040fe2000001085f */
[----:B------:R-:W-:Y:S01]  /*34d0*/  LOP3.LUT R78, R93, 0xffff0000, RZ, 0xc0, !PT ;  /* 0xffff00005d4e7812 */ /* 0x000fe200078ec0ff */
[----:B------:R-:W-:Y:S01]  /*34e0*/  FFMA.FTZ R93, R6, R90, R13 ;  /* 0x0000005a065d7223 */ /* 0x000fe2000001000d */
[----:B------:R-:W-:Y:S01]  /*34f0*/  LOP3.LUT R35, R35, 0xffff0000, RZ, 0xc0, !PT ;  /* 0xffff000023237812 */ /* 0x000fe200078ec0ff */
[-C--:B------:R-:W-:Y:S01]  /*3500*/  FMUL.FTZ R86, R33, R5.reuse ;  /* 0x0000000521567220 */ /* 0x080fe20000410000 */
[----:B------:R-:W-:Y:S01]  /*3510*/  FFMA.FTZ R97, R8, R5, -R97 ;  /* 0x0000000508617223 */ /* 0x000fe20000010861 */
[----:B------:R-:W-:Y:S01]  /*3520*/  LOP3.LUT R88, R88, 0xffff0000, RZ, 0xc0, !PT ;  /* 0xffff000058587812 */ /* 0x000fe200078ec0ff */
[----:B------:R-:W-:Y:S01]  /*3530*/  IMAD.U32 R13, R89, 0x10000, RZ ;  /* 0x00010000590d7824 */ /* 0x000fe200078e00ff */
[----:B------:R-:W-:Y:S01]  /*3540*/  LOP3.LUT R9, R15, 0xffff0000, RZ, 0xc0, !PT ;  /* 0xffff00000f097812 */ /* 0x000fe200078ec0ff */
[----:B------:R-:W-:-:S02]  /*3550*/  IMAD.U32 R5, R74, 0x10000, RZ ;  /* 0x000100004a057824 */ /* 0x000fc400078e00ff */
[----:B------:R-:W-:Y:S01]  /*3560*/  FFMA.FTZ R86, R8, R11, R86 ;  /* 0x0000000b08567223 */ /* 0x000fe20000010056 */
[C---:B------:R-:W-:Y:S01]  /*3570*/  FMUL.FTZ R6, R35.reuse, R78 ;  /* 0x0000004e23067220 */ /* 0x040fe20000410000 */
[----:B------:R-:W-:Y:S01]  /*3580*/  FMUL.FTZ R33, R10, R13 ;  /* 0x0000000d0a217220 */ /* 0x000fe20000410000 */
[----:B------:R-:W-:Y:S01]  /*3590*/  LOP3.LUT R32, R32, 0xffff0000, RZ, 0xc0, !PT ;  /* 0xffff000020207812 */ /* 0x000fe200078ec0ff */
[-C--:B------:R-:W-:Y:S01]  /*35a0*/  FMUL.FTZ R8, R35, R88.reuse ;  /* 0x0000005823087220 */ /* 0x080fe20000410000 */
[----:B------:R-:W-:Y:S01]  /*35b0*/  LOP3.LUT R89, R89, 0xffff0000, RZ, 0xc0, !PT ;  /* 0xffff000059597812 */ /* 0x000fe200078ec0ff */
[----:B------:R-:W-:Y:S01]  /*35c0*/  FMUL.FTZ R10, R10, R5 ;  /* 0x000000050a0a7220 */ /* 0x000fe20000410000 */
[----:B------:R-:W-:Y:S01]  /*35d0*/  LOP3.LUT R11, R74, 0xffff0000, RZ, 0xc0, !PT ;  /* 0xffff00004a0b7812 */ /* 0x000fe200078ec0ff */
[----:B------:R-:W-:Y:S01]  /*35e0*/  FFMA.FTZ R88, R9, R88, -R6 ;  /* 0x0000005809587223 */ /* 0x000fe20000010806 */
[----:B------:R-:W-:Y:S01]  /*35f0*/  LOP3.LUT R12, R12, 0xffff0000, RZ, 0xc0, !PT ;  /* 0xffff00000c0c7812 */ /* 0x000fe200078ec0ff */
[----:B------:R-:W-:-:S02]  /*3600*/  IMAD.U32 R15, R34, 0x10000, RZ ;  /* 0x00010000220f7824 */ /* 0x000fc400078e00ff */
[----:B------:R-:W-:Y:S01]  /*3610*/  FFMA.FTZ R35, R9, R78, R8 ;  /* 0x0000004e09237223 */ /* 0x000fe20000010008 */
[C---:B------:R-:W-:Y:S01]  /*3620*/  FFMA.FTZ R33, R4.reuse, R5, -R33 ;  /* 0x0000000504217223 */ /* 0x040fe20000010821 */
[----:B------:R-:W-:Y:S01]  /*3630*/  FFMA.FTZ R10, R4, R13, R10 ;  /* 0x0000000d040a7223 */ /* 0x000fe2000001000a */
[----:B------:R-:W-:Y:S01]  /*3640*/  IMAD.U32 R6, R91, 0x10000, RZ ;  /* 0x000100005b067824 */ /* 0x000fe200078e00ff */
[----:B------:R-:W-:Y:S01]  /*3650*/  LOP3.LUT R34, R34, 0xffff0000, RZ, 0xc0, !PT ;  /* 0xffff000022227812 */ /* 0x000fe200078ec0ff */
[C---:B------:R-:W-:Y:S01]  /*3660*/  FMUL.FTZ R9, R32.reuse, R89 ;  /* 0x0000005920097220 */ /* 0x040fe20000410000 */
[-C--:B------:R-:W-:Y:S01]  /*3670*/  FMUL.FTZ R5, R32, R11.reuse ;  /* 0x0000000b20057220 */ /* 0x080fe20000410000 */
[----:B------:R-:W-:Y:S01]  /*3680*/  IMAD.U32 R4, R87, 0x10000, RZ ;  /* 0x0001000057047824 */ /* 0x000fe200078e00ff */
[----:B------:R-:W-:Y:S01]  /*3690*/  LOP3.LUT R91, R91, 0xffff0000, RZ, 0xc0, !PT ;  /* 0xffff00005b5b7812 */ /* 0x000fe200078ec0ff */
[C---:B------:R-:W-:Y:S01]  /*36a0*/  FFMA.FTZ R8, R12.reuse, R11, -R9 ;  /* 0x0000000b0c087223 */ /* 0x040fe20000010809 */
[----:B------:R-:W-:Y:S01]  /*36b0*/  LOP3.LUT R87, R87, 0xffff0000, RZ, 0xc0, !PT ;  /* 0xffff000057577812 */ /* 0x000fe200078ec0ff */
[----:B------:R-:W-:Y:S01]  /*36c0*/  FFMA.FTZ R5, R12, R89, R5 ;  /* 0x000000590c057223 */ /* 0x000fe20000010005 */
[----:B------:R-:W-:Y:S01]  /*36d0*/  LOP3.LUT R14, R14, 0xffff0000, RZ, 0xc0, !PT ;  /* 0xffff00000e0e7812 */ /* 0x000fe200078ec0ff */
[C---:B------:R-:W-:Y:S01]  /*36e0*/  FMUL.FTZ R12, R15.reuse, R6 ;  /* 0x000000060f0c7220 */ /* 0x040fe20000410000 */
[C---:B------:R-:W-:Y:S01]  /*36f0*/  FMUL.FTZ R9, R34.reuse, R91 ;  /* 0x0000005b22097220 */ /* 0x040fe20000410000 */
[-C--:B------:R-:W-:Y:S01]  /*3700*/  FMUL.FTZ R15, R15, R4.reuse ;  /* 0x000000040f0f7220 */ /* 0x080fe20000410000 */
[-C--:B------:R-:W-:Y:S01]  /*3710*/  FMUL.FTZ R34, R34, R87.reuse ;  /* 0x0000005722227220 */ /* 0x080fe20000410000 */
[C---:B------:R-:W-:Y:S01]  /*3720*/  FFMA.FTZ R12, R7.reuse, R4, -R12 ;  /* 0x00000004070c7223 */ /* 0x040fe2000001080c */
[C---:B------:R-:W-:Y:S01]  /*3730*/  FFMA.FTZ R9, R14.reuse, R87, -R9 ;  /* 0x000000570e097223 */ /* 0x040fe20000010809 */
[----:B------:R-:W-:Y:S01]  /*3740*/  FFMA.FTZ R15, R7, R6, R15 ;  /* 0x00000006070f7223 */ /* 0x000fe2000001000f */
[----:B------:R-:W-:Y:S01]  /*3750*/  FFMA.FTZ R34, R14, R91, R34 ;  /* 0x0000005b0e227223 */ /* 0x000fe20000010022 */
[----:B------:R-:W-:-:S02]  /*3760*/  F2FP.BF16.F32.PACK_AB R88, R88, R97 ;  /* 0x000000615858723e */ /* 0x000fc400000010ff */
[----:B------:R-:W-:Y:S02]  /*3770*/  F2FP.BF16.F32.PACK_AB R93, R93, R96 ;  /* 0x000000605d5d723e */ /* 0x000fe400000010ff */
[----:B------:R-:W-:Y:S02]  /*3780*/  F2FP.BF16.F32.PACK_AB R8, R8, R33 ;  /* 0x000000210808723e */ /* 0x000fe400000010ff */
[----:B------:R-:W-:Y:S01]  /*3790*/  F2FP.BF16.F32.PACK_AB R14, R9, R12 ;  /* 0x0000000c090e723e */ /* 0x000fe200000010ff */
[----:B------:R-:W-:Y:S01]  /*37a0*/  IMAD.MOV.U32 R33, RZ, RZ, R93 ;  /* 0x000000ffff217224 */ /* 0x000fe200078e005d */
[----:B------:R-:W-:Y:S01]  /*37b0*/  F2FP.BF16.F32.PACK_AB R34, R34, R15 ;  /* 0x0000000f2222723e */ /* 0x000fe200000010ff */
[----:B------:R-:W-:Y:S01]  /*37c0*/  IMAD.MOV.U32 R15, RZ, RZ, R88 ;  /* 0x000000ffff0f7224 */ /* 0x000fe200078e0058 */
[----:B------:R-:W-:Y:S02]  /*37d0*/  F2FP.BF16.F32.PACK_AB R13, R95, R94 ;  /* 0x0000005e5f0d723e */ /* 0x000fe400000010ff */
[----:B------:R-:W-:-:S02]  /*37e0*/  F2FP.BF16.F32.PACK_AB R35, R35, R86 ;  /* 0x000000562323723e */ /* 0x000fc400000010ff */
[----:B------:R-:W-:Y:S02]  /*37f0*/  F2FP.BF16.F32.PACK_AB R32, R5, R10 ;  /* 0x0000000a0520723e */ /* 0x000fe400000010ff */
[----:B------:R-:W-:-:S07]  /*3800*/  MOV R12, R8 ;  /* 0x00000008000c7202 */ /* 0x000fce0000000f00 */
.L_x_475:
[----:B------:R-:W-:Y:S05]  /*3810*/  BSYNC B1 ;  /* 0x0000000000017941 */ /* 0x000fea0003800000 */
.L_x_474:
[----:B-1----:R3:W-:Y:S01]  /*3820*/  STG.E.128 desc[UR40][R82.64], R12 ;  /* 0x0000000c52007986 */ /* 0x0027e2000c101d28 */
[----:B------:R-:W-:-:S13]  /*3830*/  ISETP.GE.AND P4, PT, R85, R64, PT ;  /* 0x000000405500720c */ /* 0x000fda0003f86270 */
[----:B------:R-:W-:Y:S05]  /*3840*/  @P4 BRA `(.L_x_464) ;  /* 0x00000000007c4947 */ /* 0x000fea0003800000 */
[--C-:B------:R-:W-:Y:S02]  /*3850*/  IADD3 R80, P4, P5, R44, R80, R85.reuse ;  /* 0x000000502c507210 */ /* 0x100fe40007d9e055 */
[----:B------:R-:W-:-:S04]  /*3860*/  SHF.R.S32.HI R85, RZ, 0x1f, R85 ;  /* 0x0000001fff557819 */ /* 0x000fc80000011455 */
[----:B------:R-:W-:Y:S02]  /*3870*/  IADD3.X R85, R0, R98, R85, P4, P5 ;  /* 0x0000006200557210 */ /* 0x000fe400027ea455 */
[----:B------:R-:W-:-:S04]  /*3880*/  LEA R4, P4, R80, R46, 0x1 ;  /* 0x0000002e50047211 */ /* 0x000fc800078808ff */
[----:B------:R-:W-:-:S05]  /*3890*/  LEA.HI.X R5, R80, R47, R85, 0x1, P4 ;  /* 0x0000002f50057211 */ /* 0x000fca00020f0c55 */
[----:B--2---:R4:W-:Y:S01]  /*38a0*/  STG.E.128 desc[UR40][R4.64], R32 ;  /* 0x0000002004007986 */ /* 0x0049e2000c101d28 */
[----:B------:R-:W-:Y:S05]  /*38b0*/  BRA `(.L_x_464) ;  /* 0x0000000000607947 */ /* 0x000fea0003800000 */
.L_x_457:
[----:B------:R-:W-:-:S13]  /*38c0*/  ISETP.NE.AND P3, PT, R184, 0x3, PT ;  /* 0x00000003b800780c */ /* 0x000fda0003f65270 */
[----:B------:R-:W-:Y:S05]  /*38d0*/  @!P3 BRA `(.L_x_476) ;  /* 0x000000000004b947 */ /* 0x000fea0003800000 */
[----:B------:R-:W-:Y:S01]  /*38e0*/  BPT.TRAP 0x1 ;  /* 0x000000040000795c */ /* 0x000fe20000300000 */
.L_x_476:
[----:B------:R-:W-:Y:S01]  /*38f0*/  IMAD R72, R22, 0x8, R2 ;  /* 0x0000000816487824 */ /* 0x000fe200078e0202 */
[----:B------:R-:W-:Y:S01]  /*3900*/  SHF.L.U32 R59, R185, 0x1f, RZ ;  /* 0x0000001fb93b7819 */ /* 0x000fe200000006ff */
[----:B------:R-:W-:Y:S01]  /*3910*/  IMAD R58, R51, -0x40, R24 ;  /* 0xffffffc0333a7824 */ /* 0x000fe200078e0218 */
[----:B------:R-:W-:Y:S02]  /*3920*/  BSSY B1, `(.L_x_477) ;  /* 0x0000005000017945 */ /* 0x000fe40003800000 */
[----:B------:R-:W0:Y:S02]  /*3930*/  SYNCS.PHASECHK.TRANS64.TRYWAIT P5, [R72+URZ+0x28c90], R59 ;  /* 0x028c903b480075a7 */ /* 0x000e2400080a017f */
[----:B------:R-:W-:-:S04]  /*3940*/  VIMNMX R58, R58, 0x40, PT ;  /* 0x000000403a3a7848 */ /* 0x000fc80003fe0100 */
[----:B------:R-:W-:Y:S01]  /*3950*/  ISETP.GE.AND P4, PT, R19, R58, PT ;  /* 0x0000003a1300720c */ /* 0x000fe20003f86270 */
[----:B0-----:R-:W-:-:S12]  /*3960*/  @!P5 BRA `(.L_x_478) ;  /* 0x00000114003cd947 */ /* 0x001fd80003800000 */
.L_x_673:
[----:B------:R-:W-:Y:S05]  /*3970*/  BSYNC B1 ;  /* 0x0000000000017941 */ /* 0x000fea0003800000 */
.L_x_477:
[----:B------:R-:W-:Y:S05]  /*3980*/  @P4 BRA `(.L_x_464) ;  /* 0x00000000002c4947 */ /* 0x000fea0003800000 */
[----:B------:R-:W-:Y:S01]  /*3990*/  @!P1 LOP3.LUT P4, RZ, R186, 0x4, RZ, 0xc0, !PT ;  /* 0x00000004baff9812 */ /* 0x000fe2000788c0ff */
[----:B------:R-:W-:Y:S01]  /*39a0*/  @!P1 VIADD R4, R69, 0x20 ;  /* 0x0000002045049836 */ /* 0x000fe20000000000 */
[----:B------:R-:W-:Y:S02]  /*39b0*/  PLOP3.LUT P5, PT, PT, PT, PT, 0x8, 0x0 ;  /* 0x000000000000781c */ /* 0x000fe40003fae170 */
[----:B------:R-:W-:-:S13]  /*39c0*/  @!P1 PLOP3.LUT P5, PT, P4, PT, PT, 0x80, 0x0 ;  /* 0x000000000000981c */ /* 0x000fda00027af070 */
[----:B------:R-:W-:-:S04]  /*39d0*/  @P5 VIADD R4, R69, 0xffffffe0 ;  /* 0xffffffe045045836 */ /* 0x000fc80000000000 */
[----:B------:R-:W-:-:S05]  /*39e0*/  @!P1 IMAD.IADD R5, R32, 0x1, R4 ;  /* 0x0000000120059824 */ /* 0x000fca00078e0204 */
[----:B------:R-:W-:Y:S02]  /*39f0*/  @!P1 LEA R8, R5, R2, 0x1 ;  /* 0x0000000205089211 */ /* 0x000fe400078e08ff */
[----:B------:R-:W1:Y:S04]  /*3a00*/  @!P0 LDS.128 R4, [R33+0x22400] ;  /* 0x0224000021048984 */ /* 0x000e680000000c00 */
[----:B------:R-:W2:Y:S04]  /*3a10*/  @!P1 LDS.128 R8, [R8+0x22400] ;  /* 0x0224000008089984 */ /* 0x000ea80000000c00 */
[----:B-1----:R1:W-:Y:S04]  /*3a20*/  @!P0 STG.E.128 desc[UR40][R12.64], R4 ;  /* 0x000000040c008986 */ /* 0x0023e8000c101d28 */
[----:B--2---:R1:W-:Y:S02]  /*3a30*/  @!P1 STG.E.128 desc[UR40][R12.64+0x40], R8 ;  /* 0x000040080c009986 */ /* 0x0043e4000c101d28 */
.L_x_464:
[----:B------:R-:W-:Y:S05]  /*3a40*/  BSYNC B0 ;  /* 0x0000000000007941 */ /* 0x000fea0003800000 */
.L_x_456:
[----:B-1--4-:R-:W1:Y:S01]  /*3a50*/  S2R R4, SR_TID.X ;  /* 0x0000000000047919 */ /* 0x012e620000002100 */
[----:B------:R-:W-:Y:S01]  /*3a60*/  @!PT LDS RZ, [RZ] ;  /* 0x00000000fffff984 */ /* 0x000fe20000000800 */
[----:B------:R-:W-:Y:S01]  /*3a70*/  @!PT LDS RZ, [RZ] ;  /* 0x00000000fffff984 */ /* 0x000fe20000000800 */
[----:B------:R-:W-:Y:S01]  /*3a80*/  @!PT LDS RZ, [RZ] ;  /* 0x00000000fffff984 */ /* 0x000fe20000000800 */
[----:B------:R-:W-:Y:S01]  /*3a90*/  @!PT LDS RZ, [RZ] ;  /* 0x00000000fffff984 */ /* 0x000fe20000000800 */
[----:B------:R4:W-:Y:S06]  /*3aa0*/  MEMBAR.ALL.CTA ;  /* 0x0000000000007992 */ /* 0x0009ec0000008000 */
[----:B----4-:R-:W4:Y:S01]  /*3ab0*/  FENCE.VIEW.ASYNC.S ;  /* 0x00000000000073c6 */ /* 0x010f220000000000 */
[----:B------:R-:W-:Y:S05]  /*3ac0*/  WARPSYNC.ALL ;  /* 0x0000000000007948 */ /* 0x000fea0003800000 */
[----:B------:R-:W-:Y:S01]  /*3ad0*/  BSSY B0, `(.L_x_479) ;  /* 0x0000009000007945 */ /* 0x000fe20003800000 */
[----:B-1----:R-:W-:Y:S01]  /*3ae0*/  LOP3.LUT R4, R4, 0x7f, RZ, 0xc0, !PT ;  /* 0x0000007f04047812 */ /* 0x002fe200078ec0ff */
[----:B----4-:R1:W-:Y:S03]  /*3af0*/  BAR.SYNC.DEFER_BLOCKING R62, 0x80 ;  /* 0x0002003e0000751d */ /* 0x0103e60000010000 */
[----:B------:R-:W-:-:S13]  /*3b00*/  ISETP.NE.AND P4, PT, R4, RZ, PT ;  /* 0x000000ff0400720c */ /* 0x000fda0003f85270 */
[----:B------:R-:W-:-:S05]  /*3b10*/  @!P4 VIADD R4, R72, 0x28ca0 ;  /* 0x00028ca04804c836 */ /* 0x000fca0000000000 */
[----:B------:R-:W-:-:S04]  /*3b20*/  @!P4 PRMT R4, RZ, 0x654, R4 ;  /* 0x00000654ff04c816 */ /* 0x000fc80000000004 */
[----:B------:R1:W-:Y:S01]  /*3b30*/  @!P4 SYNCS.ARRIVE.TRANS64.RED.A1T0 RZ, [R4+URZ], RZ ;  /* 0x000000ff04ffc9a7 */ /* 0x0003e2000810043f */
[----:B------:R-:W-:Y:S05]  /*3b40*/  @!P3 BRA `(.L_x_480) ;  /* 0x000000000004b947 */ /* 0x000fea0003800000 */
[----:B------:R-:W-:Y:S01]  /*3b50*/  BPT.TRAP 0x1 ;  /* 0x000000040000795c */ /* 0x000fe20000300000 */
.L_x_480:
[----:B------:R-:W-:Y:S05]  /*3b60*/  BSYNC B0 ;  /* 0x0000000000007941 */ /* 0x000fea0003800000 */
.L_x_479:
[----:B------:R-:W4:Y:S01]  /*3b70*/  SYNCS.PHASECHK.TRANS64.TRYWAIT P5, [R72+URZ+0x28cb0], R59 ;  /* 0x028cb03b480075a7 */ /* 0x000f2200080a017f */
[----:B------:R-:W-:Y:S01]  /*3b80*/  BSSY B0, `(.L_x_481) ;  /* 0x0000003000007945 */ /* 0x000fe20003800000 */
[----:B------:R-:W-:-:S03]  /*3b90*/  ISETP.GE.AND P3, PT, R19, R58, PT ;  /* 0x0000003a1300720c */ /* 0x000fc60003f66270 */
[----:B----4-:R-:W-:Y:S10]  /*3ba0*/  @!P5 BRA `(.L_x_482) ;  /* 0x0000011000c0d947 */ /* 0x010ff40003800000 */
.L_x_674:
[----:B------:R-:W-:Y:S05]  /*3bb0*/  BSYNC B0 ;  /* 0x0000000000007941 */ /* 0x000fea0003800000 */
.L_x_481:
[----:B------:R-:W-:Y:S04]  /*3bc0*/  BSSY B0, `(.L_x_483) ;  /* 0x0000051000007945 */ /* 0x000fe80003800000 */
[----:B------:R-:W-:Y:S05]  /*3bd0*/  @P3 BRA `(.L_x_484) ;  /* 0x00000004003c3947 */ /* 0x000fea0003800000 */
[----:B-1----:R-:W-:Y:S01]  /*3be0*/  IMAD.WIDE R4, R51, 0x40, R48 ;  /* 0x0000004033047825 */ /* 0x002fe200078e0230 */
[----:B------:R-:W-:Y:S01]  /*3bf0*/  ULDC.64 UR4, c[0x0][0x318] ;  /* 0x0000c60000047ab9 */ /* 0x000fe20000000a00 */
[----:B------:R-:W-:Y:S02]  /*3c00*/  LOP3.LUT P3, RZ, R186, 0x4, RZ, 0xc0, !PT ;  /* 0x00000004baff7812 */ /* 0x000fe4000786c0ff */
[----:B------:R-:W-:Y:S02]  /*3c10*/  IMAD R5, R5, UR4, RZ ;  /* 0x0000000405057c24 */ /* 0x000fe4000f8e02ff */
[----:B------:R-:W-:Y:S02]  /*3c20*/  IMAD.MOV.U32 R78, RZ, RZ, R40 ;  /* 0x000000ffff4e7224 */ /* 0x000fe400078e0028 */
[C---:B------:R-:W-:Y:S02]  /*3c30*/  IMAD R5, R4.reuse, UR5, R5 ;  /* 0x0000000504057c24 */ /* 0x040fe4000f8e0205 */
[----:B------:R-:W-:Y:S01]  /*3c40*/  IMAD.WIDE.U32 R6, R4, UR4, R78 ;  /* 0x0000000404067c25 */ /* 0x000fe2000f8e004e */
[----:B------:R-:W-:-:S03]  /*3c50*/  ULDC.64 UR4, c[0x0][0x308] ;  /* 0x0000c20000047ab9 */ /* 0x000fc60000000a00 */
[----:B------:R-:W-:Y:S01]  /*3c60*/  IMAD R9, R22, 0x8000, R69 ;  /* 0x0000800016097824 */ /* 0x000fe200078e0245 */
[----:B------:R-:W-:Y:S01]  /*3c70*/  LEA R58, P5, R6, UR4, 0x1 ;  /* 0x00000004063a7c11 */ /* 0x000fe2000f8a08ff */
[----:B------:R-:W-:Y:S01]  /*3c80*/  IMAD.IADD R5, R7, 0x1, R5 ;  /* 0x0000000107057824 */ /* 0x000fe200078e0205 */
[----:B------:R-:W-:Y:S01]  /*3c90*/  ULDC UR4, c[0x0][0x310] ;  /* 0x0000c40000047ab9 */ /* 0x000fe20000000800 */
[----:B------:R-:W-:Y:S02]  /*3ca0*/  VIADD R4, R16, 0x40 ;  /* 0x0000004010047836 */ /* 0x000fe40000000000 */
[C---:B------:R-:W-:Y:S01]  /*3cb0*/  VIADD R81, R9.reuse, 0x20 ;  /* 0x0000002009517836 */ /* 0x040fe20000000000 */
[----:B0---4-:R-:W-:Y:S01]  /*3cc0*/  LEA.HI.X R59, R6, UR5, R5, 0x1, P5 ;  /* 0x00000005063b7c11 */ /* 0x011fe2000a8f0c05 */
[C---:B------:R-:W-:Y:S01]  /*3cd0*/  IMAD R80, R9.reuse, 0x2, R2 ;  /* 0x0000000209507824 */ /* 0x040fe200078e0202 */
[----:B------:R-:W-:Y:S01]  /*3ce0*/  @P3 IADD3 R81, R9, -0x20, RZ ;  /* 0xffffffe009513810 */ /* 0x000fe20007ffe0ff */
[C---:B---3--:R-:W-:Y:S01]  /*3cf0*/  VIADD R12, R16.reuse, 0x80 ;  /* 0x00000080100c7836 */ /* 0x048fe20000000000 */
[C---:B------:R-:W-:Y:S01]  /*3d00*/  ISETP.GE.AND P5, PT, R16.reuse, UR4, PT ;  /* 0x0000000410007c0c */ /* 0x040fe2000bfa6270 */
[----:B------:R-:W-:Y:S01]  /*3d10*/  VIADD R13, R16, 0xc0 ;  /* 0x000000c0100d7836 */ /* 0x000fe20000000000 */
[----:B------:R-:W-:Y:S01]  /*3d20*/  ISETP.GE.AND P3, PT, R4, UR4, PT ;  /* 0x0000000404007c0c */ /* 0x000fe2000bf66270 */
[----:B------:R-:W-:-:S02]  /*3d30*/  VIADD R74, R16, 0x100 ;  /* 0x00000100104a7836 */ /* 0x000fc40000000000 */
[----:B------:R-:W-:Y:S02]  /*3d40*/  VIADD R78, R16, 0x140 ;  /* 0x00000140104e7836 */ /* 0x000fe40000000000 */
[----:B------:R-:W-:-:S06]  /*3d50*/  IMAD R81, R81, 0x2, R2 ;  /* 0x0000000251517824 */ /* 0x000fcc00078e0202 */
[----:B------:R-:W0:Y:S04]  /*3d60*/  @!P5 LDS.128 R4, [R80+0x400] ;  /* 0x000400005004d984 */ /* 0x000e280000000c00 */
[----:B------:R-:W1:Y:S04]  /*3d70*/  @!P3 LDS.128 R8, [R80+0x2400] ;  /* 0x002400005008b984 */ /* 0x000e680000000c00 */
[----:B0-----:R-:W-:Y:S01]  /*3d80*/  @!P5 STG.E.128 desc[UR40][R58.64], R4 ;  /* 0x000000043a00d986 */ /* 0x001fe2000c101d28 */
[----:B------:R-:W-:-:S03]  /*3d90*/  ISETP.GE.AND P5, PT, R12, UR4, PT ;  /* 0x000000040c007c0c */ /* 0x000fc6000bfa6270 */
[----:B-1----:R-:W-:Y:S01]  /*3da0*/  @!P3 STG.E.128 desc[UR40][R58.64+0x80], R8 ;  /* 0x000080083a00b986 */ /* 0x002fe2000c101d28 */
[----:B------:R-:W-:-:S09]  /*3db0*/  ISETP.GE.AND P3, PT, R13, UR4, PT ;  /* 0x000000040d007c0c */ /* 0x000fd2000bf66270 */
[----:B------:R-:W0:Y:S04]  /*3dc0*/  @!P5 LDS.128 R12, [R80+0x4400] ;  /* 0x00440000500cd984 */ /* 0x000e280000000c00 */
[----:B--2---:R-:W1:Y:S04]  /*3dd0*/  @!P3 LDS.128 R32, [R80+0x6400] ;  /* 0x006400005020b984 */ /* 0x004e680000000c00 */
[----:B0-----:R-:W-:Y:S01]  /*3de0*/  @!P5 STG.E.128 desc[UR40][R58.64+0x100], R12 ;  /* 0x0001000c3a00d986 */ /* 0x001fe2000c101d28 */
[----:B------:R-:W-:Y:S01]  /*3df0*/  ISETP.GE.AND P5, PT, R74, UR4, PT ;  /* 0x000000044a007c0c */ /* 0x000fe2000bfa6270 */
[----:B------:R-:W-:-:S02]  /*3e00*/  VIADD R74, R16, 0x180 ;  /* 0x00000180104a7836 */ /* 0x000fc40000000000 */
[----:B-1----:R-:W-:Y:S01]  /*3e10*/  @!P3 STG.E.128 desc[UR40][R58.64+0x180], R32 ;  /* 0x000180203a00b986 */ /* 0x002fe2000c101d28 */
[----:B------:R-:W-:Y:S02]  /*3e20*/  ISETP.GE.AND P3, PT, R78, UR4, PT ;  /* 0x000000044e007c0c */ /* 0x000fe4000bf66270 */
[----:B------:R-:W-:-:S07]  /*3e30*/  IADD3 R78, R16, 0x1c0, RZ ;  /* 0x000001c0104e7810 */ /* 0x000fce0007ffe0ff */
[----:B------:R-:W0:Y:S04]  /*3e40*/  @!P5 LDS.128 R4, [R80+0x8400] ;  /* 0x008400005004d984 */ /* 0x000e280000000c00 */
[----:B------:R-:W1:Y:S04]  /*3e50*/  @!P3 LDS.128 R8, [R80+0xa400] ;  /* 0x00a400005008b984 */ /* 0x000e680000000c00 */
[----:B0-----:R-:W-:Y:S01]  /*3e60*/  @!P5 STG.E.128 desc[UR40][R58.64+0x200], R4 ;  /* 0x000200043a00d986 */ /* 0x001fe2000c101d28 */
[----:B------:R-:W-:Y:S01]  /*3e70*/  ISETP.GE.AND P5, PT, R74, UR4, PT ;  /* 0x000000044a007c0c */ /* 0x000fe2000bfa6270 */
[----:B------:R-:W-:-:S02]  /*3e80*/  VIADD R74, R16, 0x60 ;  /* 0x00000060104a7836 */ /* 0x000fc40000000000 */
[----:B-1----:R-:W-:Y:S01]  /*3e90*/  @!P3 STG.E.128 desc[UR40][R58.64+0x280], R8 ;  /* 0x000280083a00b986 */ /* 0x002fe2000c101d28 */
[----:B------:R-:W-:Y:S01]  /*3ea0*/  ISETP.GE.AND P3, PT, R78, UR4, PT ;  /* 0x000000044e007c0c */ /* 0x000fe2000bf66270 */
[----:B------:R-:W-:-:S08]  /*3eb0*/  VIADD R78, R16, 0xe0 ;  /* 0x000000e0104e7836 */ /* 0x000fd00000000000 */
[----:B------:R-:W0:Y:S04]  /*3ec0*/  @!P5 LDS.128 R12, [R80+0xc400] ;  /* 0x00c40000500cd984 */ /* 0x000e280000000c00 */
[----:B------:R-:W1:Y:S04]  /*3ed0*/  @!P3 LDS.128 R32, [R80+0xe400] ;  /* 0x00e400005020b984 */ /* 0x000e680000000c00 */
[----:B0-----:R-:W-:Y:S01]  /*3ee0*/  @!P5 STG.E.128 desc[UR40][R58.64+0x300], R12 ;  /* 0x0003000c3a00d986 */ /* 0x001fe2000c101d28 */
[----:B------:R-:W-:-:S03]  /*3ef0*/  ISETP.GE.AND P5, PT, R84, UR4, PT ;  /* 0x0000000454007c0c */ /* 0x000fc6000bfa6270 */
[----:B-1----:R-:W-:Y:S01]  /*3f00*/  @!P3 STG.E.128 desc[UR40][R58.64+0x380], R32 ;  /* 0x000380203a00b986 */ /* 0x002fe2000c101d28 */
[----:B------:R-:W-:Y:S01]  /*3f10*/  ISETP.GE.AND P3, PT, R74, UR4, PT ;  /* 0x000000044a007c0c */ /* 0x000fe2000bf66270 */
[----:B------:R-:W-:-:S08]  /*3f20*/  VIADD R74, R16, 0xa0 ;  /* 0x000000a0104a7836 */ /* 0x000fd00000000000 */
        /* <DEDUP_REMOVED lines=11> */
[----:B------:R-:W-:Y:S02]  /*3fe0*/  ISETP.GE.AND P5, PT, R74, UR4, PT ;  /* 0x000000044a007c0c */ /* 0x000fe4000bfa6270 */
[----:B------:R-:W-:Y:S01]  /*3ff0*/  IADD3 R74, R16, 0x1a0, RZ ;  /* 0x000001a0104a7810 */ /* 0x000fe20007ffe0ff */
        /* <DEDUP_REMOVED lines=8> */
[----:B------:R-:W-:-:S09]  /*4080*/  ISETP.GE.AND P3, PT, R78, UR4, PT ;  /* 0x000000044e007c0c */ /* 0x000fd2000bf66270 */
[----:B------:R-:W0:Y:S04]  /*4090*/  @!P5 LDS.128 R12, [R81+0xc400] ;  /* 0x00c40000510cd984 */ /* 0x000e280000000c00 */
[----:B------:R-:W1:Y:S04]  /*40a0*/  @!P3 LDS.128 R32, [R81+0xe400] ;  /* 0x00e400005120b984 */ /* 0x000e680000000c00 */
[----:B0-----:R0:W-:Y:S04]  /*40b0*/  @!P5 STG.E.128 desc[UR40][R58.64+0x340], R12 ;  /* 0x0003400c3a00d986 */ /* 0x0011e8000c101d28 */
[----:B-1----:R0:W-:Y:S02]  /*40c0*/  @!P3 STG.E.128 desc[UR40][R58.64+0x3c0], R32 ;  /* 0x0003c0203a00b986 */ /* 0x0021e4000c101d28 */
.L_x_484:
[----:B------:R-:W-:Y:S05]  /*40d0*/  BSYNC B0 ;  /* 0x0000000000007941 */ /* 0x000fea0003800000 */
.L_x_483:
[----:B------:R-:W-:Y:S01]  /*40e0*/  @!PT LDS RZ, [RZ] ;  /* 0x00000000fffff984 */ /* 0x000fe20000000800 */
[----:B------:R-:W-:Y:S01]  /*40f0*/  @!PT LDS RZ, [RZ] ;  /* 0x00000000fffff984 */ /* 0x000fe20000000800 */
[----:B------:R-:W-:Y:S01]  /*4100*/  @!PT LDS RZ, [RZ] ;  /* 0x00000000fffff984 */ /* 0x000fe20000000800 */
[----:B------:R-:W-:Y:S01]  /*4110*/  @!PT LDS RZ, [RZ] ;  /* 0x00000000fffff984 */ /* 0x000fe20000000800 */
[----:B------:R5:W-:Y:S06]  /*4120*/  MEMBAR.ALL.CTA ;  /* 0x0000000000007992 */ /* 0x000bec0000008000 */
[----:B-----5:R-:W5:Y:S01]  /*4130*/  FENCE.VIEW.ASYNC.S ;  /* 0x00000000000073c6 */ /* 0x020f620000000000 */
[----:B0---4-:R-:W-:Y:S01]  /*4140*/  @!P4 VIADD R72, R72, 0x28cc0 ;  /* 0x00028cc04848c836 */ /* 0x011fe20000000000 */
[----:B-----5:R0:W-:Y:S04]  /*4150*/  BAR.SYNC.DEFER_BLOCKING R62, 0x80 ;  /* 0x0002003e0000751d */ /* 0x0201e80000010000 */
[----:B------:R-:W-:Y:S01]  /*4160*/  @!P4 PRMT R72, RZ, 0x654, R72 ;  /* 0x00000654ff48c816 */ /* 0x000fe20000000048 */
[----:B------:R-:W-:Y:S01]  /*4170*/  VIADD R22, R22, 0x1 ;  /* 0x0000000116167836 */ /* 0x000fe20000000000 */
[----:B------:R-:W-:-:S02]  /*4180*/  PLOP3.LUT P3, PT, PT, PT, PT, 0x8, 0x0 ;  /* 0x000000000000781c */ /* 0x000fc40003f6e170 */
[----:B------:R0:W-:Y:S02]  /*4190*/  @!P4 SYNCS.ARRIVE.TRANS64.RED.A1T0 RZ, [R72+URZ], RZ ;  /* 0x000000ff48ffc9a7 */ /* 0x0001e4000810043f */
[----:B------:R-:W-:-:S04]  /*41a0*/  ISETP.NE.AND P4, PT, R22, 0x2, PT ;  /* 0x000000021600780c */ /* 0x000fc80003f85270 */
[----:B-1----:R-:W-:Y:S02]  /*41b0*/  SEL R4, RZ, 0x1, P4 ;  /* 0x00000001ff047807 */ /* 0x002fe40002000000 */
[----:B------:R-:W-:Y:S02]  /*41c0*/  SEL R22, R22, RZ, P4 ;  /* 0x000000ff16167207 */ /* 0x000fe40002000000 */
[----:B------:R-:W-:Y:S01]  /*41d0*/  LOP3.LUT R185, R185, R4, RZ, 0x3c, !PT ;  /* 0x00000004b9b97212 */ /* 0x000fe200078e3cff */
[----:B0-----:R-:W-:Y:S06]  /*41e0*/  @P2 BRA `(.L_x_485) ;  /* 0xffffffdc00cc2947 */ /* 0x001fec000383ffff */
.L_x_451:
[----:B------:R-:W4:Y:S01]  /*41f0*/  LDL R4, [R1] ;  /* 0x0000000001047983 */ /* 0x000f220000100800 */
[----:B------:R-:W-:Y:S01]  /*4200*/  BSSY B0, `(.L_x_486) ;  /* 0x0000049000007945 */ /* 0x000fe20003800000 */
        /* <DEDUP_REMOVED lines=39> */
[----:B---3--:R-:W-:Y:S02]  /*4480*/  CS2R R82, SRZ ;  /* 0x0000000000527805 */ /* 0x008fe4000001ff00 */
        /* <DEDUP_REMOVED lines=12> */
[----:B------:R-:W-:Y:S01]  /*4550*/  CS2R R50, SRZ ;  /* 0x0000000000327805 */ /* 0x000fe2000001ff00 */
[----:B------:R-:W-:Y:S01]  /*4560*/  IMAD.MOV.U32 R169, RZ, RZ, RZ ;  /* 0x000000ffffa97224 */ /* 0x000fe200078e00ff */
[----:B------:R-:W-:-:S02]  /*4570*/  CS2R R172, SRZ ;  /* 0x0000000000ac7805 */ /* 0x000fc4000001ff00 */
[----:B------:R-:W-:Y:S02]  /*4580*/  CS2R R46, SRZ ;  /* 0x00000000002e7805 */ /* 0x000fe4000001ff00 */
[----:B--2---:R-:W-:Y:S02]  /*4590*/  CS2R R32, SRZ ;  /* 0x0000000000207805 */ /* 0x004fe4000001ff00 */
[----:B------:R-:W-:Y:S02]  /*45a0*/  CS2R R174, SRZ ;  /* 0x0000000000ae7805 */ /* 0x000fe4000001ff00 */
[----:B------:R-:W-:Y:S02]  /*45b0*/  CS2R R38, SRZ ;  /* 0x0000000000267805 */ /* 0x000fe4000001ff00 */
[----:B------:R-:W-:Y:S01]  /*45c0*/  CS2R R176, SRZ ;  /* 0x0000000000b07805 */ /* 0x000fe2000001ff00 */
[----:B------:R-:W-:Y:S01]  /*45d0*/  IMAD.MOV.U32 R35, RZ, RZ, RZ ;  /* 0x000000ffff237224 */ /* 0x000fe200078e00ff */
[----:B------:R-:W-:Y:S01]  /*45e0*/  CS2R R28, SRZ ;  /* 0x00000000001c7805 */ /* 0x000fe2000001ff00 */
[----:B------:R-:W-:Y:S01]  /*45f0*/  IMAD.MOV.U32 R178, RZ, RZ, RZ ;  /* 0x000000ffffb27224 */ /* 0x000fe200078e00ff */
[----:B------:R-:W-:Y:S01]  /*4600*/  MOV R31, RZ ;  /* 0x000000ff001f7202 */ /* 0x000fe20000000f00 */
[----:B------:R-:W-:-:S02]  /*4610*/  IMAD.MOV.U32 R7, RZ, RZ, RZ ;  /* 0x000000ffff077224 */ /* 0x000fc400078e00ff */
[----:B------:R-:W-:Y:S02]  /*4620*/  IMAD.MOV.U32 R180, RZ, RZ, RZ ;  /* 0x000000ffffb47224 */ /* 0x000fe400078e00ff */
[----:B------:R-:W-:Y:S02]  /*4630*/  IMAD.MOV.U32 R0, RZ, RZ, RZ ;  /* 0x000000ffff007224 */ /* 0x000fe400078e00ff */
[----:B------:R-:W-:Y:S01]  /*4640*/  IMAD.MOV.U32 R5, RZ, RZ, RZ ;  /* 0x000000ffff057224 */ /* 0x000fe200078e00ff */
[----:B----4-:R-:W-:Y:S01]  /*4650*/  ISETP.NE.AND P0, PT, R4, 0x1, PT ;  /* 0x000000010400780c */ /* 0x010fe20003f05270 */
[----:B------:R-:W-:-:S12]  /*4660*/  @P3 BRA `(.L_x_487) ;  /* 0x0000000000083947 */ /* 0x000fd80003800000 */
[----:B------:R-:W0:Y:S02]  /*4670*/  FENCE.VIEW.ASYNC.G ;  /* 0x00000000000073c6 */ /* 0x000e240000000100 */
[----:B0-----:R-:W-:Y:S06]  /*4680*/  BAR.ARV 0xc, 0x120 ;  /* 0x0304800000007b1d */ /* 0x001fec0000002000 */
.L_x_487:
[----:B------:R-:W-:Y:S05]  /*4690*/  BSYNC B0 ;  /* 0x0000000000007941 */ /* 0x000fea0003800000 */
.L_x_486:
[----:B------:R-:W-:Y:S01]  /*46a0*/  BSSY B7, `(.L_x_488) ;  /* 0x0000824000077945 */ /* 0x000fe20003800000 */
[----:B------:R-:W-:Y:S02]  /*46b0*/  IMAD.MOV.U32 R179, RZ, RZ, RZ ;  /* 0x000000ffffb37224 */ /* 0x000fe400078e00ff */
[----:B------:R-:W-:Y:S01]  /*46c0*/  IMAD.MOV.U32 R181, RZ, RZ, RZ ;  /* 0x000000ffffb57224 */ /* 0x000fe200078e00ff */
[----:B------:R-:W-:Y:S06]  /*46d0*/  @!P0 BRA `(.L_x_489) ;  /* 0x0000001800b88947 */ /* 0x000fec0003800000 */
[----:B------:R-:W-:Y:S02]  /*46e0*/  ISETP.GE.AND P1, PT, R168, 0x1, PT ;  /* 0x00000001a800780c */ /* 0x000fe40003f26270 */
[----:B------:R-:W-:-:S11]  /*46f0*/  PLOP3.LUT P0, PT, PT, PT, PT, 0x80, 0x0 ;  /* 0x000000000000781c */ /* 0x000fd60003f0f070 */
[----:B------:R-:W-:Y:S05]  /*4700*/  @!P1 BRA `(.L_x_490) ;  /* 0x0000008000749947 */ /* 0x000fea0003800000 */
[----:B------:R-:W0:Y:S01]  /*4710*/  SHFL.IDX PT, R0, R206, RZ, 0x1f ;  /* 0x00001fffce007589 */ /* 0x000e2200000e0000 */
[----:B------:R-:W-:Y:S02]  /*4720*/  ISETP.NE.AND P0, PT, R184, 0x3, PT ;  /* 0x00000003b800780c */ /* 0x000fe40003f05270 */
[----:B0-----:R-:W-:-:S04]  /*4730*/  LEA.HI R3, R0, R0, RZ, 0x1 ;  /* 0x0000000000037211 */ /* 0x001fc800078f08ff */
[----:B------:R-:W-:-:S04]  /*4740*/  LOP3.LUT R3, R3, 0x1fffe, RZ, 0xc0, !PT ;  /* 0x0001fffe03037812 */ /* 0x000fc800078ec0ff */
[----:B------:R-:W-:-:S05]  /*4750*/  IADD3 R3, R0, -R3, RZ ;  /* 0x8000000300037210 */ /* 0x000fca0007ffe0ff */
[----:B------:R-:W-:-:S04]  /*4760*/  IMAD R3, R3, 0x8000, R2 ;  /* 0x0000800003037824 */ /* 0x000fc800078e0202 */
[----:B------:R-:W-:-:S05]  /*4770*/  VIADD R3, R3, 0x400 ;  /* 0x0000040003037836 */ /* 0x000fca0000000000 */
[----:B------:R-:W-:-:S04]  /*4780*/  SHF.R.U32.HI R3, RZ, 0x4, R3 ;  /* 0x00000004ff037819 */ /* 0x000fc80000011603 */
[----:B------:R-:W-:-:S04]  /*4790*/  LOP3.LUT R3, R3, 0x3fff, RZ, 0xc0, !PT ;  /* 0x00003fff03037812 */ /* 0x000fc800078ec0ff */
[----:B------:R-:W-:Y:S01]  /*47a0*/  LOP3.LUT R15, R3, 0x2000000, RZ, 0xfc, !PT ;  /* 0x02000000030f7812 */ /* 0x000fe200078efcff */
[----:B------:R-:W-:Y:S06]  /*47b0*/  @!P0 BRA `(.L_x_491) ;  /* 0x0000000000048947 */ /* 0x000fec0003800000 */
[----:B------:R-:W-:Y:S01]  /*47c0*/  BPT.TRAP 0x1 ;  /* 0x000000040000795c */ /* 0x000fe20000300000 */
.L_x_491:
[----:B------:R-:W-:Y:S01]  /*47d0*/  IMAD R8, R18, 0x8, R2 ;  /* 0x0000000812087824 */ /* 0x000fe200078e0202 */
[----:B------:R-:W-:Y:S01]  /*47e0*/  SHF.L.U32 R3, R23, 0x1f, RZ ;  /* 0x0000001f17037819 */ /* 0x000fe200000006ff */
[----:B------:R-:W-:Y:S01]  /*47f0*/  VIADD R0, R2, 0x26800 ;  /* 0x0002680002007836 */ /* 0x000fe20000000000 */
[----:B------:R-:W-:Y:S01]  /*4800*/  BSSY B0, `(.L_x_492) ;  /* 0x0000008000007945 */ /* 0x000fe20003800000 */
[----:B------:R-:W-:Y:S01]  /*4810*/  IMAD R4, R18, 0x1000, R15 ;  /* 0x0000100012047824 */ /* 0x000fe200078e020f */
[----:B------:R-:W0:Y:S01]  /*4820*/  SYNCS.PHASECHK.TRANS64.TRYWAIT P0, [R8+URZ+0x28c50], R3 ;  /* 0x028c5003080075a7 */ /* 0x000e22000800017f */
[----:B------:R-:W-:Y:S01]  /*4830*/  IMAD.MOV.U32 R5, RZ, RZ, 0x40000040 ;  /* 0x40000040ff057424 */ /* 0x000fe200078e00ff */
[----:B------:R-:W-:-:S04]  /*4840*/  SHF.R.U32.HI R0, RZ, 0x4, R0 ;  /* 0x00000004ff007819 */ /* 0x000fc80000011600 */
[----:B------:R-:W-:-:S04]  /*4850*/  LOP3.LUT R0, R0, 0x3fff, RZ, 0xc0, !PT ;  /* 0x00003fff00007812 */ /* 0x000fc800078ec0ff */
[----:B------:R-:W-:Y:S01]  /*4860*/  LOP3.LUT R0, R0, 0x10000, RZ, 0xfc, !PT ;  /* 0x0001000000007812 */ /* 0x000fe200078efcff */
[----:B0-----:R-:W-:Y:S06]  /*4870*/  @!P0 BRA `(.L_x_493) ;  /* 0x0000010400a08947 */ /* 0x001fec0003800000 */
.L_x_675:
[----:B------:R-:W-:Y:S05]  /*4880*/  BSYNC B0 ;  /* 0x0000000000007941 */ /* 0x000fea0003800000 */
.L_x_492:
[----:B------:R-:W-:Y:S01]  /*4890*/  BAR.SYNC.DEFER_BLOCKING 0xe, 0x100 ;  /* 0x0384000000007b1d */ /* 0x000fe20000010000 */
[----:B------:R-:W-:Y:S01]  /*48a0*/  IMAD.MOV.U32 R7, RZ, RZ, 0x40000040 ;  /* 0x40000040ff077424 */ /* 0x000fe200078e00ff */
[----:B------:R-:W-:Y:S01]  /*48b0*/  MOV R6, R0 ;  /* 0x0000000000067202 */ /* 0x000fe20000000f00 */
[----:B------:R-:W-:Y:S01]  /*48c0*/  VIADD R10, R0, 0x2 ;  /* 0x00000002000a7836 */ /* 0x000fe20000000000 */
[----:B------:R-:W-:Y:S01]  /*48d0*/  R2UR UR6, R4 ;  /* 0x00000000040672ca */ /* 0x000fe200000e0000 */
[----:B------:R-:W-:Y:S01]  /*48e0*/  IMAD.MOV.U32 R11, RZ, RZ, 0x40000040 ;  /* 0x40000040ff0b7424 */ /* 0x000fe200078e00ff */
[----:B------:R-:W-:Y:S01]  /*48f0*/  R2UR UR7, R5 ;  /* 0x00000000050772ca */ /* 0x000fe200000e0000 */
[----:B------:R-:W-:Y:S01]  /*4900*/  IMAD.MOV.U32 R13, RZ, RZ, 0x40000040 ;  /* 0x40000040ff0d7424 */ /* 0x000fe200078e00ff */
[----:B------:R-:W-:Y:S01]  /*4910*/  R2UR UR4, R6 ;  /* 0x00000000060472ca */ /* 0x000fe200000e0000 */
[----:B------:R-:W-:Y:S01]  /*4920*/  VIADD R6, R4, 0x80 ;  /* 0x0000008004067836 */ /* 0x000fe20000000000 */
[----:B------:R-:W-:Y:S01]  /*4930*/  R2UR UR5, R7 ;  /* 0x00000000070572ca */ /* 0x000fe200000e0000 */
[----:B------:R-:W-:Y:S01]  /*4940*/  IMAD.MOV.U32 R7, RZ, RZ, 0x40000040 ;  /* 0x40000040ff077424 */ /* 0x000fe200078e00ff */
[----:B------:R-:W-:Y:S01]  /*4950*/  IADD3 R12, R0, 0x4, RZ ;  /* 0x00000004000c7810 */ /* 0x000fe20007ffe0ff */
[----:B------:R-:W-:Y:S01]  /*4960*/  IMAD.MOV.U32 R5, RZ, RZ, 0x40000040 ;  /* 0x40000040ff057424 */ /* 0x000fe200078e00ff */
[----:B------:R-:W1:Y:S01]  /*4970*/  S2R R9, SR_TID.X ;  /* 0x0000000000097919 */ /* 0x000e620000002100 */
[----:B------:R-:W-:Y:S01]  /*4980*/  BSSY B0, `(.L_x_494) ;  /* 0x00000f5000007945 */ /* 0x000fe20003800000 */
[----:B-----5:R-:W-:-:S07]  /*4990*/  WARPGROUP.ARRIVE ;  /* 0x00000000000079c5 */ /* 0x020fce0000000000 */
[----:B------:R-:W-:Y:S01]  /*49a0*/  HGMMA.64x256x16.F32.BF16 R24, gdesc[UR4].tnspB, RZ, !UPT, gsb0 ;  /* 0x43e00000041879f0 */ /* 0x000fe2000c0018ff */
[----:B------:R-:W-:Y:S01]  /*49b0*/  R2UR UR6, R6 ;  /* 0x00000000060672ca */ /* 0x000fe200000e0000 */
[----:B------:R-:W-:Y:S01]  /*49c0*/  VIADD R6, R4, 0x100 ;  /* 0x0000010004067836 */ /* 0x000fe20000000000 */
[----:B------:R-:W-:Y:S01]  /*49d0*/  R2UR UR7, R7 ;  /* 0x00000000070772ca */ /* 0x000fe200000e0000 */
[----:B------:R-:W-:Y:S01]  /*49e0*/  IMAD.MOV.U32 R7, RZ, RZ, 0x40000040 ;  /* 0x40000040ff077424 */ /* 0x000fe200078e00ff */
[----:B------:R-:W-:Y:S02]  /*49f0*/  R2UR UR4, R10 ;  /* 0x000000000a0472ca */ /* 0x000fe400000e0000 */
[----:B------:R-:W-:Y:S02]  /*4a00*/  R2UR UR5, R11 ;  /* 0x000000000b0572ca */ /* 0x000fe400000e0000 */
[----:B-1----:R-:W-:-:S04]  /*4a10*/  LOP3.LUT R9, R9, 0x7f, RZ, 0xc0, !PT ;  /* 0x0000007f09097812 */ /* 0x002fc800078ec0ff */
[----:B------:R-:W-:Y:S01]  /*4a20*/  ISETP.NE.AND P0, PT, R9, RZ, PT ;  /* 0x000000ff0900720c */ /* 0x000fe20003f05270 */
[----:B------:R-:W-:Y:S02]  /*4a30*/  WARPGROUP.DEPBAR.LE gsb0, 0x0 ;  /* 0x00008000000079c5 */ /* 0x000fe40000010000 */
[----:B------:R-:W-:-:S12]  /*4a40*/  WARPGROUP.ARRIVE ;  /* 0x00000000000079c5 */ /* 0x000fd80000000000 */
[----:B------:R-:W-:Y:S01]  /*4a50*/  HGMMA.64x256x16.F32.BF16 R24, gdesc[UR4].tnspB, R24, gsb0 ;  /* 0x43e00000041879f0 */ /* 0x000fe20008001818 */
[----:B------:R-:W-:Y:S01]  /*4a60*/  R2UR UR6, R6 ;  /* 0x00000000060672ca */ /* 0x000fe200000e0000 */
[----:B------:R-:W-:Y:S01]  /*4a70*/  VIADD R6, R4, 0x180 ;  /* 0x0000018004067836 */ /* 0x000fe20000000000 */
[----:B------:R-:W-:Y:S01]  /*4a80*/  R2UR UR7, R7 ;  /* 0x00000000070772ca */ /* 0x000fe200000e0000 */
[----:B------:R-:W-:Y:S01]  /*4a90*/  VIADD R4, R0, 0x6 ;  /* 0x0000000600047836 */ /* 0x000fe20000000000 */
[----:B------:R-:W-:Y:S01]  /*4aa0*/  R2UR UR4, R12 ;  /* 0x000000000c0472ca */ /* 0x000fe200000e0000 */
[----:B------:R-:W-:Y:S01]  /*4ab0*/  IMAD.MOV.U32 R7, RZ, RZ, 0x40000040 ;  /* 0x40000040ff077424 */ /* 0x000fe200078e00ff */
[----:B------:R-:W-:Y:S02]  /*4ac0*/  R2UR UR5, R13 ;  /* 0x000000000d0572ca */ /* 0x000fe400000e0000 */
[----:B------:R-:W-:-:S04]  /*4ad0*/  @!P0 IADD3 R0, R8, 0x28c60, RZ ;  /* 0x00028c6008008810 */ /* 0x000fc80007ffe0ff */
[----:B------:R-:W-:Y:S01]  /*4ae0*/  @!P0 PRMT R0, RZ, 0x654, R0 ;  /* 0x00000654ff008816 */ /* 0x000fe20000000000 */
[----:B------:R-:W-:Y:S02]  /*4af0*/  WARPGROUP.DEPBAR.LE gsb0, 0x0 ;  /* 0x00008000000079c5 */ /* 0x000fe40000010000 */
[----:B------:R-:W-:-:S12]  /*4b00*/  WARPGROUP.ARRIVE ;  /* 0x00000000000079c5 */ /* 0x000fd80000000000 */
[----:B------:R-:W-:Y:S01]  /*4b10*/  HGMMA.64x256x16.F32.BF16 R24, gdesc[UR4].tnspB, R24, gsb0 ;  /* 0x43e00000041879f0 */ /* 0x000fe20008001818 */
[----:B------:R-:W-:Y:S02]  /*4b20*/  R2UR UR6, R6 ;  /* 0x00000000060672ca */ /* 0x000fe400000e0000 */
[----:B------:R-:W-:Y:S02]  /*4b30*/  R2UR UR7, R7 ;  /* 0x00000000070772ca */ /* 0x000fe400000e0000 */
[----:B------:R-:W-:Y:S02]  /*4b40*/  R2UR UR4, R4 ;  /* 0x00000000040472ca */ /* 0x000fe400000e0000 */
[----:B------:R-:W-:Y:S01]  /*4b50*/  R2UR UR5, R5 ;  /* 0x00000000050572ca */ /* 0x000fe200000e0000 */
[----:B------:R-:W-:Y:S02]  /*4b60*/  WARPGROUP.DEPBAR.LE gsb0, 0x0 ;  /* 0x00008000000079c5 */ /* 0x000fe40000010000 */
[----:B------:R-:W-:-:S15]  /*4b70*/  WARPGROUP.ARRIVE ;  /* 0x00000000000079c5 */ /* 0x000fde0000000000 */
[----:B------:R-:W-:-:S03]  /*4b80*/  NOP ;  /* 0x0000000000007918 */ /* 0x000fc60000000000 */
[----:B------:R-:W-:Y:S03]  /*4b90*/  HGMMA.64x256x16.F32.BF16 R24, gdesc[UR4].tnspB, R24, gsb0 ;  /* 0x43e00000041879f0 */ /* 0x000fe60008001818 */
[----:B------:R-:W-:Y:S02]  /*4ba0*/  WARPGROUP.DEPBAR.LE gsb0, 0x0 ;  /* 0x00008000000079c5 */ /* 0x000fe40000010000 */
[----:B------:R-:W-:Y:S06]  /*4bb0*/  BAR.ARV 0xf, 0x100 ;  /* 0x03c4000000007b1d */ /* 0x000fec0000002000 */
[----:B------:R1:W-:Y:S01]  /*4bc0*/  @!P0 SYNCS.ARRIVE.TRANS64.RED.A1T0 RZ, [R0+URZ], RZ ;  /* 0x000000ff00ff89a7 */ /* 0x0003e2000810043f */
[----:B------:R-:W-:-:S13]  /*4bd0*/  ISETP.GE.AND P0, PT, R168, 0x41, PT ;  /* 0x00000041a800780c */ /* 0x000fda0003f06270 */
[----:B-1----:R-:W-:Y:S05]  /*4be0*/  @!P0 BRA `(.L_x_495) ;  /* 0x0000000c00388947 */ /* 0x002fea0003800000 */
[----:B------:R-:W-:-:S07]  /*4bf0*/  VIADD R182, R182, 0xfffffffe ;  /* 0xfffffffeb6b67836 */ /* 0x000fce0000000000 */
.L_x_501:
[----:B------:R-:W-:Y:S01]  /*4c00*/  BAR.SYNC.DEFER_BLOCKING 0xe, 0x100 ;  /* 0x0384000000007b1d */ /* 0x000fe20000010000 */
[----:B0-----:R-:W-:Y:S01]  /*4c10*/  IMAD R3, R18, 0x40, R188 ;  /* 0x0000004012037824 */ /* 0x001fe200078e02bc */
[----:B------:R-:W-:Y:S01]  /*4c20*/  ISETP.NE.AND P2, PT, R184, 0x3, PT ;  /* 0x00000003b800780c */ /* 0x000fe20003f45270 */
[----:B------:R-:W-:Y:S01]  /*4c30*/  VIADD R18, R18, 0x1 ;  /* 0x0000000112127836 */ /* 0x000fe20000000000 */
[C---:B------:R-:W-:Y:S01]  /*4c40*/  ISETP.GT.AND P1, PT, R182.reuse, RZ, PT ;  /* 0x000000ffb600720c */ /* 0x040fe20003f24270 */
[----:B------:R-:W-:Y:S02]  /*4c50*/  IMAD R3, R3, 0x4, R2 ;  /* 0x0000000403037824 */ /* 0x000fe400078e0202 */
[----:B------:R-:W-:Y:S01]  /*4c60*/  VIADD R182, R182, 0xffffffff ;  /* 0xffffffffb6b67836 */ /* 0x000fe20000000000 */
[----:B------:R-:W-:-:S04]  /*4c70*/  ISETP.NE.AND P0, PT, R18, 0x2, PT ;  /* 0x000000021200780c */ /* 0x000fc80003f05270 */
[----:B------:R-:W-:Y:S02]  /*4c80*/  SEL R6, RZ, 0x1, P0 ;  /* 0x00000001ff067807 */ /* 0x000fe40000000000 */
[----:B------:R-:W-:Y:S02]  /*4c90*/  SEL R18, R18, RZ, P0 ;  /* 0x000000ff12127207 */ /* 0x000fe40000000000 */
[----:B------:R-:W-:Y:S01]  /*4ca0*/  LOP3.LUT R23, R23, R6, RZ, 0x3c, !PT ;  /* 0x0000000617177212 */ /* 0x000fe200078e3cff */
[----:B-1----:R-:W0:Y:S04]  /*4cb0*/  LDS R0, [R3+0x28800] ;  /* 0x0288000003007984 */ /* 0x002e280000000800 */
        /* <DEDUP_REMOVED lines=131> */
.L_x_496:
[----:B------:R-:W-:Y:S01]  /*54f0*/  IMAD R0, R18, 0x8, R2 ;  /* 0x0000000812007824 */ /* 0x000fe200078e0202 */
[----:B------:R-:W-:-:S04]  /*5500*/  SHF.L.U32 R3, R23, 0x1f, RZ ;  /* 0x0000001f17037819 */ /* 0x000fc800000006ff */
[----:B------:R0:W1:Y:S01]  /*5510*/  SYNCS.PHASECHK.TRANS64.TRYWAIT P0, [R0+URZ+0x28c50], R3 ;  /* 0x028c5003000075a7 */ /* 0x000062000800017f */
[----:B------:R-:W-:Y:S05]  /*5520*/  @!P2 BRA `(.L_x_497) ;  /* 0x000000000004a947 */ /* 0x000fea0003800000 */
[----:B------:R-:W-:Y:S01]  /*5530*/  BPT.TRAP 0x1 ;  /* 0x000000040000795c */ /* 0x000fe20000300000 */
.L_x_497:
[----:B------:R-:W-:Y:S04]  /*5540*/  BSSY B1, `(.L_x_498) ;  /* 0x0000004000017945 */ /* 0x000fe80003800000 */
[----:B-1----:R-:W-:Y:S05]  /*5550*/  @P0 BRA `(.L_x_499) ;  /* 0x0000000000080947 */ /* 0x002fea0003800000 */
[----:B------:R-:W1:Y:S02]  /*5560*/  SYNCS.PHASECHK.TRANS64.TRYWAIT P0, [R0+URZ+0x28c50], R3 ;  /* 0x028c5003000075a7 */ /* 0x000e64000800017f */
[----:B-1----:R-:W-:Y:S05]  /*5570*/  @!P0 BRA `(.L_x_500) ;  /* 0x000000f800748947 */ /* 0x002fea0003800000 */
.L_x_499:
[----:B------:R-:W-:Y:S05]  /*5580*/  BSYNC B1 ;  /* 0x0000000000017941 */ /* 0x000fea0003800000 */
.L_x_498:
[----:B01----:R-:W-:Y:S01]  /*5590*/  IADD3 R0, R2, 0x26800, RZ ;  /* 0x0002680002007810 */ /* 0x003fe20007ffe0ff */
[----:B------:R-:W-:Y:S01]  /*55a0*/  IMAD R6, R18, 0x1000, R15 ;  /* 0x0000100012067824 */ /* 0x000fe200078e020f */
[----:B------:R-:W-:Y:S01]  /*55b0*/  WARPGROUP.ARRIVE ;  /* 0x00000000000079c5 */ /* 0x000fe20000000000 */
[----:B------:R-:W-:Y:S01]  /*55c0*/  IMAD.MOV.U32 R7, RZ, RZ, 0x40000040 ;  /* 0x40000040ff077424 */ /* 0x000fe200078e00ff */
[----:B------:R-:W-:Y:S01]  /*55d0*/  SHF.R.U32.HI R0, RZ, 0x4, R0 ;  /* 0x00000004ff007819 */ /* 0x000fe20000011600 */
[----:B------:R-:W-:Y:S01]  /*55e0*/  IMAD.MOV.U32 R9, RZ, RZ, 0x40000040 ;  /* 0x40000040ff097424 */ /* 0x000fe200078e00ff */
[----:B------:R-:W-:Y:S02]  /*55f0*/  R2UR UR6, R6 ;  /* 0x00000000060672ca */ /* 0x000fe400000e0000 */
[----:B------:R-:W0:Y:S01]  /*5600*/  S2R R14, SR_TID.X ;  /* 0x00000000000e7919 */ /* 0x000e220000002100 */
[----:B------:R-:W-:Y:S02]  /*5610*/  LOP3.LUT R0, R0, 0x3fff, RZ, 0xc0, !PT ;  /* 0x00003fff00007812 */ /* 0x000fe400078ec0ff */
[----:B------:R-:W-:Y:S01]  /*5620*/  R2UR UR7, R7 ;  /* 0x00000000070772ca */ /* 0x000fe200000e0000 */
[----:B------:R-:W-:Y:S01]  /*5630*/  IMAD.MOV.U32 R7, RZ, RZ, 0x40000040 ;  /* 0x40000040ff077424 */ /* 0x000fe200078e00ff */
[----:B------:R-:W-:-:S02]  /*5640*/  LOP3.LUT R8, R0, 0x10000, RZ, 0xfc, !PT ;  /* 0x0001000000087812 */ /* 0x000fc400078efcff */
[----:B------:R-:W-:Y:S01]  /*5650*/  R2UR UR5, R9 ;  /* 0x00000000090572ca */ /* 0x000fe200000e0000 */
[----:B------:R-:W-:Y:S01]  /*5660*/  IMAD.MOV.U32 R9, RZ, RZ, 0x40000040 ;  /* 0x40000040ff097424 */ /* 0x000fe200078e00ff */
[----:B------:R-:W-:Y:S01]  /*5670*/  R2UR UR4, R8 ;  /* 0x00000000080472ca */ /* 0x000fe200000e0000 */
[----:B------:R-:W-:-:S12]  /*5680*/  VIADD R8, R6, 0x80 ;  /* 0x0000008006087836 */ /* 0x000fd80000000000 */
[----:B------:R-:W-:Y:S01]  /*5690*/  HGMMA.64x256x16.F32.BF16 R24, gdesc[UR4].tnspB, R24, gsb0 ;  /* 0x43e00000041879f0 */ /* 0x000fe20008001818 */
[----:B------:R-:W-:Y:S02]  /*56a0*/  R2UR UR4, R10 ;  /* 0x000000000a0472ca */ /* 0x000fe400000e0000 */
[----:B------:R-:W-:Y:S02]  /*56b0*/  R2UR UR5, R11 ;  /* 0x000000000b0572ca */ /* 0x000fe400000e0000 */
[----:B------:R-:W-:Y:S01]  /*56c0*/  R2UR UR6, R8 ;  /* 0x00000000080672ca */ /* 0x000fe200000e0000 */
[C---:B------:R-:W-:Y:S01]  /*56d0*/  VIADD R8, R6.reuse, 0x100 ;  /* 0x0000010006087836 */ /* 0x040fe20000000000 */
[----:B------:R-:W-:Y:S01]  /*56e0*/  R2UR UR7, R9 ;  /* 0x00000000090772ca */ /* 0x000fe200000e0000 */
[----:B------:R-:W-:Y:S01]  /*56f0*/  VIADD R6, R6, 0x180 ;  /* 0x0000018006067836 */ /* 0x000fe20000000000 */
[----:B------:R-:W-:Y:S02]  /*5700*/  MOV R9, 0x40000040 ;  /* 0x4000004000097802 */ /* 0x000fe40000000f00 */
[----:B0-----:R-:W-:-:S04]  /*5710*/  LOP3.LUT R14, R14, 0x7f, RZ, 0xc0, !PT ;  /* 0x0000007f0e0e7812 */ /* 0x001fc800078ec0ff */
[----:B------:R-:W-:-:S13]  /*5720*/  ISETP.NE.AND P0, PT, R14, RZ, PT ;  /* 0x000000ff0e00720c */ /* 0x000fda0003f05270 */
[----:B------:R-:W-:-:S04]  /*5730*/  @!P0 IMAD R0, R18, 0x8, R2 ;  /* 0x0000000812008824 */ /* 0x000fc800078e0202 */
[----:B------:R-:W-:-:S05]  /*5740*/  @!P0 VIADD R0, R0, 0x28c60 ;  /* 0x00028c6000008836 */ /* 0x000fca0000000000 */
[----:B------:R-:W-:Y:S01]  /*5750*/  @!P0 PRMT R0, RZ, 0x654, R0 ;  /* 0x00000654ff008816 */ /* 0x000fe20000000000 */
[----:B------:R-:W-:Y:S02]  /*5760*/  WARPGROUP.DEPBAR.LE gsb0, 0x0 ;  /* 0x00008000000079c5 */ /* 0x000fe40000010000 */
[----:B------:R-:W-:-:S06]  /*5770*/  WARPGROUP.ARRIVE ;  /* 0x00000000000079c5 */ /* 0x000fcc0000000000 */
        /* <DEDUP_REMOVED lines=20> */
[----:B------:R-:W-:Y:S05]  /*58c0*/  @P1 BRA `(.L_x_501) ;  /* 0xfffffff000cc1947 */ /* 0x000fea000383ffff */
.L_x_495:
[----:B------:R-:W-:Y:S05]  /*58d0*/  BSYNC B0 ;  /* 0x0000000000007941 */ /* 0x000fea0003800000 */
.L_x_494:
[----:B------:R-:W-:Y:S01]  /*58e0*/  BAR.SYNC.DEFER_BLOCKING 0xe, 0x100 ;  /* 0x0384000000007b1d */ /* 0x000fe20000010000 */
[C---:B0-----:R-:W-:Y:S01]  /*58f0*/  IMAD R3, R18.reuse, 0x40, R188 ;  /* 0x0000004012037824 */ /* 0x041fe200078e02bc */
[----:B------:R-:W-:Y:S02]  /*5900*/  IADD3 R18, R18, 0x1, RZ ;  /* 0x0000000112127810 */ /* 0x000fe40007ffe0ff */
[----:B------:R-:W-:Y:S02]  /*5910*/  CS2R R20, SRZ ;  /* 0x0000000000147805 */ /* 0x000fe4000001ff00 */
[----:B------:R-:W-:Y:S01]  /*5920*/  PLOP3.LUT P0, PT, PT, PT, PT, 0x8, 0x0 ;  /* 0x000000000000781c */ /* 0x000fe20003f0e170 */
[----:B------:R-:W-:Y:S01]  /*5930*/  IMAD R3, R3, 0x4, R2 ;  /* 0x0000000403037824 */ /* 0x000fe200078e0202 */
        /* <DEDUP_REMOVED lines=136> */
.L_x_489:
[----:B------:R-:W-:Y:S02]  /*61c0*/  ISETP.GE.AND P1, PT, R168, 0x1, PT ;  /* 0x00000001a800780c */ /* 0x000fe40003f26270 */
[----:B------:R-:W-:-:S11]  /*61d0*/  PLOP3.LUT P0, PT, PT, PT, PT, 0x80, 0x0 ;  /* 0x000000000000781c */ /* 0x000fd60003f0f070 */
[----:B------:R-:W-:Y:S05]  /*61e0*/  @!P1 BRA `(.L_x_490) ;  /* 0x0000006400bc9947 */ /* 0x000fea0003800000 */
[----:B------:R-:W0:Y:S01]  /*61f0*/  SHFL.IDX PT, R0, R206, RZ, 0x1f ;  /* 0x00001fffce007589 */ /* 0x000e2200000e0000 */
[----:B------:R-:W-:Y:S01]  /*6200*/  BSSY B6, `(.L_x_502) ;  /* 0x000001b000067945 */ /* 0x000fe20003800000 */
[----:B0-----:R-:W-:-:S04]  /*6210*/  LEA.HI R3, R0, R0, RZ, 0x1 ;  /* 0x0000000000037211 */ /* 0x001fc800078f08ff */
[----:B------:R-:W-:-:S05]  /*6220*/  LOP3.LUT R3, R3, 0x1fffe, RZ, 0xc0, !PT ;  /* 0x0001fffe03037812 */ /* 0x000fca00078ec0ff */
[----:B------:R-:W-:Y:S02]  /*6230*/  IMAD.IADD R3, R0, 0x1, -R3 ;  /* 0x0000000100037824 */ /* 0x000fe400078e0a03 */
[----:B------:R-:W-:Y:S02]  /*6240*/  VIADD R0, R2, 0x26800 ;  /* 0x0002680002007836 */ /* 0x000fe40000000000 */
[----:B------:R-:W-:-:S03]  /*6250*/  IMAD R3, R3, 0x8000, R2 ;  /* 0x0000800003037824 */ /* 0x000fc600078e0202 */
[----:B------:R-:W-:Y:S01]  /*6260*/  LOP3.LUT P0, RZ, R0, 0x3ff, RZ, 0xc0, !PT ;  /* 0x000003ff00ff7812 */ /* 0x000fe2000780c0ff */
[----:B------:R-:W-:-:S05]  /*6270*/  VIADD R3, R3, 0x400 ;  /* 0x0000040003037836 */ /* 0x000fca0000000000 */
[----:B------:R-:W-:-:S04]  /*6280*/  SHF.R.U32.HI R3, RZ, 0x4, R3 ;  /* 0x00000004ff037819 */ /* 0x000fc80000011603 */
[----:B------:R-:W-:-:S03]  /*6290*/  LOP3.LUT R56, R3, 0x3fff, RZ, 0xc0, !PT ;  /* 0x00003fff03387812 */ /* 0x000fc600078ec0ff */
        /* <DEDUP_REMOVED lines=8> */
[----:B------:R-:W-:Y:S01]  /*6320*/  MOV R6, UR6 ;  /* 0x0000000600067c02 */ /* 0x000fe20008000f00 */
[----:B------:R-:W-:Y:S02]  /*6330*/  IMAD.U32 R7, RZ, RZ, UR7 ;  /* 0x00000007ff077e24 */ /* 0x000fe4000f8e00ff */
[----:B------:R-:W-:-:S02]  /*6340*/  IMAD.U32 R10, RZ, RZ, UR4 ;  /* 0x00000004ff0a7e24 */ /* 0x000fc4000f8e00ff */
[----:B------:R-:W-:Y:S02]  /*6350*/  IMAD.U32 R11, RZ, RZ, UR5 ;  /* 0x00000005ff0b7e24 */ /* 0x000fe4000f8e00ff */
[----:B------:R-:W-:Y:S02]  /*6360*/  IMAD.MOV.U32 R8, RZ, RZ, 0x70 ;  /* 0x00000070ff087424 */ /* 0x000fe400078e00ff */
[----:B------:R-:W-:Y:S02]  /*6370*/  IMAD.MOV.U32 R12, RZ, RZ, 0x1 ;  /* 0x00000001ff0c7424 */ /* 0x000fe400078e00ff */
[----:B0-----:R-:W-:-:S07]  /*6380*/  IMAD.MOV.U32 R13, RZ, RZ, RZ ;  /* 0x000000ffff0d7224 */ /* 0x001fce00078e00ff */
[----:B------:R-:W-:-:S07]  /*6390*/  LEPC R20, `(.L_x_503) ;  /* 0x000000001014794e */ /* 0x000fce0000000000 */
[----:B-1---5:R-:W-:Y:S05]  /*63a0*/  CALL.ABS.NOINC R14 ;  /* 0x000000000e007343 */ /* 0x022fea0003c00000 */
.L_x_503:
[----:B------:R-:W-:Y:S05]  /*63b0*/  BSYNC B6 ;  /* 0x0000000000067941 */ /* 0x000fea0003800000 */
.L_x_502:
[----:B------:R-:W-:Y:S02]  /*63c0*/  ULDC UR4, c[0x0][0x3d4] ;  /* 0x0000f50000047ab9 */ /* 0x000fe40000000800 */
[----:B------:R-:W-:-:S13]  /*63d0*/  ISETP.LT.AND P0, PT, RZ, UR4, PT ;  /* 0x00000004ff007c0c */ /* 0x000fda000bf01270 */
[----:B------:R-:W-:Y:S05]  /*63e0*/  @P0 BRA `(.L_x_504) ;  /* 0x00000000003c0947 */ /* 0x000fea0003800000 */
[----:B------:R-:W-:-:S04]  /*63f0*/  LEA.HI R0, R202, R202, RZ, 0x1 ;  /* 0x000000caca007211 */ /* 0x000fc800078f08ff */
[----:B------:R-:W-:-:S04]  /*6400*/  LOP3.LUT R3, R0, 0xfffffffe, RZ, 0xc0, !PT ;  /* 0xfffffffe00037812 */ /* 0x000fc800078ec0ff */
[----:B------:R-:W-:-:S04]  /*6410*/  IADD3 R3, R202, -R3, RZ ;  /* 0x80000003ca037210 */ /* 0x000fc80007ffe0ff */
[----:B------:R-:W-:-:S04]  /*6420*/  SHF.L.U32 R3, R3, 0x1f, RZ ;  /* 0x0000001f03037819 */ /* 0x000fc800000006ff */
[----:B------:R0:W1:Y:S03]  /*6430*/  SYNCS.PHASECHK.TRANS64.TRYWAIT P0, [R2+URZ+0x28c00], R3 ;  /* 0x028c0003020075a7 */ /* 0x000066000800017f */
[----:B-1----:R-:W-:Y:S05]  /*6440*/  @!P0 NANOSLEEP.SYNCS 0x989680 ;  /* 0x009896800000895d */ /* 0x002fea0003900000 */
[----:B------:R-:W1:Y:S01]  /*6450*/  @!P0 SYNCS.PHASECHK.TRANS64 P0, [R2+URZ+0x28c00], R3 ;  /* 0x028c0003020085a7 */ /* 0x000e62000800007f */
[----:B------:R-:W-:Y:S04]  /*6460*/  BSSY B0, `(.L_x_505) ;  /* 0x0000006000007945 */ /* 0x000fe80003800000 */
[----:B-1----:R-:W-:Y:S05]  /*6470*/  @P0 BRA `(.L_x_506) ;  /* 0x0000000000100947 */ /* 0x002fea0003800000 */
.L_x_507:
[----:B-1----:R1:W2:Y:S02]  /*6480*/  SYNCS.PHASECHK.TRANS64.TRYWAIT P0, [R2+URZ+0x28c00], R3 ;  /* 0x028c0003020075a7 */ /* 0x0022a4000800017f */
[----:B--2---:R-:W-:Y:S05]  /*6490*/  @!P0 NANOSLEEP.SYNCS 0x989680 ;  /* 0x009896800000895d */ /* 0x004fea0003900000 */
[----:B------:R-:W2:Y:S02]  /*64a0*/  @!P0 SYNCS.PHASECHK.TRANS64 P0, [R2+URZ+0x28c00], R3 ;  /* 0x028c0003020085a7 */ /* 0x000ea4000800007f */
[----:B--2---:R-:W-:Y:S05]  /*64b0*/  @!P0 BRA `(.L_x_507) ;  /* 0xfffffffc00f08947 */ /* 0x004fea000383ffff */
.L_x_506:
[----:B------:R-:W-:Y:S05]  /*64c0*/  BSYNC B0 ;  /* 0x0000000000007941 */ /* 0x000fea0003800000 */
.L_x_505:
[----:B------:R-:W-:Y:S05]  /*64d0*/  BRA `(.L_x_508) ;  /* 0x00000020007c7947 */ /* 0x000fea0003800000 */
.L_x_504:
[----:B-----5:R-:W-:Y:S01]  /*64e0*/  SHF.R.S32.HI R0, RZ, 0x1f, R27 ;  /* 0x0000001fff007819 */ /* 0x020fe2000001141b */
[----:B------:R-:W-:Y:S01]  /*64f0*/  ULDC.64 UR4, c[0x0][0x3d8] ;  /* 0x0000f60000047ab9 */ /* 0x000fe20000000a00 */
[----:B------:R-:W-:Y:S01]  /*6500*/  VIADD R3, R2, 0x20400 ;  /* 0x0002040002037836 */ /* 0x000fe20000000000 */
[----:B------:R-:W-:Y:S01]  /*6510*/  ULDC.64 UR6, c[0x0][0x3e8] ;  /* 0x0000fa0000067ab9 */ /* 0x000fe20000000a00 */
[----:B------:R-:W-:Y:S01]  /*6520*/  IMAD.WIDE.U32 R4, R27, UR4, RZ ;  /* 0x000000041b047c25 */ /* 0x000fe2000f8e00ff */
[----:B------:R-:W-:Y:S01]  /*6530*/  SHF.R.S32.HI R14, RZ, 0x1f, R16 ;  /* 0x0000001fff0e7819 */ /* 0x000fe20000011410 */
[----:B------:R-:W-:Y:S01]  /*6540*/  BSSY B6, `(.L_x_509) ;  /* 0x0000032000067945 */ /* 0x000fe20003800000 */
[----:B------:R-:W-:Y:S01]  /*6550*/  LOP3.LUT P0, RZ, R3, 0x3ff, RZ, 0xc0, !PT ;  /* 0x000003ff03ff7812 */ /* 0x000fe2000780c0ff */
[----:B------:R-:W-:Y:S02]  /*6560*/  IMAD R6, R0, UR4, RZ ;  /* 0x0000000400067c24 */ /* 0x000fe4000f8e02ff */
[----:B------:R-:W-:-:S02]  /*6570*/  IMAD.SHL.U32 R29, R204, 0x4, RZ ;  /* 0x00000004cc1d7824 */ /* 0x000fc400078e00ff */
[----:B------:R-:W-:Y:S01]  /*6580*/  IMAD R11, R27, UR5, R6 ;  /* 0x000000051b0b7c24 */ /* 0x000fe2000f8e0206 */
[----:B------:R-:W-:Y:S01]  /*6590*/  ULDC.64 UR4, c[0x0][0x3c8] ;  /* 0x0000f20000047ab9 */ /* 0x000fe20000000a00 */
[----:B------:R-:W-:Y:S01]  /*65a0*/  IMAD R0, R0, UR6, RZ ;  /* 0x0000000600007c24 */ /* 0x000fe2000f8e02ff */
[-C--:B------:R-:W-:Y:S01]  /*65b0*/  IADD3 R3, P6, R29, R4.reuse, RZ ;  /* 0x000000041d037210 */ /* 0x080fe20007fde0ff */
[----:B------:R-:W-:Y:S01]  /*65c0*/  IMAD.IADD R11, R11, 0x1, R5 ;  /* 0x000000010b0b7824 */ /* 0x000fe200078e0205 */
[----:B------:R-:W-:Y:S01]  /*65d0*/  SHF.R.S32.HI R12, RZ, 0x1f, R29 ;  /* 0x0000001fff0c7819 */ /* 0x000fe2000001141d */
[C---:B------:R-:W-:Y:S01]  /*65e0*/  IMAD.WIDE.U32 R6, R27.reuse, UR6, RZ ;  /* 0x000000061b067c25 */ /* 0x040fe2000f8e00ff */
[----:B------:R-:W-:Y:S02]  /*65f0*/  LEA R24, P2, R4, UR4, 0x1 ;  /* 0x0000000404187c11 */ /* 0x000fe4000f8408ff */
[----:B------:R-:W-:Y:S01]  /*6600*/  IADD3 R5, P1, R16, R4, RZ ;  /* 0x0000000410057210 */ /* 0x000fe20007f3e0ff */
[----:B------:R-:W-:Y:S01]  /*6610*/  IMAD R9, R27, UR7, R0 ;  /* 0x000000071b097c24 */ /* 0x000fe2000f8e0200 */
[--C-:B------:R-:W-:Y:S01]  /*6620*/  LEA.HI.X R26, R4, UR5, R11.reuse, 0x1, P2 ;  /* 0x00000005041a7c11 */ /* 0x100fe200090f0c0b */
[----:B------:R-:W-:Y:S01]  /*6630*/  IMAD.X R10, R12, 0x1, R11, P6 ;  /* 0x000000010c0a7824 */ /* 0x000fe200030e060b */
[-C--:B------:R-:W-:Y:S01]  /*6640*/  IADD3 R0, P4, R16, R6.reuse, RZ ;  /* 0x0000000610007210 */ /* 0x080fe20007f9e0ff */
[----:B------:R-:W-:Y:S01]  /*6650*/  IMAD.IADD R9, R9, 0x1, R7 ;  /* 0x0000000109097824 */ /* 0x000fe200078e0207 */
[----:B------:R-:W-:Y:S01]  /*6660*/  LEA R32, P5, R3, UR4, 0x1 ;  /* 0x0000000403207c11 */ /* 0x000fe2000f8a08ff */
[----:B------:R-:W-:Y:S01]  /*6670*/  ULDC.64 UR6, c[0x0][0x3e0] ;  /* 0x0000f80000067ab9 */ /* 0x000fe20000000a00 */
[----:B------:R-:W-:Y:S01]  /*6680*/  IADD3 R8, P2, R29, R6, RZ ;  /* 0x000000061d087210 */ /* 0x000fe20007f5e0ff */
[C---:B------:R-:W-:Y:S01]  /*6690*/  IMAD.X R4, R14.reuse, 0x1, R11, P1 ;  /* 0x000000010e047824 */ /* 0x040fe200008e060b */
[----:B------:R-:W-:Y:S01]  /*66a0*/  LEA.HI.X R33, R3, UR5, R10, 0x1, P5 ;  /* 0x0000000503217c11 */ /* 0x000fe2000a8f0c0a */
[----:B------:R-:W-:Y:S01]  /*66b0*/  IMAD.X R3, R14, 0x1, R9, P4 ;  /* 0x000000010e037824 */ /* 0x000fe200020e0609 */
[----:B------:R-:W-:-:S02]  /*66c0*/  IADD3.X R7, R12, R9, RZ, P2, !PT ;  /* 0x000000090c077210 */ /* 0x000fc400017fe4ff */
[----:B------:R-:W-:Y:S02]  /*66d0*/  LEA R27, P3, R6, UR6, 0x1 ;  /* 0x00000006061b7c11 */ /* 0x000fe4000f8608ff */
[----:B------:R-:W-:Y:S02]  /*66e0*/  LEA R34, P6, R8, UR6, 0x1 ;  /* 0x0000000608227c11 */ /* 0x000fe4000f8c08ff */
[----:B------:R-:W-:Y:S02]  /*66f0*/  LEA R36, P1, R5, UR4, 0x1 ;  /* 0x0000000405247c11 */ /* 0x000fe4000f8208ff */
[----:B------:R-:W-:Y:S02]  /*6700*/  LEA R38, P2, R0, UR6, 0x1 ;  /* 0x0000000600267c11 */ /* 0x000fe4000f8408ff */
[----:B------:R-:W-:Y:S02]  /*6710*/  LEA.HI.X R35, R8, UR7, R7, 0x1, P6 ;  /* 0x0000000708237c11 */ /* 0x000fe4000b0f0c07 */
[----:B------:R-:W-:-:S02]  /*6720*/  LEA.HI.X R28, R6, UR7, R9, 0x1, P3 ;  /* 0x00000007061c7c11 */ /* 0x000fc400098f0c09 */
[----:B------:R-:W-:Y:S02]  /*6730*/  LEA.HI.X R37, R5, UR5, R4, 0x1, P1 ;  /* 0x0000000505257c11 */ /* 0x000fe400088f0c04 */
[----:B------:R-:W-:Y:S01]  /*6740*/  LEA.HI.X R39, R0, UR7, R3, 0x1, P2 ;  /* 0x0000000700277c11 */ /* 0x000fe200090f0c03 */
[----:B------:R-:W-:Y:S06]  /*6750*/  @!P0 BRA `(.L_x_510) ;  /* 0x0000000000408947 */ /* 0x000fec0003800000 */
        /* <DEDUP_REMOVED lines=15> */
[----:B-1----:R-:W-:Y:S05]  /*6850*/  CALL.ABS.NOINC R14 ;  /* 0x000000000e007343 */ /* 0x002fea0003c00000 */
.L_x_510:
[----:B------:R-:W-:Y:S05]  /*6860*/  BSYNC B6 ;  /* 0x0000000000067941 */ /* 0x000fea0003800000 */
.L_x_509:
[----:B------:R-:W-:Y:S01]  /*6870*/  ULDC.U8 UR4, c[0x0][0x3f0] ;  /* 0x0000fc0000047ab9 */ /* 0x000fe20000000000 */
[----:B------:R-:W-:Y:S01]  /*6880*/  BSSY B0, `(.L_x_511) ;  /* 0x00001dc000007945 */ /* 0x000fe20003800000 */
[----:B------:R-:W-:-:S13]  /*6890*/  ISETP.NE.AND P0, PT, RZ, UR4, PT ;  /* 0x00000004ff007c0c */ /* 0x000fda000bf05270 */
[----:B------:R-:W-:Y:S05]  /*68a0*/  @!P0 BRA `(.L_x_512) ;  /* 0x0000000c00dc8947 */ /* 0x000fea0003800000 */
[----:B------:R-:W-:Y:S01]  /*68b0*/  IMAD R30, R25, -0x40, R30 ;  /* 0xffffffc0191e7824 */ /* 0x000fe200078e021e */
[----:B------:R-:W-:Y:S01]  /*68c0*/  BSSY B1, `(.L_x_513) ;  /* 0x0000019000017945 */ /* 0x000fe20003800000 */
[----:B------:R-:W-:Y:S01]  /*68d0*/  IMAD.SHL.U32 R0, R186, 0x40, RZ ;  /* 0x00000040ba007824 */ /* 0x000fe200078e00ff */
[----:B------:R-:W-:Y:S02]  /*68e0*/  CS2R R4, SRZ ;  /* 0x0000000000047805 */ /* 0x000fe4000001ff00 */
[----:B------:R-:W-:Y:S02]  /*68f0*/  CS2R R6, SRZ ;  /* 0x0000000000067805 */ /* 0x000fe4000001ff00 */
[----:B------:R-:W-:Y:S02]  /*6900*/  VIMNMX R30, R30, 0x40, PT ;  /* 0x000000401e1e7848 */ /* 0x000fe40003fe0100 */
[----:B------:R-:W-:Y:S02]  /*6910*/  CS2R R8, SRZ ;  /* 0x0000000000087805 */ /* 0x000fe4000001ff00 */
[----:B------:R-:W-:-:S02]  /*6920*/  LOP3.LUT R3, R0, 0x1c0, RZ, 0xc0, !PT ;  /* 0x000001c000037812 */ /* 0x000fc400078ec0ff */
[----:B------:R-:W-:Y:S02]  /*6930*/  CS2R R20, SRZ ;  /* 0x0000000000147805 */ /* 0x000fe4000001ff00 */
[----:B------:R-:W-:Y:S02]  /*6940*/  ISETP.GE.AND P1, PT, R19, R30, PT ;  /* 0x0000001e1300720c */ /* 0x000fe40003f26270 */
[----:B------:R-:W-:Y:S02]  /*6950*/  LOP3.LUT R0, R3, 0x18, R16, 0xf8, !PT ;  /* 0x0000001803007812 */ /* 0x000fe400078ef810 */
[----:B------:R-:W-:-:S04]  /*6960*/  SHF.R.U32.HI R3, RZ, 0x3, R3 ;  /* 0x00000003ff037819 */ /* 0x000fc80000011603 */
[----:B------:R-:W-:-:S05]  /*6970*/  LOP3.LUT R10, R0, R3, RZ, 0x3c, !PT ;  /* 0x00000003000a7212 */ /* 0x000fca00078e3cff */
[----:B------:R-:W-:Y:S05]  /*6980*/  @P1 BRA `(.L_x_514) ;  /* 0x0000000000301947 */ /* 0x000fea0003800000 */
[C---:B------:R-:W-:Y:S01]  /*6990*/  VIADD R0, R29.reuse, 0x10 ;  /* 0x000000101d007836 */ /* 0x040fe20000000000 */
[----:B------:R-:W-:Y:S01]  /*69a0*/  ULDC UR4, c[0x0][0x3d4] ;  /* 0x0000f50000047ab9 */ /* 0x000fe20000000800 */
[----:B------:R-:W-:Y:S02]  /*69b0*/  CS2R R8, SRZ ;  /* 0x0000000000087805 */ /* 0x000fe4000001ff00 */
[----:B------:R-:W-:Y:S02]  /*69c0*/  ISETP.GE.AND P0, PT, R29, UR4, PT ;  /* 0x000000041d007c0c */ /* 0x000fe4000bf06270 */
[----:B------:R-:W-:Y:S02]  /*69d0*/  CS2R R20, SRZ ;  /* 0x0000000000147805 */ /* 0x000fe4000001ff00 */
[----:B------:R-:W-:Y:S02]  /*69e0*/  ISETP.GE.AND P2, PT, R0, UR4, PT ;  /* 0x0000000400007c0c */ /* 0x000fe4000bf46270 */
[----:B------:R-:W-:-:S02]  /*69f0*/  CS2R R4, SRZ ;  /* 0x0000000000047805 */ /* 0x000fc4000001ff00 */
[----:B------:R-:W-:-:S05]  /*6a00*/  CS2R R6, SRZ ;  /* 0x0000000000067805 */ /* 0x000fca000001ff00 */
[----:B------:R0:W5:Y:S04]  /*6a10*/  @!P0 LDG.E.64 R8, desc[UR40][R32.64] ;  /* 0x0000002820088981 */ /* 0x000168000c1e1b00 */
[----:B------:R0:W5:Y:S04]  /*6a20*/  @!P2 LDG.E.64 R20, desc[UR40][R32.64+0x20] ;  /* 0x000020282014a981 */ /* 0x000168000c1e1b00 */
[----:B------:R0:W5:Y:S04]  /*6a30*/  @!P0 LDG.E.64 R4, desc[UR40][R34.64] ;  /* 0x0000002822048981 */ /* 0x000168000c1e1b00 */
[----:B------:R0:W5:Y:S02]  /*6a40*/  @!P2 LDG.E.64 R6, desc[UR40][R34.64+0x20] ;  /* 0x000020282206a981 */ /* 0x000164000c1e1b00 */
.L_x_514:
[----:B------:R-:W-:Y:S05]  /*6a50*/  BSYNC B1 ;  /* 0x0000000000017941 */ /* 0x000fea0003800000 */
.L_x_513:
[----:B------:R-:W-:Y:S01]  /*6a60*/  UMOV UR4, 0xffffffff ;  /* 0xffffffff00047882 */ /* 0x000fe20000000000 */
[----:B-----5:R-:W-:Y:S01]  /*6a70*/  IMAD.MOV.U32 R25, RZ, RZ, R8 ;  /* 0x000000ffff197224 */ /* 0x020fe200078e0008 */
[----:B------:R-:W-:Y:S02]  /*6a80*/  MOV R31, R9 ;  /* 0x00000009001f7202 */ /* 0x000fe40000000f00 */
[--C-:B------:R-:W-:Y:S02]  /*6a90*/  SHF.R.U64 R37, R8, 0x10, R9.reuse ;  /* 0x0000001008257819 */ /* 0x100fe40000001209 */
[----:B------:R-:W-:Y:S02]  /*6aa0*/  SHF.R.U32.HI R38, RZ, 0x10, R9 ;  /* 0x00000010ff267819 */ /* 0x000fe40000011609 */
[----:B------:R-:W-:Y:S01]  /*6ab0*/  LEA.HI R0, R202, R202, RZ, 0x1 ;  /* 0x000000caca007211 */ /* 0x000fe200078f08ff */
[----:B------:R-:W-:Y:S06]  /*6ac0*/  BRA.DIV UR4, `(.L_x_515) ;  /* 0x000000e604347947 */ /* 0x000fec000b800000 */
.L_x_678:
[----:B------:R-:W-:Y:S01]  /*6ad0*/  UMOV UR4, 0xffffffff ;  /* 0xffffffff00047882 */ /* 0x000fe20000000000 */
[----:B------:R-:W-:Y:S02]  /*6ae0*/  LOP3.LUT R3, R0, 0xfffffffe, RZ, 0xc0, !PT ;  /* 0xfffffffe00037812 */ /* 0x000fe400078ec0ff */
[----:B------:R-:W-:Y:S05]  /*6af0*/  BRA.DIV UR4, `(.L_x_516) ;  /* 0x000000e604507947 */ /* 0x000fea000b800000 */
.L_x_681:
[----:B------:R-:W-:Y:S01]  /*6b00*/  UMOV UR4, 0xffffffff ;  /* 0xffffffff00047882 */ /* 0x000fe20000000000 */
[----:B------:R-:W-:Y:S02]  /*6b10*/  IMAD.IADD R3, R202, 0x1, -R3 ;  /* 0x00000001ca037824 */ /* 0x000fe400078e0a03 */
[----:B------:R-:W-:Y:S05]  /*6b20*/  BRA.DIV UR4, `(.L_x_517) ;  /* 0x000000e6046c7947 */ /* 0x000fea000b800000 */
.L_x_684:
[----:B------:R-:W-:Y:S01]  /*6b30*/  UMOV UR4, 0xffffffff ;  /* 0xffffffff00047882 */ /* 0x000fe20000000000 */
[----:B------:R-:W-:Y:S02]  /*6b40*/  SHF.L.U32 R9, R3, 0x1f, RZ ;  /* 0x0000001f03097819 */ /* 0x000fe400000006ff */
[----:B------:R-:W-:Y:S05]  /*6b50*/  BRA.DIV UR4, `(.L_x_518) ;  /* 0x000000e604887947 */ /* 0x000fea000b800000 */
.L_x_687:
[----:B------:R-:W1:Y:S01]  /*6b60*/  SYNCS.PHASECHK.TRANS64.TRYWAIT P0, [R2+URZ+0x28c00], R9 ;  /* 0x028c0009020075a7 */ /* 0x000e62000800017f */
[----:B------:R-:W-:Y:S01]  /*6b70*/  LOP3.LUT P2, RZ, R186, 0x4, RZ, 0xc0, !PT ;  /* 0x00000004baff7812 */ /* 0x000fe2000784c0ff */
[----:B------:R-:W-:Y:S01]  /*6b80*/  IMAD R3, R189, 0x200, R10 ;  /* 0x00000200bd037824 */ /* 0x000fe200078e020a */
[----:B0-----:R-:W-:Y:S01]  /*6b90*/  MOV R34, R5 ;  /* 0x0000000500227202 */ /* 0x001fe20000000f00 */
[----:B------:R-:W-:Y:S01]  /*6ba0*/  IMAD.MOV.U32 R35, RZ, RZ, R6 ;  /* 0x000000ffff237224 */ /* 0x000fe200078e0006 */
[----:B------:R-:W-:Y:S01]  /*6bb0*/  SHF.R.U64 R12, R4, 0x10, R5 ;  /* 0x00000010040c7819 */ /* 0x000fe20000001205 */
[----:B------:R-:W-:Y:S01]  /*6bc0*/  IMAD R3, R3, 0x2, R2 ;  /* 0x0000000203037824 */ /* 0x000fe200078e0202 */
[----:B------:R-:W-:Y:S01]  /*6bd0*/  SHF.R.U64 R6, R6, 0x10, R7 ;  /* 0x0000001006067819 */ /* 0x000fe20000001207 */
[----:B------:R-:W-:Y:S01]  /*6be0*/  IMAD.MOV.U32 R8, RZ, RZ, R20 ;  /* 0x000000ffff087224 */ /* 0x000fe200078e0014 */
[--C-:B------:R-:W-:Y:S01]  /*6bf0*/  SHF.R.U64 R10, R20, 0x10, R21.reuse ;  /* 0x00000010140a7819 */ /* 0x100fe20000001215 */
[--C-:B------:R-:W-:Y:S01]  /*6c00*/  IMAD.MOV.U32 R32, RZ, RZ, R21.reuse ;  /* 0x000000ffff207224 */ /* 0x100fe200078e0015 */
[----:B------:R-:W-:Y:S01]  /*6c10*/  SHF.R.U32.HI R11, RZ, 0x10, R21 ;  /* 0x00000010ff0b7819 */ /* 0x000fe20000011615 */
[----:B------:R-:W-:Y:S01]  /*6c20*/  IMAD.MOV.U32 R33, RZ, RZ, R4 ;  /* 0x000000ffff217224 */ /* 0x000fe200078e0004 */
[----:B------:R-:W-:Y:S01]  /*6c30*/  SHF.R.U32.HI R5, RZ, 0x10, R5 ;  /* 0x00000010ff057819 */ /* 0x000fe20000011605 */
[--C-:B------:R-:W-:Y:S01]  /*6c40*/  IMAD.MOV.U32 R36, RZ, RZ, R7.reuse ;  /* 0x000000ffff247224 */ /* 0x100fe200078e0007 */
[----:B------:R-:W-:Y:S01]  /*6c50*/  SHF.R.U32.HI R7, RZ, 0x10, R7 ;  /* 0x00000010ff077819 */ /* 0x000fe20000011607 */
[C---:B------:R-:W-:Y:S01]  /*6c60*/  VIADD R4, R3.reuse, 0x20400 ;  /* 0x0002040003047836 */ /* 0x040fe20000000000 */
[----:B------:R-:W-:Y:S01]  /*6c70*/  BSSY B1, `(.L_x_519) ;  /* 0x000000c000017945 */ /* 0x000fe20003800000 */
[----:B------:R-:W-:Y:S01]  /*6c80*/  VIADD R0, R3, 0x20440 ;  /* 0x0002044003007836 */ /* 0x000fe20000000000 */
[----:B------:R-:W-:Y:S01]  /*6c90*/  PRMT R28, R31, 0x5410, R38 ;  /* 0x000054101f1c7816 */ /* 0x000fe20000000026 */
[----:B------:R-:W-:Y:S01]  /*6ca0*/  @P2 VIADD R0, R4, 0xffffffc0 ;  /* 0xffffffc004002836 */ /* 0x000fe20000000000 */
[----:B------:R-:W-:-:S02]  /*6cb0*/  PRMT R27, R25, 0x5410, R37 ;  /* 0x00005410191b7816 */ /* 0x000fc40000000025 */
[----:B------:R-:W-:Y:S02]  /*6cc0*/  PRMT R31, R8, 0x5410, R10 ;  /* 0x00005410081f7816 */ /* 0x000fe4000000000a */
[----:B------:R-:W-:Y:S02]  /*6cd0*/  PRMT R32, R32, 0x5410, R11 ;  /* 0x0000541020207816 */ /* 0x000fe4000000000b */
[----:B------:R-:W-:Y:S02]  /*6ce0*/  PRMT R33, R33, 0x5410, R12 ;  /* 0x0000541021217816 */ /* 0x000fe4000000000c */
[----:B------:R-:W-:Y:S02]  /*6cf0*/  PRMT R34, R34, 0x5410, R5 ;  /* 0x0000541022227816 */ /* 0x000fe40000000005 */
[----:B------:R-:W-:Y:S02]  /*6d00*/  PRMT R35, R35, 0x5410, R6 ;  /* 0x0000541023237816 */ /* 0x000fe40000000006 */
[----:B------:R-:W-:Y:S01]  /*6d10*/  PRMT R36, R36, 0x5410, R7 ;  /* 0x0000541024247816 */ /* 0x000fe20000000007 */
[----:B-1----:R-:W-:Y:S06]  /*6d20*/  @!P0 BRA `(.L_x_520) ;  /* 0x000000e4003c8947 */ /* 0x002fec0003800000 */
.L_x_688:
[----:B------:R-:W-:Y:S05]  /*6d30*/  BSYNC B1 ;  /* 0x0000000000017941 */ /* 0x000fea0003800000 */
.L_x_519:
[----:B------:R-:W-:Y:S04]  /*6d40*/  BSSY B1, `(.L_x_521) ;  /* 0x0000056000017945 */ /* 0x000fe80003800000 */
[----:B------:R-:W-:Y:S05]  /*6d50*/  @P1 BRA `(.L_x_522) ;  /* 0x0000000400501947 */ /* 0x000fea0003800000 */
[----:B------:R-:W1:Y:S01]  /*6d60*/  LDC R4, c[0x0][0x3d4] ;  /* 0x0000f500ff047b82 */ /* 0x000e620000000800 */
[C---:B------:R-:W-:Y:S01]  /*6d70*/  VIADD R5, R29.reuse, 0x10 ;  /* 0x000000101d057836 */ /* 0x040fe20000000000 */
[----:B------:R-:W-:Y:S01]  /*6d80*/  BSSY B2, `(.L_x_523) ;  /* 0x000002a000027945 */ /* 0x000fe20003800000 */
[----:B-1----:R-:W-:-:S03]  /*6d90*/  ISETP.GE.AND P0, PT, R29, R4, PT ;  /* 0x000000041d00720c */ /* 0x002fc60003f06270 */
[----:B------:R-:W-:-:S10]  /*6da0*/  ISETP.GE.AND P1, PT, R5, R4, PT ;  /* 0x000000040500720c */ /* 0x000fd40003f26270 */
[----:B------:R-:W-:Y:S05]  /*6db0*/  @P0 BRA `(.L_x_524) ;  /* 0x0000000000980947 */ /* 0x000fea0003800000 */
[----:B------:R-:W1:Y:S01]  /*6dc0*/  LDS.128 R4, [R3+0x20400] ;  /* 0x0204000003047984 */ /* 0x000e620000000c00 */
[----:B------:R-:W-:Y:S01]  /*6dd0*/  IMAD.U32 R15, R33, 0x10000, RZ ;  /* 0x00010000210f7824 */ /* 0x000fe200078e00ff */
[C---:B------:R-:W-:Y:S01]  /*6de0*/  LOP3.LUT R12, R27.reuse, 0xffff0000, RZ, 0xc0, !PT ;  /* 0xffff00001b0c7812 */ /* 0x040fe200078ec0ff */
[----:B------:R-:W-:Y:S01]  /*6df0*/  IMAD.U32 R13, R27, 0x10000, RZ ;  /* 0x000100001b0d7824 */ /* 0x000fe200078e00ff */
[----:B------:R-:W-:Y:S02]  /*6e00*/  LOP3.LUT R14, R33, 0xffff0000, RZ, 0xc0, !PT ;  /* 0xffff0000210e7812 */ /* 0x000fe400078ec0ff */
[C---:B-1----:R-:W-:Y:S01]  /*6e10*/  SHF.L.U32 R8, R4.reuse, 0x10, RZ ;  /* 0x0000001004087819 */ /* 0x042fe200000006ff */
[C---:B0-----:R-:W-:Y:S01]  /*6e20*/  IMAD.U32 R9, R5.reuse, 0x10000, RZ ;  /* 0x0001000005097824 */ /* 0x041fe200078e00ff */
[----:B------:R-:W-:Y:S01]  /*6e30*/  LOP3.LUT R4, R4, 0xffff0000, RZ, 0xc0, !PT ;  /* 0xffff000004047812 */ /* 0x000fe200078ec0ff */
[C---:B------:R-:W-:Y:S01]  /*6e40*/  IMAD.U32 R10, R6.reuse, 0x10000, RZ ;  /* 0x00010000060a7824 */ /* 0x040fe200078e00ff */
[----:B------:R-:W-:Y:S01]  /*6e50*/  LOP3.LUT R5, R5, 0xffff0000, RZ, 0xc0, !PT ;  /* 0xffff000005057812 */ /* 0x000fe200078ec0ff */
[----:B------:R-:W-:Y:S01]  /*6e60*/  IMAD.U32 R11, R7, 0x10000, RZ ;  /* 0x00010000070b7824 */ /* 0x000fe200078e00ff */
[----:B------:R-:W-:Y:S01]  /*6e70*/  LOP3.LUT R6, R6, 0xffff0000, RZ, 0xc0, !PT ;  /* 0xffff000006067812 */ /* 0x000fe200078ec0ff */
[C---:B------:R-:W-:Y:S01]  /*6e80*/  FMUL.FTZ R21, R4.reuse, R15 ;  /* 0x0000000f04157220 */ /* 0x040fe20000410000 */
[-C--:B------:R-:W-:Y:S01]  /*6e90*/  FMUL.FTZ R4, R4, R13.reuse ;  /* 0x0000000d04047220 */ /* 0x080fe20000410000 */
[C---:B------:R-:W-:Y:S01]  /*6ea0*/  FMUL.FTZ R24, R5.reuse, R14 ;  /* 0x0000000e05187220 */ /* 0x040fe20000410000 */
[-C--:B------:R-:W-:Y:S01]  /*6eb0*/  FMUL.FTZ R26, R5, R12.reuse ;  /* 0x0000000c051a7220 */ /* 0x080fe20000410000 */
[C---:B------:R-:W-:Y:S01]  /*6ec0*/  FFMA.FTZ R21, R8.reuse, R13, -R21 ;  /* 0x0000000d08157223 */ /* 0x040fe20000010815 */
[----:B------:R-:W-:Y:S01]  /*6ed0*/  FFMA.FTZ R20, R8, R15, R4 ;  /* 0x0000000f08147223 */ /* 0x000fe20000010004 */
[----:B------:R-:W-:Y:S01]  /*6ee0*/  LOP3.LUT R7, R7, 0xffff0000, RZ, 0xc0, !PT ;  /* 0xffff000007077812 */ /* 0x000fe200078ec0ff */
[----:B------:R-:W-:Y:S01]  /*6ef0*/  IMAD.U32 R13, R34, 0x10000, RZ ;  /* 0x00010000220d7824 */ /* 0x000fe200078e00ff */
[----:B------:R-:W-:Y:S01]  /*6f00*/  SHF.L.U32 R5, R28, 0x10, RZ ;  /* 0x000000101c057819 */ /* 0x000fe200000006ff */
[C---:B------:R-:W-:Y:S01]  /*6f10*/  FFMA.FTZ R24, R9.reuse, R12, -R24 ;  /* 0x0000000c09187223 */ /* 0x040fe20000010818 */
[----:B------:R-:W-:Y:S01]  /*6f20*/  LOP3.LUT R8, R34, 0xffff0000, RZ, 0xc0, !PT ;  /* 0xffff000022087812 */ /* 0x000fe200078ec0ff */
[----:B------:R-:W-:Y:S01]  /*6f30*/  FFMA.FTZ R9, R9, R14, R26 ;  /* 0x0000000e09097223 */ /* 0x000fe2000001001a */
[----:B------:R-:W-:Y:S01]  /*6f40*/  LOP3.LUT R4, R28, 0xffff0000, RZ, 0xc0, !PT ;  /* 0xffff00001c047812 */ /* 0x000fe200078ec0ff */
[C---:B------:R-:W-:Y:S01]  /*6f50*/  FMUL.FTZ R15, R6.reuse, R13 ;  /* 0x0000000d060f7220 */ /* 0x040fe20000410000 */
[----:B------:R-:W-:Y:S01]  /*6f60*/  FMUL.FTZ R12, R6, R5 ;  /* 0x00000005060c7220 */ /* 0x000fe20000410000 */
[----:B------:R-:W-:-:S02]  /*6f70*/  FMUL.FTZ R14, R7, R8 ;  /* 0x00000008070e7220 */ /* 0x000fc40000410000 */
[-C--:B------:R-:W-:Y:S01]  /*6f80*/  FMUL.FTZ R25, R7, R4.reuse ;  /* 0x0000000407197220 */ /* 0x080fe20000410000 */
[C---:B------:R-:W-:Y:S01]  /*6f90*/  FFMA.FTZ R6, R10.reuse, R5, -R15 ;  /* 0x000000050a067223 */ /* 0x040fe2000001080f */
[----:B------:R-:W-:Y:S01]  /*6fa0*/  FFMA.FTZ R13, R10, R13, R12 ;  /* 0x0000000d0a0d7223 */ /* 0x000fe2000001000c */
[C---:B------:R-:W-:Y:S01]  /*6fb0*/  FFMA.FTZ R7, R11.reuse, R4, -R14 ;  /* 0x000000040b077223 */ /* 0x040fe2000001080e */
[----:B------:R-:W-:Y:S01]  /*6fc0*/  FFMA.FTZ R8, R11, R8, R25 ;  /* 0x000000080b087223 */ /* 0x000fe20000010019 */
[----:B------:R-:W-:Y:S02]  /*6fd0*/  F2FP.BF16.F32.PACK_AB R4, R20, R21 ;  /* 0x000000151404723e */ /* 0x000fe400000010ff */
[----:B------:R-:W-:Y:S02]  /*6fe0*/  F2FP.BF16.F32.PACK_AB R5, R9, R24 ;  /* 0x000000180905723e */ /* 0x000fe400000010ff */
[----:B------:R-:W-:Y:S02]  /*6ff0*/  F2FP.BF16.F32.PACK_AB R6, R13, R6 ;  /* 0x000000060d06723e */ /* 0x000fe400000010ff */
[----:B------:R-:W-:-:S05]  /*7000*/  F2FP.BF16.F32.PACK_AB R7, R8, R7 ;  /* 0x000000070807723e */ /* 0x000fca00000010ff */
[----:B------:R1:W-:Y:S02]  /*7010*/  STS.128 [R3+0x20400], R4 ;  /* 0x0204000403007388 */ /* 0x0003e40000000c00 */
.L_x_524:
[----:B------:R-:W-:Y:S05]  /*7020*/  BSYNC B2 ;  /* 0x0000000000027941 */ /* 0x000fea0003800000 */
.L_x_523:
[----:B------:R-:W-:Y:S05]  /*7030*/  @P1 BRA `(.L_x_522) ;  /* 0x0000000000981947 */ /* 0x000fea0003800000 */
[----:B-1----:R-:W1:Y:S01]  /*7040*/  LDS.128 R4, [R0] ;  /* 0x0000000000047984 */ /* 0x002e620000000c00 */
[C---:B------:R-:W-:Y:S01]  /*7050*/  IMAD.U32 R15, R35.reuse, 0x10000, RZ ;  /* 0x00010000230f7824 */ /* 0x040fe200078e00ff */
[----:B------:R-:W-:Y:S01]  /*7060*/  LOP3.LUT R14, R35, 0xffff0000, RZ, 0xc0, !PT ;  /* 0xffff0000230e7812 */ /* 0x000fe200078ec0ff */
[C---:B------:R-:W-:Y:S01]  /*7070*/  IMAD.U32 R13, R31.reuse, 0x10000, RZ ;  /* 0x000100001f0d7824 */ /* 0x040fe200078e00ff */
[----:B------:R-:W-:Y:S01]  /*7080*/  LOP3.LUT R12, R31, 0xffff0000, RZ, 0xc0, !PT ;  /* 0xffff00001f0c7812 */ /* 0x000fe200078ec0ff */
[C---:B-1----:R-:W-:Y:S01]  /*7090*/  IMAD.U32 R8, R4.reuse, 0x10000, RZ ;  /* 0x0001000004087824 */ /* 0x042fe200078e00ff */
[----:B------:R-:W-:Y:S01]  /*70a0*/  LOP3.LUT R4, R4, 0xffff0000, RZ, 0xc0, !PT ;  /* 0xffff000004047812 */ /* 0x000fe200078ec0ff */
[C---:B0-----:R-:W-:Y:S01]  /*70b0*/  IMAD.U32 R9, R5.reuse, 0x10000, RZ ;  /* 0x0001000005097824 */ /* 0x041fe200078e00ff */
[----:B------:R-:W-:Y:S01]  /*70c0*/  LOP3.LUT R5, R5, 0xffff0000, RZ, 0xc0, !PT ;  /* 0xffff000005057812 */ /* 0x000fe200078ec0ff */
[C---:B------:R-:W-:Y:S01]  /*70d0*/  IMAD.U32 R10, R6.reuse, 0x10000, RZ ;  /* 0x00010000060a7824 */ /* 0x040fe200078e00ff */
[----:B------:R-:W-:Y:S01]  /*70e0*/  LOP3.LUT R6, R6, 0xffff0000, RZ, 0xc0, !PT ;  /* 0xffff000006067812 */ /* 0x000fe200078ec0ff */
[C---:B------:R-:W-:Y:S01]  /*70f0*/  FMUL.FTZ R21, R4.reuse, R15 ;  /* 0x0000000f04157220 */ /* 0x040fe20000410000 */
[----:B------:R-:W-:Y:S01]  /*7100*/  FMUL.FTZ R4, R4, R13 ;  /* 0x0000000d04047220 */ /* 0x000fe20000410000 */
[----:B------:R-:W-:-:S02]  /*7110*/  IMAD.U32 R11, R7, 0x10000, RZ ;  /* 0x00010000070b7824 */ /* 0x000fc400078e00ff */
[----:B------:R-:W-:Y:S01]  /*7120*/  FMUL.FTZ R24, R5, R14 ;  /* 0x0000000e05187220 */ /* 0x000fe20000410000 */
[C---:B------:R-:W-:Y:S01]  /*7130*/  FFMA.FTZ R21, R8.reuse, R13, -R21 ;  /* 0x0000000d08157223 */ /* 0x040fe20000010815 */
[----:B------:R-:W-:Y:S01]  /*7140*/  FFMA.FTZ R20, R8, R15, R4 ;  /* 0x0000000f08147223 */ /* 0x000fe20000010004 */
[----:B------:R-:W-:Y:S01]  /*7150*/  LOP3.LUT R7, R7, 0xffff0000, RZ, 0xc0, !PT ;  /* 0xffff000007077812 */ /* 0x000fe200078ec0ff */
[-C--:B------:R-:W-:Y:S01]  /*7160*/  FMUL.FTZ R26, R5, R12.reuse ;  /* 0x0000000c051a7220 */ /* 0x080fe20000410000 */
[----:B------:R-:W-:Y:S01]  /*7170*/  SHF.L.U32 R13, R36, 0x10, RZ ;  /* 0x00000010240d7819 */ /* 0x000fe200000006ff */
[----:B------:R-:W-:Y:S01]  /*7180*/  IMAD.U32 R5, R32, 0x10000, RZ ;  /* 0x0001000020057824 */ /* 0x000fe200078e00ff */
[----:B------:R-:W-:Y:S01]  /*7190*/  LOP3.LUT R8, R36, 0xffff0000, RZ, 0xc0, !PT ;  /* 0xffff000024087812 */ /* 0x000fe200078ec0ff */
[C---:B------:R-:W-:Y:S01]  /*71a0*/  FFMA.FTZ R24, R9.reuse, R12, -R24 ;  /* 0x0000000c09187223 */ /* 0x040fe20000010818 */
[----:B------:R-:W-:Y:S01]  /*71b0*/  LOP3.LUT R4, R32, 0xffff0000, RZ, 0xc0, !PT ;  /* 0xffff000020047812 */ /* 0x000fe200078ec0ff */
[----:B------:R-:W-:Y:S01]  /*71c0*/  FFMA.FTZ R9, R9, R14, R26 ;  /* 0x0000000e09097223 */ /* 0x000fe2000001001a */
[C---:B------:R-:W-:Y:S01]  /*71d0*/  FMUL.FTZ R15, R6.reuse, R13 ;  /* 0x0000000d060f7220 */ /* 0x040fe20000410000 */
[-C--:B------:R-:W-:Y:S01]  /*71e0*/  FMUL.FTZ R12, R6, R5.reuse ;  /* 0x00000005060c7220 */ /* 0x080fe20000410000 */
[C---:B------:R-:W-:Y:S01]  /*71f0*/  FMUL.FTZ R14, R7.reuse, R8 ;  /* 0x00000008070e7220 */ /* 0x040fe20000410000 */
[-C--:B------:R-:W-:Y:S01]  /*7200*/  FMUL.FTZ R25, R7, R4.reuse ;  /* 0x0000000407197220 */ /* 0x080fe20000410000 */
[C---:B------:R-:W-:Y:S01]  /*7210*/  FFMA.FTZ R6, R10.reuse, R5, -R15 ;  /* 0x000000050a067223 */ /* 0x040fe2000001080f */
[----:B------:R-:W-:Y:S01]  /*7220*/  FFMA.FTZ R13, R10, R13, R12 ;  /* 0x0000000d0a0d7223 */ /* 0x000fe2000001000c */
[C---:B------:R-:W-:Y:S01]  /*7230*/  FFMA.FTZ R7, R11.reuse, R4, -R14 ;  /* 0x000000040b077223 */ /* 0x040fe2000001080e */
[----:B------:R-:W-:Y:S01]  /*7240*/  FFMA.FTZ R8, R11, R8, R25 ;  /* 0x000000080b087223 */ /* 0x000fe20000010019 */
[----:B------:R-:W-:-:S02]  /*7250*/  F2FP.BF16.F32.PACK_AB R4, R20, R21 ;  /* 0x000000151404723e */ /* 0x000fc400000010ff */
[----:B------:R-:W-:Y:S02]  /*7260*/  F2FP.BF16.F32.PACK_AB R5, R9, R24 ;  /* 0x000000180905723e */ /* 0x000fe400000010ff */
[----:B------:R-:W-:Y:S02]  /*7270*/  F2FP.BF16.F32.PACK_AB R6, R13, R6 ;  /* 0x000000060d06723e */ /* 0x000fe400000010ff */
[----:B------:R-:W-:-:S05]  /*7280*/  F2FP.BF16.F32.PACK_AB R7, R8, R7 ;  /* 0x000000070807723e */ /* 0x000fca00000010ff */
[----:B------:R2:W-:Y:S02]  /*7290*/  STS.128 [R0], R4 ;  /* 0x0000000400007388 */ /* 0x0005e40000000c00 */
.L_x_522:
[----:B------:R-:W-:Y:S05]  /*72a0*/  BSYNC B1 ;  /* 0x0000000000017941 */ /* 0x000fea0003800000 */
.L_x_521:
[----:B------:R-:W-:-:S13]  /*72b0*/  ISETP.GE.AND P0, PT, R215, R30, PT ;  /* 0x0000001ed700720c */ /* 0x000fda0003f06270 */
[----:B------:R-:W-:Y:S05]  /*72c0*/  @P0 BRA `(.L_x_525) ;  /* 0x0000001000dc0947 */ /* 0x000fea0003800000 */
[----:B-12---:R-:W1:Y:S01]  /*72d0*/  LDC R4, c[0x0][0x3d4] ;  /* 0x0000f500ff047b82 */ /* 0x006e620000000800 */
[C---:B------:R-:W-:Y:S01]  /*72e0*/  VIADD R5, R29.reuse, 0x10 ;  /* 0x000000101d057836 */ /* 0x040fe20000000000 */
[----:B------:R-:W-:Y:S01]  /*72f0*/  BSSY B1, `(.L_x_526) ;  /* 0x000002a000017945 */ /* 0x000fe20003800000 */
[----:B-1----:R-:W-:-:S03]  /*7300*/  ISETP.GE.AND P0, PT, R29, R4, PT ;  /* 0x000000041d00720c */ /* 0x002fc60003f06270 */
[----:B------:R-:W-:-:S10]  /*7310*/  ISETP.GE.AND P1, PT, R5, R4, PT ;  /* 0x000000040500720c */ /* 0x000fd40003f26270 */
[----:B------:R-:W-:Y:S05]  /*7320*/  @P0 BRA `(.L_x_527) ;  /* 0x0000000000980947 */ /* 0x000fea0003800000 */
[----:B------:R-:W1:Y:S01]  /*7330*/  LDS.128 R4, [R3+0x21400] ;  /* 0x0214000003047984 */ /* 0x000e620000000c00 */
[C---:B------:R-:W-:Y:S01]  /*7340*/  IMAD.U32 R14, R33.reuse, 0x10000, RZ ;  /* 0x00010000210e7824 */ /* 0x040fe200078e00ff */
[----:B------:R-:W-:Y:S01]  /*7350*/  LOP3.LUT R33, R33, 0xffff0000, RZ, 0xc0, !PT ;  /* 0xffff000021217812 */ /* 0x000fe200078ec0ff */
[C---:B------:R-:W-:Y:S01]  /*7360*/  IMAD.U32 R12, R27.reuse, 0x10000, RZ ;  /* 0x000100001b0c7824 */ /* 0x040fe200078e00ff */
[----:B------:R-:W-:Y:S01]  /*7370*/  LOP3.LUT R27, R27, 0xffff0000, RZ, 0xc0, !PT ;  /* 0xffff00001b1b7812 */ /* 0x000fe200078ec0ff */
[C---:B------:R-:W-:Y:S01]  /*7380*/  IMAD.U32 R20, R34.reuse, 0x10000, RZ ;  /* 0x0001000022147824 */ /* 0x040fe200078e00ff */
[----:B------:R-:W-:Y:S02]  /*7390*/  LOP3.LUT R25, R34, 0xffff0000, RZ, 0xc0, !PT ;  /* 0xffff000022197812 */ /* 0x000fe400078ec0ff */
[----:B------:R-:W-:Y:S01]  /*73a0*/  LOP3.LUT R21, R28, 0xffff0000, RZ, 0xc0, !PT ;  /* 0xffff00001c157812 */ /* 0x000fe200078ec0ff */
[C---:B-1----:R-:W-:Y:S01]  /*73b0*/  IMAD.U32 R8, R4.reuse, 0x10000, RZ ;  /* 0x0001000004087824 */ /* 0x042fe200078e00ff */
[----:B------:R-:W-:Y:S01]  /*73c0*/  LOP3.LUT R4, R4, 0xffff0000, RZ, 0xc0, !PT ;  /* 0xffff000004047812 */ /* 0x000fe200078ec0ff */
[C---:B0-----:R-:W-:Y:S01]  /*73d0*/  IMAD.U32 R9, R5.reuse, 0x10000, RZ ;  /* 0x0001000005097824 */ /* 0x041fe200078e00ff */
[----:B------:R-:W-:Y:S01]  /*73e0*/  LOP3.LUT R5, R5, 0xffff0000, RZ, 0xc0, !PT ;  /* 0xffff000005057812 */ /* 0x000fe200078ec0ff */
[----:B------:R-:W-:Y:S01]  /*73f0*/  IMAD.U32 R11, R7, 0x10000, RZ ;  /* 0x00010000070b7824 */ /* 0x000fe200078e00ff */
[----:B------:R-:W-:Y:S01]  /*7400*/  SHF.L.U32 R10, R6, 0x10, RZ ;  /* 0x00000010060a7819 */ /* 0x000fe200000006ff */
[-C--:B------:R-:W-:Y:S01]  /*7410*/  FMUL.FTZ R13, R14, R4.reuse ;  /* 0x000000040e0d7220 */ /* 0x080fe20000410000 */
[----:B------:R-:W-:Y:S01]  /*7420*/  FMUL.FTZ R15, R12, R4 ;  /* 0x000000040c0f7220 */ /* 0x000fe20000410000 */
[----:B------:R-:W-:Y:S01]  /*7430*/  LOP3.LUT R6, R6, 0xffff0000, RZ, 0xc0, !PT ;  /* 0xffff000006067812 */ /* 0x000fe200078ec0ff */
[----:B------:R-:W-:Y:S01]  /*7440*/  FMUL.FTZ R4, R33, R5 ;  /* 0x0000000521047220 */ /* 0x000fe20000410000 */
[-C--:B------:R-:W-:Y:S01]  /*7450*/  FFMA.FTZ R13, R12, R8.reuse, -R13 ;  /* 0x000000080c0d7223 */ /* 0x080fe2000001080d */
[----:B------:R-:W-:Y:S01]  /*7460*/  FFMA.FTZ R8, R14, R8, R15 ;  /* 0x000000080e087223 */ /* 0x000fe2000001000f */
[----:B------:R-:W-:Y:S01]  /*7470*/  LOP3.LUT R7, R7, 0xffff0000, RZ, 0xc0, !PT ;  /* 0xffff000007077812 */ /* 0x000fe200078ec0ff */
[----:B------:R-:W-:-:S02]  /*7480*/  IMAD.U32 R14, R28, 0x10000, RZ ;  /* 0x000100001c0e7824 */ /* 0x000fc400078e00ff */
[C---:B------:R-:W-:Y:S01]  /*7490*/  FMUL.FTZ R12, R27.reuse, R5 ;  /* 0x000000051b0c7220 */ /* 0x040fe20000410000 */
[-C--:B------:R-:W-:Y:S01]  /*74a0*/  FFMA.FTZ R4, R27, R9.reuse, -R4 ;  /* 0x000000091b047223 */ /* 0x080fe20000010804 */
[-C--:B------:R-:W-:Y:S01]  /*74b0*/  FMUL.FTZ R5, R20, R6.reuse ;  /* 0x0000000614057220 */ /* 0x080fe20000410000 */
[C---:B------:R-:W-:Y:S01]  /*74c0*/  FMUL.FTZ R15, R14.reuse, R6 ;  /* 0x000000060e0f7220 */ /* 0x040fe20000410000 */
[----:B------:R-:W-:Y:S01]  /*74d0*/  FFMA.FTZ R9, R33, R9, R12 ;  /* 0x0000000921097223 */ /* 0x000fe2000001000c */
[-C--:B------:R-:W-:Y:S01]  /*74e0*/  FMUL.FTZ R6, R25, R7.reuse ;  /* 0x0000000719067220 */ /* 0x080fe20000410000 */
[C---:B------:R-:W-:Y:S01]  /*74f0*/  FMUL.FTZ R12, R21.reuse, R7 ;  /* 0x00000007150c7220 */ /* 0x040fe20000410000 */
[-C--:B------:R-:W-:Y:S01]  /*7500*/  FFMA.FTZ R5, R14, R10.reuse, -R5 ;  /* 0x0000000a0e057223 */ /* 0x080fe20000010805 */
[----:B------:R-:W-:Y:S01]  /*7510*/  FFMA.FTZ R10, R20, R10, R15 ;  /* 0x0000000a140a7223 */ /* 0x000fe2000001000f */
[-C--:B------:R-:W-:Y:S01]  /*7520*/  FFMA.FTZ R6, R21, R11.reuse, -R6 ;  /* 0x0000000b15067223 */ /* 0x080fe20000010806 */
[----:B------:R-:W-:Y:S01]  /*7530*/  FFMA.FTZ R11, R25, R11, R12 ;  /* 0x0000000b190b7223 */ /* 0x000fe2000001000c */
[----:B------:R-:W-:-:S02]  /*7540*/  F2FP.BF16.F32.PACK_AB R8, R8, R13 ;  /* 0x0000000d0808723e */ /* 0x000fc400000010ff */
[----:B------:R-:W-:Y:S02]  /*7550*/  F2FP.BF16.F32.PACK_AB R9, R9, R4 ;  /* 0x000000040909723e */ /* 0x000fe400000010ff */
[----:B------:R-:W-:Y:S02]  /*7560*/  F2FP.BF16.F32.PACK_AB R10, R10, R5 ;  /* 0x000000050a0a723e */ /* 0x000fe400000010ff */
[----:B------:R-:W-:-:S05]  /*7570*/  F2FP.BF16.F32.PACK_AB R11, R11, R6 ;  /* 0x000000060b0b723e */ /* 0x000fca00000010ff */
[----:B------:R1:W-:Y:S02]  /*7580*/  STS.128 [R3+0x21400], R8 ;  /* 0x0214000803007388 */ /* 0x0003e40000000c00 */
.L_x_527:
[----:B------:R-:W-:Y:S05]  /*7590*/  BSYNC B1 ;  /* 0x0000000000017941 */ /* 0x000fea0003800000 */
.L_x_526:
[----:B------:R-:W-:Y:S05]  /*75a0*/  @P1 BRA `(.L_x_525) ;  /* 0x0000001000241947 */ /* 0x000fea0003800000 */
[----:B------:R-:W1:Y:S01]  /*75b0*/  LDS.128 R4, [R0+0x1000] ;  /* 0x0010000000047984 */ /* 0x000e620000000c00 */
[----:B------:R-:W-:Y:S01]  /*75c0*/  SHF.L.U32 R15, R35, 0x10, RZ ;  /* 0x00000010230f7819 */ /* 0x000fe200000006ff */
[----:B------:R-:W-:Y:S01]  /*75d0*/  IMAD.U32 R13, R31, 0x10000, RZ ;  /* 0x000100001f0d7824 */ /* 0x000fe200078e00ff */
[----:B------:R-:W-:Y:S02]  /*75e0*/  LOP3.LUT R20, R35, 0xffff0000, RZ, 0xc0, !PT ;  /* 0xffff000023147812 */ /* 0x000fe400078ec0ff */
[----:B------:R-:W-:Y:S01]  /*75f0*/  LOP3.LUT R14, R31, 0xffff0000, RZ, 0xc0, !PT ;  /* 0xffff00001f0e7812 */ /* 0x000fe200078ec0ff */
[C---:B-1----:R-:W-:Y:S01]  /*7600*/  IMAD.U32 R3, R4.reuse, 0x10000, RZ ;  /* 0x0001000004037824 */ /* 0x042fe200078e00ff */
[----:B------:R-:W-:Y:S01]  /*7610*/  LOP3.LUT R4, R4, 0xffff0000, RZ, 0xc0, !PT ;  /* 0xffff000004047812 */ /* 0x000fe200078ec0ff */
[C---:B------:R-:W-:Y:S01]  /*7620*/  IMAD.U32 R8, R5.reuse, 0x10000, RZ ;  /* 0x0001000005087824 */ /* 0x040fe200078e00ff */
[----:B------:R-:W-:Y:S01]  /*7630*/  LOP3.LUT R5, R5, 0xffff0000, RZ, 0xc0, !PT ;  /* 0xffff000005057812 */ /* 0x000fe200078ec0ff */
[C---:B0-----:R-:W-:Y:S01]  /*7640*/  IMAD.U32 R9, R6.reuse, 0x10000, RZ ;  /* 0x0001000006097824 */ /* 0x041fe200078e00ff */
[----:B------:R-:W-:Y:S01]  /*7650*/  LOP3.LUT R6, R6, 0xffff0000, RZ, 0xc0, !PT ;  /* 0xffff000006067812 */ /* 0x000fe200078ec0ff */
[-C--:B------:R-:W-:Y:S01]  /*7660*/  FMUL.FTZ R12, R15, R4.reuse ;  /* 0x000000040f0c7220 */ /* 0x080fe20000410000 */
[----:B------:R-:W-:Y:S01]  /*7670*/  FMUL.FTZ R4, R13, R4 ;  /* 0x000000040d047220 */ /* 0x000fe20000410000 */
[----:B------:R-:W-:-:S02]  /*7680*/  IMAD.U32 R10, R7, 0x10000, RZ ;  /* 0x00010000070a7824 */ /* 0x000fc400078e00ff */
[----:B------:R-:W-:Y:S01]  /*7690*/  FMUL.FTZ R11, R20, R5 ;  /* 0x00000005140b7220 */ /* 0x000fe20000410000 */
[-C--:B------:R-:W-:Y:S01]  /*76a0*/  FFMA.FTZ R12, R13, R3.reuse, -R12 ;  /* 0x000000030d0c7223 */ /* 0x080fe2000001080c */
[----:B------:R-:W-:Y:S01]  /*76b0*/  FFMA.FTZ R3, R15, R3, R4 ;  /* 0x000000030f037223 */ /* 0x000fe20000010004 */
[----:B------:R-:W-:Y:S01]  /*76c0*/  IMAD.U32 R15, R36, 0x10000, RZ ;  /* 0x00010000240f7824 */ /* 0x000fe200078e00ff */
[----:B------:R-:W-:Y:S01]  /*76d0*/  LOP3.LUT R7, R7, 0xffff0000, RZ, 0xc0, !PT ;  /* 0xffff000007077812 */ /* 0x000fe200078ec0ff */
[----:B------:R-:W-:Y:S01]  /*76e0*/  FMUL.FTZ R5, R14, R5 ;  /* 0x000000050e057220 */ /* 0x000fe20000410000 */
[----:B------:R-:W-:Y:S01]  /*76f0*/  IMAD.U32 R13, R32, 0x10000, RZ ;  /* 0x00010000200d7824 */ /* 0x000fe200078e00ff */
[----:B------:R-:W-:Y:S01]  /*7700*/  LOP3.LUT R36, R36, 0xffff0000, RZ, 0xc0, !PT ;  /* 0xffff000024247812 */ /* 0x000fe200078ec0ff */
[-C--:B------:R-:W-:Y:S01]  /*7710*/  FFMA.FTZ R11, R14, R8.reuse, -R11 ;  /* 0x000000080e0b7223 */ /* 0x080fe2000001080b */
[----:B------:R-:W-:Y:S01]  /*7720*/  LOP3.LUT R32, R32, 0xffff0000, RZ, 0xc0, !PT ;  /* 0xffff000020207812 */ /* 0x000fe200078ec0ff */
[----:B------:R-:W-:Y:S01]  /*7730*/  FFMA.FTZ R8, R20, R8, R5 ;  /* 0x0000000814087223 */ /* 0x000fe20000010005 */
[-C--:B------:R-:W-:Y:S01]  /*7740*/  FMUL.FTZ R4, R15, R6.reuse ;  /* 0x000000060f047220 */ /* 0x080fe20000410000 */
[-C--:B------:R-:W-:Y:S01]  /*7750*/  FMUL.FTZ R5, R36, R7.reuse ;  /* 0x0000000724057220 */ /* 0x080fe20000410000 */
[C---:B------:R-:W-:Y:S01]  /*7760*/  FMUL.FTZ R6, R13.reuse, R6 ;  /* 0x000000060d067220 */ /* 0x040fe20000410000 */
[C---:B------:R-:W-:Y:S01]  /*7770*/  FMUL.FTZ R7, R32.reuse, R7 ;  /* 0x0000000720077220 */ /* 0x040fe20000410000 */
[-C--:B------:R-:W-:Y:S01]  /*7780*/  FFMA.FTZ R4, R13, R9.reuse, -R4 ;  /* 0x000000090d047223 */ /* 0x080fe20000010804 */
[-C--:B------:R-:W-:Y:S01]  /*7790*/  FFMA.FTZ R5, R32, R10.reuse, -R5 ;  /* 0x0000000a20057223 */ /* 0x080fe20000010805 */
[----:B------:R-:W-:Y:S01]  /*77a0*/  FFMA.FTZ R9, R15, R9, R6 ;  /* 0x000000090f097223 */ /* 0x000fe20000010006 */
[----:B------:R-:W-:Y:S01]  /*77b0*/  FFMA.FTZ R10, R36, R10, R7 ;  /* 0x0000000a240a7223 */ /* 0x000fe20000010007 */
[----:B------:R-:W-:-:S02]  /*77c0*/  F2FP.BF16.F32.PACK_AB R12, R3, R12 ;  /* 0x0000000c030c723e */ /* 0x000fc400000010ff */
[----:B------:R-:W-:Y:S02]  /*77d0*/  F2FP.BF16.F32.PACK_AB R13, R8, R11 ;  /* 0x0000000b080d723e */ /* 0x000fe400000010ff */
[----:B------:R-:W-:Y:S02]  /*77e0*/  F2FP.BF16.F32.PACK_AB R14, R9, R4 ;  /* 0x00000004090e723e */ /* 0x000fe400000010ff */
[----:B------:R-:W-:-:S05]  /*77f0*/  F2FP.BF16.F32.PACK_AB R15, R10, R5 ;  /* 0x000000050a0f723e */ /* 0x000fca00000010ff */
[----:B------:R3:W-:Y:S01]  /*7800*/  STS.128 [R0+0x1000], R12 ;  /* 0x0010000c00007388 */ /* 0x0007e20000000c00 */
[----:B------:R-:W-:Y:S05]  /*7810*/  BRA `(.L_x_525) ;  /* 0x0000000c00887947 */ /* 0x000fea0003800000 */
.L_x_512:
[----:B------:R-:W0:Y:S01]  /*7820*/  LDC R45, c[0x0][0x3d4] ;  /* 0x0000f500ff2d7b82 */ /* 0x000e220000000800 */
[----:B------:R-:W-:Y:S01]  /*7830*/  IMAD R30, R25, -0x40, R30 ;  /* 0xffffffc0191e7824 */ /* 0x000fe200078e021e */
[----:B------:R-:W-:Y:S02]  /*7840*/  CS2R R34, SRZ ;  /* 0x0000000000227805 */ /* 0x000fe4000001ff00 */
[----:B------:R-:W-:Y:S02]  /*7850*/  CS2R R32, SRZ ;  /* 0x0000000000207805 */ /* 0x000fe4000001ff00 */
[----:B------:R-:W-:Y:S02]  /*7860*/  CS2R R6, SRZ ;  /* 0x0000000000067805 */ /* 0x000fe4000001ff00 */
[----:B------:R-:W-:Y:S02]  /*7870*/  CS2R R4, SRZ ;  /* 0x0000000000047805 */ /* 0x000fe4000001ff00 */
[----:B------:R-:W-:-:S02]  /*7880*/  VIMNMX R30, R30, 0x40, PT ;  /* 0x000000401e1e7848 */ /* 0x000fc40003fe0100 */
[----:B0-----:R-:W-:-:S04]  /*7890*/  ISETP.GE.AND P0, PT, R16, R45, PT ;  /* 0x0000002d1000720c */ /* 0x001fc80003f06270 */
[----:B------:R-:W-:-:S13]  /*78a0*/  ISETP.GE.OR P1, PT, R19, R30, P0 ;  /* 0x0000001e1300720c */ /* 0x000fda0000726670 */
[----:B------:R0:W5:Y:S04]  /*78b0*/  @!P1 LDG.E.128 R32, desc[UR40][R36.64] ;  /* 0x0000002824209981 */ /* 0x000168000c1e1d00 */
[----:B------:R0:W5:Y:S01]  /*78c0*/  @!P1 LDG.E.128 R4, desc[UR40][R38.64] ;  /* 0x0000002826049981 */ /* 0x000162000c1e1d00 */
[----:B------:R-:W-:Y:S01]  /*78d0*/  UMOV UR4, 0xffffffff ;  /* 0xffffffff00047882 */ /* 0x000fe20000000000 */
[----:B------:R-:W-:Y:S02]  /*78e0*/  LEA.HI R0, R202, R202, RZ, 0x1 ;  /* 0x000000caca007211 */ /* 0x000fe400078f08ff */
[----:B------:R-:W-:Y:S05]  /*78f0*/  BRA.DIV UR4, `(.L_x_528) ;  /* 0x000000da045c7947 */ /* 0x000fea000b800000 */
.L_x_691:
[----:B------:R-:W-:Y:S01]  /*7900*/  UMOV UR4, 0xffffffff ;  /* 0xffffffff00047882 */ /* 0x000fe20000000000 */
[----:B------:R-:W-:Y:S02]  /*7910*/  LOP3.LUT R3, R0, 0xfffffffe, RZ, 0xc0, !PT ;  /* 0xfffffffe00037812 */ /* 0x000fe400078ec0ff */
[----:B------:R-:W-:Y:S05]  /*7920*/  BRA.DIV UR4, `(.L_x_529) ;  /* 0x000000da04787947 */ /* 0x000fea000b800000 */
.L_x_694:
[----:B------:R-:W-:Y:S01]  /*7930*/  UMOV UR4, 0xffffffff ;  /* 0xffffffff00047882 */ /* 0x000fe20000000000 */
[----:B------:R-:W-:Y:S02]  /*7940*/  IMAD.IADD R3, R202, 0x1, -R3 ;  /* 0x00000001ca037824 */ /* 0x000fe400078e0a03 */
[----:B------:R-:W-:Y:S05]  /*7950*/  BRA.DIV UR4, `(.L_x_530) ;  /* 0x000000da04947947 */ /* 0x000fea000b800000 */
.L_x_697:
[----:B------:R-:W-:Y:S01]  /*7960*/  UMOV UR4, 0xffffffff ;  /* 0xffffffff00047882 */ /* 0x000fe20000000000 */
[----:B------:R-:W-:Y:S02]  /*7970*/  SHF.L.U32 R3, R3, 0x1f, RZ ;  /* 0x0000001f03037819 */ /* 0x000fe400000006ff */
[----:B------:R-:W-:Y:S05]  /*7980*/  BRA.DIV UR4, `(.L_x_531) ;  /* 0x000000da04b07947 */ /* 0x000fea000b800000 */
.L_x_700:
[----:B------:R-:W1:Y:S01]  /*7990*/  SYNCS.PHASECHK.TRANS64.TRYWAIT P1, [R2+URZ+0x28c00], R3 ;  /* 0x028c0003020075a7 */ /* 0x000e62000802017f */
[----:B0----5:R-:W-:Y:S01]  /*79a0*/  IMAD.MOV.U32 R36, RZ, RZ, R32 ;  /* 0x000000ffff247224 */ /* 0x021fe200078e0020 */
[----:B------:R-:W-:Y:S01]  /*79b0*/  SHF.R.U64 R0, R32, 0x10, R33 ;  /* 0x0000001020007819 */ /* 0x000fe20000001221 */
[----:B------:R-:W-:Y:S01]  /*79c0*/  IMAD.MOV.U32 R40, RZ, RZ, R4 ;  /* 0x000000ffff287224 */ /* 0x000fe200078e0004 */
[----:B------:R-:W-:Y:S01]  /*79d0*/  MOV R37, R33 ;  /* 0x0000002100257202 */ /* 0x000fe20000000f00 */
[--C-:B------:R-:W-:Y:S01]  /*79e0*/  IMAD.MOV.U32 R41, RZ, RZ, R5.reuse ;  /* 0x000000ffff297224 */ /* 0x100fe200078e0005 */
[----:B------:R-:W-:Y:S01]  /*79f0*/  PRMT R36, R36, 0x5410, R0 ;  /* 0x0000541024247816 */ /* 0x000fe20000000000 */
[----:B------:R-:W-:Y:S01]  /*7a00*/  IMAD.MOV.U32 R38, RZ, RZ, R34 ;  /* 0x000000ffff267224 */ /* 0x000fe200078e0022 */
[----:B------:R-:W-:Y:S01]  /*7a10*/  SHF.R.U64 R0, R4, 0x10, R5 ;  /* 0x0000001004007819 */ /* 0x000fe20000001205 */
[----:B------:R-:W-:Y:S01]  /*7a20*/  IMAD.MOV.U32 R39, RZ, RZ, R35 ;  /* 0x000000ffff277224 */ /* 0x000fe200078e0023 */
[----:B------:R-:W-:Y:S01]  /*7a30*/  SHF.R.U32.HI R4, RZ, 0x10, R5 ;  /* 0x00000010ff047819 */ /* 0x000fe20000011605 */
[----:B------:R-:W-:Y:S01]  /*7a40*/  IMAD.MOV.U32 R42, RZ, RZ, R6 ;  /* 0x000000ffff2a7224 */ /* 0x000fe200078e0006 */
[--C-:B------:R-:W-:Y:S01]  /*7a50*/  SHF.R.U64 R5, R6, 0x10, R7.reuse ;  /* 0x0000001006057819 */ /* 0x100fe20000001207 */
[----:B------:R-:W-:Y:S01]  /*7a60*/  IMAD.MOV.U32 R43, RZ, RZ, R7 ;  /* 0x000000ffff2b7224 */ /* 0x000fe200078e0007 */
[----:B------:R-:W-:Y:S01]  /*7a70*/  SHF.R.U32.HI R8, RZ, 0x10, R33 ;  /* 0x00000010ff087819 */ /* 0x000fe20000011621 */
[----:B------:R-:W-:Y:S01]  /*7a80*/  BSSY B1, `(.L_x_532) ;  /* 0x000000e000017945 */ /* 0x000fe20003800000 */
[----:B------:R-:W-:-:S02]  /*7a90*/  SHF.R.U64 R9, R34, 0x10, R35 ;  /* 0x0000001022097819 */ /* 0x000fc40000001223 */
[----:B------:R-:W-:Y:S02]  /*7aa0*/  SHF.R.U32.HI R10, RZ, 0x10, R35 ;  /* 0x00000010ff0a7819 */ /* 0x000fe40000011623 */
[----:B------:R-:W-:Y:S02]  /*7ab0*/  SHF.R.U32.HI R6, RZ, 0x10, R7 ;  /* 0x00000010ff067819 */ /* 0x000fe40000011607 */
[-C--:B------:R-:W-:Y:S02]  /*7ac0*/  ISETP.GE.OR P2, PT, R19, R30.reuse, P0 ;  /* 0x0000001e1300720c */ /* 0x080fe40000746670 */
[----:B------:R-:W-:Y:S02]  /*7ad0*/  ISETP.GE.OR P0, PT, R215, R30, P0 ;  /* 0x0000001ed700720c */ /* 0x000fe40000706670 */
[----:B------:R-:W-:Y:S02]  /*7ae0*/  PRMT R37, R37, 0x5410, R8 ;  /* 0x0000541025257816 */ /* 0x000fe40000000008 */
[----:B------:R-:W-:-:S02]  /*7af0*/  PRMT R38, R38, 0x5410, R9 ;  /* 0x0000541026267816 */ /* 0x000fc40000000009 */
[----:B------:R-:W-:Y:S02]  /*7b00*/  PRMT R39, R39, 0x5410, R10 ;  /* 0x0000541027277816 */ /* 0x000fe4000000000a */
[----:B------:R-:W-:Y:S02]  /*7b10*/  PRMT R40, R40, 0x5410, R0 ;  /* 0x0000541028287816 */ /* 0x000fe40000000000 */
[----:B------:R-:W-:Y:S02]  /*7b20*/  PRMT R41, R41, 0x5410, R4 ;  /* 0x0000541029297816 */ /* 0x000fe40000000004 */
[----:B------:R-:W-:Y:S02]  /*7b30*/  PRMT R42, R42, 0x5410, R5 ;  /* 0x000054102a2a7816 */ /* 0x000fe40000000005 */
[----:B------:R-:W-:Y:S01]  /*7b40*/  PRMT R43, R43, 0x5410, R6 ;  /* 0x000054102b2b7816 */ /* 0x000fe20000000006 */
[----:B-1----:R-:W-:Y:S06]  /*7b50*/  @!P1 BRA `(.L_x_533) ;  /* 0x000000d800649947 */ /* 0x002fec0003800000 */
.L_x_701:
[----:B------:R-:W-:Y:S05]  /*7b60*/  BSYNC B1 ;  /* 0x0000000000017941 */ /* 0x000fea0003800000 */
.L_x_532:
[----:B------:R-:W-:Y:S04]  /*7b70*/  BSSY B1, `(.L_x_534) ;  /* 0x000005a000017945 */ /* 0x000fe80003800000 */
[----:B------:R-:W-:Y:S05]  /*7b80*/  @P2 BRA `(.L_x_535) ;  /* 0x0000000400602947 */ /* 0x000fea0003800000 */
[----:B------:R-:W-:Y:S01]  /*7b90*/  SHF.L.U32 R0, R186, 0x6, RZ ;  /* 0x00000006ba007819 */ /* 0x000fe200000006ff */
[----:B0-----:R-:W-:Y:S01]  /*7ba0*/  IMAD.IADD R3, R16, 0x1, R45 ;  /* 0x0000000110037824 */ /* 0x001fe200078e022d */
[C---:B------:R-:W-:Y:S01]  /*7bb0*/  LOP3.LUT R24, R40.reuse, 0xffff0000, RZ, 0xc0, !PT ;  /* 0xffff000028187812 */ /* 0x040fe200078ec0ff */
[----:B------:R-:W-:Y:S01]  /*7bc0*/  IMAD.U32 R27, R40, 0x10000, RZ ;  /* 0x00010000281b7824 */ /* 0x000fe200078e00ff */
[----:B------:R-:W-:Y:S01]  /*7bd0*/  LOP3.LUT R4, R0, 0x1c0, RZ, 0xc0, !PT ;  /* 0x000001c000047812 */ /* 0x000fe200078ec0ff */
[----:B------:R-:W-:-:S03]  /*7be0*/  IMAD.U32 R25, R36, 0x10000, RZ ;  /* 0x0001000024197824 */ /* 0x000fc600078e00ff */
[C---:B------:R-:W-:Y:S02]  /*7bf0*/  LOP3.LUT R0, R4.reuse, 0x38, R16, 0xf8, !PT ;  /* 0x0000003804007812 */ /* 0x040fe400078ef810 */
[----:B------:R-:W-:Y:S02]  /*7c00*/  SHF.R.U32.HI R5, RZ, 0x3, R4 ;  /* 0x00000003ff057819 */ /* 0x000fe40000011604 */
[----:B------:R-:W-:Y:S02]  /*7c10*/  LOP3.LUT R4, R4, 0x38, R3, 0xf8, !PT ;  /* 0x0000003804047812 */ /* 0x000fe400078ef803 */
[-C--:B------:R-:W-:Y:S02]  /*7c20*/  LOP3.LUT R0, R0, R5.reuse, RZ, 0x3c, !PT ;  /* 0x0000000500007212 */ /* 0x080fe400078e3cff */
[----:B------:R-:W-:-:S03]  /*7c30*/  LOP3.LUT R4, R4, R5, RZ, 0x3c, !PT ;  /* 0x0000000504047212 */ /* 0x000fc600078e3cff */
[----:B------:R-:W-:-:S04]  /*7c40*/  IMAD R3, R189, 0x200, R0 ;  /* 0x00000200bd037824 */ /* 0x000fc800078e0200 */
[----:B------:R-:W-:Y:S02]  /*7c50*/  IMAD R32, R3, 0x2, R2 ;  /* 0x0000000203207824 */ /* 0x000fe400078e0202 */
[----:B------:R-:W-:-:S03]  /*7c60*/  IMAD R3, R189, 0x200, R4 ;  /* 0x00000200bd037824 */ /* 0x000fc600078e0204 */
[----:B------:R-:W0:Y:S01]  /*7c70*/  LDS.128 R8, [R32+0x20400] ;  /* 0x0204000020087984 */ /* 0x000e220000000c00 */
[----:B------:R-:W-:-:S05]  /*7c80*/  IMAD R34, R3, 0x2, R2 ;  /* 0x0000000203227824 */ /* 0x000fca00078e0202 */
[----:B------:R-:W1:Y:S01]  /*7c90*/  LDS.128 R4, [R34+0x20400] ;  /* 0x0204000022047984 */ /* 0x000e620000000c00 */
[C---:B0-----:R-:W-:Y:S01]  /*7ca0*/  IMAD.U32 R0, R8.reuse, 0x10000, RZ ;  /* 0x0001000008007824 */ /* 0x041fe200078e00ff */
[----:B------:R-:W-:Y:S01]  /*7cb0*/  LOP3.LUT R3, R8, 0xffff0000, RZ, 0xc0, !PT ;  /* 0xffff000008037812 */ /* 0x000fe200078ec0ff */
[C---:B------:R-:W-:Y:S01]  /*7cc0*/  IMAD.U32 R12, R10.reuse, 0x10000, RZ ;  /* 0x000100000a0c7824 */ /* 0x040fe200078e00ff */
[----:B------:R-:W-:Y:S01]  /*7cd0*/  LOP3.LUT R10, R10, 0xffff0000, RZ, 0xc0, !PT ;  /* 0xffff00000a0a7812 */ /* 0x000fe200078ec0ff */
[----:B------:R-:W-:Y:S01]  /*7ce0*/  IMAD.U32 R13, R11, 0x10000, RZ ;  /* 0x000100000b0d7824 */ /* 0x000fe200078e00ff */
[----:B------:R-:W-:Y:S01]  /*7cf0*/  SHF.L.U32 R8, R9, 0x10, RZ ;  /* 0x0000001009087819 */ /* 0x000fe200000006ff */
[C---:B-1----:R-:W-:Y:S01]  /*7d00*/  IMAD.U32 R14, R4.reuse, 0x10000, RZ ;  /* 0x00010000040e7824 */ /* 0x042fe200078e00ff */
[----:B------:R-:W-:Y:S01]  /*7d10*/  LOP3.LUT R4, R4, 0xffff0000, RZ, 0xc0, !PT ;  /* 0xffff000004047812 */ /* 0x000fe200078ec0ff */
[----:B------:R-:W-:Y:S01]  /*7d20*/  IMAD.U32 R15, R5, 0x10000, RZ ;  /* 0x00010000050f7824 */ /* 0x000fe200078e00ff */
[----:B------:R-:W-:Y:S01]  /*7d30*/  SHF.L.U32 R20, R6, 0x10, RZ ;  /* 0x0000001006147819 */ /* 0x000fe200000006ff */
[C---:B------:R-:W-:Y:S01]  /*7d40*/  FMUL.FTZ R29, R14.reuse, R27 ;  /* 0x0000001b0e1d7220 */ /* 0x040fe20000410000 */
[-C--:B------:R-:W-:Y:S01]  /*7d50*/  FMUL.FTZ R31, R14, R25.reuse ;  /* 0x000000190e1f7220 */ /* 0x080fe20000410000 */
[----:B------:R-:W-:Y:S01]  /*7d60*/  LOP3.LUT R14, R36, 0xffff0000, RZ, 0xc0, !PT ;  /* 0xffff0000240e7812 */ /* 0x000fe200078ec0ff */
[----:B------:R-:W-:Y:S01]  /*7d70*/  FMUL.FTZ R28, R4, R24 ;  /* 0x00000018041c7220 */ /* 0x000fe20000410000 */
[----:B------:R-:W-:Y:S01]  /*7d80*/  FFMA.FTZ R26, R0, R25, -R29 ;  /* 0x00000019001a7223 */ /* 0x000fe2000001081d */
[----:B------:R-:W-:-:S02]  /*7d90*/  IMAD.U32 R29, R42, 0x10000, RZ ;  /* 0x000100002a1d7824 */ /* 0x000fc400078e00ff */
[----:B------:R-:W-:Y:S01]  /*7da0*/  FFMA.FTZ R31, R0, R27, R31 ;  /* 0x0000001b001f7223 */ /* 0x000fe2000001001f */
[----:B------:R-:W-:Y:S02]  /*7db0*/  IMAD.U32 R25, R38, 0x10000, RZ ;  /* 0x0001000026197824 */ /* 0x000fe400078e00ff */
[-C--:B------:R-:W-:Y:S01]  /*7dc0*/  FMUL.FTZ R4, R4, R14.reuse ;  /* 0x0000000e04047220 */ /* 0x080fe20000410000 */
[----:B------:R-:W-:Y:S01]  /*7dd0*/  LOP3.LUT R6, R6, 0xffff0000, RZ, 0xc0, !PT ;  /* 0xffff000006067812 */ /* 0x000fe200078ec0ff */
[----:B------:R-:W-:Y:S01]  /*7de0*/  FMUL.FTZ R35, R20, R29 ;  /* 0x0000001d14237220 */ /* 0x000fe20000410000 */
[----:B------:R-:W-:Y:S01]  /*7df0*/  LOP3.LUT R27, R42, 0xffff0000, RZ, 0xc0, !PT ;  /* 0xffff00002a1b7812 */ /* 0x000fe200078ec0ff */
[-C--:B------:R-:W-:Y:S01]  /*7e00*/  FMUL.FTZ R20, R20, R25.reuse ;  /* 0x0000001914147220 */ /* 0x080fe20000410000 */
[C---:B------:R-:W-:Y:S01]  /*7e10*/  FFMA.FTZ R33, R3.reuse, R14, -R28 ;  /* 0x0000000e03217223 */ /* 0x040fe2000001081c */
[----:B------:R-:W-:Y:S01]  /*7e20*/  FFMA.FTZ R24, R3, R24, R4 ;  /* 0x0000001803187223 */ /* 0x000fe20000010004 */
[----:B------:R-:W-:Y:S01]  /*7e30*/  FFMA.FTZ R35, R12, R25, -R35 ;  /* 0x000000190c237223 */ /* 0x000fe20000010823 */
[----:B------:R-:W-:Y:S01]  /*7e40*/  LOP3.LUT R3, R38, 0xffff0000, RZ, 0xc0, !PT ;  /* 0xffff000026037812 */ /* 0x000fe200078ec0ff */
[----:B------:R-:W-:Y:S01]  /*7e50*/  FFMA.FTZ R20, R12, R29, R20 ;  /* 0x0000001d0c147223 */ /* 0x000fe20000010014 */
[----:B------:R-:W-:Y:S01]  /*7e60*/  FMUL.FTZ R25, R6, R27 ;  /* 0x0000001b06197220 */ /* 0x000fe20000410000 */
[----:B------:R-:W-:Y:S01]  /*7e70*/  IMAD.U32 R12, R41, 0x10000, RZ ;  /* 0x00010000290c7824 */ /* 0x000fe200078e00ff */
[----:B------:R-:W-:Y:S01]  /*7e80*/  SHF.L.U32 R4, R39, 0x10, RZ ;  /* 0x0000001027047819 */ /* 0x000fe200000006ff */
[----:B------:R-:W-:-:S02]  /*7e90*/  IMAD.U32 R21, R7, 0x10000, RZ ;  /* 0x0001000007157824 */ /* 0x000fc400078e00ff */
[-C--:B------:R-:W-:Y:S01]  /*7ea0*/  FMUL.FTZ R29, R6, R3.reuse ;  /* 0x00000003061d7220 */ /* 0x080fe20000410000 */
[----:B------:R-:W-:Y:S02]  /*7eb0*/  IMAD.U32 R0, R37, 0x10000, RZ ;  /* 0x0001000025007824 */ /* 0x000fe400078e00ff */
[C---:B------:R-:W-:Y:S01]  /*7ec0*/  FFMA.FTZ R28, R10.reuse, R3, -R25 ;  /* 0x000000030a1c7223 */ /* 0x040fe20000010819 */
[----:B------:R-:W-:Y:S02]  /*7ed0*/  IMAD.U32 R14, R43, 0x10000, RZ ;  /* 0x000100002b0e7824 */ /* 0x000fe400078e00ff */
[C---:B------:R-:W-:Y:S01]  /*7ee0*/  FMUL.FTZ R3, R15.reuse, R12 ;  /* 0x0000000c0f037220 */ /* 0x040fe20000410000 */
[----:B------:R-:W-:Y:S01]  /*7ef0*/  FMUL.FTZ R15, R15, R0 ;  /* 0x000000000f0f7220 */ /* 0x000fe20000410000 */
[----:B------:R-:W-:Y:S01]  /*7f00*/  FFMA.FTZ R29, R10, R27, R29 ;  /* 0x0000001b0a1d7223 */ /* 0x000fe2000001001d */
[C---:B------:R-:W-:Y:S01]  /*7f10*/  FMUL.FTZ R6, R21.reuse, R14 ;  /* 0x0000000e15067220 */ /* 0x040fe20000410000 */
[----:B------:R-:W-:Y:S01]  /*7f20*/  FMUL.FTZ R10, R21, R4 ;  /* 0x00000004150a7220 */ /* 0x000fe20000410000 */
[C---:B------:R-:W-:Y:S01]  /*7f30*/  FFMA.FTZ R3, R8.reuse, R0, -R3 ;  /* 0x0000000008037223 */ /* 0x040fe20000010803 */
[----:B------:R-:W-:Y:S01]  /*7f40*/  FFMA.FTZ R15, R8, R12, R15 ;  /* 0x0000000c080f7223 */ /* 0x000fe2000001000f */
[----:B------:R-:W-:Y:S01]  /*7f50*/  FFMA.FTZ R21, R13, R4, -R6 ;  /* 0x000000040d157223 */ /* 0x000fe20000010806 */
[----:B------:R-:W-:Y:S01]  /*7f60*/  LOP3.LUT R5, R5, 0xffff0000, RZ, 0xc0, !PT ;  /* 0xffff000005057812 */ /* 0x000fe200078ec0ff */
[----:B------:R-:W-:Y:S01]  /*7f70*/  FFMA.FTZ R13, R13, R14, R10 ;  /* 0x0000000e0d0d7223 */ /* 0x000fe2000001000a */
[----:B------:R-:W-:-:S02]  /*7f80*/  LOP3.LUT R7, R7, 0xffff0000, RZ, 0xc0, !PT ;  /* 0xffff000007077812 */ /* 0x000fc400078ec0ff */
[----:B------:R-:W-:Y:S02]  /*7f90*/  LOP3.LUT R6, R41, 0xffff0000, RZ, 0xc0, !PT ;  /* 0xffff000029067812 */ /* 0x000fe400078ec0ff */
[----:B------:R-:W-:Y:S02]  /*7fa0*/  LOP3.LUT R8, R43, 0xffff0000, RZ, 0xc0, !PT ;  /* 0xffff00002b087812 */ /* 0x000fe400078ec0ff */
[----:B------:R-:W-:Y:S01]  /*7fb0*/  LOP3.LUT R0, R37, 0xffff0000, RZ, 0xc0, !PT ;  /* 0xffff000025007812 */ /* 0x000fe200078ec0ff */
[----:B------:R-:W-:Y:S01]  /*7fc0*/  FMUL.FTZ R10, R5, R6 ;  /* 0x00000006050a7220 */ /* 0x000fe20000410000 */
[----:B------:R-:W-:Y:S01]  /*7fd0*/  LOP3.LUT R4, R39, 0xffff0000, RZ, 0xc0, !PT ;  /* 0xffff000027047812 */ /* 0x000fe200078ec0ff */
[----:B------:R-:W-:Y:S01]  /*7fe0*/  FMUL.FTZ R14, R7, R8 ;  /* 0x00000008070e7220 */ /* 0x000fe20000410000 */
[----:B------:R-:W-:Y:S01]  /*7ff0*/  LOP3.LUT R9, R9, 0xffff0000, RZ, 0xc0, !PT ;  /* 0xffff000009097812 */ /* 0x000fe200078ec0ff */
[----:B------:R-:W-:Y:S01]  /*8000*/  FMUL.FTZ R5, R5, R0 ;  /* 0x0000000005057220 */ /* 0x000fe20000410000 */
[----:B------:R-:W-:Y:S01]  /*8010*/  LOP3.LUT R11, R11, 0xffff0000, RZ, 0xc0, !PT ;  /* 0xffff00000b0b7812 */ /* 0x000fe200078ec0ff */
[----:B------:R-:W-:-:S02]  /*8020*/  FMUL.FTZ R7, R7, R4 ;  /* 0x0000000407077220 */ /* 0x000fc40000410000 */
[C---:B------:R-:W-:Y:S01]  /*8030*/  FFMA.FTZ R0, R9.reuse, R0, -R10 ;  /* 0x0000000009007223 */ /* 0x040fe2000001080a */
[----:B------:R-:W-:Y:S01]  /*8040*/  FFMA.FTZ R12, R9, R6, R5 ;  /* 0x00000006090c7223 */ /* 0x000fe20000010005 */
[C---:B------:R-:W-:Y:S01]  /*8050*/  FFMA.FTZ R14, R11.reuse, R4, -R14 ;  /* 0x000000040b0e7223 */ /* 0x040fe2000001080e */
[----:B------:R-:W-:Y:S01]  /*8060*/  FFMA.FTZ R30, R11, R8, R7 ;  /* 0x000000080b1e7223 */ /* 0x000fe20000010007 */
[----:B------:R-:W-:Y:S02]  /*8070*/  F2FP.BF16.F32.PACK_AB R4, R33, R26 ;  /* 0x0000001a2104723e */ /* 0x000fe400000010ff */
[----:B------:R-:W-:Y:S02]  /*8080*/  F2FP.BF16.F32.PACK_AB R6, R28, R35 ;  /* 0x000000231c06723e */ /* 0x000fe400000010ff */
[----:B------:R-:W-:Y:S02]  /*8090*/  F2FP.BF16.F32.PACK_AB R5, R0, R3 ;  /* 0x000000030005723e */ /* 0x000fe400000010ff */
[----:B------:R-:W-:-:S02]  /*80a0*/  F2FP.BF16.F32.PACK_AB R7, R14, R21 ;  /* 0x000000150e07723e */ /* 0x000fc400000010ff */
[----:B------:R-:W-:Y:S02]  /*80b0*/  F2FP.BF16.F32.PACK_AB R8, R24, R31 ;  /* 0x0000001f1808723e */ /* 0x000fe400000010ff */
[----:B------:R-:W-:Y:S01]  /*80c0*/  F2FP.BF16.F32.PACK_AB R10, R29, R20 ;  /* 0x000000141d0a723e */ /* 0x000fe200000010ff */
[----:B------:R1:W-:Y:S01]  /*80d0*/  STS.128 [R32+0x20400], R4 ;  /* 0x0204000420007388 */ /* 0x0003e20000000c00 */
[----:B------:R-:W-:Y:S02]  /*80e0*/  F2FP.BF16.F32.PACK_AB R9, R12, R15 ;  /* 0x0000000f0c09723e */ /* 0x000fe400000010ff */
[----:B------:R-:W-:-:S05]  /*80f0*/  F2FP.BF16.F32.PACK_AB R11, R30, R13 ;  /* 0x0000000d1e0b723e */ /* 0x000fca00000010ff */
[----:B------:R1:W-:Y:S02]  /*8100*/  STS.128 [R34+0x20400], R8 ;  /* 0x0204000822007388 */ /* 0x0003e40000000c00 */
.L_x_535:
[----:B------:R-:W-:Y:S05]  /*8110*/  BSYNC B1 ;  /* 0x0000000000017941 */ /* 0x000fea0003800000 */
.L_x_534:
[----:B------:R-:W-:Y:S05]  /*8120*/  @P0 BRA `(.L_x_525) ;  /* 0x0000000400440947 */ /* 0x000fea0003800000 */
[----:B0-----:R-:W-:Y:S01]  /*8130*/  IMAD.IADD R3, R16, 0x1, R45 ;  /* 0x0000000110037824 */ /* 0x001fe200078e022d */
[----:B-1----:R-:W0:Y:S01]  /*8140*/  LDS.128 R8, [R207+0x20400] ;  /* 0x02040000cf087984 */ /* 0x002e220000000c00 */
[C---:B------:R-:W-:Y:S01]  /*8150*/  IMAD.U32 R28, R40.reuse, 0x10000, RZ ;  /* 0x00010000281c7824 */ /* 0x040fe200078e00ff */
[----:B------:R-:W-:Y:S01]  /*8160*/  LOP3.LUT R40, R40, 0xffff0000, RZ, 0xc0, !PT ;  /* 0xffff000028287812 */ /* 0x000fe200078ec0ff */
[----:B------:R-:W-:Y:S01]  /*8170*/  IMAD.U32 R26, R36, 0x10000, RZ ;  /* 0x00010000241a7824 */ /* 0x000fe200078e00ff */
[----:B------:R-:W-:Y:S01]  /*8180*/  LOP3.LUT R3, R208, 0x38, R3, 0xf8, !PT ;  /* 0x00000038d0037812 */ /* 0x000fe200078ef803 */
[----:B------:R-:W-:Y:S01]  /*8190*/  IMAD.U32 R33, R42, 0x10000, RZ ;  /* 0x000100002a217824 */ /* 0x000fe200078e00ff */
[----:B------:R-:W-:Y:S02]  /*81a0*/  LOP3.LUT R36, R36, 0xffff0000, RZ, 0xc0, !PT ;  /* 0xffff000024247812 */ /* 0x000fe400078ec0ff */
[----:B------:R-:W-:Y:S02]  /*81b0*/  LOP3.LUT R0, R3, R214, RZ, 0x3c, !PT ;  /* 0x000000d603007212 */ /* 0x000fe400078e3cff */
[----:B------:R-:W-:-:S03]  /*81c0*/  LOP3.LUT R42, R42, 0xffff0000, RZ, 0xc0, !PT ;  /* 0xffff00002a2a7812 */ /* 0x000fc600078ec0ff */
[----:B------:R-:W-:-:S04]  /*81d0*/  IMAD.IADD R3, R209, 0x1, R0 ;  /* 0x00000001d1037824 */ /* 0x000fc800078e0200 */
[----:B------:R-:W-:-:S05]  /*81e0*/  IMAD R3, R3, 0x2, R2 ;  /* 0x0000000203037824 */ /* 0x000fca00078e0202 */
[----:B------:R-:W1:Y:S01]  /*81f0*/  LDS.128 R4, [R3+0x20400] ;  /* 0x0204000003047984 */ /* 0x000e620000000c00 */
[C---:B0-----:R-:W-:Y:S01]  /*8200*/  IMAD.U32 R0, R8.reuse, 0x10000, RZ ;  /* 0x0001000008007824 */ /* 0x041fe200078e00ff */
[----:B------:R-:W-:Y:S01]  /*8210*/  LOP3.LUT R8, R8, 0xffff0000, RZ, 0xc0, !PT ;  /* 0xffff000008087812 */ /* 0x000fe200078ec0ff */
[----:B------:R-:W-:Y:S01]  /*8220*/  IMAD.U32 R12, R9, 0x10000, RZ ;  /* 0x00010000090c7824 */ /* 0x000fe200078e00ff */
[----:B------:R-:W-:Y:S01]  /*8230*/  SHF.L.U32 R14, R11, 0x10, RZ ;  /* 0x000000100b0e7819 */ /* 0x000fe200000006ff */
[C---:B------:R-:W-:Y:S01]  /*8240*/  IMAD.U32 R13, R10.reuse, 0x10000, RZ ;  /* 0x000100000a0d7824 */ /* 0x040fe200078e00ff */
[----:B------:R-:W-:Y:S02]  /*8250*/  LOP3.LUT R10, R10, 0xffff0000, RZ, 0xc0, !PT ;  /* 0xffff00000a0a7812 */ /* 0x000fe400078ec0ff */
[----:B------:R-:W-:Y:S02]  /*8260*/  LOP3.LUT R9, R9, 0xffff0000, RZ, 0xc0, !PT ;  /* 0xffff000009097812 */ /* 0x000fe400078ec0ff */
[----:B------:R-:W-:Y:S01]  /*8270*/  LOP3.LUT R11, R11, 0xffff0000, RZ, 0xc0, !PT ;  /* 0xffff00000b0b7812 */ /* 0x000fe200078ec0ff */
[C---:B-1----:R-:W-:Y:S01]  /*8280*/  IMAD.U32 R15, R4.reuse, 0x10000, RZ ;  /* 0x00010000040f7824 */ /* 0x042fe200078e00ff */
[----:B------:R-:W-:Y:S01]  /*8290*/  LOP3.LUT R4, R4, 0xffff0000, RZ, 0xc0, !PT ;  /* 0xffff000004047812 */ /* 0x000fe200078ec0ff */
[C---:B------:R-:W-:Y:S01]  /*82a0*/  IMAD.U32 R20, R5.reuse, 0x10000, RZ ;  /* 0x0001000005147824 */ /* 0x040fe200078e00ff */
[----:B------:R-:W-:Y:S01]  /*82b0*/  LOP3.LUT R5, R5, 0xffff0000, RZ, 0xc0, !PT ;  /* 0xffff000005057812 */ /* 0x000fe200078ec0ff */
[-C--:B------:R-:W-:Y:S01]  /*82c0*/  FMUL.FTZ R25, R28, R15.reuse ;  /* 0x0000000f1c197220 */ /* 0x080fe20000410000 */
[----:B------:R-:W-:Y:S01]  /*82d0*/  FMUL.FTZ R15, R26, R15 ;  /* 0x0000000f1a0f7220 */ /* 0x000fe20000410000 */
[-C--:B------:R-:W-:Y:S01]  /*82e0*/  FMUL.FTZ R27, R40, R4.reuse ;  /* 0x00000004281b7220 */ /* 0x080fe20000410000 */
[----:B------:R-:W-:Y:S01]  /*82f0*/  FMUL.FTZ R29, R36, R4 ;  /* 0x00000004241d7220 */ /* 0x000fe20000410000 */
[-C--:B------:R-:W-:Y:S01]  /*8300*/  FFMA.FTZ R25, R26, R0.reuse, -R25 ;  /* 0x000000001a197223 */ /* 0x080fe20000010819 */
[----:B------:R-:W-:Y:S01]  /*8310*/  SHF.L.U32 R26, R41, 0x10, RZ ;  /* 0x00000010291a7819 */ /* 0x000fe200000006ff */
[----:B------:R-:W-:Y:S01]  /*8320*/  FFMA.FTZ R15, R28, R0, R15 ;  /* 0x000000001c0f7223 */ /* 0x000fe2000001000f */
[----:B------:R-:W-:Y:S01]  /*8330*/  FFMA.FTZ R4, R36, R8, -R27 ;  /* 0x0000000824047223 */ /* 0x000fe2000001081b */
[----:B------:R-:W-:-:S02]  /*8340*/  IMAD.U32 R0, R37, 0x10000, RZ ;  /* 0x0001000025007824 */ /* 0x000fc400078e00ff */
[----:B------:R-:W-:Y:S01]  /*8350*/  FFMA.FTZ R8, R40, R8, R29 ;  /* 0x0000000828087223 */ /* 0x000fe2000001001d */
[-C--:B------:R-:W-:Y:S01]  /*8360*/  FMUL.FTZ R27, R26, R20.reuse ;  /* 0x000000141a1b7220 */ /* 0x080fe20000410000 */
[----:B------:R-:W-:Y:S02]  /*8370*/  IMAD.U32 R21, R6, 0x10000, RZ ;  /* 0x0001000006157824 */ /* 0x000fe400078e00ff */
[----:B------:R-:W-:Y:S01]  /*8380*/  FMUL.FTZ R31, R0, R20 ;  /* 0x00000014001f7220 */ /* 0x000fe20000410000 */
[----:B------:R-:W-:Y:S02]  /*8390*/  IMAD.U32 R29, R38, 0x10000, RZ ;  /* 0x00010000261d7824 */ /* 0x000fe400078e00ff */
[-C--:B------:R-:W-:Y:S01]  /*83a0*/  FFMA.FTZ R27, R0, R12.reuse, -R27 ;  /* 0x0000000c001b7223 */ /* 0x080fe2000001081b */
[-C--:B------:R-:W-:Y:S01]  /*83b0*/  FMUL.FTZ R0, R33, R21.reuse ;  /* 0x0000001521007220 */ /* 0x080fe20000410000 */
[----:B------:R-:W-:Y:S01]  /*83c0*/  FFMA.FTZ R31, R26, R12, R31 ;  /* 0x0000000c1a1f7223 */ /* 0x000fe2000001001f */
[----:B------:R-:W-:Y:S01]  /*83d0*/  FMUL.FTZ R20, R29, R21 ;  /* 0x000000151d147220 */ /* 0x000fe20000410000 */
[----:B------:R-:W-:-:S02]  /*83e0*/  IMAD.U32 R24, R7, 0x10000, RZ ;  /* 0x0001000007187824 */ /* 0x000fc400078e00ff */
[-C--:B------:R-:W-:Y:S01]  /*83f0*/  FFMA.FTZ R12, R29, R13.reuse, -R0 ;  /* 0x0000000d1d0c7223 */ /* 0x080fe20000010800 */
[----:B------:R-:W-:Y:S01]  /*8400*/  IMAD.U32 R26, R43, 0x10000, RZ ;  /* 0x000100002b1a7824 */ /* 0x000fe200078e00ff */
[----:B------:R-:W-:Y:S01]  /*8410*/  LOP3.LUT R6, R6, 0xffff0000, RZ, 0xc0, !PT ;  /* 0xffff000006067812 */ /* 0x000fe200078ec0ff */
[----:B------:R-:W-:Y:S01]  /*8420*/  IMAD.U32 R0, R39, 0x10000, RZ ;  /* 0x0001000027007824 */ /* 0x000fe200078e00ff */
[----:B------:R-:W-:Y:S01]  /*8430*/  LOP3.LUT R38, R38, 0xffff0000, RZ, 0xc0, !PT ;  /* 0xffff000026267812 */ /* 0x000fe200078ec0ff */
[----:B------:R-:W-:Y:S01]  /*8440*/  FFMA.FTZ R20, R33, R13, R20 ;  /* 0x0000000d21147223 */ /* 0x000fe20000010014 */
[----:B------:R-:W-:Y:S01]  /*8450*/  LOP3.LUT R7, R7, 0xffff0000, RZ, 0xc0, !PT ;  /* 0xffff000007077812 */ /* 0x000fe200078ec0ff */
[-C--:B------:R-:W-:Y:S01]  /*8460*/  FMUL.FTZ R13, R26, R24.reuse ;  /* 0x000000181a0d7220 */ /* 0x080fe20000410000 */
[----:B------:R-:W-:Y:S01]  /*8470*/  FMUL.FTZ R33, R0, R24 ;  /* 0x0000001800217220 */ /* 0x000fe20000410000 */
[----:B------:R-:W-:Y:S01]  /*8480*/  LOP3.LUT R41, R41, 0xffff0000, RZ, 0xc0, !PT ;  /* 0xffff000029297812 */ /* 0x000fe200078ec0ff */
[-C--:B------:R-:W-:Y:S01]  /*8490*/  FMUL.FTZ R21, R42, R6.reuse ;  /* 0x000000062a157220 */ /* 0x080fe20000410000 */
[----:B------:R-:W-:Y:S01]  /*84a0*/  LOP3.LUT R37, R37, 0xffff0000, RZ, 0xc0, !PT ;  /* 0xffff000025257812 */ /* 0x000fe200078ec0ff */
[----:B------:R-:W-:Y:S01]  /*84b0*/  FMUL.FTZ R29, R38, R6 ;  /* 0x00000006261d7220 */ /* 0x000fe20000410000 */
[----:B------:R-:W-:Y:S01]  /*84c0*/  LOP3.LUT R43, R43, 0xffff0000, RZ, 0xc0, !PT ;  /* 0xffff00002b2b7812 */ /* 0x000fe200078ec0ff */
[-C--:B------:R-:W-:Y:S01]  /*84d0*/  FFMA.FTZ R13, R0, R14.reuse, -R13 ;  /* 0x0000000e000d7223 */ /* 0x080fe2000001080d */
[----:B------:R-:W-:Y:S01]  /*84e0*/  LOP3.LUT R39, R39, 0xffff0000, RZ, 0xc0, !PT ;  /* 0xffff000027277812 */ /* 0x000fe200078ec0ff */
[----:B------:R-:W-:Y:S01]  /*84f0*/  FFMA.FTZ R33, R26, R14, R33 ;  /* 0x0000000e1a217223 */ /* 0x000fe20000010021 */
[-C--:B------:R-:W-:Y:S01]  /*8500*/  FMUL.FTZ R0, R41, R5.reuse ;  /* 0x0000000529007220 */ /* 0x080fe20000410000 */
[----:B------:R-:W-:Y:S01]  /*8510*/  FMUL.FTZ R6, R37, R5 ;  /* 0x0000000525067220 */ /* 0x000fe20000410000 */
[-C--:B------:R-:W-:Y:S01]  /*8520*/  FMUL.FTZ R14, R43, R7.reuse ;  /* 0x000000072b0e7220 */ /* 0x080fe20000410000 */
[----:B------:R-:W-:Y:S01]  /*8530*/  FMUL.FTZ R24, R39, R7 ;  /* 0x0000000727187220 */ /* 0x000fe20000410000 */
[-C--:B------:R-:W-:Y:S01]  /*8540*/  FFMA.FTZ R21, R38, R10.reuse, -R21 ;  /* 0x0000000a26157223 */ /* 0x080fe20000010815 */
[----:B------:R-:W-:Y:S01]  /*8550*/  FFMA.FTZ R29, R42, R10, R29 ;  /* 0x0000000a2a1d7223 */ /* 0x000fe2000001001d */
[-C--:B------:R-:W-:Y:S01]  /*8560*/  FFMA.FTZ R0, R37, R9.reuse, -R0 ;  /* 0x0000000925007223 */ /* 0x080fe20000010800 */
[----:B------:R-:W-:Y:S01]  /*8570*/  FFMA.FTZ R10, R41, R9, R6 ;  /* 0x00000009290a7223 */ /* 0x000fe20000010006 */
[-C--:B------:R-:W-:Y:S01]  /*8580*/  FFMA.FTZ R14, R39, R11.reuse, -R14 ;  /* 0x0000000b270e7223 */ /* 0x080fe2000001080e */
[----:B------:R-:W-:Y:S01]  /*8590*/  FFMA.FTZ R24, R43, R11, R24 ;  /* 0x0000000b2b187223 */ /* 0x000fe20000010018 */
[----:B------:R-:W-:-:S02]  /*85a0*/  F2FP.BF16.F32.PACK_AB R30, R29, R20 ;  /* 0x000000141d1e723e */ /* 0x000fc400000010ff */
[----:B------:R-:W-:Y:S02]  /*85b0*/  F2FP.BF16.F32.PACK_AB R6, R21, R12 ;  /* 0x0000000c1506723e */ /* 0x000fe400000010ff */
[----:B------:R-:W-:Y:S02]  /*85c0*/  F2FP.BF16.F32.PACK_AB R4, R4, R25 ;  /* 0x000000190404723e */ /* 0x000fe400000010ff */
[----:B------:R-:W-:Y:S02]  /*85d0*/  F2FP.BF16.F32.PACK_AB R5, R0, R27 ;  /* 0x0000001b0005723e */ /* 0x000fe400000010ff */
[----:B------:R-:W-:Y:S02]  /*85e0*/  F2FP.BF16.F32.PACK_AB R29, R10, R31 ;  /* 0x0000001f0a1d723e */ /* 0x000fe400000010ff */
[----:B------:R-:W-:Y:S02]  /*85f0*/  F2FP.BF16.F32.PACK_AB R7, R14, R13 ;  /* 0x0000000d0e07723e */ /* 0x000fe400000010ff */
[----:B------:R-:W-:-:S02]  /*8600*/  F2FP.BF16.F32.PACK_AB R28, R8, R15 ;  /* 0x0000000f081c723e */ /* 0x000fc400000010ff */
[----:B------:R-:W-:Y:S01]  /*8610*/  F2FP.BF16.F32.PACK_AB R31, R24, R33 ;  /* 0x00000021181f723e */ /* 0x000fe200000010ff */
[----:B------:R4:W-:Y:S04]  /*8620*/  STS.128 [R207+0x20400], R4 ;  /* 0x02040004cf007388 */ /* 0x0009e80000000c00 */
[----:B------:R4:W-:Y:S02]  /*8630*/  STS.128 [R3+0x20400], R28 ;  /* 0x0204001c03007388 */ /* 0x0009e40000000c00 */
.L_x_525:
[----:B------:R-:W-:Y:S05]  /*8640*/  BSYNC B0 ;  /* 0x0000000000007941 */ /* 0x000fea0003800000 */
.L_x_511:
[----:B------:R-:W-:Y:S01]  /*8650*/  @!PT LDS RZ, [RZ] ;  /* 0x00000000fffff984 */ /* 0x000fe20000000800 */
[----:B------:R-:W-:Y:S01]  /*8660*/  @!PT LDS RZ, [RZ] ;  /* 0x00000000fffff984 */ /* 0x000fe20000000800 */
[----:B------:R-:W-:Y:S01]  /*8670*/  @!PT LDS RZ, [RZ] ;  /* 0x00000000fffff984 */ /* 0x000fe20000000800 */
[----:B------:R-:W-:Y:S01]  /*8680*/  @!PT LDS RZ, [RZ] ;  /* 0x00000000fffff984 */ /* 0x000fe20000000800 */
[----:B------:R5:W-:Y:S06]  /*8690*/  MEMBAR.ALL.CTA ;  /* 0x0000000000007992 */ /* 0x000bec0000008000 */
[----:B-----5:R-:W5:Y:S01]  /*86a0*/  FENCE.VIEW.ASYNC.S ;  /* 0x00000000000073c6 */ /* 0x020f620000000000 */
[----:B------:R-:W-:Y:S05]  /*86b0*/  WARPSYNC.ALL ;  /* 0x0000000000007948 */ /* 0x000fea0003800000 */
[----:B-----5:R-:W-:Y:S06]  /*86c0*/  BAR.SYNC.DEFER_BLOCKING 0xd, 0x80 ;  /* 0x0342000000007b1d */ /* 0x020fec0000010000 */
.L_x_508:
[----:B------:R-:W-:-:S13]  /*86d0*/  ISETP.NE.AND P0, PT, R184, 0x3, PT ;  /* 0x00000003b800780c */ /* 0x000fda0003f05270 */
[----:B------:R-:W-:Y:S05]  /*86e0*/  @!P0 BRA `(.L_x_536) ;  /* 0x0000000000048947 */ /* 0x000fea0003800000 */
[----:B------:R-:W-:Y:S01]  /*86f0*/  BPT.TRAP 0x1 ;  /* 0x000000040000795c */ /* 0x000fe20000300000 */
.L_x_536:
[----:B---3--:R-:W-:Y:S01]  /*8700*/  IMAD R15, R18, 0x8, R2 ;  /* 0x00000008120f7824 */ /* 0x008fe200078e0202 */
[----:B------:R-:W-:-:S04]  /*8710*/  SHF.L.U32 R58, R23, 0x1f, RZ ;  /* 0x0000001f173a7819 */ /* 0x000fc800000006ff */
[----:B------:R3:W0:Y:S01]  /*8720*/  SYNCS.PHASECHK.TRANS64.TRYWAIT P1, [R15+URZ+0x28c30], R58 ;  /* 0x028c303a0f0075a7 */ /* 0x000622000802017f */
[----:B------:R-:W-:Y:S05]  /*8730*/  @!P0 BRA `(.L_x_537) ;  /* 0x0000000000048947 */ /* 0x000fea0003800000 */
[----:B------:R-:W-:Y:S01]  /*8740*/  BPT.TRAP 0x1 ;  /* 0x000000040000795c */ /* 0x000fe20000300000 */
.L_x_537:
[C---:B--2---:R-:W-:Y:S01]  /*8750*/  IADD3 R0, R2.reuse, 0x22400, RZ ;  /* 0x0002240002007810 */ /* 0x044fe20007ffe0ff */
[----:B01--4-:R-:W-:-:S03]  /*8760*/  VIADD R3, R2, 0x20400 ;  /* 0x0002040002037836 */ /* 0x013fc60000000000 */
[----:B------:R-:W-:Y:S02]  /*8770*/  SHF.R.U32.HI R0, RZ, 0x4, R0 ;  /* 0x00000004ff007819 */ /* 0x000fe40000011600 */
[----:B------:R-:W-:Y:S02]  /*8780*/  SHF.R.U32.HI R3, RZ, 0x4, R3 ;  /* 0x00000004ff037819 */ /* 0x000fe40000011603 */
[----:B------:R-:W-:Y:S02]  /*8790*/  LOP3.LUT R0, R0, 0x3fff, RZ, 0xc0, !PT ;  /* 0x00003fff00007812 */ /* 0x000fe400078ec0ff */
[----:B------:R-:W-:Y:S02]  /*87a0*/  LOP3.LUT R3, R3, 0x3fff, RZ, 0xc0, !PT ;  /* 0x00003fff03037812 */ /* 0x000fe400078ec0ff */
[----:B------:R-:W-:Y:S01]  /*87b0*/  LOP3.LUT R0, R0, 0x10000, RZ, 0xfc, !PT ;  /* 0x0001000000007812 */ /* 0x000fe200078efcff */
[----:B------:R-:W-:Y:S06]  /*87c0*/  @P1 BRA `(.L_x_538) ;  /* 0x0000000000081947 */ /* 0x000fec0003800000 */
[----:B------:R-:W0:Y:S02]  /*87d0*/  SYNCS.PHASECHK.TRANS64.TRYWAIT P1, [R15+URZ+0x28c30], R58 ;  /* 0x028c303a0f0075a7 */ /* 0x000e24000802017f */
[----:B0-----:R-:W-:Y:S05]  /*87e0*/  @!P1 BRA `(.L_x_539) ;  /* 0x000000cc00549947 */ /* 0x001fea0003800000 */
.L_x_538:
[----:B------:R-:W-:Y:S01]  /*87f0*/  IMAD R10, R18, 0x200, R0 ;  /* 0x00000200120a7824 */ /* 0x000fe200078e0200 */
[----:B------:R-:W-:Y:S01]  /*8800*/  LOP3.LUT R4, R3, 0x10000, RZ, 0xfc, !PT ;  /* 0x0001000003047812 */ /* 0x000fe200078efcff */
[----:B------:R-:W-:Y:S01]  /*8810*/  IMAD.MOV.U32 R5, RZ, RZ, 0x40000040 ;  /* 0x40000040ff057424 */ /* 0x000fe200078e00ff */
[----:B------:R-:W-:Y:S05]  /*8820*/  WARPSYNC.ALL ;  /* 0x0000000000007948 */ /* 0x000fea0003800000 */
[----:B------:R-:W-:Y:S01]  /*8830*/  IMAD.MOV.U32 R11, RZ, RZ, 0x40000040 ;  /* 0x40000040ff0b7424 */ /* 0x000fe200078e00ff */
[C---:B------:R-:W-:Y:S01]  /*8840*/  R2UR UR4, R4.reuse ;  /* 0x00000000040472ca */ /* 0x040fe200000e0000 */
[----:B-----5:R-:W-:Y:S01]  /*8850*/  WARPGROUP.ARRIVE ;  /* 0x00000000000079c5 */ /* 0x020fe20000000000 */
[----:B------:R-:W-:Y:S01]  /*8860*/  R2UR UR5, R5 ;  /* 0x00000000050572ca */ /* 0x000fe200000e0000 */
[----:B------:R-:W-:Y:S01]  /*8870*/  VIADD R8, R4, 0x2 ;  /* 0x0000000204087836 */ /* 0x000fe20000000000 */
[C---:B------:R-:W-:Y:S01]  /*8880*/  R2UR UR6, R10.reuse ;  /* 0x000000000a0672ca */ /* 0x040fe200000e0000 */
[C---:B------:R-:W-:Y:S01]  /*8890*/  VIADD R6, R10.reuse, 0x2 ;  /* 0x000000020a067836 */ /* 0x040fe20000000000 */
[----:B------:R-:W-:Y:S01]  /*88a0*/  R2UR UR7, R11 ;  /* 0x000000000b0772ca */ /* 0x000fe200000e0000 */
[----:B------:R-:W-:Y:S01]  /*88b0*/  IMAD.MOV.U32 R7, RZ, RZ, 0x40000040 ;  /* 0x40000040ff077424 */ /* 0x000fe200078e00ff */
[----:B------:R-:W-:Y:S01]  /*88c0*/  MOV R9, 0x40000040 ;  /* 0x4000004000097802 */ /* 0x000fe20000000f00 */
[C---:B------:R-:W-:Y:S01]  /*88d0*/  VIADD R12, R10.reuse, 0x4 ;  /* 0x000000040a0c7836 */ /* 0x040fe20000000000 */
[----:B------:R-:W-:Y:S01]  /*88e0*/  IADD3 R10, R10, 0x6, RZ ;  /* 0x000000060a0a7810 */ /* 0x000fe20007ffe0ff */
[----:B------:R-:W-:Y:S01]  /*88f0*/  IMAD.MOV.U32 R13, RZ, RZ, 0x40000040 ;  /* 0x40000040ff0d7424 */ /* 0x000fe200078e00ff */
[----:B------:R-:W1:Y:S01]  /*8900*/  S2R R60, SR_TID.X ;  /* 0x00000000003c7919 */ /* 0x000e620000002100 */
[----:B------:R-:W-:-:S02]  /*8910*/  IMAD.MOV.U32 R5, RZ, RZ, 0x40000040 ;  /* 0x40000040ff057424 */ /* 0x000fc400078e00ff */
[----:B------:R-:W-:Y:S02]  /*8920*/  IMAD.MOV.U32 R11, RZ, RZ, 0x40000040 ;  /* 0x40000040ff0b7424 */ /* 0x000fe400078e00ff */
[----:B------:R-:W-:Y:S02]  /*8930*/  IMAD R3, R182, -0x40, R168 ;  /* 0xffffffc0b6037824 */ /* 0x000fe400078e02a8 */
[----:B------:R-:W-:Y:S01]  /*8940*/  HGMMA.64x64x16.F32.BF16 R24, gdesc[UR4], RZ, !UPT, gsb0 ;  /* 0x00e00000041879f0 */ /* 0x000fe2000c0018ff */
[----:B------:R-:W-:Y:S02]  /*8950*/  R2UR UR4, R8 ;  /* 0x00000000080472ca */ /* 0x000fe400000e0000 */
[----:B------:R-:W-:Y:S02]  /*8960*/  R2UR UR5, R9 ;  /* 0x00000000090572ca */ /* 0x000fe400000e0000 */
[----:B------:R-:W-:Y:S01]  /*8970*/  R2UR UR6, R6 ;  /* 0x00000000060672ca */ /* 0x000fe200000e0000 */
[----:B------:R-:W-:Y:S01]  /*8980*/  VIADD R6, R4, 0x4 ;  /* 0x0000000404067836 */ /* 0x000fe20000000000 */
[----:B------:R-:W-:Y:S01]  /*8990*/  R2UR UR7, R7 ;  /* 0x00000000070772ca */ /* 0x000fe200000e0000 */
[----:B------:R-:W-:Y:S01]  /*89a0*/  IMAD.MOV.U32 R7, RZ, RZ, 0x40000040 ;  /* 0x40000040ff077424 */ /* 0x000fe200078e00ff */
[----:B------:R-:W-:Y:S01]  /*89b0*/  IADD3 R3, -R190, 0x40, R3 ;  /* 0x00000040be037810 */ /* 0x000fe20007ffe103 */
[----:B------:R-:W-:-:S03]  /*89c0*/  VIADD R4, R4, 0x6 ;  /* 0x0000000604047836 */ /* 0x000fc60000000000 */
[C---:B------:R-:W-:Y:S02]  /*89d0*/  ISETP.GT.AND P1, PT, R3.reuse, RZ, PT ;  /* 0x000000ff0300720c */ /* 0x040fe40003f24270 */
[C---:B------:R-:W-:Y:S02]  /*89e0*/  ISETP.GT.AND P2, PT, R3.reuse, 0x1, PT ;  /* 0x000000010300780c */ /* 0x040fe40003f44270 */
[C---:B------:R-:W-:Y:S02]  /*89f0*/  ISETP.GT.AND P3, PT, R3.reuse, 0x8, PT ;  /* 0x000000080300780c */ /* 0x040fe40003f64270 */
[C---:B------:R-:W-:Y:S02]  /*8a00*/  ISETP.GT.AND P4, PT, R3.reuse, 0x9, PT ;  /* 0x000000090300780c */ /* 0x040fe40003f84270 */
[C---:B------:R-:W-:Y:S02]  /*8a10*/  ISETP.GT.AND P5, PT, R3.reuse, 0x10, PT ;  /* 0x000000100300780c */ /* 0x040fe40003fa4270 */
[----:B------:R-:W-:-:S02]  /*8a20*/  ISETP.GT.AND P6, PT, R3, 0x11, PT ;  /* 0x000000110300780c */ /* 0x000fc40003fc4270 */
[----:B-1----:R-:W-:Y:S01]  /*8a30*/  LOP3.LUT R60, R60, 0x7f, RZ, 0xc0, !PT ;  /* 0x0000007f3c3c7812 */ /* 0x002fe200078ec0ff */
[----:B------:R-:W-:Y:S02]  /*8a40*/  WARPGROUP.DEPBAR.LE gsb0, 0x0 ;  /* 0x00008000000079c5 */ /* 0x000fe40000010000 */
[----:B------:R-:W-:-:S06]  /*8a50*/  WARPGROUP.ARRIVE ;  /* 0x00000000000079c5 */ /* 0x000fcc0000000000 */
[----:B------:R-:W-:Y:S01]  /*8a60*/  HGMMA.64x64x16.F32.BF16 R24, gdesc[UR4], R24, gsb0 ;  /* 0x00e00000041879f0 */ /* 0x000fe20008001818 */
[----:B------:R-:W-:Y:S02]  /*8a70*/  R2UR UR4, R6 ;  /* 0x00000000060472ca */ /* 0x000fe400000e0000 */
[----:B------:R-:W-:Y:S02]  /*8a80*/  R2UR UR5, R7 ;  /* 0x00000000070572ca */ /* 0x000fe400000e0000 */
[----:B------:R-:W-:Y:S02]  /*8a90*/  R2UR UR6, R12 ;  /* 0x000000000c0672ca */ /* 0x000fe400000e0000 */
[----:B------:R-:W-:Y:S01]  /*8aa0*/  R2UR UR7, R13 ;  /* 0x000000000d0772ca */ /* 0x000fe200000e0000 */
[----:B------:R-:W-:Y:S02]  /*8ab0*/  WARPGROUP.DEPBAR.LE gsb0, 0x0 ;  /* 0x00008000000079c5 */ /* 0x000fe40000010000 */
[----:B------:R-:W-:-:S10]  /*8ac0*/  WARPGROUP.ARRIVE ;  /* 0x00000000000079c5 */ /* 0x000fd40000000000 */
        /* <DEDUP_REMOVED lines=8> */
[----:B------:R-:W-:Y:S01]  /*8b50*/  ULDC UR4, c[0x0][0x9d8] ;  /* 0x0002760000047ab9 */ /* 0x000fe20000000800 */
[----:B------:R-:W-:Y:S01]  /*8b60*/  ULDC UR5, c[0x0][0x988] ;  /* 0x0002620000057ab9 */ /* 0x000fe20000000800 */
        /* <DEDUP_REMOVED lines=40> */
[----:B----4-:R-:W-:Y:S01]  /*8df0*/  FSEL R57, R28, -INF , P3 ;  /* 0xff8000001c397808 */ /* 0x010fe20001800000 */
[----:B------:R-:W-:-:S03]  /*8e00*/  FMUL.FTZ R55, R55, UR4 ;  /* 0x0000000437377c20 */ /* 0x000fc60008410000 */
[----:B------:R-:W-:-:S03]  /*8e10*/  FMNMX.FTZ R10, R57, R10, !PT ;  /* 0x0000000a390a7209 */ /* 0x000fc60007810000 */
[----:B------:R-:W4:Y:S01]  /*8e20*/  MUFU.TANH R26, R26 ;  /* 0x0000001a001a7308 */ /* 0x000f220000002400 */
[----:B-1----:R-:W-:-:S04]  /*8e30*/  FSEL R29, R29, -INF , P4 ;  /* 0xff8000001d1d7808 */ /* 0x002fc80002000000 */
[----:B------:R-:W-:-:S03]  /*8e40*/  FMNMX.FTZ R10, R29, R10, !PT ;  /* 0x0000000a1d0a7209 */ /* 0x000fc60007810000 */
[----:B------:R-:W1:Y:S01]  /*8e50*/  MUFU.TANH R33, R33 ;  /* 0x0000002100217308 */ /* 0x000e620000002400 */
[----:B--2---:R-:W-:-:S04]  /*8e60*/  FSEL R59, R32, -INF , P5 ;  /* 0xff800000203b7808 */ /* 0x004fc80002800000 */
[----:B------:R-:W-:-:S03]  /*8e70*/  FMNMX.FTZ R10, R59, R10, !PT ;  /* 0x0000000a3b0a7209 */ /* 0x000fc60007810000 */
[----:B------:R-:W2:Y:S01]  /*8e80*/  MUFU.TANH R27, R27 ;  /* 0x0000001b001b7308 */ /* 0x000ea20000002400 */
[----:B----4-:R-:W-:Y:S02]  /*8e90*/  FSEL R13, R26, -INF , P1 ;  /* 0xff8000001a0d7808 */ /* 0x010fe40000800000 */
[----:B------:R-:W-:-:S05]  /*8ea0*/  ISETP.GT.AND P1, PT, R3, 0x18, PT ;  /* 0x000000180300780c */ /* 0x000fca0003f24270 */
[----:B------:R-:W4:Y:S01]  /*8eb0*/  MUFU.TANH R36, R36 ;  /* 0x0000002400247308 */ /* 0x000f220000002400 */
[----:B-1----:R-:W-:-:S04]  /*8ec0*/  FSEL R61, R33, -INF , P6 ;  /* 0xff800000213d7808 */ /* 0x002fc80003000000 */
[----:B------:R-:W-:-:S03]  /*8ed0*/  FMNMX.FTZ R10, R61, R10, !PT ;  /* 0x0000000a3d0a7209 */ /* 0x000fc60007810000 */
[----:B------:R-:W1:Y:S01]  /*8ee0*/  MUFU.TANH R30, R30 ;  /* 0x0000001e001e7308 */ /* 0x000e620000002400 */
[----:B--2---:R-:W-:Y:S02]  /*8ef0*/  FSEL R27, R27, -INF , P2 ;  /* 0xff8000001b1b7808 */ /* 0x004fe40001000000 */
[----:B------:R-:W-:-:S05]  /*8f00*/  ISETP.GT.AND P2, PT, R3, 0x19, PT ;  /* 0x000000190300780c */ /* 0x000fca0003f44270 */
[----:B------:R-:W2:Y:S01]  /*8f10*/  MUFU.TANH R37, R37 ;  /* 0x0000002500257308 */ /* 0x000ea20000002400 */
[----:B----4-:R-:W-:-:S04]  /*8f20*/  FSEL R63, R36, -INF , P1 ;  /* 0xff800000243f7808 */ /* 0x010fc80000800000 */
[----:B------:R-:W-:-:S03]  /*8f30*/  FMNMX.FTZ R10, R63, R10, !PT ;  /* 0x0000000a3f0a7209 */ /* 0x000fc60007810000 */
[----:B------:R-:W4:Y:S01]  /*8f40*/  MUFU.TANH R31, R31 ;  /* 0x0000001f001f7308 */ /* 0x000f220000002400 */
[----:B-1----:R-:W-:Y:S02]  /*8f50*/  FSEL R21, R30, -INF , P3 ;  /* 0xff8000001e157808 */ /* 0x002fe40001800000 */
[----:B------:R-:W-:-:S05]  /*8f60*/  ISETP.GT.AND P3, PT, R3, 0x20, PT ;  /* 0x000000200300780c */ /* 0x000fca0003f64270 */
        /* <DEDUP_REMOVED lines=42> */
[----:B------:R-:W-:Y:S01]  /*9210*/  MUFU.TANH R46, R46 ;  /* 0x0000002e002e7308 */ /* 0x000fe20000002400 */
[----:B-1----:R-:W-:-:S04]  /*9220*/  FSEL R79, R52, -INF , P3 ;  /* 0xff800000344f7808 */ /* 0x002fc80001800000 */
[----:B------:R-:W-:-:S03]  /*9230*/  FMNMX.FTZ R10, R79, R10, !PT ;  /* 0x0000000a4f0a7209 */ /* 0x000fc60007810000 */
[----:B------:R-:W1:Y:S01]  /*9240*/  MUFU.TANH R47, R47 ;  /* 0x0000002f002f7308 */ /* 0x000e620000002400 */
[----:B--2---:R-:W-:-:S04]  /*9250*/  FSEL R81, R53, -INF , P4 ;  /* 0xff80000035517808 */ /* 0x004fc80002000000 */
[----:B------:R-:W-:-:S03]  /*9260*/  FMNMX.FTZ R3, R81, R10, !PT ;  /* 0x0000000a51037209 */ /* 0x000fc60007810000 */
[----:B------:R-:W2:Y:S02]  /*9270*/  MUFU.TANH R50, R50 ;  /* 0x0000003200327308 */ /* 0x000ea40000002400 */
[----:B------:R-:W4:Y:S06]  /*9280*/  SHFL.BFLY PT, R10, R3, 0x2, 0x1f ;  /* 0x0c401f00030a7f89 */ /* 0x000f2c00000e0000 */
[----:B------:R-:W0:Y:S01]  /*9290*/  MUFU.TANH R51, R51 ;  /* 0x0000003300337308 */ /* 0x000e220000002400 */
[----:B-1----:R-:W-:-:S07]  /*92a0*/  FSEL R47, R47, -INF , P6 ;  /* 0xff8000002f2f7808 */ /* 0x002fce0003000000 */
[----:B------:R-:W1:Y:S01]  /*92b0*/  MUFU.TANH R54, R54 ;  /* 0x0000003600367308 */ /* 0x000e620000002400 */
[----:B--2---:R-:W-:-:S07]  /*92c0*/  FSEL R49, R50, -INF , P1 ;  /* 0xff80000032317808 */ /* 0x004fce0000800000 */
[----:B------:R-:W2:Y:S01]  /*92d0*/  MUFU.TANH R55, R55 ;  /* 0x0000003700377308 */ /* 0x000ea20000002400 */
[----:B0-----:R-:W-:Y:S02]  /*92e0*/  FSEL R51, R51, -INF , P2 ;  /* 0xff80000033337808 */ /* 0x001fe40001000000 */
[----:B----4-:R-:W-:Y:S02]  /*92f0*/  FMNMX.FTZ R14, R3, R10, !PT ;  /* 0x0000000a030e7209 */ /* 0x010fe40007810000 */
[----:B------:R-:W-:-:S03]  /*9300*/  FMNMX.FTZ R10, R13, R27, !PT ;  /* 0x0000001b0d0a7209 */ /* 0x000fc60007810000 */
[----:B------:R-:W0:Y:S01]  /*9310*/  SHFL.BFLY PT, R45, R14, 0x1, 0x1f ;  /* 0x0c201f000e2d7f89 */ /* 0x000e2200000e0000 */
[----:B------:R-:W-:Y:S02]  /*9320*/  FMNMX.FTZ R10, R21, R10, !PT ;  /* 0x0000000a150a7209 */ /* 0x000fe40007810000 */
[----:B-1----:R-:W-:Y:S02]  /*9330*/  FSEL R53, R54, -INF , P3 ;  /* 0xff80000036357808 */ /* 0x002fe40001800000 */
[----:B------:R-:W-:-:S04]  /*9340*/  FMNMX.FTZ R10, R31, R10, !PT ;  /* 0x0000000a1f0a7209 */ /* 0x000fc80007810000 */
[----:B------:R-:W-:Y:S02]  /*9350*/  FMNMX.FTZ R10, R33, R10, !PT ;  /* 0x0000000a210a7209 */ /* 0x000fe40007810000 */
[----:B--2---:R-:W-:Y:S02]  /*9360*/  FSEL R55, R55, -INF , P4 ;  /* 0xff80000037377808 */ /* 0x004fe40002000000 */
[----:B------:R-:W-:-:S04]  /*9370*/  FMNMX.FTZ R10, R35, R10, !PT ;  /* 0x0000000a230a7209 */ /* 0x000fc80007810000 */
[----:B------:R-:W-:Y:S01]  /*9380*/  FMNMX.FTZ R12, R37, R10, !PT ;  /* 0x0000000a250c7209 */ /* 0x000fe20007810000 */
[----:B------:R-:W-:-:S03]  /*9390*/  IMAD.U32 R10, RZ, RZ, UR5 ;  /* 0x00000005ff0a7e24 */ /* 0x000fc6000f8e00ff */
[----:B------:R-:W-:Y:S02]  /*93a0*/  FMNMX.FTZ R12, R39, R12, !PT ;  /* 0x0000000c270c7209 */ /* 0x000fe40007810000 */
[----:B0-----:R-:W-:Y:S02]  /*93b0*/  FMNMX.FTZ R3, R14, R45, !PT ;  /* 0x0000002d0e037209 */ /* 0x001fe40007810000 */
[----:B------:R-:W-:Y:S02]  /*93c0*/  FMNMX.FTZ R12, R41, R12, !PT ;  /* 0x0000000c290c7209 */ /* 0x000fe40007810000 */
[----:B------:R-:W-:Y:S01]  /*93d0*/  FSEL R45, R46, -INF , P5 ;  /* 0xff8000002e2d7808 */ /* 0x000fe20002800000 */
[----:B------:R-:W-:Y:S01]  /*93e0*/  FMUL.FTZ R14, R3, R10 ;  /* 0x0000000a030e7220 */ /* 0x000fe20000410000 */
[----:B------:R-:W-:Y:S02]  /*93f0*/  FMNMX.FTZ R12, R43, R12, !PT ;  /* 0x0000000c2b0c7209 */ /* 0x000fe40007810000 */
[----:B------:R-:W-:-:S02]  /*9400*/  FSETP.NEU.FTZ.AND P5, PT, R3, -INF , PT ;  /* 0xff8000000300780b */ /* 0x000fc40003fbd000 */
[----:B------:R-:W-:Y:S02]  /*9410*/  FMNMX.FTZ R12, R45, R12, !PT ;  /* 0x0000000c2d0c7209 */ /* 0x000fe40007810000 */
[----:B------:R-:W-:Y:S02]  /*9420*/  FSEL R20, R14, RZ, P5 ;  /* 0x000000ff0e147208 */ /* 0x000fe40002800000 */
[----:B------:R-:W-:-:S03]  /*9430*/  FMNMX.FTZ R12, R47, R12, !PT ;  /* 0x0000000c2f0c7209 */ /* 0x000fc60007810000 */
[--C-:B------:R-:W-:Y:S01]  /*9440*/  FFMA.FTZ R11, R11, R10, -R20.reuse ;  /* 0x0000000a0b0b7223 */ /* 0x100fe20000010814 */
[----:B------:R-:W-:Y:S01]  /*9450*/  FMNMX.FTZ R12, R49, R12, !PT ;  /* 0x0000000c310c7209 */ /* 0x000fe20007810000 */
[-CC-:B------:R-:W-:Y:S01]  /*9460*/  FFMA.FTZ R25, R25, R10.reuse, -R20.reuse ;  /* 0x0000000a19197223 */ /* 0x180fe20000010814 */
[--C-:B------:R-:W-:Y:S01]  /*9470*/  FFMA.FTZ R57, R57, R10, -R20.reuse ;  /* 0x0000000a39397223 */ /* 0x100fe20000010814 */
[----:B------:R0:W-:Y:S01]  /*9480*/  MUFU.EX2 R152, R11 ;  /* 0x0000000b00987308 */ /* 0x0001e20000000800 */
[----:B------:R-:W-:Y:S01]  /*9490*/  FMNMX.FTZ R12, R51, R12, !PT ;  /* 0x0000000c330c7209 */ /* 0x000fe20007810000 */
[-CC-:B------:R-:W-:Y:S01]  /*94a0*/  FFMA.FTZ R29, R29, R10.reuse, -R20.reuse ;  /* 0x0000000a1d1d7223 */ /* 0x180fe20000010814 */
[-CC-:B------:R-:W-:Y:S01]  /*94b0*/  FFMA.FTZ R59, R59, R10.reuse, -R20.reuse ;  /* 0x0000000a3b3b7223 */ /* 0x180fe20000010814 */
[--C-:B------:R-:W-:Y:S01]  /*94c0*/  FFMA.FTZ R61, R61, R10, -R20.reuse ;  /* 0x0000000a3d3d7223 */ /* 0x100fe20000010814 */
[----:B------:R-:W-:Y:S01]  /*94d0*/  FMNMX.FTZ R12, R53, R12, !PT ;  /* 0x0000000c350c7209 */ /* 0x000fe20007810000 */
[-CC-:B------:R-:W-:Y:S01]  /*94e0*/  FFMA.FTZ R63, R63, R10.reuse, -R20.reuse ;  /* 0x0000000a3f3f7223 */ /* 0x180fe20000010814 */
[--C-:B------:R-:W-:Y:S01]  /*94f0*/  FFMA.FTZ R65, R65, R10, -R20.reuse ;  /* 0x0000000a41417223 */ /* 0x100fe20000010814 */
[----:B------:R-:W1:Y:S01]  /*9500*/  MUFU.EX2 R25, R25 ;  /* 0x0000001900197308 */ /* 0x000e620000000800 */
[----:B------:R-:W-:Y:S01]  /*9510*/  FMNMX.FTZ R12, R55, R12, !PT ;  /* 0x0000000c370c7209 */ /* 0x000fe20007810000 */
[-CC-:B------:R-:W-:Y:S01]  /*9520*/  FFMA.FTZ R67, R67, R10.reuse, -R20.reuse ;  /* 0x0000000a43437223 */ /* 0x180fe20000010814 */
[-CC-:B------:R-:W-:Y:S01]  /*9530*/  FFMA.FTZ R69, R69, R10.reuse, -R20.reuse ;  /* 0x0000000a45457223 */ /* 0x180fe20000010814 */
[-CC-:B------:R-:W-:Y:S01]  /*9540*/  FFMA.FTZ R71, R71, R10.reuse, -R20.reuse ;  /* 0x0000000a47477223 */ /* 0x180fe20000010814 */
[-CC-:B------:R-:W-:Y:S01]  /*9550*/  FFMA.FTZ R73, R73, R10.reuse, -R20.reuse ;  /* 0x0000000a49497223 */ /* 0x180fe20000010814 */
[----:B0-----:R-:W0:Y:S01]  /*9560*/  SHFL.BFLY PT, R11, R12, 0x2, 0x1f ;  /* 0x0c401f000c0b7f89 */ /* 0x001e2200000e0000 */
[-CC-:B------:R-:W-:Y:S01]  /*9570*/  FFMA.FTZ R75, R75, R10.reuse, -R20.reuse ;  /* 0x0000000a4b4b7223 */ /* 0x180fe20000010814 */
[----:B------:R-:W2:Y:S01]  /*9580*/  MUFU.EX2 R57, R57 ;  /* 0x0000003900397308 */ /* 0x000ea20000000800 */
[-CC-:B------:R-:W-:Y:S01]  /*9590*/  FFMA.FTZ R77, R77, R10.reuse, -R20.reuse ;  /* 0x0000000a4d4d7223 */ /* 0x180fe20000010814 */
[-CC-:B------:R-:W-:Y:S01]  /*95a0*/  FFMA.FTZ R79, R79, R10.reuse, -R20.reuse ;  /* 0x0000000a4f4f7223 */ /* 0x180fe20000010814 */
[----:B------:R-:W-:-:S05]  /*95b0*/  FFMA.FTZ R20, R81, R10, -R20 ;  /* 0x0000000a51147223 */ /* 0x000fca0000010814 */
[----:B------:R-:W4:Y:S08]  /*95c0*/  MUFU.EX2 R154, R29 ;  /* 0x0000001d009a7308 */ /* 0x000f300000000800 */
[----:B------:R-:W-:Y:S01]  /*95d0*/  MUFU.EX2 R59, R59 ;  /* 0x0000003b003b7308 */ /* 0x000fe20000000800 */
[----:B0-----:R-:W-:-:S07]  /*95e0*/  FMNMX.FTZ R14, R12, R11, !PT ;  /* 0x0000000b0c0e7209 */ /* 0x001fce0007810000 */
[----:B------:R-:W-:Y:S01]  /*95f0*/  MUFU.EX2 R156, R61 ;  /* 0x0000003d009c7308 */ /* 0x000fe20000000800 */
[----:B------:R-:W0:Y:S07]  /*9600*/  SHFL.BFLY PT, R11, R14, 0x1, 0x1f ;  /* 0x0c201f000e0b7f89 */ /* 0x000e2e00000e0000 */
[----:B------:R-:W-:Y:S08]  /*9610*/  MUFU.EX2 R63, R63 ;  /* 0x0000003f003f7308 */ /* 0x000ff00000000800 */
[----:B------:R-:W-:Y:S08]  /*9620*/  MUFU.EX2 R158, R65 ;  /* 0x00000041009e7308 */ /* 0x000ff00000000800 */
[----:B------:R-:W-:Y:S01]  /*9630*/  MUFU.EX2 R67, R67 ;  /* 0x0000004300437308 */ /* 0x000fe20000000800 */
[----:B0-----:R-:W-:-:S04]  /*9640*/  FMNMX.FTZ R11, R14, R11, !PT ;  /* 0x0000000b0e0b7209 */ /* 0x001fc80007810000 */
[C---:B------:R-:W-:Y:S01]  /*9650*/  FSETP.NEU.FTZ.AND P1, PT, R11.reuse, -INF , PT ;  /* 0xff8000000b00780b */ /* 0x040fe20003f3d000 */
[----:B------:R-:W-:Y:S02]  /*9660*/  FMUL.FTZ R12, R11, R10 ;  /* 0x0000000a0b0c7220 */ /* 0x000fe40000410000 */
[----:B------:R-:W-:Y:S03]  /*9670*/  MUFU.EX2 R160, R69 ;  /* 0x0000004500a07308 */ /* 0x000fe60000000800 */
[----:B------:R-:W-:Y:S01]  /*9680*/  FSEL R24, R12, RZ, P1 ;  /* 0x000000ff0c187208 */ /* 0x000fe20000800000 */
[----:B-1----:R-:W-:Y:S01]  /*9690*/  FADD.FTZ R12, R152, R25 ;  /* 0x00000019980c7221 */ /* 0x002fe20000010000 */
[----:B------:R-:W-:-:S03]  /*96a0*/  ISETP.NE.AND P1, PT, R60, RZ, PT ;  /* 0x000000ff3c00720c */ /* 0x000fc60003f25270 */
[----:B------:R-:W-:Y:S01]  /*96b0*/  MUFU.EX2 R71, R71 ;  /* 0x0000004700477308 */ /* 0x000fe20000000800 */
[-CC-:B------:R-:W-:Y:S01]  /*96c0*/  FFMA.FTZ R13, R13, R10.reuse, -R24.reuse ;  /* 0x0000000a0d0d7223 */ /* 0x180fe20000010818 */
[-CC-:B------:R-:W-:Y:S01]  /*96d0*/  FFMA.FTZ R27, R27, R10.reuse, -R24.reuse ;  /* 0x0000000a1b1b7223 */ /* 0x180fe20000010818 */
[-CC-:B------:R-:W-:Y:S01]  /*96e0*/  FFMA.FTZ R21, R21, R10.reuse, -R24.reuse ;  /* 0x0000000a15157223 */ /* 0x180fe20000010818 */
[-CC-:B------:R-:W-:Y:S01]  /*96f0*/  FFMA.FTZ R31, R31, R10.reuse, -R24.reuse ;  /* 0x0000000a1f1f7223 */ /* 0x180fe20000010818 */
[-CC-:B------:R-:W-:Y:S01]  /*9700*/  FFMA.FTZ R33, R33, R10.reuse, -R24.reuse ;  /* 0x0000000a21217223 */ /* 0x180fe20000010818 */
[-CC-:B------:R-:W-:Y:S01]  /*9710*/  FFMA.FTZ R35, R35, R10.reuse, -R24.reuse ;  /* 0x0000000a23237223 */ /* 0x180fe20000010818 */
[-CC-:B------:R-:W-:Y:S01]  /*9720*/  FFMA.FTZ R37, R37, R10.reuse, -R24.reuse ;  /* 0x0000000a25257223 */ /* 0x180fe20000010818 */
        /* <DEDUP_REMOVED lines=8> */
[----:B------:R2:W0:Y:S01]  /*97b0*/  MUFU.EX2 R26, R27 ;  /* 0x0000001b001a7308 */ /* 0x0004220000000800 */
[-CC-:B------:R-:W-:Y:S01]  /*97c0*/  FFMA.FTZ R53, R53, R10.reuse, -R24.reuse ;  /* 0x0000000a35357223 */ /* 0x180fe20000010818 */
[----:B------:R-:W-:Y:S01]  /*97d0*/  FFMA.FTZ R24, R55, R10, -R24 ;  /* 0x0000000a37187223 */ /* 0x000fe20000010818 */
[----:B------:R-:W-:-:S05]  /*97e0*/  F2FP.BF16.F32.PACK_AB R152, R25, R152 ;  /* 0x000000981998723e */ /* 0x000fca00000010ff */
[----:B------:R-:W1:Y:S01]  /*97f0*/  MUFU.EX2 R21, R21 ;  /* 0x0000001500157308 */ /* 0x000e620000000800 */
[----:B--2---:R-:W-:-:S04]  /*9800*/  FADD.FTZ R27, R57, R12 ;  /* 0x0000000c391b7221 */ /* 0x004fc80000010000 */
[C---:B----4-:R-:W-:Y:S01]  /*9810*/  FADD.FTZ R38, R154.reuse, R27 ;  /* 0x0000001b9a267221 */ /* 0x050fe20000010000 */
[----:B------:R-:W-:Y:S02]  /*9820*/  F2FP.BF16.F32.PACK_AB R154, R154, R57 ;  /* 0x000000399a9a723e */ /* 0x000fe400000010ff */
[----:B------:R-:W2:Y:S01]  /*9830*/  MUFU.EX2 R28, R31 ;  /* 0x0000001f001c7308 */ /* 0x000ea20000000800 */
[----:B0-----:R-:W-:Y:S01]  /*9840*/  FADD.FTZ R12, R13, R26 ;  /* 0x0000001a0d0c7221 */ /* 0x001fe20000010000 */
[----:B------:R-:W-:Y:S01]  /*9850*/  FADD.FTZ R29, R59, R38 ;  /* 0x000000263b1d7221 */ /* 0x000fe20000010000 */
[----:B------:R-:W-:-:S03]  /*9860*/  F2FP.BF16.F32.PACK_AB R153, R26, R13 ;  /* 0x0000000d1a99723e */ /* 0x000fc600000010ff */
[C---:B------:R-:W-:Y:S01]  /*9870*/  FADD.FTZ R42, R156.reuse, R29 ;  /* 0x0000001d9c2a7221 */ /* 0x040fe20000010000 */
[----:B------:R-:W-:Y:S01]  /*9880*/  F2FP.BF16.F32.PACK_AB R156, R156, R59 ;  /* 0x0000003b9c9c723e */ /* 0x000fe200000010ff */
[----:B------:R-:W0:Y:S01]  /*9890*/  MUFU.EX2 R33, R33 ;  /* 0x0000002100217308 */ /* 0x000e220000000800 */
[----:B-1----:R-:W-:Y:S01]  /*98a0*/  FADD.FTZ R27, R21, R12 ;  /* 0x0000000c151b7221 */ /* 0x002fe20000010000 */
[----:B------:R-:W-:Y:S02]  /*98b0*/  @!P1 VIADD R12, R15, 0x28c40 ;  /* 0x00028c400f0c9836 */ /* 0x000fe40000000000 */
[----:B------:R-:W-:-:S03]  /*98c0*/  FADD.FTZ R29, R63, R42 ;  /* 0x0000002a3f1d7221 */ /* 0x000fc60000010000 */
[----:B------:R-:W-:Y:S01]  /*98d0*/  @!P1 PRMT R12, RZ, 0x654, R12 ;  /* 0x00000654ff0c9816 */ /* 0x000fe2000000000c */
[----:B------:R-:W1:Y:S01]  /*98e0*/  MUFU.EX2 R30, R35 ;  /* 0x00000023001e7308 */ /* 0x000e620000000800 */
[C---:B--2---:R-:W-:Y:S01]  /*98f0*/  FADD.FTZ R40, R28.reuse, R27 ;  /* 0x0000001b1c287221 */ /* 0x044fe20000010000 */
[----:B------:R-:W-:Y:S01]  /*9900*/  F2FP.BF16.F32.PACK_AB R155, R28, R21 ;  /* 0x000000151c9b723e */ /* 0x000fe200000010ff */
[----:B------:R1:W-:Y:S01]  /*9910*/  @!P1 SYNCS.ARRIVE.TRANS64.RED.A1T0 RZ, [R12+URZ], RZ ;  /* 0x000000ff0cff99a7 */ /* 0x0003e2000810043f */
[----:B------:R-:W-:Y:S01]  /*9920*/  BAR.SYNC.DEFER_BLOCKING 0xf, 0x100 ;  /* 0x03c4000000007b1d */ /* 0x000fe20000010000 */
[----:B0-----:R-:W-:-:S05]  /*9930*/  FADD.FTZ R27, R33, R40 ;  /* 0x00000028211b7221 */ /* 0x001fca0000010000 */
[----:B------:R-:W0:Y:S01]  /*9940*/  MUFU.EX2 R37, R37 ;  /* 0x0000002500257308 */ /* 0x000e220000000800 */
[C---:B------:R-:W-:Y:S01]  /*9950*/  FADD.FTZ R40, R158.reuse, R29 ;  /* 0x0000001d9e287221 */ /* 0x040fe20000010000 */
[----:B------:R-:W-:-:S03]  /*9960*/  F2FP.BF16.F32.PACK_AB R158, R158, R63 ;  /* 0x0000003f9e9e723e */ /* 0x000fc600000010ff */
[----:B------:R-:W-:Y:S01]  /*9970*/  FADD.FTZ R29, R67, R40 ;  /* 0x00000028431d7221 */ /* 0x000fe20000010000 */
[----:B-1----:R-:W-:Y:S02]  /*9980*/  FADD.FTZ R12, R30, R27 ;  /* 0x0000001b1e0c7221 */ /* 0x002fe40000010000 */
[----:B------:R-:W1:Y:S01]  /*9990*/  MUFU.EX2 R32, R39 ;  /* 0x0000002700207308 */ /* 0x000e620000000800 */
[----:B------:R-:W-:Y:S01]  /*99a0*/  FADD.FTZ R40, R160, R29 ;  /* 0x0000001da0287221 */ /* 0x000fe20000010000 */
[----:B------:R-:W-:Y:S02]  /*99b0*/  F2FP.BF16.F32.PACK_AB R157, R30, R33 ;  /* 0x000000211e9d723e */ /* 0x000fe400000010ff */
[----:B------:R-:W-:-:S04]  /*99c0*/  F2FP.BF16.F32.PACK_AB R160, R160, R67 ;  /* 0x00000043a0a0723e */ /* 0x000fc800000010ff */
[----:B------:R-:W2:Y:S01]  /*99d0*/  MUFU.EX2 R41, R41 ;  /* 0x0000002900297308 */ /* 0x000ea20000000800 */
[----:B0-----:R-:W-:Y:S01]  /*99e0*/  FADD.FTZ R27, R37, R12 ;  /* 0x0000000c251b7221 */ /* 0x001fe20000010000 */
[----:B------:R0:W-:Y:S06]  /*99f0*/  STSM.16.M88.4 [R194+0x26800], R152 ;  /* 0x02680098c2007844 */ /* 0x0001ec0000000200 */
[----:B------:R-:W4:Y:S01]  /*9a00*/  MUFU.EX2 R34, R43 ;  /* 0x0000002b00227308 */ /* 0x000f220000000800 */
[C---:B-1----:R-:W-:Y:S01]  /*9a10*/  FADD.FTZ R12, R32.reuse, R27 ;  /* 0x0000001b200c7221 */ /* 0x042fe20000010000 */
[----:B------:R-:W-:Y:S01]  /*9a20*/  FADD.FTZ R27, R71, R40 ;  /* 0x00000028471b7221 */ /* 0x000fe20000010000 */
[----:B------:R-:W-:-:S05]  /*9a30*/  F2FP.BF16.F32.PACK_AB R159, R32, R37 ;  /* 0x00000025209f723e */ /* 0x000fca00000010ff */
[----:B------:R-:W1:Y:S01]  /*9a40*/  MUFU.EX2 R45, R45 ;  /* 0x0000002d002d7308 */ /* 0x000e620000000800 */
[----:B--2---:R-:W-:Y:S01]  /*9a50*/  FADD.FTZ R25, R41, R12 ;  /* 0x0000000c29197221 */ /* 0x004fe20000010000 */
[----:B------:R0:W-:Y:S06]  /*9a60*/  STSM.16.M88.4 [R195], R156 ;  /* 0x0000009cc3007844 */ /* 0x0001ec0000000200 */
[----:B------:R-:W2:Y:S01]  /*9a70*/  MUFU.EX2 R162, R73 ;  /* 0x0000004900a27308 */ /* 0x000ea20000000800 */
[C---:B----4-:R-:W-:Y:S01]  /*9a80*/  FADD.FTZ R12, R34.reuse, R25 ;  /* 0x00000019220c7221 */ /* 0x050fe20000010000 */
[----:B------:R-:W-:-:S06]  /*9a90*/  F2FP.BF16.F32.PACK_AB R161, R34, R41 ;  /* 0x0000002922a1723e */ /* 0x000fcc00000010ff */
[----:B------:R-:W4:Y:S01]  /*9aa0*/  MUFU.EX2 R36, R47 ;  /* 0x0000002f00247308 */ /* 0x000f220000000800 */
[----:B-1----:R-:W-:-:S07]  /*9ab0*/  FADD.FTZ R13, R45, R12 ;  /* 0x0000000c2d0d7221 */ /* 0x002fce0000010000 */
[----:B------:R-:W-:Y:S01]  /*9ac0*/  MUFU.EX2 R75, R75 ;  /* 0x0000004b004b7308 */ /* 0x000fe20000000800 */
[C---:B--2---:R-:W-:Y:S01]  /*9ad0*/  FADD.FTZ R40, R162.reuse, R27 ;  /* 0x0000001ba2287221 */ /* 0x044fe20000010000 */
[----:B------:R-:W-:-:S06]  /*9ae0*/  F2FP.BF16.F32.PACK_AB R162, R162, R71 ;  /* 0x00000047a2a2723e */ /* 0x000fcc00000010ff */
[----:B------:R-:W1:Y:S01]  /*9af0*/  MUFU.EX2 R14, R77 ;  /* 0x0000004d000e7308 */ /* 0x000e620000000800 */
[C---:B----4-:R-:W-:Y:S01]  /*9b00*/  FADD.FTZ R12, R36.reuse, R13 ;  /* 0x0000000d240c7221 */ /* 0x050fe20000010000 */
[----:B------:R-:W-:-:S05]  /*9b10*/  F2FP.BF16.F32.PACK_AB R163, R36, R45 ;  /* 0x0000002d24a3723e */ /* 0x000fca00000010ff */
[----:B------:R0:W-:Y:S01]  /*9b20*/  STSM.16.M88.4 [R197], R160 ;  /* 0x000000a0c5007844 */ /* 0x0001e20000000200 */
[----:B------:R-:W-:Y:S08]  /*9b30*/  MUFU.EX2 R49, R49 ;  /* 0x0000003100317308 */ /* 0x000ff00000000800 */
[----:B------:R-:W2:Y:S01]  /*9b40*/  MUFU.EX2 R38, R51 ;  /* 0x0000003300267308 */ /* 0x000ea20000000800 */
[----:B-1----:R-:W-:Y:S01]  /*9b50*/  F2FP.BF16.F32.PACK_AB R164, R14, R75 ;  /* 0x0000004b0ea4723e */ /* 0x002fe200000010ff */
[----:B------:R-:W-:-:S04]  /*9b60*/  FADD.FTZ R75, R75, R40 ;  /* 0x000000284b4b7221 */ /* 0x000fc80000010000 */
[----:B------:R-:W-:Y:S02]  /*9b70*/  FADD.FTZ R14, R14, R75 ;  /* 0x0000004b0e0e7221 */ /* 0x000fe40000010000 */
[----:B------:R-:W-:Y:S08]  /*9b80*/  MUFU.EX2 R79, R79 ;  /* 0x0000004f004f7308 */ /* 0x000ff00000000800 */
[----:B------:R-:W1:Y:S01]  /*9b90*/  MUFU.EX2 R20, R20 ;  /* 0x0000001400147308 */ /* 0x000e620000000800 */
[----:B--2---:R-:W-:Y:S01]  /*9ba0*/  F2FP.BF16.F32.PACK_AB R165, R38, R49 ;  /* 0x0000003126a5723e */ /* 0x004fe200000010ff */
[----:B------:R-:W-:-:S04]  /*9bb0*/  FADD.FTZ R49, R49, R12 ;  /* 0x0000000c31317221 */ /* 0x000fc80000010000 */
[----:B------:R-:W-:Y:S02]  /*9bc0*/  FADD.FTZ R38, R38, R49 ;  /* 0x0000003126267221 */ /* 0x000fe40000010000 */
[----:B------:R-:W2:Y:S08]  /*9bd0*/  MUFU.EX2 R53, R53 ;  /* 0x0000003500357308 */ /* 0x000eb00000000800 */
[----:B------:R-:W4:Y:S01]  /*9be0*/  MUFU.EX2 R24, R24 ;  /* 0x0000001800187308 */ /* 0x000f220000000800 */
[----:B-1----:R-:W-:Y:S01]  /*9bf0*/  F2FP.BF16.F32.PACK_AB R166, R20, R79 ;  /* 0x0000004f14a6723e */ /* 0x002fe200000010ff */
[----:B------:R-:W-:-:S04]  /*9c00*/  FADD.FTZ R79, R79, R14 ;  /* 0x0000000e4f4f7221 */ /* 0x000fc80000010000 */
[----:B------:R-:W-:Y:S01]  /*9c10*/  FADD.FTZ R12, R20, R79 ;  /* 0x0000004f140c7221 */ /* 0x000fe20000010000 */
[----:B--2---:R-:W-:Y:S01]  /*9c20*/  FADD.FTZ R13, R53, R38 ;  /* 0x00000026350d7221 */ /* 0x004fe20000010000 */
[----:B----4-:R-:W-:-:S03]  /*9c30*/  F2FP.BF16.F32.PACK_AB R167, R24, R53 ;  /* 0x0000003518a7723e */ /* 0x010fc600000010ff */
[----:B------:R-:W-:Y:S02]  /*9c40*/  FADD.FTZ R13, R24, R13 ;  /* 0x0000000d180d7221 */ /* 0x000fe40000010000 */
[----:B------:R0:W-:Y:S01]  /*9c50*/  STSM.16.M88.4 [R196], R164 ;  /* 0x000000a4c4007844 */ /* 0x0001e20000000200 */
[----:B------:R-:W-:Y:S05]  /*9c60*/  @!P0 BRA `(.L_x_540) ;  /* 0x0000000000048947 */ /* 0x000fea0003800000 */
[----:B------:R-:W-:Y:S01]  /*9c70*/  BPT.TRAP 0x1 ;  /* 0x000000040000795c */ /* 0x000fe20000300000 */
.L_x_540:
[----:B------:R1:W2:Y:S01]  /*9c80*/  SYNCS.PHASECHK.TRANS64.TRYWAIT P2, [R15+URZ+0x28c50], R58 ;  /* 0x028c503a0f0075a7 */ /* 0x0002a2000804017f */
[----:B------:R-:W-:Y:S05]  /*9c90*/  @!P0 BRA `(.L_x_541) ;  /* 0x0000000000048947 */ /* 0x000fea0003800000 */
[----:B------:R-:W-:Y:S01]  /*9ca0*/  BPT.TRAP 0x1 ;  /* 0x000000040000795c */ /* 0x000fe20000300000 */
.L_x_541:
[----:B------:R-:W-:Y:S01]  /*9cb0*/  LOP3.LUT R14, R56, 0x2000000, RZ, 0xfc, !PT ;  /* 0x02000000380e7812 */ /* 0x000fe200078efcff */
[----:B------:R-:W-:Y:S01]  /*9cc0*/  ULDC UR37, c[0x0][0x9d8] ;  /* 0x0002760000257ab9 */ /* 0x000fe20000000800 */
[----:B------:R-:W-:Y:S01]  /*9cd0*/  ULDC UR36, c[0x0][0x988] ;  /* 0x0002620000247ab9 */ /* 0x000fe20000000800 */
[----:B------:R-:W-:Y:S01]  /*9ce0*/  BSSY B0, `(.L_x_542) ;  /* 0x0000006000007945 */ /* 0x000fe20003800000 */
[----:B------:R-:W-:Y:S02]  /*9cf0*/  IMAD.MOV.U32 R21, RZ, RZ, 0x40000040 ;  /* 0x40000040ff157424 */ /* 0x000fe400078e00ff */
[----:B------:R-:W-:Y:S01]  /*9d00*/  IMAD R20, R18, 0x1000, R14 ;  /* 0x0000100012147824 */ /* 0x000fe200078e020e */
[----:B--2---:R-:W-:Y:S06]  /*9d10*/  @P2 BRA `(.L_x_543) ;  /* 0x0000000000082947 */ /* 0x004fec0003800000 */
[----:B------:R-:W2:Y:S02]  /*9d20*/  SYNCS.PHASECHK.TRANS64.TRYWAIT P2, [R15+URZ+0x28c50], R58 ;  /* 0x028c503a0f0075a7 */ /* 0x000ea4000804017f */
[----:B--2---:R-:W-:Y:S05]  /*9d30*/  @!P2 BRA `(.L_x_544) ;  /* 0x000000b80014a947 */ /* 0x004fea0003800000 */
.L_x_543:
[----:B------:R-:W-:Y:S05]  /*9d40*/  BSYNC B0 ;  /* 0x0000000000007941 */ /* 0x000fea0003800000 */
.L_x_542:
[----:B------:R-:W-:Y:S01]  /*9d50*/  R2UR UR6, R20 ;  /* 0x00000000140672ca */ /* 0x000fe200000e0000 */
[----:B-123--:R-:W-:Y:S01]  /*9d60*/  WARPGROUP.ARRIVE ;  /* 0x00000000000079c5 */ /* 0x00efe20000000000 */
[----:B------:R-:W-:Y:S01]  /*9d70*/  R2UR UR7, R21 ;  /* 0x00000000150772ca */ /* 0x000fe200000e0000 */
[----:B------:R-:W-:Y:S01]  /*9d80*/  IMAD.MOV.U32 R21, RZ, RZ, 0x40000040 ;  /* 0x40000040ff157424 */ /* 0x000fe200078e00ff */
[----:B------:R-:W-:Y:S01]  /*9d90*/  ISETP.GE.AND P2, PT, R168, 0x41, PT ;  /* 0x00000041a800780c */ /* 0x000fe20003f46270 */
[----:B------:R-:W-:Y:S01]  /*9da0*/  @!P1 VIADD R15, R15, 0x28c60 ;  /* 0x00028c600f0f9836 */ /* 0x000fe20000000000 */
[----:B------:R-:W-:Y:S04]  /*9db0*/  BSSY B0, `(.L_x_545) ;  /* 0x000020a000007945 */ /* 0x000fe80003800000 */
[----:B------:R-:W-:-:S05]  /*9dc0*/  @!P1 PRMT R15, RZ, 0x654, R15 ;  /* 0x00000654ff0f9816 */ /* 0x000fca000000000f */
[----:B------:R-:W-:Y:S03]  /*9dd0*/  HGMMA.64x256x16.F32.BF16 R24, R152, gdesc[UR4].tnspB, RZ, !UPT, gsb0 ;  /* 0x43e0000498187df0 */ /* 0x000fe6000c0018ff */
[----:B------:R-:W-:Y:S02]  /*9de0*/  WARPGROUP.DEPBAR.LE gsb0, 0x0 ;  /* 0x00008000000079c5 */ /* 0x000fe40000010000 */
[----:B0-----:R-:W-:Y:S01]  /*9df0*/  IMAD.MOV.U32 R153, RZ, RZ, 0x40000040 ;  /* 0x40000040ff997424 */ /* 0x001fe200078e00ff */
[----:B------:R-:W-:Y:S01]  /*9e00*/  IADD3 R152, R20, 0x80, RZ ;  /* 0x0000008014987810 */ /* 0x000fe20007ffe0ff */
[----:B------:R-:W-:-:S03]  /*9e10*/  WARPGROUP.ARRIVE ;  /* 0x00000000000079c5 */ /* 0x000fc60000000000 */
[----:B------:R-:W-:Y:S01]  /*9e20*/  R2UR UR6, R152 ;  /* 0x00000000980672ca */ /* 0x000fe200000e0000 */
[C---:B------:R-:W-:Y:S01]  /*9e30*/  VIADD R152, R20.reuse, 0x100 ;  /* 0x0000010014987836 */ /* 0x040fe20000000000 */
[----:B------:R-:W-:Y:S01]  /*9e40*/  R2UR UR7, R153 ;  /* 0x00000000990772ca */ /* 0x000fe200000e0000 */
[----:B------:R-:W-:Y:S02]  /*9e50*/  IMAD.MOV.U32 R153, RZ, RZ, 0x40000040 ;  /* 0x40000040ff997424 */ /* 0x000fe400078e00ff */
[----:B------:R-:W-:-:S13]  /*9e60*/  VIADD R20, R20, 0x180 ;  /* 0x0000018014147836 */ /* 0x000fda0000000000 */
[----:B------:R-:W-:Y:S01]  /*9e70*/  HGMMA.64x256x16.F32.BF16 R24, R156, gdesc[UR4].tnspB, R24, gsb0 ;  /* 0x43e000049c187df0 */ /* 0x000fe20008001818 */
[----:B------:R-:W-:Y:S02]  /*9e80*/  R2UR UR6, R152 ;  /* 0x00000000980672ca */ /* 0x000fe400000e0000 */
[----:B------:R-:W-:Y:S01]  /*9e90*/  R2UR UR7, R153 ;  /* 0x00000000990772ca */ /* 0x000fe200000e0000 */
[----:B------:R-:W-:Y:S02]  /*9ea0*/  WARPGROUP.DEPBAR.LE gsb0, 0x0 ;  /* 0x00008000000079c5 */ /* 0x000fe40000010000 */
[----:B------:R-:W-:-:S15]  /*9eb0*/  WARPGROUP.ARRIVE ;  /* 0x00000000000079c5 */ /* 0x000fde0000000000 */
[----:B------:R-:W-:-:S07]  /*9ec0*/  NOP ;  /* 0x0000000000007918 */ /* 0x000fce0000000000 */
[----:B------:R-:W-:Y:S01]  /*9ed0*/  HGMMA.64x256x16.F32.BF16 R24, R160, gdesc[UR4].tnspB, R24, gsb0 ;  /* 0x43e00004a0187df0 */ /* 0x000fe20008001818 */
[----:B------:R-:W-:Y:S02]  /*9ee0*/  R2UR UR6, R20 ;  /* 0x00000000140672ca */ /* 0x000fe400000e0000 */
[----:B------:R-:W-:Y:S01]  /*9ef0*/  R2UR UR7, R21 ;  /* 0x00000000150772ca */ /* 0x000fe200000e0000 */
[----:B------:R-:W-:Y:S02]  /*9f00*/  WARPGROUP.DEPBAR.LE gsb0, 0x0 ;  /* 0x00008000000079c5 */ /* 0x000fe40000010000 */
[----:B------:R-:W-:-:S15]  /*9f10*/  WARPGROUP.ARRIVE ;  /* 0x00000000000079c5 */ /* 0x000fde0000000000 */
[----:B------:R-:W-:-:S07]  /*9f20*/  NOP ;  /* 0x0000000000007918 */ /* 0x000fce0000000000 */
[----:B------:R-:W-:Y:S03]  /*9f30*/  HGMMA.64x256x16.F32.BF16 R24, R164, gdesc[UR4].tnspB, R24, gsb0 ;  /* 0x43e00004a4187df0 */ /* 0x000fe60008001818 */
[----:B------:R-:W-:Y:S02]  /*9f40*/  WARPGROUP.DEPBAR.LE gsb0, 0x0 ;  /* 0x00008000000079c5 */ /* 0x000fe40000010000 */
[----:B------:R-:W-:Y:S01]  /*9f50*/  @!PT LDS RZ, [RZ] ;  /* 0x00000000fffff984 */ /* 0x000fe20000000800 */
[----:B------:R-:W-:Y:S01]  /*9f60*/  @!PT LDS RZ, [RZ] ;  /* 0x00000000fffff984 */ /* 0x000fe20000000800 */
[----:B------:R-:W-:Y:S01]  /*9f70*/  @!PT LDS RZ, [RZ] ;  /* 0x00000000fffff984 */ /* 0x000fe20000000800 */
[----:B------:R-:W-:Y:S01]  /*9f80*/  @!PT LDS RZ, [RZ] ;  /* 0x00000000fffff984 */ /* 0x000fe20000000800 */
[----:B------:R0:W-:Y:S06]  /*9f90*/  MEMBAR.ALL.CTA ;  /* 0x0000000000007992 */ /* 0x0001ec0000008000 */
[----:B0-----:R-:W0:Y:S02]  /*9fa0*/  FENCE.VIEW.ASYNC.S ;  /* 0x00000000000073c6 */ /* 0x001e240000000000 */
[----:B0-----:R-:W-:Y:S01]  /*9fb0*/  NOP ;  /* 0x0000000000007918 */ /* 0x001fe20000000000 */
[----:B------:R-:W-:Y:S06]  /*9fc0*/  BAR.ARV 0xe, 0x100 ;  /* 0x0384000000007b1d */ /* 0x000fec0000002000 */
[----:B------:R0:W-:Y:S01]  /*9fd0*/  @!P1 SYNCS.ARRIVE.TRANS64.RED.A1T0 RZ, [R15+URZ], RZ ;  /* 0x000000ff0fff99a7 */ /* 0x0001e2000810043f */
[----:B------:R-:W-:Y:S05]  /*9fe0*/  @!P2 BRA `(.L_x_546) ;  /* 0x0000001c0098a947 */ /* 0x000fea0003800000 */
[----:B------:R-:W-:Y:S01]  /*9ff0*/  IADD3 R211, R182, -0x2, RZ ;  /* 0xfffffffeb6d37810 */ /* 0x000fe20007ffe0ff */
[----:B------:R-:W-:Y:S02]  /*a000*/  IMAD.MOV.U32 R216, RZ, RZ, R11 ;  /* 0x000000ffffd87224 */ /* 0x000fe400078e000b */
[----:B------:R-:W-:Y:S02]  /*a010*/  IMAD.MOV.U32 R218, RZ, RZ, R3 ;  /* 0x000000ffffda7224 */ /* 0x000fe400078e0003 */
[----:B------:R-:W-:-:S07]  /*a020*/  IMAD.MOV.U32 R217, RZ, RZ, R18 ;  /* 0x000000ffffd97224 */ /* 0x000fce00078e0012 */
.L_x_557:
[----:B------:R-:W-:Y:S01]  /*a030*/  VIADD R18, R217, 0x1 ;  /* 0x00000001d9127836 */ /* 0x000fe20000000000 */
[C---:B------:R-:W-:Y:S01]  /*a040*/  ISETP.GT.AND P2, PT, R211.reuse, RZ, PT ;  /* 0x000000ffd300720c */ /* 0x040fe20003f44270 */
[----:B------:R-:W-:-:S03]  /*a050*/  VIADD R211, R211, 0xffffffff ;  /* 0xffffffffd3d37836 */ /* 0x000fc60000000000 */
[----:B------:R-:W-:-:S04]  /*a060*/  ISETP.NE.AND P3, PT, R18, 0x2, PT ;  /* 0x000000021200780c */ /* 0x000fc80003f65270 */
[----:B------:R-:W-:Y:S02]  /*a070*/  SEL R10, RZ, 0x1, P3 ;  /* 0x00000001ff0a7807 */ /* 0x000fe40001800000 */
[----:B------:R-:W-:Y:S02]  /*a080*/  SEL R18, R18, RZ, P3 ;  /* 0x000000ff12127207 */ /* 0x000fe40001800000 */
[----:B------:R-:W-:Y:S01]  /*a090*/  LOP3.LUT R23, R23, R10, RZ, 0x3c, !PT ;  /* 0x0000000a17177212 */ /* 0x000fe200078e3cff */
[----:B-1----:R-:W-:Y:S06]  /*a0a0*/  @!P0 BRA `(.L_x_547) ;  /* 0x0000000000048947 */ /* 0x002fec0003800000 */
[----:B------:R-:W-:Y:S01]  /*a0b0*/  BPT.TRAP 0x1 ;  /* 0x000000040000795c */ /* 0x000fe20000300000 */
.L_x_547:
[----:B0-----:R-:W-:Y:S01]  /*a0c0*/  IMAD R15, R18, 0x8, R2 ;  /* 0x00000008120f7824 */ /* 0x001fe200078e0202 */
[----:B------:R-:W-:-:S04]  /*a0d0*/  SHF.L.U32 R213, R23, 0x1f, RZ ;  /* 0x0000001f17d57819 */ /* 0x000fc800000006ff */
[----:B------:R0:W1:Y:S01]  /*a0e0*/  SYNCS.PHASECHK.TRANS64.TRYWAIT P3, [R15+URZ+0x28c30], R213 ;  /* 0x028c30d50f0075a7 */ /* 0x000062000806017f */
[----:B------:R-:W-:Y:S05]  /*a0f0*/  @!P0 BRA `(.L_x_548) ;  /* 0x0000000000048947 */ /* 0x000fea0003800000 */
[----:B------:R-:W-:Y:S01]  /*a100*/  BPT.TRAP 0x1 ;  /* 0x000000040000795c */ /* 0x000fe20000300000 */
.L_x_548:
[----:B------:R-:W-:Y:S01]  /*a110*/  IADD3 R3, R2, 0x20400, RZ ;  /* 0x0002040002037810 */ /* 0x000fe20007ffe0ff */
[----:B------:R-:W-:Y:S01]  /*a120*/  BSSY B1, `(.L_x_549) ;  /* 0x0000009000017945 */ /* 0x000fe20003800000 */
[----:B------:R-:W-:Y:S02]  /*a130*/  IMAD R10, R18, 0x200, R0 ;  /* 0x00000200120a7824 */ /* 0x000fe400078e0200 */
[----:B------:R-:W-:Y:S01]  /*a140*/  SHF.R.U32.HI R3, RZ, 0x4, R3 ;  /* 0x00000004ff037819 */ /* 0x000fe20000011603 */
[----:B------:R-:W-:-:S03]  /*a150*/  IMAD.MOV.U32 R11, RZ, RZ, 0x40000040 ;  /* 0x40000040ff0b7424 */ /* 0x000fc600078e00ff */
[----:B------:R-:W-:-:S04]  /*a160*/  LOP3.LUT R3, R3, 0x3fff, RZ, 0xc0, !PT ;  /* 0x00003fff03037812 */ /* 0x000fc800078ec0ff */
[----:B------:R-:W-:Y:S01]  /*a170*/  LOP3.LUT R20, R3, 0x10000, RZ, 0xfc, !PT ;  /* 0x0001000003147812 */ /* 0x000fe200078efcff */
[----:B-1----:R-:W-:Y:S06]  /*a180*/  @P3 BRA `(.L_x_550) ;  /* 0x0000000000083947 */ /* 0x002fec0003800000 */
[----:B------:R-:W1:Y:S02]  /*a190*/  SYNCS.PHASECHK.TRANS64.TRYWAIT P3, [R15+URZ+0x28c30], R213 ;  /* 0x028c30d50f0075a7 */ /* 0x000e64000806017f */
[----:B-1----:R-:W-:Y:S05]  /*a1a0*/  @!P3 BRA `(.L_x_551) ;  /* 0x000000b4000cb947 */ /* 0x002fea0003800000 */
.L_x_550:
[----:B------:R-:W-:Y:S05]  /*a1b0*/  BSYNC B1 ;  /* 0x0000000000017941 */ /* 0x000fea0003800000 */
.L_x_549:
[----:B------:R-:W-:Y:S01]  /*a1c0*/  IMAD.MOV.U32 R21, RZ, RZ, 0x40000040 ;  /* 0x40000040ff157424 */ /* 0x000fe200078e00ff */
[----:B------:R-:W-:Y:S01]  /*a1d0*/  R2UR UR6, R10 ;  /* 0x000000000a0672ca */ /* 0x000fe200000e0000 */
[----:B------:R-:W-:Y:S01]  /*a1e0*/  WARPGROUP.ARRIVE ;  /* 0x00000000000079c5 */ /* 0x000fe20000000000 */
[----:B------:R-:W-:Y:S01]  /*a1f0*/  R2UR UR7, R11 ;  /* 0x000000000b0772ca */ /* 0x000fe200000e0000 */
[----:B------:R-:W-:Y:S01]  /*a200*/  IMAD.MOV.U32 R11, RZ, RZ, 0x40000040 ;  /* 0x40000040ff0b7424 */ /* 0x000fe200078e00ff */
[----:B------:R-:W-:Y:S01]  /*a210*/  R2UR UR4, R20 ;  /* 0x00000000140472ca */ /* 0x000fe200000e0000 */
[----:B------:R-:W-:Y:S01]  /*a220*/  VIADD R20, R10, 0x2 ;  /* 0x000000020a147836 */ /* 0x000fe20000000000 */
[----:B------:R-:W-:Y:S01]  /*a230*/  R2UR UR5, R21 ;  /* 0x00000000150572ca */ /* 0x000fe200000e0000 */
[----:B------:R-:W-:-:S12]  /*a240*/  IMAD.MOV.U32 R21, RZ, RZ, 0x40000040 ;  /* 0x40000040ff157424 */ /* 0x000fd800078e00ff */
[----:B------:R-:W-:Y:S01]  /*a250*/  HGMMA.64x64x16.F32.BF16 R152, gdesc[UR4], RZ, !UPT, gsb0 ;  /* 0x00e00000049879f0 */ /* 0x000fe2000c0018ff */
[----:B------:R-:W-:Y:S01]  /*a260*/  R2UR UR6, R20 ;  /* 0x00000000140672ca */ /* 0x000fe200000e0000 */
[C---:B------:R-:W-:Y:S01]  /*a270*/  VIADD R20, R10.reuse, 0x4 ;  /* 0x000000040a147836 */ /* 0x040fe20000000000 */
[----:B------:R-:W-:Y:S01]  /*a280*/  R2UR UR7, R21 ;  /* 0x00000000150772ca */ /* 0x000fe200000e0000 */
[----:B------:R-:W-:Y:S01]  /*a290*/  VIADD R10, R10, 0x6 ;  /* 0x000000060a0a7836 */ /* 0x000fe20000000000 */
[----:B------:R-:W-:Y:S02]  /*a2a0*/  R2UR UR4, R8 ;  /* 0x00000000080472ca */ /* 0x000fe400000e0000 */
[----:B------:R-:W-:Y:S02]  /*a2b0*/  R2UR UR5, R9 ;  /* 0x00000000090572ca */ /* 0x000fe400000e0000 */
[----:B------:R-:W-:Y:S01]  /*a2c0*/  MOV R21, 0x40000040 ;  /* 0x4000004000157802 */ /* 0x000fe20000000f00 */
[----:B------:R-:W-:-:S02]  /*a2d0*/  WARPGROUP.DEPBAR.LE gsb0, 0x0 ;  /* 0x00008000000079c5 */ /* 0x000fc40000010000 */
[----:B------:R-:W-:-:S08]  /*a2e0*/  WARPGROUP.ARRIVE ;  /* 0x00000000000079c5 */ /* 0x000fd00000000000 */
        /* <DEDUP_REMOVED lines=39> */
[----:B--2---:R-:W-:Y:S01]  /*a560*/  FMNMX.FTZ R10, R11, R218, !PT ;  /* 0x000000da0b0a7209 */ /* 0x004fe20007810000 */
[----:B------:R-:W-:Y:S01]  /*a570*/  FMUL.FTZ R181, R162, UR37 ;  /* 0x00000025a2b57c20 */ /* 0x000fe20008410000 */
[----:B------:R-:W-:Y:S01]  /*a580*/  FMUL.FTZ R163, R163, UR37 ;  /* 0x00000025a3a37c20 */ /* 0x000fe20008410000 */
[----:B------:R-:W-:Y:S01]  /*a590*/  FMUL.FTZ R237, R166, UR37 ;  /* 0x00000025a6ed7c20 */ /* 0x000fe20008410000 */
[----:B------:R-:W-:Y:S01]  /*a5a0*/  FMUL.FTZ R167, R167, UR37 ;  /* 0x00000025a7a77c20 */ /* 0x000fe20008410000 */
[----:B------:R-:W-:Y:S01]  /*a5b0*/  FMUL.FTZ R20, R170, UR37 ;  /* 0x00000025aa147c20 */ /* 0x000fe20008410000 */
[----:B------:R-:W-:Y:S01]  /*a5c0*/  FMUL.FTZ R171, R171, UR37 ;  /* 0x00000025abab7c20 */ /* 0x000fe20008410000 */
[----:B------:R-:W2:Y:S01]  /*a5d0*/  MUFU.TANH R157, R157 ;  /* 0x0000009d009d7308 */ /* 0x000ea20000002400 */
[----:B---3--:R-:W-:Y:S01]  /*a5e0*/  FMNMX.FTZ R10, R21, R10, !PT ;  /* 0x0000000a150a7209 */ /* 0x008fe20007810000 */
[----:B------:R-:W-:Y:S01]  /*a5f0*/  FMUL.FTZ R152, R174, UR37 ;  /* 0x00000025ae987c20 */ /* 0x000fe20008410000 */
[----:B------:R-:W-:Y:S01]  /*a600*/  FMUL.FTZ R175, R175, UR37 ;  /* 0x00000025afaf7c20 */ /* 0x000fe20008410000 */
[----:B------:R-:W-:Y:S01]  /*a610*/  FMUL.FTZ R154, R178, UR37 ;  /* 0x00000025b29a7c20 */ /* 0x000fe20008410000 */
[----:B------:R-:W-:Y:S01]  /*a620*/  FMUL.FTZ R179, R179, UR37 ;  /* 0x00000025b3b37c20 */ /* 0x000fe20008410000 */
[----:B------:R-:W-:Y:S01]  /*a630*/  FMUL.FTZ R156, R182, UR37 ;  /* 0x00000025b69c7c20 */ /* 0x000fe20008410000 */
[----:B------:R-:W-:Y:S01]  /*a640*/  FMUL.FTZ R183, R183, UR37 ;  /* 0x00000025b7b77c20 */ /* 0x000fe20008410000 */
[----:B------:R-:W3:Y:S01]  /*a650*/  MUFU.TANH R223, R223 ;  /* 0x000000df00df7308 */ /* 0x000ee20000002400 */
[----:B----4-:R-:W-:-:S07]  /*a660*/  FMNMX.FTZ R10, R219, R10, !PT ;  /* 0x0000000adb0a7209 */ /* 0x010fce0007810000 */
[----:B------:R-:W4:Y:S01]  /*a670*/  MUFU.TANH R161, R161 ;  /* 0x000000a100a17308 */ /* 0x000f220000002400 */
[----:B--2---:R-:W-:-:S07]  /*a680*/  FMNMX.FTZ R10, R157, R10, !PT ;  /* 0x0000000a9d0a7209 */ /* 0x004fce0007810000 */
[----:B------:R-:W2:Y:S01]  /*a690*/  MUFU.TANH R225, R225 ;  /* 0x000000e100e17308 */ /* 0x000ea20000002400 */
[----:B---3--:R-:W-:-:S07]  /*a6a0*/  FMNMX.FTZ R10, R223, R10, !PT ;  /* 0x0000000adf0a7209 */ /* 0x008fce0007810000 */
        /* <DEDUP_REMOVED lines=21> */
[----:B--2---:R-:W-:-:S05]  /*a800*/  FMNMX.FTZ R10, R235, R10, !PT ;  /* 0x0000000aeb0a7209 */ /* 0x004fca0007810000 */
[----:B------:R-:W2:Y:S02]  /*a810*/  SHFL.BFLY PT, R3, R10, 0x2, 0x1f ;  /* 0x0c401f000a037f89 */ /* 0x000ea400000e0000 */
[----:B------:R-:W5:Y:S08]  /*a820*/  MUFU.TANH R221, R221 ;  /* 0x000000dd00dd7308 */ /* 0x000f700000002400 */
[----:B------:R-:W0:Y:S08]  /*a830*/  MUFU.TANH R159, R159 ;  /* 0x0000009f009f7308 */ /* 0x000e300000002400 */
[----:B------:R-:W1:Y:S01]  /*a840*/  MUFU.TANH R181, R181 ;  /* 0x000000b500b57308 */ /* 0x000e620000002400 */
[----:B--2---:R-:W-:-:S02]  /*a850*/  FMNMX.FTZ R3, R10, R3, !PT ;  /* 0x000000030a037209 */ /* 0x004fc40007810000 */
[----:B---3--:R-:W-:-:S05]  /*a860*/  FMNMX.FTZ R10, R153, R216, !PT ;  /* 0x000000d8990a7209 */ /* 0x008fca0007810000 */
[----:B------:R-:W2:Y:S01]  /*a870*/  MUFU.TANH R163, R163 ;  /* 0x000000a300a37308 */ /* 0x000ea20000002400 */
[----:B------:R-:W3:Y:S01]  /*a880*/  SHFL.BFLY PT, R158, R3, 0x1, 0x1f ;  /* 0x0c201f00039e7f89 */ /* 0x000ee200000e0000 */
[----:B----4-:R-:W-:-:S04]  /*a890*/  FMNMX.FTZ R10, R155, R10, !PT ;  /* 0x0000000a9b0a7209 */ /* 0x010fc80007810000 */
[----:B-----5:R-:W-:Y:S02]  /*a8a0*/  FMNMX.FTZ R10, R221, R10, !PT ;  /* 0x0000000add0a7209 */ /* 0x020fe40007810000 */
[----:B------:R-:W4:Y:S02]  /*a8b0*/  MUFU.TANH R237, R237 ;  /* 0x000000ed00ed7308 */ /* 0x000f240000002400 */
[----:B0-----:R-:W-:-:S06]  /*a8c0*/  FMNMX.FTZ R10, R159, R10, !PT ;  /* 0x0000000a9f0a7209 */ /* 0x001fcc0007810000 */
[----:B------:R-:W0:Y:S08]  /*a8d0*/  MUFU.TANH R167, R167 ;  /* 0x000000a700a77308 */ /* 0x000e300000002400 */
[----:B------:R-:W5:Y:S01]  /*a8e0*/  MUFU.TANH R20, R20 ;  /* 0x0000001400147308 */ /* 0x000f620000002400 */
[----:B---3--:R-:W-:Y:S02]  /*a8f0*/  FMNMX.FTZ R3, R3, R158, !PT ;  /* 0x0000009e03037209 */ /* 0x008fe40007810000 */
[----:B-1----:R-:W-:Y:S01]  /*a900*/  FMNMX.FTZ R158, R181, R10, !PT ;  /* 0x0000000ab59e7209 */ /* 0x002fe20007810000 */
[----:B------:R-:W-:-:S02]  /*a910*/  IMAD.U32 R10, RZ, RZ, UR36 ;  /* 0x00000024ff0a7e24 */ /* 0x000fc4000f8e00ff */
[----:B------:R-:W-:Y:S02]  /*a920*/  FADD.FTZ R160, -R3, R218 ;  /* 0x000000da03a07221 */ /* 0x000fe40000010100 */
[----:B------:R-:W1:Y:S01]  /*a930*/  MUFU.TANH R171, R171 ;  /* 0x000000ab00ab7308 */ /* 0x000e620000002400 */
[----:B--2---:R-:W-:Y:S01]  /*a940*/  FMNMX.FTZ R158, R163, R158, !PT ;  /* 0x0000009ea39e7209 */ /* 0x004fe20007810000 */
[-C--:B------:R-:W-:Y:S01]  /*a950*/  FMUL.FTZ R168, R3, R10.reuse ;  /* 0x0000000a03a87220 */ /* 0x080fe20000410000 */
[----:B------:R-:W-:Y:S02]  /*a960*/  FMUL.FTZ R164, R160, R10 ;  /* 0x0000000aa0a47220 */ /* 0x000fe40000410000 */
[----:B----4-:R-:W-:Y:S01]  /*a970*/  FMNMX.FTZ R160, R237, R158, !PT ;  /* 0x0000009eeda07209 */ /* 0x010fe20007810000 */
[-CC-:B------:R-:W-:Y:S01]  /*a980*/  FFMA.FTZ R166, R11, R10.reuse, -R168.reuse ;  /* 0x0000000a0ba67223 */ /* 0x180fe200000108a8 */
[--C-:B------:R-:W-:Y:S01]  /*a990*/  FFMA.FTZ R21, R21, R10, -R168.reuse ;  /* 0x0000000a15157223 */ /* 0x100fe200000108a8 */
[----:B------:R-:W2:Y:S01]  /*a9a0*/  MUFU.TANH R152, R152 ;  /* 0x0000009800987308 */ /* 0x000ea20000002400 */
[----:B0-----:R-:W-:Y:S01]  /*a9b0*/  FMNMX.FTZ R160, R167, R160, !PT ;  /* 0x000000a0a7a07209 */ /* 0x001fe20007810000 */
[-CC-:B------:R-:W-:Y:S01]  /*a9c0*/  FFMA.FTZ R157, R157, R10.reuse, -R168.reuse ;  /* 0x0000000a9d9d7223 */ /* 0x180fe200000108a8 */
[-CC-:B------:R-:W-:Y:S01]  /*a9d0*/  FFMA.FTZ R161, R161, R10.reuse, -R168.reuse ;  /* 0x0000000aa1a17223 */ /* 0x180fe200000108a8 */
[--C-:B------:R-:W-:Y:S01]  /*a9e0*/  FFMA.FTZ R165, R165, R10, -R168.reuse ;  /* 0x0000000aa5a57223 */ /* 0x100fe200000108a8 */
[----:B-----5:R-:W-:Y:S01]  /*a9f0*/  FMNMX.FTZ R162, R20, R160, !PT ;  /* 0x000000a014a27209 */ /* 0x020fe20007810000 */
[-CC-:B------:R-:W-:Y:S01]  /*aa00*/  FFMA.FTZ R170, R227, R10.reuse, -R168.reuse ;  /* 0x0000000ae3aa7223 */ /* 0x180fe200000108a8 */
[--C-:B------:R-:W-:Y:S01]  /*aa10*/  FFMA.FTZ R169, R169, R10, -R168.reuse ;  /* 0x0000000aa9a97223 */ /* 0x100fe200000108a8 */
[----:B------:R-:W0:Y:S01]  /*aa20*/  MUFU.TANH R175, R175 ;  /* 0x000000af00af7308 */ /* 0x000e220000002400 */
[----:B-1----:R-:W-:Y:S01]  /*aa30*/  FMNMX.FTZ R11, R171, R162, !PT ;  /* 0x000000a2ab0b7209 */ /* 0x002fe20007810000 */
[-CC-:B------:R-:W-:Y:S01]  /*aa40*/  FFMA.FTZ R173, R173, R10.reuse, -R168.reuse ;  /* 0x0000000aadad7223 */ /* 0x180fe200000108a8 */
[-CC-:B------:R-:W-:Y:S01]  /*aa50*/  FFMA.FTZ R174, R231, R10.reuse, -R168.reuse ;  /* 0x0000000ae7ae7223 */ /* 0x180fe200000108a8 */
[-CC-:B------:R-:W-:Y:S01]  /*aa60*/  FFMA.FTZ R177, R177, R10.reuse, -R168.reuse ;  /* 0x0000000ab1b17223 */ /* 0x180fe200000108a8 */
[----:B------:R-:W-:-:S03]  /*aa70*/  FFMA.FTZ R233, R233, R10, -R168 ;  /* 0x0000000ae9e97223 */ /* 0x000fc600000108a8 */
[----:B------:R-:W1:Y:S01]  /*aa80*/  MUFU.TANH R154, R154 ;  /* 0x0000009a009a7308 */ /* 0x000e620000002400 */
[----:B--2---:R-:W-:-:S07]  /*aa90*/  FMNMX.FTZ R162, R152, R11, !PT ;  /* 0x0000000b98a27209 */ /* 0x004fce0007810000 */
[----:B------:R-:W2:Y:S01]  /*aaa0*/  MUFU.TANH R179, R179 ;  /* 0x000000b300b37308 */ /* 0x000ea20000002400 */
[----:B0-----:R-:W-:Y:S01]  /*aab0*/  FMNMX.FTZ R11, R175, R162, !PT ;  /* 0x000000a2af0b7209 */ /* 0x001fe20007810000 */
[-CC-:B------:R-:W-:Y:S01]  /*aac0*/  FFMA.FTZ R162, R219, R10.reuse, -R168.reuse ;  /* 0x0000000adba27223 */ /* 0x180fe200000108a8 */
[----:B------:R-:W-:-:S05]  /*aad0*/  FFMA.FTZ R219, R235, R10, -R168 ;  /* 0x0000000aebdb7223 */ /* 0x000fca00000108a8 */
[----:B------:R-:W0:Y:S08]  /*aae0*/  MUFU.TANH R156, R156 ;  /* 0x0000009c009c7308 */ /* 0x000e300000002400 */
[----:B------:R-:W-:Y:S08]  /*aaf0*/  MUFU.TANH R183, R183 ;  /* 0x000000b700b77308 */ /* 0x000ff00000002400 */
[----:B------:R1:W3:Y:S08]  /*ab00*/  MUFU.EX2 R158, R164 ;  /* 0x000000a4009e7308 */ /* 0x0002f00000000800 */
[----:B------:R4:W5:Y:S01]  /*ab10*/  MUFU.EX2 R160, R166 ;  /* 0x000000a600a07308 */ /* 0x0009620000000800 */
[----:B-1----:R-:W-:-:S04]  /*ab20*/  FMNMX.FTZ R164, R154, R11, !PT ;  /* 0x0000000b9aa47209 */ /* 0x002fc80007810000 */
[----:B--2---:R-:W-:-:S03]  /*ab30*/  FMNMX.FTZ R11, R179, R164, !PT ;  /* 0x000000a4b30b7209 */ /* 0x004fc60007810000 */
[----:B------:R-:W-:Y:S01]  /*ab40*/  MUFU.EX2 R21, R21 ;  /* 0x0000001500157308 */ /* 0x000fe20000000800 */
[----:B0-----:R-:W-:Y:S01]  /*ab50*/  FMNMX.FTZ R164, R156, R11, !PT ;  /* 0x0000000b9ca47209 */ /* 0x001fe20007810000 */
[--C-:B----4-:R-:W-:Y:S01]  /*ab60*/  FFMA.FTZ R166, R225, R10, -R168.reuse ;  /* 0x0000000ae1a67223 */ /* 0x110fe200000108a8 */
[-C--:B---3--:R-:W-:Y:S01]  /*ab70*/  FMUL.FTZ R24, R24, R158.reuse ;  /* 0x0000009e18187220 */ /* 0x088fe20000410000 */
[----:B------:R-:W-:Y:S01]  /*ab80*/  FMUL.FTZ R25, R25, R158 ;  /* 0x0000009e19197220 */ /* 0x000fe20000410000 */
[----:B------:R-:W-:Y:S01]  /*ab90*/  FMNMX.FTZ R11, R183, R164, !PT ;  /* 0x000000a4b70b7209 */ /* 0x000fe20007810000 */
[----:B------:R-:W-:Y:S01]  /*aba0*/  FFMA.FTZ R164, R223, R10, -R168 ;  /* 0x0000000adfa47223 */ /* 0x000fe200000108a8 */
[----:B------:R-:W-:Y:S01]  /*abb0*/  FMUL.FTZ R28, R28, R158 ;  /* 0x0000009e1c1c7220 */ /* 0x000fe20000410000 */
[----:B------:R-:W-:Y:S01]  /*abc0*/  MUFU.EX2 R162, R162 ;  /* 0x000000a200a27308 */ /* 0x000fe20000000800 */
[----:B-----5:R-:W-:Y:S01]  /*abd0*/  FFMA.FTZ R12, R158, R12, R160 ;  /* 0x0000000c9e0c7223 */ /* 0x020fe200000100a0 */
[----:B------:R-:W0:Y:S01]  /*abe0*/  SHFL.BFLY PT, R172, R11, 0x2, 0x1f ;  /* 0x0c401f000bac7f89 */ /* 0x000e2200000e0000 */
        /* <DEDUP_REMOVED lines=22> */
[----:B------:R-:W-:Y:S01]  /*ad50*/  FMUL.FTZ R68, R68, R158 ;  /* 0x0000009e44447220 */ /* 0x000fe20000410000 */
[----:B0-----:R-:W-:Y:S01]  /*ad60*/  FMNMX.FTZ R176, R11, R172, !PT ;  /* 0x000000ac0bb07209 */ /* 0x001fe20007810000 */
[----:B------:R-:W-:Y:S01]  /*ad70*/  FFMA.FTZ R172, R229, R10, -R168 ;  /* 0x0000000ae5ac7223 */ /* 0x000fe200000108a8 */
[-C--:B------:R-:W-:Y:S01]  /*ad80*/  FMUL.FTZ R69, R69, R158.reuse ;  /* 0x0000009e45457220 */ /* 0x080fe20000410000 */
[-C--:B------:R-:W-:Y:S01]  /*ad90*/  FMUL.FTZ R72, R72, R158.reuse ;  /* 0x0000009e48487220 */ /* 0x080fe20000410000 */
[-C--:B------:R-:W-:Y:S01]  /*ada0*/  FMUL.FTZ R73, R73, R158.reuse ;  /* 0x0000009e49497220 */ /* 0x080fe20000410000 */
[----:B------:R-:W0:Y:S01]  /*adb0*/  SHFL.BFLY PT, R11, R176, 0x1, 0x1f ;  /* 0x0c201f00b00b7f89 */ /* 0x000e2200000e0000 */
        /* <DEDUP_REMOVED lines=23> */
[----:B0-----:R-:W-:Y:S01]  /*af30*/  FMNMX.FTZ R11, R176, R11, !PT ;  /* 0x0000000bb00b7209 */ /* 0x001fe20007810000 */
[----:B------:R-:W-:Y:S01]  /*af40*/  MUFU.EX2 R169, R169 ;  /* 0x000000a900a97308 */ /* 0x000fe20000000800 */
[-C--:B------:R-:W-:Y:S01]  /*af50*/  FMUL.FTZ R116, R116, R158.reuse ;  /* 0x0000009e74747220 */ /* 0x080fe20000410000 */
[-C--:B------:R-:W-:Y:S01]  /*af60*/  FMUL.FTZ R117, R117, R158.reuse ;  /* 0x0000009e75757220 */ /* 0x080fe20000410000 */
[----:B------:R-:W-:Y:S01]  /*af70*/  FMUL.FTZ R120, R120, R158 ;  /* 0x0000009e78787220 */ /* 0x000fe20000410000 */
[C---:B------:R-:W-:Y:S01]  /*af80*/  FMUL.FTZ R220, R11.reuse, R10 ;  /* 0x0000000a0bdc7220 */ /* 0x040fe20000410000 */
[----:B------:R-:W-:Y:S01]  /*af90*/  FADD.FTZ R223, -R11, R216 ;  /* 0x000000d80bdf7221 */ /* 0x000fe20000010100 */
[-C--:B------:R-:W-:Y:S01]  /*afa0*/  FMUL.FTZ R121, R121, R158.reuse ;  /* 0x0000009e79797220 */ /* 0x080fe20000410000 */
[----:B------:R-:W-:Y:S01]  /*afb0*/  FMUL.FTZ R124, R124, R158 ;  /* 0x0000009e7c7c7220 */ /* 0x000fe20000410000 */
[-CC-:B------:R-:W-:Y:S01]  /*afc0*/  FFMA.FTZ R216, R167, R10.reuse, -R220.reuse ;  /* 0x0000000aa7d87223 */ /* 0x180fe200000108dc */
[----:B------:R-:W-:Y:S01]  /*afd0*/  FFMA.FTZ R167, R171, R10, -R220 ;  /* 0x0000000aaba77223 */ /* 0x000fe200000108dc */
[----:B------:R-:W-:-:S02]  /*afe0*/  IMAD.MOV R171, RZ, RZ, -R191 ;  /* 0x000000ffffab7224 */ /* 0x000fc400078e0abf */
[-C--:B------:R-:W-:Y:S01]  /*aff0*/  FMUL.FTZ R168, R223, R10.reuse ;  /* 0x0000000adfa87220 */ /* 0x080fe20000410000 */
[-CC-:B------:R-:W-:Y:S01]  /*b000*/  FFMA.FTZ R153, R153, R10.reuse, -R220.reuse ;  /* 0x0000000a99997223 */ /* 0x180fe200000108dc */
[-CC-:B------:R-:W-:Y:S01]  /*b010*/  FFMA.FTZ R180, R159, R10.reuse, -R220.reuse ;  /* 0x0000000a9fb47223 */ /* 0x180fe200000108dc */
[-CC-:B------:R-:W-:Y:S01]  /*b020*/  FFMA.FTZ R178, R155, R10.reuse, -R220.reuse ;  /* 0x0000000a9bb27223 */ /* 0x180fe200000108dc */
[----:B------:R-:W-:Y:S01]  /*b030*/  ISETP.NE.AND P3, PT, R190, R171, PT ;  /* 0x000000abbe00720c */ /* 0x000fe20003f65270 */
[-CC-:B------:R-:W-:Y:S01]  /*b040*/  FFMA.FTZ R159, R181, R10.reuse, -R220.reuse ;  /* 0x0000000ab59f7223 */ /* 0x180fe200000108dc */
[----:B------:R-:W-:Y:S01]  /*b050*/  MUFU.EX2 R168, R168 ;  /* 0x000000a800a87308 */ /* 0x000fe20000000800 */
[-CC-:B------:R-:W-:Y:S01]  /*b060*/  FFMA.FTZ R171, R152, R10.reuse, -R220.reuse ;  /* 0x0000000a98ab7223 */ /* 0x180fe200000108dc */
[----:B------:R-:W-:Y:S02]  /*b070*/  @!P1 VIADD R152, R15, 0x28c40 ;  /* 0x00028c400f989836 */ /* 0x000fe40000000000 */
[-CC-:B------:R-:W-:Y:S01]  /*b080*/  FFMA.FTZ R155, R221, R10.reuse, -R220.reuse ;  /* 0x0000000add9b7223 */ /* 0x180fe200000108dc */
[-CC-:B------:R-:W-:Y:S01]  /*b090*/  FFMA.FTZ R182, R163, R10.reuse, -R220.reuse ;  /* 0x0000000aa3b67223 */ /* 0x180fe200000108dc */
[-CC-:B------:R-:W-:Y:S01]  /*b0a0*/  FFMA.FTZ R163, R237, R10.reuse, -R220.reuse ;  /* 0x0000000aeda37223 */ /* 0x180fe200000108dc */
[-C--:B------:R-:W-:Y:S01]  /*b0b0*/  FFMA.FTZ R218, R175, R10.reuse, -R220 ;  /* 0x0000000aafda7223 */ /* 0x080fe200000108dc */
[----:B------:R-:W-:Y:S01]  /*b0c0*/  @!P1 PRMT R152, RZ, 0x654, R152 ;  /* 0x00000654ff989816 */ /* 0x000fe20000000098 */
[----:B------:R-:W0:Y:S01]  /*b0d0*/  MUFU.EX2 R153, R153 ;  /* 0x0000009900997308 */ /* 0x000e220000000800 */
[-CC-:B------:R-:W-:Y:S01]  /*b0e0*/  FFMA.FTZ R20, R20, R10.reuse, -R220.reuse ;  /* 0x0000000a14147223 */ /* 0x180fe200000108dc */
[-C--:B------:R-:W-:Y:S01]  /*b0f0*/  FFMA.FTZ R175, R154, R10.reuse, -R220 ;  /* 0x0000000a9aaf7223 */ /* 0x080fe200000108dc */
[----:B------:R-:W-:Y:S01]  /*b100*/  @!P3 IMAD R181, R217, 0x40, R188 ;  /* 0x00000040d9b5b824 */ /* 0x000fe200078e02bc */
[----:B------:R1:W-:Y:S01]  /*b110*/  @!P1 SYNCS.ARRIVE.TRANS64.RED.A1T0 RZ, [R152+URZ], RZ ;  /* 0x000000ff98ff99a7 */ /* 0x0003e2000810043f */
[--C-:B------:R-:W-:Y:S01]  /*b120*/  FFMA.FTZ R183, R183, R10, -R220.reuse ;  /* 0x0000000ab7b77223 */ /* 0x100fe200000108dc */
[-C--:B------:R-:W-:Y:S01]  /*b130*/  FMUL.FTZ R125, R125, R158.reuse ;  /* 0x0000009e7d7d7220 */ /* 0x080fe20000410000 */
[----:B------:R-:W-:Y:S01]  /*b140*/  FMUL.FTZ R128, R128, R158 ;  /* 0x0000009e80807220 */ /* 0x000fe20000410000 */
[----:B------:R-:W2:Y:S01]  /*b150*/  MUFU.EX2 R178, R178 ;  /* 0x000000b200b27308 */ /* 0x000ea20000000800 */
[----:B------:R-:W-:Y:S01]  /*b160*/  @!P3 LEA R181, R181, R2, 0x2 ;  /* 0x00000002b5b5b211 */ /* 0x000fe200078e10ff */
[-C--:B------:R-:W-:Y:S01]  /*b170*/  FMUL.FTZ R129, R129, R158.reuse ;  /* 0x0000009e81817220 */ /* 0x080fe20000410000 */
[----:B------:R-:W-:Y:S01]  /*b180*/  FMUL.FTZ R132, R132, R158 ;  /* 0x0000009e84847220 */ /* 0x000fe20000410000 */
[-CC-:B-1----:R-:W-:Y:S01]  /*b190*/  FFMA.FTZ R152, R179, R10.reuse, -R220.reuse ;  /* 0x0000000ab3987223 */ /* 0x182fe200000108dc */
[----:B------:R-:W-:Y:S01]  /*b1a0*/  FFMA.FTZ R179, R156, R10, -R220 ;  /* 0x0000000a9cb37223 */ /* 0x000fe200000108dc */
[----:B------:R-:W-:Y:S01]  /*b1b0*/  @!P3 STS [R181+0x28800], R158 ;  /* 0x0288009eb500b388 */ /* 0x000fe20000000800 */
[-C--:B------:R-:W-:Y:S01]  /*b1c0*/  FMUL.FTZ R133, R133, R158.reuse ;  /* 0x0000009e85857220 */ /* 0x080fe20000410000 */
[----:B------:R-:W1:Y:S01]  /*b1d0*/  MUFU.EX2 R155, R155 ;  /* 0x0000009b009b7308 */ /* 0x000e620000000800 */
[----:B0-----:R-:W-:Y:S01]  /*b1e0*/  FFMA.FTZ R13, R168, R13, R153 ;  /* 0x0000000da80d7223 */ /* 0x001fe20000010099 */
[----:B------:R0:W-:Y:S01]  /*b1f0*/  @!P3 STS [R181+0x28820], R168 ;  /* 0x028820a8b500b388 */ /* 0x0001e20000000800 */
[-C--:B------:R-:W-:Y:S01]  /*b200*/  FMUL.FTZ R136, R136, R158.reuse ;  /* 0x0000009e88887220 */ /* 0x080fe20000410000 */
[-C--:B------:R-:W-:Y:S01]  /*b210*/  FMUL.FTZ R137, R137, R158.reuse ;  /* 0x0000009e89897220 */ /* 0x080fe20000410000 */
[-C--:B------:R-:W-:Y:S01]  /*b220*/  FMUL.FTZ R140, R140, R158.reuse ;  /* 0x0000009e8c8c7220 */ /* 0x080fe20000410000 */
[-C--:B------:R-:W-:Y:S01]  /*b230*/  FMUL.FTZ R141, R141, R158.reuse ;  /* 0x0000009e8d8d7220 */ /* 0x080fe20000410000 */
[-C--:B------:R-:W-:Y:S01]  /*b240*/  FMUL.FTZ R144, R144, R158.reuse ;  /* 0x0000009e90907220 */ /* 0x080fe20000410000 */
[----:B------:R-:W3:Y:S01]  /*b250*/  MUFU.EX2 R180, R180 ;  /* 0x000000b400b47308 */ /* 0x000ee20000000800 */
[-C--:B------:R-:W-:Y:S01]  /*b260*/  FMUL.FTZ R145, R145, R158.reuse ;  /* 0x0000009e91917220 */ /* 0x080fe20000410000 */
[-C--:B------:R-:W-:Y:S01]  /*b270*/  FMUL.FTZ R148, R148, R158.reuse ;  /* 0x0000009e94947220 */ /* 0x080fe20000410000 */
[----:B------:R-:W-:Y:S01]  /*b280*/  FMUL.FTZ R149, R149, R158 ;  /* 0x0000009e95957220 */ /* 0x000fe20000410000 */
[----:B0-----:R-:W-:Y:S01]  /*b290*/  FADD.FTZ R181, R21, R12 ;  /* 0x0000000c15b57221 */ /* 0x001fe20000010000 */
[----:B------:R-:W-:Y:S01]  /*b2a0*/  F2FP.BF16.F32.PACK_AB R158, R165, R166 ;  /* 0x000000a6a59e723e */ /* 0x000fe200000010ff */
[----:B------:R-:W-:Y:S01]  /*b2b0*/  FMUL.FTZ R26, R26, R168 ;  /* 0x000000a81a1a7220 */ /* 0x000fe20000410000 */
[----:B--2---:R-:W-:Y:S01]  /*b2c0*/  F2FP.BF16.F32.PACK_AB R153, R178, R153 ;  /* 0x00000099b299723e */ /* 0x004fe200000010ff */
[----:B------:R-:W-:Y:S01]  /*b2d0*/  FADD.FTZ R12, R162, R181 ;  /* 0x000000b5a20c7221 */ /* 0x000fe20000010000 */
[----:B------:R-:W0:Y:S01]  /*b2e0*/  MUFU.EX2 R159, R159 ;  /* 0x0000009f009f7308 */ /* 0x000e220000000800 */
[----:B------:R-:W-:Y:S01]  /*b2f0*/  F2FP.BF16.F32.PACK_AB R156, R161, R164 ;  /* 0x000000a4a19c723e */ /* 0x000fe200000010ff */
[-C--:B------:R-:W-:Y:S01]  /*b300*/  FMUL.FTZ R27, R27, R168.reuse ;  /* 0x000000a81b1b7220 */ /* 0x080fe20000410000 */
[----:B------:R-:W-:Y:S01]  /*b310*/  FADD.FTZ R181, R157, R12 ;  /* 0x0000000c9db57221 */ /* 0x000fe20000010000 */
[----:B------:R-:W-:Y:S01]  /*b320*/  FADD.FTZ R12, R178, R13 ;  /* 0x0000000db20c7221 */ /* 0x000fe20000010000 */
[-C--:B------:R-:W-:Y:S01]  /*b330*/  FMUL.FTZ R30, R30, R168.reuse ;  /* 0x000000a81e1e7220 */ /* 0x080fe20000410000 */
[-C--:B------:R-:W-:Y:S01]  /*b340*/  FMUL.FTZ R31, R31, R168.reuse ;  /* 0x000000a81f1f7220 */ /* 0x080fe20000410000 */
[-C--:B------:R-:W-:Y:S01]  /*b350*/  FMUL.FTZ R34, R34, R168.reuse ;  /* 0x000000a822227220 */ /* 0x080fe20000410000 */
[----:B------:R-:W2:Y:S01]  /*b360*/  MUFU.EX2 R182, R182 ;  /* 0x000000b600b67308 */ /* 0x000ea20000000800 */
[----:B-1----:R-:W-:Y:S01]  /*b370*/  FADD.FTZ R13, R155, R12 ;  /* 0x0000000c9b0d7221 */ /* 0x002fe20000010000 */
[----:B---3--:R-:W-:Y:S01]  /*b380*/  F2FP.BF16.F32.PACK_AB R155, R180, R155 ;  /* 0x0000009bb49b723e */ /* 0x008fe200000010ff */
[-C--:B------:R-:W-:Y:S01]  /*b390*/  FMUL.FTZ R35, R35, R168.reuse ;  /* 0x000000a823237220 */ /* 0x080fe20000410000 */
[-C--:B------:R-:W-:Y:S01]  /*b3a0*/  FMUL.FTZ R38, R38, R168.reuse ;  /* 0x000000a826267220 */ /* 0x080fe20000410000 */
[----:B------:R-:W-:Y:S01]  /*b3b0*/  FADD.FTZ R12, R180, R13 ;  /* 0x0000000db40c7221 */ /* 0x000fe20000010000 */
[-C--:B------:R-:W-:Y:S01]  /*b3c0*/  FMUL.FTZ R39, R39, R168.reuse ;  /* 0x000000a827277220 */ /* 0x080fe20000410000 */
[-C--:B------:R-:W-:Y:S01]  /*b3d0*/  FMUL.FTZ R42, R42, R168.reuse ;  /* 0x000000a82a2a7220 */ /* 0x080fe20000410000 */
[----:B------:R1:W-:Y:S01]  /*b3e0*/  MUFU.EX2 R220, R152 ;  /* 0x0000009800dc7308 */ /* 0x0003e20000000800 */
        /* <DEDUP_REMOVED lines=8> */
[----:B-1----:R-:W-:Y:S01]  /*b470*/  FADD.FTZ R152, R164, R181 ;  /* 0x000000b5a4987221 */ /* 0x002fe20000010000 */
[----:B--2---:R-:W-:Y:S01]  /*b480*/  FADD.FTZ R12, R182, R13 ;  /* 0x0000000db60c7221 */ /* 0x004fe20000010000 */
[-C--:B------:R-:W-:Y:S01]  /*b490*/  FMUL.FTZ R55, R55, R168.reuse ;  /* 0x000000a837377220 */ /* 0x080fe20000410000 */
[-C--:B------:R-:W-:Y:S01]  /*b4a0*/  FMUL.FTZ R58, R58, R168.reuse ;  /* 0x000000a83a3a7220 */ /* 0x080fe20000410000 */
[----:B------:R-:W-:Y:S01]  /*b4b0*/  FADD.FTZ R181, R161, R152 ;  /* 0x00000098a1b57221 */ /* 0x000fe20000010000 */
[-C--:B------:R-:W-:Y:S01]  /*b4c0*/  FMUL.FTZ R59, R59, R168.reuse ;  /* 0x000000a83b3b7220 */ /* 0x080fe20000410000 */
[-C--:B------:R-:W-:Y:S01]  /*b4d0*/  FMUL.FTZ R62, R62, R168.reuse ;  /* 0x000000a83e3e7220 */ /* 0x080fe20000410000 */
[----:B------:R-:W1:Y:S01]  /*b4e0*/  MUFU.EX2 R216, R216 ;  /* 0x000000d800d87308 */ /* 0x000e620000000800 */
[----:B------:R-:W-:Y:S01]  /*b4f0*/  FADD.FTZ R152, R166, R181 ;  /* 0x000000b5a6987221 */ /* 0x000fe20000010000 */
[-C--:B------:R-:W-:Y:S01]  /*b500*/  FMUL.FTZ R63, R63, R168.reuse ;  /* 0x000000a83f3f7220 */ /* 0x080fe20000410000 */
[-C--:B------:R-:W-:Y:S01]  /*b510*/  FMUL.FTZ R66, R66, R168.reuse ;  /* 0x000000a842427220 */ /* 0x080fe20000410000 */
[-C--:B------:R-:W-:Y:S01]  /*b520*/  FMUL.FTZ R67, R67, R168.reuse ;  /* 0x000000a843437220 */ /* 0x080fe20000410000 */
[----:B------:R-:W-:Y:S01]  /*b530*/  FADD.FTZ R181, R165, R152 ;  /* 0x00000098a5b57221 */ /* 0x000fe20000010000 */
[-C--:B------:R-:W-:Y:S01]  /*b540*/  FMUL.FTZ R70, R70, R168.reuse ;  /* 0x000000a846467220 */ /* 0x080fe20000410000 */
[-C--:B------:R-:W-:Y:S01]  /*b550*/  FMUL.FTZ R71, R71, R168.reuse ;  /* 0x000000a847477220 */ /* 0x080fe20000410000 */
[----:B------:R-:W2:Y:S01]  /*b560*/  MUFU.EX2 R172, R172 ;  /* 0x000000ac00ac7308 */ /* 0x000ea20000000800 */
[----:B------:R-:W-:Y:S01]  /*b570*/  FADD.FTZ R152, R170, R181 ;  /* 0x000000b5aa987221 */ /* 0x000fe20000010000 */
[----:B0-----:R-:W-:Y:S01]  /*b580*/  FADD.FTZ R13, R163, R12 ;  /* 0x0000000ca30d7221 */ /* 0x001fe20000010000 */
[-C--:B------:R-:W-:Y:S01]  /*b590*/  FMUL.FTZ R74, R74, R168.reuse ;  /* 0x000000a84a4a7220 */ /* 0x080fe20000410000 */
[----:B------:R-:W-:Y:S01]  /*b5a0*/  FMUL.FTZ R75, R75, R168 ;  /* 0x000000a84b4b7220 */ /* 0x000fe20000410000 */
[----:B------:R-:W-:Y:S01]  /*b5b0*/  FADD.FTZ R181, R169, R152 ;  /* 0x00000098a9b57221 */ /* 0x000fe20000010000 */
[----:B------:R-:W-:Y:S01]  /*b5c0*/  F2FP.BF16.F32.PACK_AB R152, R21, R160 ;  /* 0x000000a01598723e */ /* 0x000fe200000010ff */
[-C--:B------:R-:W-:Y:S01]  /*b5d0*/  FMUL.FTZ R78, R78, R168.reuse ;  /* 0x000000a84e4e7220 */ /* 0x080fe20000410000 */
[----:B------:R-:W0:Y:S01]  /*b5e0*/  MUFU.EX2 R20, R20 ;  /* 0x0000001400147308 */ /* 0x000e220000000800 */
        /* <DEDUP_REMOVED lines=24> */
[----:B-1----:R-:W-:Y:S01]  /*b770*/  FADD.FTZ R13, R173, R154 ;  /* 0x0000009aad0d7221 */ /* 0x002fe20000010000 */
[----:B------:R-:W-:Y:S01]  /*b780*/  F2FP.BF16.F32.PACK_AB R154, R157, R162 ;  /* 0x000000a29d9a723e */ /* 0x000fe200000010ff */
[----:B------:R-:W-:Y:S01]  /*b790*/  BAR.SYNC.DEFER_BLOCKING 0xf, 0x100 ;  /* 0x03c4000000007b1d */ /* 0x000fe20000010000 */
[----:B------:R-:W-:Y:S01]  /*b7a0*/  F2FP.BF16.F32.PACK_AB R157, R182, R159 ;  /* 0x0000009fb69d723e */ /* 0x000fe200000010ff */
[-C--:B------:R-:W-:Y:S01]  /*b7b0*/  FMUL.FTZ R115, R115, R168.reuse ;  /* 0x000000a873737220 */ /* 0x080fe20000410000 */
[----:B------:R-:W-:Y:S01]  /*b7c0*/  F2FP.BF16.F32.PACK_AB R159, R216, R163 ;  /* 0x000000a3d89f723e */ /* 0x000fe200000010ff */
[----:B------:R-:W-:Y:S01]  /*b7d0*/  FMUL.FTZ R118, R118, R168 ;  /* 0x000000a876767220 */ /* 0x000fe20000410000 */
[----:B------:R-:W-:Y:S01]  /*b7e0*/  F2FP.BF16.F32.PACK_AB R162, R173, R172 ;  /* 0x000000acada2723e */ /* 0x000fe200000010ff */
[----:B------:R-:W1:Y:S01]  /*b7f0*/  MUFU.EX2 R167, R167 ;  /* 0x000000a700a77308 */ /* 0x000e620000000800 */
[----:B--2---:R-:W-:Y:S01]  /*b800*/  FADD.FTZ R160, R174, R13 ;  /* 0x0000000daea07221 */ /* 0x004fe20000010000 */
[-C--:B------:R-:W-:Y:S01]  /*b810*/  FMUL.FTZ R119, R119, R168.reuse ;  /* 0x000000a877777220 */ /* 0x080fe20000410000 */
[-C--:B------:R-:W-:Y:S01]  /*b820*/  FMUL.FTZ R122, R122, R168.reuse ;  /* 0x000000a87a7a7220 */ /* 0x080fe20000410000 */
[-C--:B------:R-:W-:Y:S01]  /*b830*/  FMUL.FTZ R123, R123, R168.reuse ;  /* 0x000000a87b7b7220 */ /* 0x080fe20000410000 */
[-C--:B------:R-:W-:Y:S01]  /*b840*/  FMUL.FTZ R126, R126, R168.reuse ;  /* 0x000000a87e7e7220 */ /* 0x080fe20000410000 */
[-C--:B------:R-:W-:Y:S01]  /*b850*/  FMUL.FTZ R127, R127, R168.reuse ;  /* 0x000000a87f7f7220 */ /* 0x080fe20000410000 */
[----:B------:R-:W-:Y:S01]  /*b860*/  FMUL.FTZ R130, R130, R168 ;  /* 0x000000a882827220 */ /* 0x000fe20000410000 */
[----:B------:R-:W2:Y:S01]  /*b870*/  MUFU.EX2 R171, R171 ;  /* 0x000000ab00ab7308 */ /* 0x000ea20000000800 */
[----:B0-----:R-:W-:Y:S01]  /*b880*/  FADD.FTZ R21, R177, R160 ;  /* 0x000000a0b1157221 */ /* 0x001fe20000010000 */
[----:B------:R-:W-:Y:S01]  /*b890*/  F2FP.BF16.F32.PACK_AB R160, R169, R170 ;  /* 0x000000aaa9a0723e */ /* 0x000fe200000010ff */
[----:B------:R-:W-:Y:S01]  /*b8a0*/  FMUL.FTZ R131, R131, R168 ;  /* 0x000000a883837220 */ /* 0x000fe20000410000 */
[----:B------:R-:W-:Y:S01]  /*b8b0*/  F2FP.BF16.F32.PACK_AB R164, R177, R174 ;  /* 0x000000aeb1a4723e */ /* 0x000fe200000010ff */
[-C--:B------:R-:W-:Y:S01]  /*b8c0*/  FMUL.FTZ R134, R134, R168.reuse ;  /* 0x000000a886867220 */ /* 0x080fe20000410000 */
[-C--:B------:R-:W-:Y:S01]  /*b8d0*/  FMUL.FTZ R135, R135, R168.reuse ;  /* 0x000000a887877220 */ /* 0x080fe20000410000 */
[----:B------:R-:W-:Y:S01]  /*b8e0*/  FMUL.FTZ R138, R138, R168 ;  /* 0x000000a88a8a7220 */ /* 0x000fe20000410000 */
[----:B------:R-:W0:Y:S01]  /*b8f0*/  MUFU.EX2 R218, R218 ;  /* 0x000000da00da7308 */ /* 0x000e220000000800 */
[C---:B-1----:R-:W-:Y:S01]  /*b900*/  FADD.FTZ R12, R167.reuse, R12 ;  /* 0x0000000ca70c7221 */ /* 0x042fe20000010000 */
[----:B------:R-:W-:Y:S01]  /*b910*/  F2FP.BF16.F32.PACK_AB R161, R167, R20 ;  /* 0x00000014a7a1723e */ /* 0x000fe200000010ff */
[----:B------:R1:W-:Y:S01]  /*b920*/  STSM.16.M88.4 [R194+0x26800], R152 ;  /* 0x02680098c2007844 */ /* 0x0003e20000000200 */
[-C--:B------:R-:W-:Y:S01]  /*b930*/  FMUL.FTZ R139, R139, R168.reuse ;  /* 0x000000a88b8b7220 */ /* 0x080fe20000410000 */
[-C--:B------:R-:W-:Y:S01]  /*b940*/  FMUL.FTZ R142, R142, R168.reuse ;  /* 0x000000a88e8e7220 */ /* 0x080fe20000410000 */
[-C--:B------:R-:W-:Y:S01]  /*b950*/  FMUL.FTZ R143, R143, R168.reuse ;  /* 0x000000a88f8f7220 */ /* 0x080fe20000410000 */
[----:B------:R1:W-:Y:S01]  /*b960*/  STSM.16.M88.4 [R195], R156 ;  /* 0x0000009cc3007844 */ /* 0x0003e20000000200 */
[----:B------:R-:W3:Y:S01]  /*b970*/  MUFU.EX2 R176, R233 ;  /* 0x000000e900b07308 */ /* 0x000ee20000000800 */
[----:B--2---:R-:W-:Y:S01]  /*b980*/  FADD.FTZ R13, R171, R12 ;  /* 0x0000000cab0d7221 */ /* 0x004fe20000010000 */
[-C--:B------:R-:W-:Y:S01]  /*b990*/  FMUL.FTZ R146, R146, R168.reuse ;  /* 0x000000a892927220 */ /* 0x080fe20000410000 */
[-C--:B------:R-:W-:Y:S01]  /*b9a0*/  FMUL.FTZ R147, R147, R168.reuse ;  /* 0x000000a893937220 */ /* 0x080fe20000410000 */
[-C--:B------:R-:W-:Y:S01]  /*b9b0*/  FMUL.FTZ R150, R150, R168.reuse ;  /* 0x000000a896967220 */ /* 0x080fe20000410000 */
[----:B------:R-:W-:-:S03]  /*b9c0*/  FMUL.FTZ R151, R151, R168 ;  /* 0x000000a897977220 */ /* 0x000fc60000410000 */
[----:B------:R-:W2:Y:S01]  /*b9d0*/  MUFU.EX2 R175, R175 ;  /* 0x000000af00af7308 */ /* 0x000ea20000000800 */
[C---:B0-----:R-:W-:Y:S01]  /*b9e0*/  FADD.FTZ R12, R218.reuse, R13 ;  /* 0x0000000dda0c7221 */ /* 0x041fe20000010000 */
[----:B------:R-:W-:-:S05]  /*b9f0*/  F2FP.BF16.F32.PACK_AB R163, R218, R171 ;  /* 0x000000abdaa3723e */ /* 0x000fca00000010ff */
[----:B------:R1:W-:Y:S01]  /*ba00*/  STSM.16.M88.4 [R197], R160 ;  /* 0x000000a0c5007844 */ /* 0x0003e20000000200 */
[----:B------:R-:W0:Y:S01]  /*ba10*/  MUFU.EX2 R219, R219 ;  /* 0x000000db00db7308 */ /* 0x000e220000000800 */
[----:B---3--:R-:W-:-:S07]  /*ba20*/  FADD.FTZ R166, R176, R21 ;  /* 0x00000015b0a67221 */ /* 0x008fce0000010000 */
[----:B------:R-:W3:Y:S01]  /*ba30*/  MUFU.EX2 R179, R179 ;  /* 0x000000b300b37308 */ /* 0x000ee20000000800 */
[----:B--2---:R-:W-:Y:S01]  /*ba40*/  FADD.FTZ R13, R175, R12 ;  /* 0x0000000caf0d7221 */ /* 0x004fe20000010000 */
[----:B------:R-:W-:-:S03]  /*ba50*/  F2FP.BF16.F32.PACK_AB R165, R220, R175 ;  /* 0x000000afdca5723e */ /* 0x000fc600000010ff */
[----:B------:R-:W-:-:S03]  /*ba60*/  FADD.FTZ R172, R220, R13 ;  /* 0x0000000ddcac7221 */ /* 0x000fc60000010000 */
[----:B------:R-:W2:Y:S01]  /*ba70*/  MUFU.EX2 R170, R183 ;  /* 0x000000b700aa7308 */ /* 0x000ea20000000800 */
[C---:B0-----:R-:W-:Y:S01]  /*ba80*/  FADD.FTZ R12, R219.reuse, R166 ;  /* 0x000000a6db0c7221 */ /* 0x041fe20000010000 */
[----:B------:R-:W-:Y:S01]  /*ba90*/  F2FP.BF16.F32.PACK_AB R166, R219, R176 ;  /* 0x000000b0dba6723e */ /* 0x000fe200000010ff */
[----:B---3--:R-:W-:Y:S01]  /*baa0*/  FADD.FTZ R13, R179, R172 ;  /* 0x000000acb30d7221 */ /* 0x008fe20000010000 */
[----:B--2---:R-:W-:-:S03]  /*bab0*/  F2FP.BF16.F32.PACK_AB R167, R170, R179 ;  /* 0x000000b3aaa7723e */ /* 0x004fc600000010ff */
[----:B------:R-:W-:Y:S02]  /*bac0*/  FADD.FTZ R13, R170, R13 ;  /* 0x0000000daa0d7221 */ /* 0x000fe40000010000 */
[----:B------:R1:W-:Y:S01]  /*bad0*/  STSM.16.M88.4 [R196], R164 ;  /* 0x000000a4c4007844 */ /* 0x0003e20000000200 */
[----:B------:R-:W-:Y:S05]  /*bae0*/  @!P0 BRA `(.L_x_552) ;  /* 0x0000000000048947 */ /* 0x000fea0003800000 */
[----:B------:R-:W-:Y:S01]  /*baf0*/  BPT.TRAP 0x1 ;  /* 0x000000040000795c */ /* 0x000fe20000300000 */
.L_x_552:
[----:B------:R0:W2:Y:S01]  /*bb00*/  SYNCS.PHASECHK.TRANS64.TRYWAIT P3, [R15+URZ+0x28c50], R213 ;  /* 0x028c50d50f0075a7 */ /* 0x0000a2000806017f */
[----:B------:R-:W-:Y:S05]  /*bb10*/  @!P0 BRA `(.L_x_553) ;  /* 0x0000000000048947 */ /* 0x000fea0003800000 */
[----:B------:R-:W-:Y:S01]  /*bb20*/  BPT.TRAP 0x1 ;  /* 0x000000040000795c */ /* 0x000fe20000300000 */
.L_x_553:
[----:B------:R-:W-:Y:S04]  /*bb30*/  BSSY B1, `(.L_x_554) ;  /* 0x0000004000017945 */ /* 0x000fe80003800000 */
[----:B--2---:R-:W-:Y:S05]  /*bb40*/  @P3 BRA `(.L_x_555) ;  /* 0x0000000000083947 */ /* 0x004fea0003800000 */
[----:B------:R-:W2:Y:S02]  /*bb50*/  SYNCS.PHASECHK.TRANS64.TRYWAIT P3, [R15+URZ+0x28c50], R213 ;  /* 0x028c50d50f0075a7 */ /* 0x000ea4000806017f */
[----:B--2---:R-:W-:Y:S05]  /*bb60*/  @!P3 BRA `(.L_x_556) ;  /* 0x0000009800b0b947 */ /* 0x004fea0003800000 */
.L_x_555:
[----:B------:R-:W-:Y:S05]  /*bb70*/  BSYNC B1 ;  /* 0x0000000000017941 */ /* 0x000fea0003800000 */
.L_x_554:
[----:B------:R-:W-:Y:S01]  /*bb80*/  IMAD R20, R18, 0x1000, R14 ;  /* 0x0000100012147824 */ /* 0x000fe200078e020e */
[----:B------:R-:W-:Y:S01]  /*bb90*/  WARPGROUP.ARRIVE ;  /* 0x00000000000079c5 */ /* 0x000fe20000000000 */
[----:B------:R-:W-:Y:S02]  /*bba0*/  IMAD.MOV.U32 R21, RZ, RZ, 0x40000040 ;  /* 0x40000040ff157424 */ /* 0x000fe400078e00ff */
[----:B0-2---:R-:W-:Y:S01]  /*bbb0*/  @!P1 VIADD R15, R15, 0x28c60 ;  /* 0x00028c600f0f9836 */ /* 0x005fe20000000000 */
[----:B------:R-:W-:Y:S01]  /*bbc0*/  R2UR UR6, R20 ;  /* 0x00000000140672ca */ /* 0x000fe200000e0000 */
[----:B------:R-:W-:Y:S01]  /*bbd0*/  IMAD.MOV.U32 R216, RZ, RZ, R11 ;  /* 0x000000ffffd87224 */ /* 0x000fe200078e000b */
[----:B------:R-:W-:Y:S01]  /*bbe0*/  R2UR UR7, R21 ;  /* 0x00000000150772ca */ /* 0x000fe200000e0000 */
[----:B------:R-:W-:Y:S01]  /*bbf0*/  IMAD.MOV.U32 R21, RZ, RZ, 0x40000040 ;  /* 0x40000040ff157424 */ /* 0x000fe200078e00ff */
[----:B------:R-:W-:Y:S01]  /*bc00*/  @!P1 PRMT R15, RZ, 0x654, R15 ;  /* 0x00000654ff0f9816 */ /* 0x000fe2000000000f */
[----:B------:R-:W-:-:S02]  /*bc10*/  IMAD.MOV.U32 R218, RZ, RZ, R3 ;  /* 0x000000ffffda7224 */ /* 0x000fc400078e0003 */
[----:B------:R-:W-:-:S08]  /*bc20*/  IMAD.MOV.U32 R217, RZ, RZ, R18 ;  /* 0x000000ffffd97224 */ /* 0x000fd000078e0012 */
[----:B------:R-:W-:Y:S03]  /*bc30*/  HGMMA.64x256x16.F32.BF16 R24, R152, gdesc[UR4].tnspB, R24, gsb0 ;  /* 0x43e0000498187df0 */ /* 0x000fe60008001818 */
[----:B------:R-:W-:Y:S02]  /*bc40*/  WARPGROUP.DEPBAR.LE gsb0, 0x0 ;  /* 0x00008000000079c5 */ /* 0x000fe40000010000 */
[----:B-1----:R-:W-:Y:S01]  /*bc50*/  VIADD R152, R20, 0x80 ;  /* 0x0000008014987836 */ /* 0x002fe20000000000 */
[----:B------:R-:W-:Y:S01]  /*bc60*/  WARPGROUP.ARRIVE ;  /* 0x00000000000079c5 */ /* 0x000fe20000000000 */
[----:B------:R-:W-:-:S03]  /*bc70*/  IMAD.MOV.U32 R153, RZ, RZ, 0x40000040 ;  /* 0x40000040ff997424 */ /* 0x000fc600078e00ff */
[----:B------:R-:W-:Y:S01]  /*bc80*/  R2UR UR6, R152 ;  /* 0x00000000980672ca */ /* 0x000fe200000e0000 */
[C---:B------:R-:W-:Y:S01]  /*bc90*/  VIADD R152, R20.reuse, 0x100 ;  /* 0x0000010014987836 */ /* 0x040fe20000000000 */
[----:B------:R-:W-:Y:S01]  /*bca0*/  R2UR UR7, R153 ;  /* 0x00000000990772ca */ /* 0x000fe200000e0000 */
[----:B------:R-:W-:Y:S01]  /*bcb0*/  IMAD.MOV.U32 R153, RZ, RZ, 0x40000040 ;  /* 0x40000040ff997424 */ /* 0x000fe200078e00ff */
[----:B------:R-:W-:-:S14]  /*bcc0*/  IADD3 R20, R20, 0x180, RZ ;  /* 0x0000018014147810 */ /* 0x000fdc0007ffe0ff */
        /* <DEDUP_REMOVED lines=23> */
[----:B------:R-:W-:Y:S05]  /*be40*/  @P2 BRA `(.L_x_557) ;  /* 0xffffffe000782947 */ /* 0x000fea000383ffff */
.L_x_546:
[----:B------:R-:W-:Y:S05]  /*be50*/  BSYNC B0 ;  /* 0x0000000000007941 */ /* 0x000fea0003800000 */
.L_x_545:
[----:B------:R-:W2:Y:S01]  /*be60*/  SHFL.BFLY PT, R5, R12, 0x2, 0x1f ;  /* 0x0c401f000c057f89 */ /* 0x000ea200000e0000 */
[----:B------:R-:W-:Y:S01]  /*be70*/  IMAD.MOV.U32 R6, RZ, RZ, RZ ;  /* 0x000000ffff067224 */ /* 0x000fe200078e00ff */
[----:B------:R-:W-:Y:S01]  /*be80*/  IADD3 R202, R202, 0x1, RZ ;  /* 0x00000001caca7810 */ /* 0x000fe20007ffe0ff */
[----:B------:R-:W-:Y:S01]  /*be90*/  IMAD.MOV.U32 R21, RZ, RZ, -0x800000 ;  /* 0xff800000ff157424 */ /* 0x000fe200078e00ff */
[----:B------:R-:W3:Y:S01]  /*bea0*/  SHFL.BFLY PT, R0, R13, 0x2, 0x1f ;  /* 0x0c401f000d007f89 */ /* 0x000ee200000e0000 */
[----:B------:R-:W-:Y:S01]  /*beb0*/  IMAD.MOV.U32 R20, RZ, RZ, -0x800000 ;  /* 0xff800000ff147424 */ /* 0x000fe200078e00ff */
[----:B------:R-:W-:Y:S08]  /*bec0*/  BAR.ARV 0x8, 0xa0 ;  /* 0x0202800000007b1d */ /* 0x000ff00000002000 */
[----:B------:R-:W-:Y:S01]  /*bed0*/  BAR.SYNC.DEFER_BLOCKING 0xf, 0x100 ;  /* 0x03c4000000007b1d */ /* 0x000fe20000010000 */
[----:B--2---:R-:W-:Y:S01]  /*bee0*/  FADD.FTZ R4, R5, R12 ;  /* 0x0000000c05047221 */ /* 0x004fe20000010000 */
[----:B---3--:R-:W-:-:S04]  /*bef0*/  FADD.FTZ R7, R0, R13 ;  /* 0x0000000d00077221 */ /* 0x008fc80000010000 */
[----:B------:R-:W2:Y:S04]  /*bf00*/  SHFL.BFLY PT, R5, R4, 0x1, 0x1f ;  /* 0x0c201f0004057f89 */ /* 0x000ea800000e0000 */
[----:B------:R-:W3:Y:S01]  /*bf10*/  SHFL.BFLY PT, R0, R7, 0x1, 0x1f ;  /* 0x0c201f0007007f89 */ /* 0x000ee200000e0000 */
[----:B--2---:R-:W-:Y:S01]  /*bf20*/  FADD.FTZ R9, R4, R5 ;  /* 0x0000000504097221 */ /* 0x004fe20000010000 */
[----:B------:R-:W-:Y:S02]  /*bf30*/  IMAD.MOV R5, RZ, RZ, -R191 ;  /* 0x000000ffff057224 */ /* 0x000fe400078e0abf */
[----:B------:R-:W-:Y:S02]  /*bf40*/  VIADD R4, R18, 0x1 ;  /* 0x0000000112047836 */ /* 0x000fe40000000000 */
[----:B---3--:R-:W-:Y:S01]  /*bf50*/  FADD.FTZ R0, R7, R0 ;  /* 0x0000000007007221 */ /* 0x008fe20000010000 */
[----:B------:R-:W-:-:S02]  /*bf60*/  FSETP.NE.FTZ.AND P2, PT, R9, RZ, PT ;  /* 0x000000ff0900720b */ /* 0x000fc40003f55000 */
[----:B------:R-:W-:Y:S02]  /*bf70*/  ISETP.NE.AND P0, PT, R190, R5, PT ;  /* 0x00000005be00720c */ /* 0x000fe40003f05270 */
[----:B------:R-:W-:Y:S02]  /*bf80*/  FSETP.NE.FTZ.AND P3, PT, R0, RZ, PT ;  /* 0x000000ff0000720b */ /* 0x000fe40003f75000 */
[----:B------:R-:W-:Y:S02]  /*bf90*/  MOV R5, RZ ;  /* 0x000000ff00057202 */ /* 0x000fe40000000f00 */
[----:B------:R-:W-:-:S04]  /*bfa0*/  ISETP.NE.AND P1, PT, R4, 0x2, PT ;  /* 0x000000020400780c */ /* 0x000fc80003f25270 */
[----:B------:R-:W-:Y:S01]  /*bfb0*/  SEL R8, RZ, 0x1, P1 ;  /* 0x00000001ff087807 */ /* 0x000fe20000800000 */
[----:B------:R-:W2:Y:S02]  /*bfc0*/  @P2 MUFU.RCP R5, R9 ;  /* 0x0000000900052308 */ /* 0x000ea40000001000 */
[----:B------:R-:W-:Y:S02]  /*bfd0*/  @!P0 IMAD R7, R18, 0x40, R188 ;  /* 0x0000004012078824 */ /* 0x000fe400078e02bc */
[C---:B------:R-:W-:Y:S01]  /*bfe0*/  @P2 FMUL.FTZ R18, R10.reuse, 0.69314718246459960938 ;  /* 0x3f3172180a122820 */ /* 0x040fe20000410000 */
[----:B------:R-:W-:Y:S01]  /*bff0*/  @P3 FMUL.FTZ R10, R10, 0.69314718246459960938 ;  /* 0x3f3172180a0a3820 */ /* 0x000fe20000410000 */
[----:B------:R-:W-:Y:S01]  /*c000*/  LOP3.LUT R23, R23, R8, RZ, 0x3c, !PT ;  /* 0x0000000817177212 */ /* 0x000fe200078e3cff */
[----:B------:R-:W-:Y:S01]  /*c010*/  @!P0 IMAD R7, R7, 0x4, R2 ;  /* 0x0000000407078824 */ /* 0x000fe200078e0202 */
[----:B------:R-:W3:Y:S08]  /*c020*/  @P3 MUFU.RCP R6, R0 ;  /* 0x0000000000063308 */ /* 0x000ef00000001000 */
[----:B------:R-:W4:Y:S01]  /*c030*/  @P2 MUFU.LG2 R2, R9 ;  /* 0x0000000900022308 */ /* 0x000f220000000c00 */
[-C--:B--2---:R-:W-:Y:S01]  /*c040*/  FMUL.FTZ R181, R24, R5.reuse ;  /* 0x0000000518b57220 */ /* 0x084fe20000410000 */
[----:B------:R2:W-:Y:S01]  /*c050*/  @!P0 STS [R7+0x28800], R5 ;  /* 0x0288000507008388 */ /* 0x0005e20000000800 */
[-C--:B------:R-:W-:Y:S01]  /*c060*/  FMUL.FTZ R179, R25, R5.reuse ;  /* 0x0000000519b37220 */ /* 0x080fe20000410000 */
[-C--:B------:R-:W-:Y:S01]  /*c070*/  FMUL.FTZ R180, R28, R5.reuse ;  /* 0x000000051cb47220 */ /* 0x080fe20000410000 */
[-C--:B------:R-:W-:Y:S01]  /*c080*/  FMUL.FTZ R178, R32, R5.reuse ;  /* 0x0000000520b27220 */ /* 0x080fe20000410000 */
[-C--:B------:R-:W-:Y:S01]  /*c090*/  FMUL.FTZ R28, R33, R5.reuse ;  /* 0x00000005211c7220 */ /* 0x080fe20000410000 */
[-C--:B------:R-:W-:Y:S01]  /*c0a0*/  FMUL.FTZ R175, R40, R5.reuse ;  /* 0x0000000528af7220 */ /* 0x080fe20000410000 */
[----:B------:R5:W1:Y:S01]  /*c0b0*/  @P3 MUFU.LG2 R24, R0 ;  /* 0x0000000000183308 */ /* 0x000a620000000c00 */
[----:B---3--:R3:W-:Y:S01]  /*c0c0*/  @!P0 STS [R7+0x28820], R6 ;  /* 0x0288200607008388 */ /* 0x0087e20000000800 */
[-C--:B------:R-:W-:Y:S01]  /*c0d0*/  FMUL.FTZ R177, R29, R5.reuse ;  /* 0x000000051db17220 */ /* 0x080fe20000410000 */
[-C--:B------:R-:W-:Y:S01]  /*c0e0*/  FMUL.FTZ R176, R36, R5.reuse ;  /* 0x0000000524b07220 */ /* 0x080fe20000410000 */
[-C--:B------:R-:W-:Y:S01]  /*c0f0*/  FMUL.FTZ R174, R37, R5.reuse ;  /* 0x0000000525ae7220 */ /* 0x080fe20000410000 */
[-C--:B------:R-:W-:Y:S01]  /*c100*/  FMUL.FTZ R32, R41, R5.reuse ;  /* 0x0000000529207220 */ /* 0x080fe20000410000 */
[-C--:B------:R-:W-:Y:S01]  /*c110*/  FMUL.FTZ R173, R44, R5.reuse ;  /* 0x000000052cad7220 */ /* 0x080fe20000410000 */
[-C--:B------:R-:W-:Y:S01]  /*c120*/  FMUL.FTZ R171, R45, R5.reuse ;  /* 0x000000052dab7220 */ /* 0x080fe20000410000 */
[-C--:B------:R-:W-:Y:S01]  /*c130*/  FMUL.FTZ R172, R48, R5.reuse ;  /* 0x0000000530ac7220 */ /* 0x080fe20000410000 */
[-C--:B-----5:R-:W-:Y:S01]  /*c140*/  FMUL.FTZ R0, R27, R6.reuse ;  /* 0x000000061b007220 */ /* 0x0a0fe20000410000 */
[----:B----4-:R-:W-:Y:S01]  /*c150*/  @P2 FMUL.FTZ R25, R2, 0.69314718246459960938 ;  /* 0x3f31721802192820 */ /* 0x010fe20000410000 */
        /* <DEDUP_REMOVED lines=55> */
[-C--:B0-----:R-:W-:Y:S01]  /*c4d0*/  FMUL.FTZ R15, R70, R6.reuse ;  /* 0x00000006460f7220 */ /* 0x081fe20000410000 */
[-C--:B------:R-:W-:Y:S01]  /*c4e0*/  FMUL.FTZ R40, R91, R6.reuse ;  /* 0x000000065b287220 */ /* 0x080fe20000410000 */
[----:B------:R-:W-:Y:S01]  /*c4f0*/  @P2 FFMA.FTZ R21, R18, R3, R25 ;  /* 0x0000000312152223 */ /* 0x000fe20000010019 */
[----:B------:R-:W-:Y:S01]  /*c500*/  PLOP3.LUT P0, PT, PT, PT, PT, 0x8, 0x0 ;  /* 0x000000000000781c */ /* 0x000fe20003f0e170 */
[-C--:B--2---:R-:W-:Y:S01]  /*c510*/  FMUL.FTZ R5, R26, R6.reuse ;  /* 0x000000061a057220 */ /* 0x084fe20000410000 */
        /* <DEDUP_REMOVED lines=59> */
[----:B------:R-:W-:Y:S06]  /*c8d0*/  BAR.ARV 0xe, 0x100 ;  /* 0x0384000000007b1d */ /* 0x000fec0000002000 */
.L_x_490:
[----:B------:R-:W-:Y:S05]  /*c8e0*/  BSYNC B7 ;  /* 0x0000000000077941 */ /* 0x000fea0003800000 */
.L_x_488:
[----:B------:R-:W0:Y:S08]  /*c8f0*/  S2UR UR5, SR_CgaCtaId ;  /* 0x00000000000579c3 */ /* 0x000e300000008800 */
[----:B------:R-:W-:Y:S06]  /*c900*/  BAR.SYNC.DEFER_BLOCKING 0x5, 0x120 ;  /* 0x0144800000007b1d */ /* 0x000fec0000010000 */
[----:B------:R-:W-:Y:S01]  /*c910*/  UMOV UR4, 0x400 ;  /* 0x0000040000047882 */ /* 0x000fe20000000000 */
[----:B------:R-:W-:Y:S01]  /*c920*/  BSSY B0, `(.L_x_558) ;  /* 0x000026e000007945 */ /* 0x000fe20003800000 */
[----:B0-----:R-:W-:-:S06]  /*c930*/  ULEA UR4, UR5, UR4, 0x18 ;  /* 0x0000000405047291 */ /* 0x001fcc000f8ec03f */
[----:B------:R-:W-:-:S05]  /*c940*/  IMAD.U32 R2, RZ, RZ, UR4 ;  /* 0x00000004ff027e24 */ /* 0x000fca000f8e00ff */
[----:B-----5:R0:W1:Y:S01]  /*c950*/  LDS.128 R24, [R2+0x28cd0] ;  /* 0x028cd00002187984 */ /* 0x0200620000000c00 */
[----:B------:R-:W-:Y:S06]  /*c960*/  BAR.ARV 0x4, 0x120 ;  /* 0x0104800000007b1d */ /* 0x000fec0000002000 */
[----:B------:R-:W-:Y:S05]  /*c970*/  @P0 BRA `(.L_x_559) ;  /* 0x0000001c00140947 */ /* 0x000fea0003800000 */
[----:B------:R-:W2:Y:S01]  /*c980*/  S2R R3, SR_SWINHI ;  /* 0x0000000000037919 */ /* 0x000ea20000002f00 */
[----:B------:R-:W-:Y:S01]  /*c990*/  F2FP.BF16.F32.PACK_AB R5, R0, R5 ;  /* 0x000000050005723e */ /* 0x000fe200000010ff */
[----:B------:R-:W-:Y:S01]  /*c9a0*/  ULDC.64 UR4, c[0x0][0xbd8] ;  /* 0x0002f60000047ab9 */ /* 0x000fe20000000a00 */
[----:B------:R-:W-:Y:S02]  /*c9b0*/  F2FP.BF16.F32.PACK_AB R7, R31, R7 ;  /* 0x000000071f07723e */ /* 0x000fe400000010ff */
[----:B------:R-:W-:Y:S02]  /*c9c0*/  F2FP.BF16.F32.PACK_AB R28, R28, R178 ;  /* 0x000000b21c1c723e */ /* 0x000fe400000010ff */
[----:B------:R-:W-:Y:S02]  /*c9d0*/  F2FP.BF16.F32.PACK_AB R29, R35, R29 ;  /* 0x0000001d231d723e */ /* 0x000fe400000010ff */
[----:B------:R-:W-:Y:S02]  /*c9e0*/  F2FP.BF16.F32.PACK_AB R31, R39, R38 ;  /* 0x00000026271f723e */ /* 0x000fe400000010ff */
        /* <DEDUP_REMOVED lines=11> */
[----:B------:R-:W-:Y:S02]  /*caa0*/  MOV R36, R2 ;  /* 0x0000000200247202 */ /* 0x000fe40000000f00 */
[----:B--2---:R-:W-:-:S02]  /*cab0*/  MOV R37, R3 ;  /* 0x0000000300257202 */ /* 0x004fc40000000f00 */
        /* <DEDUP_REMOVED lines=9> */
[----:B------:R-:W-:Y:S01]  /*cb50*/  LOP3.LUT R52, R211, 0x380, RZ, 0xc0, !PT ;  /* 0x00000380d3347812 */ /* 0x000fe200078ec0ff */
[--C-:B------:R-:W-:Y:S01]  /*cb60*/  IMAD.X R49, RZ, RZ, R119.reuse, P1 ;  /* 0x000000ffff317224 */ /* 0x100fe200008e0677 */
[----:B------:R-:W-:Y:S01]  /*cb70*/  IADD3 R213, P4, R118, 0x60, RZ ;  /* 0x0000006076d57810 */ /* 0x000fe20007f9e0ff */
[--C-:B------:R-:W-:Y:S01]  /*cb80*/  IMAD.X R61, RZ, RZ, R119.reuse, P3 ;  /* 0x000000ffff3d7224 */ /* 0x100fe200018e0677 */
[----:B------:R-:W-:Y:S02]  /*cb90*/  LOP3.LUT R48, R183, 0x380, RZ, 0xc0, !PT ;  /* 0x00000380b7307812 */ /* 0x000fe400078ec0ff */
[----:B------:R-:W-:Y:S01]  /*cba0*/  LOP3.LUT R60, R217, 0x380, RZ, 0xc0, !PT ;  /* 0x00000380d93c7812 */ /* 0x000fe200078ec0ff */
[----:B------:R-:W-:Y:S01]  /*cbb0*/  IMAD.X R57, RZ, RZ, R119, P4 ;  /* 0x000000ffff397224 */ /* 0x000fe200020e0677 */
[----:B------:R-:W-:-:S02]  /*cbc0*/  SHF.R.U64 R52, R52, 0x3, RZ ;  /* 0x0000000334347819 */ /* 0x000fc400000012ff */
[----:B------:R-:W-:Y:S02]  /*cbd0*/  IADD3 R68, P5, R118, 0x2040, RZ ;  /* 0x0000204076447810 */ /* 0x000fe40007fbe0ff */
[----:B------:R-:W-:Y:S02]  /*cbe0*/  LOP3.LUT R56, R213, 0x380, RZ, 0xc0, !PT ;  /* 0x00000380d5387812 */ /* 0x000fe400078ec0ff */
[----:B------:R-:W-:Y:S02]  /*cbf0*/  SHF.R.U64 R48, R48, 0x3, RZ ;  /* 0x0000000330307819 */ /* 0x000fe400000012ff */
[----:B------:R-:W-:Y:S02]  /*cc00*/  SHF.R.U64 R60, R60, 0x3, RZ ;  /* 0x000000033c3c7819 */ /* 0x000fe400000012ff */
[C---:B------:R-:W-:Y:S02]  /*cc10*/  IADD3 R44, P6, R118.reuse, 0x2020, RZ ;  /* 0x00002020762c7810 */ /* 0x040fe40007fde0ff */
[----:B------:R-:W-:-:S02]  /*cc20*/  IADD3 R94, P1, R118, 0x4000, RZ ;  /* 0x00004000765e7810 */ /* 0x000fc40007f3e0ff */
[----:B------:R-:W-:Y:S01]  /*cc30*/  LOP3.LUT R52, R52, R211, RZ, 0x3c, !PT ;  /* 0x000000d334347212 */ /* 0x000fe200078e3cff */
[--C-:B------:R-:W-:Y:S01]  /*cc40*/  IMAD.X R65, RZ, RZ, R119.reuse, P6 ;  /* 0x000000ffff417224 */ /* 0x100fe200030e0677 */
[----:B------:R-:W-:Y:S01]  /*cc50*/  LOP3.LUT R211, R68, 0x380, RZ, 0xc0, !PT ;  /* 0x0000038044d37812 */ /* 0x000fe200078ec0ff */
[----:B------:R-:W-:Y:S01]  /*cc60*/  IMAD.X R95, RZ, RZ, R119, P1 ;  /* 0x000000ffff5f7224 */ /* 0x000fe200008e0677 */
[----:B------:R-:W-:Y:S02]  /*cc70*/  LOP3.LUT R11, R118, 0x380, RZ, 0xc0, !PT ;  /* 0x00000380760b7812 */ /* 0x000fe400078ec0ff */
[----:B------:R-:W-:Y:S02]  /*cc80*/  SHF.R.U64 R56, R56, 0x3, RZ ;  /* 0x0000000338387819 */ /* 0x000fe400000012ff */
[----:B------:R-:W-:Y:S02]  /*cc90*/  LOP3.LUT R48, R48, R183, RZ, 0x3c, !PT ;  /* 0x000000b730307212 */ /* 0x000fe400078e3cff */
[----:B------:R-:W-:-:S02]  /*cca0*/  LOP3.LUT R60, R60, R217, RZ, 0x3c, !PT ;  /* 0x000000d93c3c7212 */ /* 0x000fc400078e3cff */
[----:B------:R-:W-:Y:S02]  /*ccb0*/  IADD3 R72, P2, R118, 0x2060, RZ ;  /* 0x0000206076487810 */ /* 0x000fe40007f5e0ff */
[----:B------:R-:W-:Y:S02]  /*ccc0*/  LOP3.LUT R183, R44, 0x380, RZ, 0xc0, !PT ;  /* 0x000003802cb77812 */ /* 0x000fe400078ec0ff */
[----:B------:R-:W-:Y:S01]  /*ccd0*/  LOP3.LUT R217, R94, 0x380, RZ, 0xc0, !PT ;  /* 0x000003805ed97812 */ /* 0x000fe200078ec0ff */
[----:B------:R-:W-:Y:S01]  /*cce0*/  IMAD.X R73, RZ, RZ, R119, P2 ;  /* 0x000000ffff497224 */ /* 0x000fe200010e0677 */
[----:B------:R-:W-:Y:S02]  /*ccf0*/  SHF.R.U64 R211, R211, 0x3, RZ ;  /* 0x00000003d3d37819 */ /* 0x000fe400000012ff */
[----:B------:R-:W-:Y:S02]  /*cd00*/  IADD3 R30, P4, R118, 0x4040, RZ ;  /* 0x00004040761e7810 */ /* 0x000fe40007f9e0ff */
[----:B------:R-:W-:-:S02]  /*cd10*/  SHF.R.U64 R11, R11, 0x3, RZ ;  /* 0x000000030b0b7819 */ /* 0x000fc400000012ff */
[----:B------:R-:W-:Y:S01]  /*cd20*/  LOP3.LUT R56, R56, R213, RZ, 0x3c, !PT ;  /* 0x000000d538387212 */ /* 0x000fe200078e3cff */
[----:B------:R-:W-:Y:S01]  /*cd30*/  IMAD.X R103, RZ, RZ, R119, P4 ;  /* 0x000000ffff677224 */ /* 0x000fe200020e0677 */
[----:B------:R-:W-:Y:S02]  /*cd40*/  LOP3.LUT R213, R72, 0x380, RZ, 0xc0, !PT ;  /* 0x0000038048d57812 */ /* 0x000fe400078ec0ff */
[----:B------:R-:W-:Y:S02]  /*cd50*/  SHF.R.U64 R183, R183, 0x3, RZ ;  /* 0x00000003b7b77819 */ /* 0x000fe400000012ff */
[----:B------:R-:W-:Y:S02]  /*cd60*/  SHF.R.U64 R217, R217, 0x3, RZ ;  /* 0x00000003d9d97819 */ /* 0x000fe400000012ff */
[C---:B------:R-:W-:Y:S02]  /*cd70*/  IADD3 R4, P0, R118.reuse, 0x4020, RZ ;  /* 0x0000402076047810 */ /* 0x040fe40007f1e0ff */
[----:B------:R-:W-:-:S02]  /*cd80*/  IADD3 R6, P6, R118, 0x6000, RZ ;  /* 0x0000600076067810 */ /* 0x000fc40007fde0ff */
[----:B------:R-:W-:Y:S01]  /*cd90*/  IADD3.X R69, RZ, R119, RZ, P5, !PT ;  /* 0x00000077ff457210 */ /* 0x000fe20002ffe4ff */
[--C-:B------:R-:W-:Y:S01]  /*cda0*/  IMAD.X R99, RZ, RZ, R119.reuse, P0 ;  /* 0x000000ffff637224 */ /* 0x100fe200000e0677 */
[C---:B------:R-:W-:Y:S01]  /*cdb0*/  IADD3 R34, P3, R118.reuse, 0x4060, RZ ;  /* 0x0000406076227810 */ /* 0x040fe20007f7e0ff */
[--C-:B------:R-:W-:Y:S01]  /*cdc0*/  IMAD.X R111, RZ, RZ, R119.reuse, P6 ;  /* 0x000000ffff6f7224 */ /* 0x100fe200030e0677 */
[C---:B------:R-:W-:Y:S02]  /*cdd0*/  IADD3 R3, P5, R118.reuse, 0x6020, RZ ;  /* 0x0000602076037810 */ /* 0x040fe40007fbe0ff */
[C---:B------:R-:W-:Y:S01]  /*cde0*/  IADD3 R10, P2, R118.reuse, 0x6040, RZ ;  /* 0x00006040760a7810 */ /* 0x040fe20007f5e0ff */
[----:B------:R-:W-:Y:S01]  /*cdf0*/  IMAD.X R107, RZ, RZ, R119, P3 ;  /* 0x000000ffff6b7224 */ /* 0x000fe200018e0677 */
[----:B-1----:R-:W-:Y:S02]  /*ce00*/  IADD3 R24, P1, R118, 0x6060, RZ ;  /* 0x0000606076187810 */ /* 0x002fe40007f3e0ff */
[----:B------:R-:W-:-:S02]  /*ce10*/  LOP3.LUT R68, R211, R68, RZ, 0x3c, !PT ;  /* 0x00000044d3447212 */ /* 0x000fc400078e3cff */
[----:B------:R-:W-:Y:S01]  /*ce20*/  LOP3.LUT R118, R11, R118, RZ, 0x3c, !PT ;  /* 0x000000760b767212 */ /* 0x000fe200078e3cff */
[--C-:B------:R-:W-:Y:S01]  /*ce30*/  IMAD.X R11, RZ, RZ, R119.reuse, P2 ;  /* 0x000000ffff0b7224 */ /* 0x100fe200010e0677 */
[----:B------:R-:W-:Y:S01]  /*ce40*/  LOP3.LUT R211, R30, 0x380, RZ, 0xc0, !PT ;  /* 0x000003801ed37812 */ /* 0x000fe200078ec0ff */
[----:B------:R-:W-:Y:S01]  /*ce50*/  IMAD.X R45, RZ, RZ, R119, P1 ;  /* 0x000000ffff2d7224 */ /* 0x000fe200008e0677 */
[----:B------:R-:W-:Y:S02]  /*ce60*/  SHF.R.U64 R213, R213, 0x3, RZ ;  /* 0x00000003d5d57819 */ /* 0x000fe400000012ff */
[----:B------:R-:W-:Y:S02]  /*ce70*/  LOP3.LUT R64, R183, R44, RZ, 0x3c, !PT ;  /* 0x0000002cb7407212 */ /* 0x000fe400078e3cff */
[----:B------:R-:W-:Y:S02]  /*ce80*/  LOP3.LUT R94, R217, R94, RZ, 0x3c, !PT ;  /* 0x0000005ed95e7212 */ /* 0x000fe400078e3cff */
[----:B------:R-:W-:-:S02]  /*ce90*/  LOP3.LUT R183, R4, 0x380, RZ, 0xc0, !PT ;  /* 0x0000038004b77812 */ /* 0x000fc400078ec0ff */
[----:B------:R-:W-:Y:S02]  /*cea0*/  LOP3.LUT R217, R6, 0x380, RZ, 0xc0, !PT ;  /* 0x0000038006d97812 */ /* 0x000fe400078ec0ff */
[-C--:B------:R-:W-:Y:S02]  /*ceb0*/  IADD3.X R115, RZ, R119.reuse, RZ, P5, !PT ;  /* 0x00000077ff737210 */ /* 0x080fe40002ffe4ff */
[----:B------:R-:W-:Y:S02]  /*cec0*/  SHF.R.U64 R211, R211, 0x3, RZ ;  /* 0x00000003d3d37819 */ /* 0x000fe400000012ff */
[----:B------:R-:W-:Y:S02]  /*ced0*/  MOV R118, R118 ;  /* 0x0000007600767202 */ /* 0x000fe40000000f00 */
[----:B------:R-:W-:Y:S02]  /*cee0*/  LOP3.LUT R72, R213, R72, RZ, 0x3c, !PT ;  /* 0x00000048d5487212 */ /* 0x000fe400078e3cff */
[----:B------:R-:W-:-:S02]  /*cef0*/  LOP3.LUT R119, R10, 0x380, RZ, 0xc0, !PT ;  /* 0x000003800a777812 */ /* 0x000fc400078ec0ff */
[----:B------:R-:W-:Y:S02]  /*cf00*/  LOP3.LUT R213, R34, 0x380, RZ, 0xc0, !PT ;  /* 0x0000038022d57812 */ /* 0x000fe400078ec0ff */
[----:B------:R-:W-:Y:S02]  /*cf10*/  SHF.R.U64 R183, R183, 0x3, RZ ;  /* 0x00000003b7b77819 */ /* 0x000fe400000012ff */
[----:B------:R-:W-:Y:S02]  /*cf20*/  SHF.R.U64 R217, R217, 0x3, RZ ;  /* 0x00000003d9d97819 */ /* 0x000fe400000012ff */
[----:B------:R-:W-:Y:S02]  /*cf30*/  LOP3.LUT R102, R211, R30, RZ, 0x3c, !PT ;  /* 0x0000001ed3667212 */ /* 0x000fe400078e3cff */
[----:B------:R-:W-:Y:S02]  /*cf40*/  LOP3.LUT R30, R24, 0x380, RZ, 0xc0, !PT ;  /* 0x00000380181e7812 */ /* 0x000fe400078ec0ff */
[----:B------:R-:W-:-:S02]  /*cf50*/  SHF.R.U64 R119, R119, 0x3, RZ ;  /* 0x0000000377777819 */ /* 0x000fc400000012ff */
[----:B------:R-:W-:Y:S02]  /*cf60*/  SHF.R.U64 R213, R213, 0x3, RZ ;  /* 0x00000003d5d57819 */ /* 0x000fe400000012ff */
[----:B------:R-:W-:Y:S02]  /*cf70*/  LOP3.LUT R98, R183, R4, RZ, 0x3c, !PT ;  /* 0x00000004b7627212 */ /* 0x000fe400078e3cff */
[----:B------:R-:W-:Y:S02]  /*cf80*/  LOP3.LUT R110, R217, R6, RZ, 0x3c, !PT ;  /* 0x00000006d96e7212 */ /* 0x000fe400078e3cff */
[----:B------:R-:W-:Y:S02]  /*cf90*/  F2FP.BF16.F32.PACK_AB R4, R179, R181 ;  /* 0x000000b5b304723e */ /* 0x000fe400000010ff */
[----:B------:R-:W-:Y:S01]  /*cfa0*/  F2FP.BF16.F32.PACK_AB R6, R177, R180 ;  /* 0x000000b4b106723e */ /* 0x000fe200000010ff */
[----:B------:R-:W-:Y:S01]  /*cfb0*/  BAR.SYNC.DEFER_BLOCKING 0x1, 0x100 ;  /* 0x0044000000007b1d */ /* 0x000fe20000010000 */
[----:B------:R-:W-:-:S02]  /*cfc0*/  LOP3.LUT R0, R3, 0x380, RZ, 0xc0, !PT ;  /* 0x0000038003007812 */ /* 0x000fc400078ec0ff */
[----:B------:R-:W-:Y:S02]  /*cfd0*/  SHF.R.U64 R177, R30, 0x3, RZ ;  /* 0x000000031eb17819 */ /* 0x000fe400000012ff */
[----:B------:R-:W-:Y:S02]  /*cfe0*/  LOP3.LUT R10, R119, R10, RZ, 0x3c, !PT ;  /* 0x0000000a770a7212 */ /* 0x000fe400078e3cff */
[----:B------:R-:W-:Y:S02]  /*cff0*/  LOP3.LUT R106, R213, R34, RZ, 0x3c, !PT ;  /* 0x00000022d56a7212 */ /* 0x000fe400078e3cff */
[----:B------:R-:W-:Y:S02]  /*d000*/  MOV R48, R48 ;  /* 0x0000003000307202 */ /* 0x000fe40000000f00 */
[----:B------:R-:W-:Y:S02]  /*d010*/  F2FP.BF16.F32.PACK_AB R30, R174, R176 ;  /* 0x000000b0ae1e723e */ /* 0x000fe400000010ff */
[----:B------:R-:W-:-:S02]  /*d020*/  MOV R52, R52 ;  /* 0x0000003400347202 */ /* 0x000fc40000000f00 */
[----:B------:R-:W-:Y:S02]  /*d030*/  F2FP.BF16.F32.PACK_AB R34, R171, R173 ;  /* 0x000000adab22723e */ /* 0x000fe400000010ff */
[----:B------:R-:W-:Y:S02]  /*d040*/  SHF.R.U64 R0, R0, 0x3, RZ ;  /* 0x0000000300007819 */ /* 0x000fe400000012ff */
[----:B------:R-:W-:Y:S02]  /*d050*/  MOV R56, R56 ;  /* 0x0000003800387202 */ /* 0x000fe40000000f00 */
[----:B------:R-:W-:Y:S02]  /*d060*/  MOV R38, R10 ;  /* 0x0000000a00267202 */ /* 0x000fe40000000f00 */
[----:B------:R-:W-:Y:S01]  /*d070*/  MOV R60, R60 ;  /* 0x0000003c003c7202 */ /* 0x000fe20000000f00 */
[----:B------:R1:W-:Y:S01]  /*d080*/  STSM.16.M88.4 [R118], R4 ;  /* 0x0000000476007844 */ /* 0x0003e20000000200 */
[----:B------:R-:W-:-:S02]  /*d090*/  F2FP.BF16.F32.PACK_AB R10, R163, R165 ;  /* 0x000000a5a30a723e */ /* 0x000fc400000010ff */
[----:B------:R-:W-:Y:S01]  /*d0a0*/  F2FP.BF16.F32.PACK_AB R11, R63, R62 ;  /* 0x0000003e3f0b723e */ /* 0x000fe200000010ff */
[----:B------:R2:W-:Y:S01]  /*d0b0*/  STSM.16.M88.4 [R48], R28 ;  /* 0x0000001c30007844 */ /* 0x0005e20000000200 */
[----:B------:R-:W-:Y:S02]  /*d0c0*/  MOV R64, R64 ;  /* 0x0000004000407202 */ /* 0x000fe40000000f00 */
[----:B------:R-:W-:Y:S01]  /*d0d0*/  LOP3.LUT R114, R0, R3, RZ, 0x3c, !PT ;  /* 0x0000000300727212 */ /* 0x000fe200078e3cff */
[----:B------:R3:W-:Y:S01]  /*d0e0*/  STSM.16.M88.4 [R52], R32 ;  /* 0x0000002034007844 */ /* 0x0007e20000000200 */
[----:B------:R-:W-:Y:S02]  /*d0f0*/  MOV R68, R68 ;  /* 0x0000004400447202 */ /* 0x000fe40000000f00 */
[----:B------:R-:W-:Y:S02]  /*d100*/  MOV R72, R72 ;  /* 0x0000004800487202 */ /* 0x000fe40000000f00 */
[----:B------:R-:W-:-:S02]  /*d110*/  LOP3.LUT R44, R177, R24, RZ, 0x3c, !PT ;  /* 0x00000018b12c7212 */ /* 0x000fc400078e3cff */
[----:B------:R-:W-:Y:S02]  /*d120*/  MOV R94, R94 ;  /* 0x0000005e005e7202 */ /* 0x000fe40000000f00 */
[----:B-1----:R-:W-:Y:S02]  /*d130*/  F2FP.BF16.F32.PACK_AB R4, R169, R172 ;  /* 0x000000aca904723e */ /* 0x002fe400000010ff */
[----:B------:R-:W-:Y:S02]  /*d140*/  F2FP.BF16.F32.PACK_AB R5, R51, R50 ;  /* 0x000000323305723e */ /* 0x000fe400000010ff */
[----:B------:R-:W-:Y:S02]  /*d150*/  F2FP.BF16.F32.PACK_AB R6, R166, R170 ;  /* 0x000000aaa606723e */ /* 0x000fe400000010ff */
[----:B------:R-:W-:Y:S02]  /*d160*/  F2FP.BF16.F32.PACK_AB R7, R55, R54 ;  /* 0x000000363707723e */ /* 0x000fe400000010ff */
[----:B--2---:R-:W-:-:S02]  /*d170*/  F2FP.BF16.F32.PACK_AB R28, R159, R161 ;  /* 0x000000a19f1c723e */ /* 0x004fc400000010ff */
[----:B------:R-:W-:Y:S01]  /*d180*/  F2FP.BF16.F32.PACK_AB R29, R75, R74 ;  /* 0x0000004a4b1d723e */ /* 0x000fe200000010ff */
[----:B------:R-:W-:Y:S01]  /*d190*/  STSM.16.M88.4 [R56], R4 ;  /* 0x0000000438007844 */ /* 0x000fe20000000200 */
[----:B------:R-:W-:Y:S02]  /*d1a0*/  F2FP.BF16.F32.PACK_AB R30, R77, R160 ;  /* 0x000000a04d1e723e */ /* 0x000fe400000010ff */
[----:B------:R-:W-:Y:S01]  /*d1b0*/  F2FP.BF16.F32.PACK_AB R31, R79, R78 ;  /* 0x0000004e4f1f723e */ /* 0x000fe200000010ff */
[----:B------:R1:W-:Y:S01]  /*d1c0*/  STSM.16.M88.4 [R60], R8 ;  /* 0x000000083c007844 */ /* 0x0003e20000000200 */
[----:B---3--:R-:W-:Y:S02]  /*d1d0*/  F2FP.BF16.F32.PACK_AB R32, R81, R157 ;  /* 0x0000009d5120723e */ /* 0x008fe400000010ff */
[----:B------:R-:W-:Y:S01]  /*d1e0*/  F2FP.BF16.F32.PACK_AB R33, R83, R82 ;  /* 0x000000525321723e */ /* 0x000fe200000010ff */
[----:B------:R-:W-:Y:S01]  /*d1f0*/  STSM.16.M88.4 [R64], R12 ;  /* 0x0000000c40007844 */ /* 0x000fe20000000200 */
[----:B------:R-:W-:-:S02]  /*d200*/  F2FP.BF16.F32.PACK_AB R34, R85, R84 ;  /* 0x000000545522723e */ /* 0x000fc400000010ff */
[----:B------:R-:W-:Y:S01]  /*d210*/  F2FP.BF16.F32.PACK_AB R35, R87, R86 ;  /* 0x000000565723723e */ /* 0x000fe200000010ff */
[----:B------:R-:W-:Y:S01]  /*d220*/  STSM.16.M88.4 [R68], R28 ;  /* 0x0000001c44007844 */ /* 0x000fe20000000200 */
[----:B------:R-:W-:Y:S02]  /*d230*/  MOV R3, R98 ;  /* 0x0000006200037202 */ /* 0x000fe40000000f00 */
[----:B------:R-:W-:Y:S01]  /*d240*/  MOV R24, R106 ;  /* 0x0000006a00187202 */ /* 0x000fe20000000f00 */
[----:B------:R-:W-:Y:S01]  /*d250*/  STSM.16.M88.4 [R72], R32 ;  /* 0x0000002048007844 */ /* 0x000fe20000000200 */
[----:B------:R-:W-:Y:S02]  /*d260*/  F2FP.BF16.F32.PACK_AB R98, R101, R100 ;  /* 0x000000646562723e */ /* 0x000fe400000010ff */
[----:B------:R-:W-:Y:S01]  /*d270*/  F2FP.BF16.F32.PACK_AB R99, R70, R58 ;  /* 0x0000003a4663723e */ /* 0x000fe200000010ff */
[----:B------:R-:W-:Y:S01]  /*d280*/  STSM.16.M88.4 [R94], R88 ;  /* 0x000000585e007844 */ /* 0x000fe20000000200 */
[----:B------:R-:W-:-:S02]  /*d290*/  F2FP.BF16.F32.PACK_AB R104, R105, R104 ;  /* 0x000000686968723e */ /* 0x000fc400000010ff */
[----:B------:R-:W-:Y:S01]  /*d2a0*/  MOV R102, R102 ;  /* 0x0000006600667202 */ /* 0x000fe20000000f00 */
        /* <DEDUP_REMOVED lines=8> */
[----:B------:R-:W-:Y:S02]  /*d330*/  F2FP.BF16.F32.PACK_AB R113, R155, R154 ;  /* 0x0000009a9b71723e */ /* 0x000fe400000010ff */
[----:B------:R-:W-:Y:S02]  /*d340*/  F2FP.BF16.F32.PACK_AB R114, R117, R116 ;  /* 0x000000747572723e */ /* 0x000fe400000010ff */
        /* <DEDUP_REMOVED lines=9> */
[----:B------:R-:W-:Y:S01]  /*d3e0*/  STSM.16.M88.4 [R110], R120 ;  /* 0x000000786e007844 */ /* 0x000fe20000000200 */
[----:B------:R-:W-:Y:S02]  /*d3f0*/  ISETP.NE.U32.AND P0, PT, RZ, UR4, PT ;  /* 0x00000004ff007c0c */ /* 0x000fe4000bf05070 */
[----:B-1----:R-:W-:-:S02]  /*d400*/  IADD3 R10, P1, R199, UR4, RZ ;  /* 0x00000004c70a7c10 */ /* 0x002fc4000ff3e0ff */
[----:B------:R-:W-:Y:S01]  /*d410*/  F2FP.BF16.F32.PACK_AB R130, R133, R132 ;  /* 0x000000848582723e */ /* 0x000fe200000010ff */
[----:B--2---:R-:W-:Y:S01]  /*d420*/  IMAD.MOV.U32 R24, RZ, RZ, RZ ;  /* 0x000000ffff187224 */ /* 0x004fe200078e00ff */
[----:B------:R-:W-:Y:S02]  /*d430*/  F2FP.BF16.F32.PACK_AB R131, R135, R134 ;  /* 0x000000868783723e */ /* 0x000fe400000010ff */
[----:B------:R-:W-:Y:S02]  /*d440*/  F2FP.BF16.F32.PACK_AB R137, R139, R138 ;  /* 0x0000008a8b89723e */ /* 0x000fe400000010ff */
[----:B------:R-:W-:Y:S01]  /*d450*/  F2FP.BF16.F32.PACK_AB R144, R145, R144 ;  /* 0x000000909190723e */ /* 0x000fe200000010ff */
[----:B------:R1:W-:Y:S01]  /*d460*/  STSM.16.M88.4 [R0], R128 ;  /* 0x0000008000007844 */ /* 0x0003e20000000200 */
[----:B------:R-:W-:Y:S02]  /*d470*/  F2FP.BF16.F32.PACK_AB R138, R141, R140 ;  /* 0x0000008c8d8a723e */ /* 0x000fe400000010ff */
[----:B------:R-:W-:-:S02]  /*d480*/  F2FP.BF16.F32.PACK_AB R139, R143, R142 ;  /* 0x0000008e8f8b723e */ /* 0x000fc400000010ff */
[----:B------:R-:W-:Y:S02]  /*d490*/  F2FP.BF16.F32.PACK_AB R145, R147, R146 ;  /* 0x000000929391723e */ /* 0x000fe400000010ff */
[----:B------:R-:W-:Y:S01]  /*d4a0*/  MOV R44, R44 ;  /* 0x0000002c002c7202 */ /* 0x000fe20000000f00 */
[----:B------:R-:W-:Y:S01]  /*d4b0*/  STSM.16.M88.4 [R38], R136 ;  /* 0x0000008826007844 */ /* 0x000fe20000000200 */
[----:B------:R-:W-:Y:S02]  /*d4c0*/  F2FP.BF16.F32.PACK_AB R146, R149, R148 ;  /* 0x000000949592723e */ /* 0x000fe400000010ff */
[----:B------:R-:W-:Y:S02]  /*d4d0*/  F2FP.BF16.F32.PACK_AB R147, R151, R150 ;  /* 0x000000969793723e */ /* 0x000fe400000010ff */
[----:B------:R-:W-:Y:S02]  /*d4e0*/  ISETP.NE.AND.EX P0, PT, RZ, UR5, PT, P0 ;  /* 0x00000005ff007c0c */ /* 0x000fe4000bf05300 */
[----:B------:R-:W-:Y:S01]  /*d4f0*/  IADD3.X R11, R200, UR5, RZ, P1, !PT ;  /* 0x00000005c80b7c10 */ /* 0x000fe20008ffe4ff */
[----:B------:R-:W-:Y:S01]  /*d500*/  ULDC.64 UR4, c[0x0][0xbe0] ;  /* 0x0002f80000047ab9 */ /* 0x000fe20000000a00 */
[----:B------:R2:W-:Y:S01]  /*d510*/  STSM.16.M88.4 [R44], R144 ;  /* 0x000000902c007844 */ /* 0x0005e20000000200 */
[----:B------:R-:W-:Y:S01]  /*d520*/  BAR.SYNC.DEFER_BLOCKING 0x1, 0x100 ;  /* 0x0044000000007b1d */ /* 0x000fe20000010000 */
[----:B------:R-:W-:-:S04]  /*d530*/  ISETP.NE.U32.AND P6, PT, RZ, UR4, PT ;  /* 0x00000004ff007c0c */ /* 0x000fc8000bfc5070 */
[----:B------:R-:W-:-:S13]  /*d540*/  ISETP.NE.AND.EX P6, PT, RZ, UR5, PT, P6 ;  /* 0x00000005ff007c0c */ /* 0x000fda000bfc5360 */
[----:B------:R-:W-:Y:S01]  /*d550*/  @P6 IADD3 R6, P4, R199, UR4, RZ ;  /* 0x00000004c7066c10 */ /* 0x000fe2000ff9e0ff */
[----:B------:R-:W-:Y:S02]  /*d560*/  ULDC UR4, c[0x0][0xa88] ;  /* 0x0002a20000047ab9 */ /* 0x000fe40000000800 */
[----:B-1----:R-:W-:Y:S01]  /*d570*/  IMAD.U32 R0, RZ, RZ, UR4 ;  /* 0x00000004ff007e24 */ /* 0x002fe2000f8e00ff */
[----:B------:R-:W-:Y:S01]  /*d580*/  @P6 IADD3.X R7, R200, UR5, RZ, P4, !PT ;  /* 0x00000005c8076c10 */ /* 0x000fe2000a7fe4ff */
[----:B------:R1:W5:Y:S01]  /*d590*/  @P0 LDG.E R24, desc[UR40][R10.64] ;  /* 0x000000280a180981 */ /* 0x000362000c1e1900 */
[----:B------:R-:W-:-:S03]  /*d5a0*/  IMAD R5, R192, 0x40, R187 ;  /* 0x00000040c0057824 */ /* 0x000fc600078e02bb */
[----:B------:R1:W5:Y:S01]  /*d5b0*/  @P6 LDG.E R0, desc[UR40][R6.64] ;  /* 0x0000002806006981 */ /* 0x000362000c1e1900 */
[----:B------:R-:W-:-:S03]  /*d5c0*/  IMAD.WIDE R4, R5, 0x2, R36 ;  /* 0x0000000205047825 */ /* 0x000fc600078e0224 */
[C---:B------:R-:W-:Y:S02]  /*d5d0*/  IADD3 R9, P1, R4.reuse, 0x1000, RZ ;  /* 0x0000100004097810 */ /* 0x040fe40007f3e0ff */
[C---:B------:R-:W-:Y:S02]  /*d5e0*/  IADD3 R13, P2, R4.reuse, 0x2000, RZ ;  /* 0x00002000040d7810 */ /* 0x040fe40007f5e0ff */
[C---:B------:R-:W-:Y:S02]  /*d5f0*/  IADD3 R29, P3, R4.reuse, 0x3000, RZ ;  /* 0x00003000041d7810 */ /* 0x040fe40007f7e0ff */
[----:B------:R-:W-:Y:S02]  /*d600*/  IADD3 R33, P4, R4, 0x4000, RZ ;  /* 0x0000400004217810 */ /* 0x000fe40007f9e0ff */
[----:B------:R-:W-:Y:S02]  /*d610*/  LOP3.LUT R8, R9, 0x380, RZ, 0xc0, !PT ;  /* 0x0000038009087812 */ /* 0x000fe400078ec0ff */
[----:B------:R-:W-:-:S02]  /*d620*/  LOP3.LUT R12, R13, 0x380, RZ, 0xc0, !PT ;  /* 0x000003800d0c7812 */ /* 0x000fc400078ec0ff */
[----:B------:R-:W-:Y:S02]  /*d630*/  LOP3.LUT R28, R29, 0x380, RZ, 0xc0, !PT ;  /* 0x000003801d1c7812 */ /* 0x000fe400078ec0ff */
[----:B------:R-:W-:Y:S02]  /*d640*/  LOP3.LUT R32, R33, 0x380, RZ, 0xc0, !PT ;  /* 0x0000038021207812 */ /* 0x000fe400078ec0ff */
[----:B------:R-:W-:Y:S02]  /*d650*/  SHF.R.U64 R8, R8, 0x3, RZ ;  /* 0x0000000308087819 */ /* 0x000fe400000012ff */
[----:B------:R-:W-:Y:S02]  /*d660*/  SHF.R.U64 R12, R12, 0x3, RZ ;  /* 0x000000030c0c7819 */ /* 0x000fe400000012ff */
[----:B------:R-:W-:Y:S02]  /*d670*/  SHF.R.U64 R28, R28, 0x3, RZ ;  /* 0x000000031c1c7819 */ /* 0x000fe400000012ff */
[----:B------:R-:W-:-:S02]  /*d680*/  SHF.R.U64 R32, R32, 0x3, RZ ;  /* 0x0000000320207819 */ /* 0x000fc400000012ff */
[----:B------:R-:W-:Y:S02]  /*d690*/  IADD3 R37, P5, R4, 0x5000, RZ ;  /* 0x0000500004257810 */ /* 0x000fe40007fbe0ff */
[----:B------:R-:W-:Y:S01]  /*d6a0*/  LOP3.LUT R8, R8, R9, RZ, 0x3c, !PT ;  /* 0x0000000908087212 */ /* 0x000fe200078e3cff */
[--C-:B------:R-:W-:Y:S01]  /*d6b0*/  IMAD.X R9, RZ, RZ, R5.reuse, P1 ;  /* 0x000000ffff097224 */ /* 0x100fe200008e0605 */
[----:B------:R-:W-:Y:S01]  /*d6c0*/  LOP3.LUT R12, R12, R13, RZ, 0x3c, !PT ;  /* 0x0000000d0c0c7212 */ /* 0x000fe200078e3cff */
[--C-:B------:R-:W-:Y:S01]  /*d6d0*/  IMAD.X R13, RZ, RZ, R5.reuse, P2 ;  /* 0x000000ffff0d7224 */ /* 0x100fe200010e0605 */
[----:B------:R-:W-:Y:S02]  /*d6e0*/  LOP3.LUT R28, R28, R29, RZ, 0x3c, !PT ;  /* 0x0000001d1c1c7212 */ /* 0x000fe400078e3cff */
[----:B------:R-:W-:Y:S01]  /*d6f0*/  LOP3.LUT R32, R32, R33, RZ, 0x3c, !PT ;  /* 0x0000002120207212 */ /* 0x000fe200078e3cff */
[----:B------:R-:W-:Y:S01]  /*d700*/  IMAD.X R33, RZ, RZ, R5, P4 ;  /* 0x000000ffff217224 */ /* 0x000fe200020e0605 */
[----:B------:R-:W-:-:S02]  /*d710*/  P2R R14, PR, RZ, 0x20 ;  /* 0x00000020ff0e7803 */ /* 0x000fc40000000000 */
[----:B------:R-:W-:Y:S02]  /*d720*/  IADD3.X R29, RZ, R5, RZ, P3, !PT ;  /* 0x00000005ff1d7210 */ /* 0x000fe40001ffe4ff */
[C---:B------:R-:W-:Y:S02]  /*d730*/  IADD3 R41, P1, R4.reuse, 0x6000, RZ ;  /* 0x0000600004297810 */ /* 0x040fe40007f3e0ff */
[C---:B------:R-:W-:Y:S02]  /*d740*/  IADD3 R45, P2, R4.reuse, 0x7000, RZ ;  /* 0x00007000042d7810 */ /* 0x040fe40007f5e0ff */
[C---:B------:R-:W-:Y:S02]  /*d750*/  IADD3 R49, P3, R4.reuse, 0x8000, RZ ;  /* 0x0000800004317810 */ /* 0x040fe40007f7e0ff */
[C---:B------:R-:W-:Y:S02]  /*d760*/  IADD3 R53, P4, R4.reuse, 0x9000, RZ ;  /* 0x0000900004357810 */ /* 0x040fe40007f9e0ff */
[----:B------:R-:W-:-:S02]  /*d770*/  IADD3 R57, P5, R4, 0xa000, RZ ;  /* 0x0000a00004397810 */ /* 0x000fc40007fbe0ff */
[----:B------:R-:W-:Y:S02]  /*d780*/  LOP3.LUT R36, R37, 0x380, RZ, 0xc0, !PT ;  /* 0x0000038025247812 */ /* 0x000fe400078ec0ff */
[----:B------:R-:W-:Y:S02]  /*d790*/  LOP3.LUT R40, R41, 0x380, RZ, 0xc0, !PT ;  /* 0x0000038029287812 */ /* 0x000fe400078ec0ff */
[----:B--2---:R-:W-:Y:S02]  /*d7a0*/  LOP3.LUT R44, R45, 0x380, RZ, 0xc0, !PT ;  /* 0x000003802d2c7812 */ /* 0x004fe400078ec0ff */
[----:B------:R-:W-:Y:S02]  /*d7b0*/  LOP3.LUT R48, R49, 0x380, RZ, 0xc0, !PT ;  /* 0x0000038031307812 */ /* 0x000fe400078ec0ff */
[----:B------:R-:W-:Y:S02]  /*d7c0*/  LOP3.LUT R52, R53, 0x380, RZ, 0xc0, !PT ;  /* 0x0000038035347812 */ /* 0x000fe400078ec0ff */
[----:B------:R-:W-:-:S02]  /*d7d0*/  LOP3.LUT R56, R57, 0x380, RZ, 0xc0, !PT ;  /* 0x0000038039387812 */ /* 0x000fc400078ec0ff */
[----:B------:R-:W-:Y:S02]  /*d7e0*/  SHF.R.U64 R36, R36, 0x3, RZ ;  /* 0x0000000324247819 */ /* 0x000fe400000012ff */
[----:B------:R-:W-:Y:S02]  /*d7f0*/  SHF.R.U64 R40, R40, 0x3, RZ ;  /* 0x0000000328287819 */ /* 0x000fe400000012ff */
[----:B------:R-:W-:Y:S02]  /*d800*/  SHF.R.U64 R44, R44, 0x3, RZ ;  /* 0x000000032c2c7819 */ /* 0x000fe400000012ff */
[----:B------:R-:W-:Y:S02]  /*d810*/  SHF.R.U64 R48, R48, 0x3, RZ ;  /* 0x0000000330307819 */ /* 0x000fe400000012ff */
[----:B------:R-:W-:Y:S02]  /*d820*/  SHF.R.U64 R52, R52, 0x3, RZ ;  /* 0x0000000334347819 */ /* 0x000fe400000012ff */
[----:B------:R-:W-:-:S02]  /*d830*/  SHF.R.U64 R56, R56, 0x3, RZ ;  /* 0x0000000338387819 */ /* 0x000fc400000012ff */
[----:B------:R-:W-:Y:S02]  /*d840*/  LOP3.LUT R36, R36, R37, RZ, 0x3c, !PT ;  /* 0x0000002524247212 */ /* 0x000fe400078e3cff */
[----:B------:R-:W-:Y:S02]  /*d850*/  LOP3.LUT R40, R40, R41, RZ, 0x3c, !PT ;  /* 0x0000002928287212 */ /* 0x000fe400078e3cff */
[----:B------:R-:W-:Y:S02]  /*d860*/  LOP3.LUT R44, R44, R45, RZ, 0x3c, !PT ;  /* 0x0000002d2c2c7212 */ /* 0x000fe400078e3cff */
[----:B------:R-:W-:Y:S02]  /*d870*/  LOP3.LUT R48, R48, R49, RZ, 0x3c, !PT ;  /* 0x0000003130307212 */ /* 0x000fe400078e3cff */
[----:B------:R-:W-:Y:S02]  /*d880*/  LOP3.LUT R52, R52, R53, RZ, 0x3c, !PT ;  /* 0x0000003534347212 */ /* 0x000fe400078e3cff */
[----:B------:R-:W-:Y:S01]  /*d890*/  LOP3.LUT R56, R56, R57, RZ, 0x3c, !PT ;  /* 0x0000003938387212 */ /* 0x000fe200078e3cff */
[----:B-1----:R-:W-:Y:S06]  /*d8a0*/  @P6 BRA `(.L_x_560) ;  /* 0x0000000000106947 */ /* 0x002fec0003800000 */
[----:B------:R-:W-:Y:S05]  /*d8b0*/  @!P0 BRA `(.L_x_560) ;  /* 0x00000000000c8947 */ /* 0x000fea0003800000 */
[----:B------:R-:W2:Y:S04]  /*d8c0*/  LDG.E R3, desc[UR40][R10.64] ;  /* 0x000000280a037981 */ /* 0x000ea8000c1e1900 */
[----:B-----5:R-:W2:Y:S02]  /*d8d0*/  LDG.E R0, desc[UR40][R10.64+0x4] ;  /* 0x000004280a007981 */ /* 0x020ea4000c1e1900 */
[----:B--2---:R-:W-:-:S07]  /*d8e0*/  IMAD.IADD R0, R0, 0x1, -R3 ;  /* 0x0000000100007824 */ /* 0x004fce00078e0a03 */
.L_x_560:
[----:B------:R-:W1:Y:S01]  /*d8f0*/  SHFL.IDX PT, R3, R206, RZ, 0x1f ;  /* 0x00001fffce037589 */ /* 0x000e6200000e0000 */
[----:B------:R-:W-:Y:S01]  /*d900*/  ISETP.NE.AND P6, PT, R14, RZ, PT ;  /* 0x000000ff0e00720c */ /* 0x000fe20003fc5270 */
[--C-:B------:R-:W-:Y:S01]  /*d910*/  IMAD.X R57, RZ, RZ, R5.reuse, P5 ;  /* 0x000000ffff397224 */ /* 0x100fe200028e0605 */
[----:B------:R-:W-:Y:S01]  /*d920*/  IADD3.X R49, RZ, R5, RZ, P3, !PT ;  /* 0x00000005ff317210 */ /* 0x000fe20001ffe4ff */
[--C-:B------:R-:W-:Y:S01]  /*d930*/  IMAD.X R41, RZ, RZ, R5.reuse, P1 ;  /* 0x000000ffff297224 */ /* 0x100fe200008e0605 */
[C---:B------:R-:W-:Y:S01]  /*d940*/  IADD3 R65, P1, R4.reuse, 0xc000, RZ ;  /* 0x0000c00004417810 */ /* 0x040fe20007f3e0ff */
[--C-:B------:R-:W-:Y:S01]  /*d950*/  IMAD.X R37, RZ, RZ, R5.reuse, P6 ;  /* 0x000000ffff257224 */ /* 0x100fe200030e0605 */
[C---:B------:R-:W-:Y:S01]  /*d960*/  IADD3 R61, P6, R4.reuse, 0xb000, RZ ;  /* 0x0000b000043d7810 */ /* 0x040fe20007fde0ff */
[--C-:B------:R-:W-:Y:S01]  /*d970*/  IMAD.X R45, RZ, RZ, R5.reuse, P2 ;  /* 0x000000ffff2d7224 */ /* 0x100fe200010e0605 */
[C---:B------:R-:W-:Y:S01]  /*d980*/  IADD3 R69, P2, R4.reuse, 0xd000, RZ ;  /* 0x0000d00004457810 */ /* 0x040fe20007f5e0ff */
[----:B------:R-:W-:Y:S01]  /*d990*/  IMAD.X R53, RZ, RZ, R5, P4 ;  /* 0x000000ffff357224 */ /* 0x000fe200020e0605 */
[----:B------:R-:W-:-:S02]  /*d9a0*/  IADD3 R73, P3, R4, 0xe000, RZ ;  /* 0x0000e00004497810 */ /* 0x000fc40007f7e0ff */
[C---:B------:R-:W-:Y:S02]  /*d9b0*/  IADD3 R10, P4, R4.reuse, 0xf000, RZ ;  /* 0x0000f000040a7810 */ /* 0x040fe40007f9e0ff */
[----:B------:R-:W-:Y:S02]  /*d9c0*/  LOP3.LUT R60, R61, 0x380, RZ, 0xc0, !PT ;  /* 0x000003803d3c7812 */ /* 0x000fe400078ec0ff */
[----:B------:R-:W-:Y:S02]  /*d9d0*/  LOP3.LUT R64, R65, 0x380, RZ, 0xc0, !PT ;  /* 0x0000038041407812 */ /* 0x000fe400078ec0ff */
[----:B------:R-:W-:Y:S02]  /*d9e0*/  LOP3.LUT R68, R69, 0x380, RZ, 0xc0, !PT ;  /* 0x0000038045447812 */ /* 0x000fe400078ec0ff */
[----:B------:R-:W-:Y:S02]  /*d9f0*/  LOP3.LUT R72, R73, 0x380, RZ, 0xc0, !PT ;  /* 0x0000038049487812 */ /* 0x000fe400078ec0ff */
[----:B------:R-:W-:-:S02]  /*da00*/  LOP3.LUT R7, R4, 0x380, RZ, 0xc0, !PT ;  /* 0x0000038004077812 */ /* 0x000fc400078ec0ff */
[----:B-1----:R-:W-:Y:S02]  /*da10*/  ISETP.NE.AND P5, PT, R3, RZ, PT ;  /* 0x000000ff0300720c */ /* 0x002fe40003fa5270 */
[----:B------:R-:W-:Y:S02]  /*da20*/  LOP3.LUT R3, R10, 0x380, RZ, 0xc0, !PT ;  /* 0x000003800a037812 */ /* 0x000fe400078ec0ff */
[----:B------:R-:W-:Y:S02]  /*da30*/  SHF.R.U64 R60, R60, 0x3, RZ ;  /* 0x000000033c3c7819 */ /* 0x000fe400000012ff */
[----:B------:R-:W-:Y:S02]  /*da40*/  SHF.R.U64 R64, R64, 0x3, RZ ;  /* 0x0000000340407819 */ /* 0x000fe400000012ff */
[----:B------:R-:W-:Y:S02]  /*da50*/  SHF.R.U64 R68, R68, 0x3, RZ ;  /* 0x0000000344447819 */ /* 0x000fe400000012ff */
[----:B------:R-:W-:-:S02]  /*da60*/  SHF.R.U64 R72, R72, 0x3, RZ ;  /* 0x0000000348487819 */ /* 0x000fc400000012ff */
[----:B------:R-:W-:Y:S02]  /*da70*/  SHF.R.U64 R7, R7, 0x3, RZ ;  /* 0x0000000307077819 */ /* 0x000fe400000012ff */
[----:B------:R-:W-:Y:S02]  /*da80*/  SHF.R.U64 R3, R3, 0x3, RZ ;  /* 0x0000000303037819 */ /* 0x000fe400000012ff */
[----:B------:R-:W-:Y:S01]  /*da90*/  LOP3.LUT R60, R60, R61, RZ, 0x3c, !PT ;  /* 0x0000003d3c3c7212 */ /* 0x000fe200078e3cff */
[--C-:B------:R-:W-:Y:S01]  /*daa0*/  IMAD.X R61, RZ, RZ, R5.reuse, P6 ;  /* 0x000000ffff3d7224 */ /* 0x100fe200030e0605 */
[----:B------:R-:W-:Y:S01]  /*dab0*/  LOP3.LUT R64, R64, R65, RZ, 0x3c, !PT ;  /* 0x0000004140407212 */ /* 0x000fe200078e3cff */
[--C-:B------:R-:W-:Y:S01]  /*dac0*/  IMAD.X R65, RZ, RZ, R5.reuse, P1 ;  /* 0x000000ffff417224 */ /* 0x100fe200008e0605 */
[----:B------:R-:W-:Y:S01]  /*dad0*/  LOP3.LUT R68, R68, R69, RZ, 0x3c, !PT ;  /* 0x0000004544447212 */ /* 0x000fe200078e3cff */
[--C-:B------:R-:W-:Y:S01]  /*dae0*/  IMAD.X R69, RZ, RZ, R5.reuse, P2 ;  /* 0x000000ffff457224 */ /* 0x100fe200010e0605 */
[----:B------:R-:W-:Y:S01]  /*daf0*/  LOP3.LUT R72, R72, R73, RZ, 0x3c, !PT ;  /* 0x0000004948487212 */ /* 0x000fe200078e3cff */
[--C-:B------:R-:W-:Y:S01]  /*db00*/  IMAD.X R73, RZ, RZ, R5.reuse, P3 ;  /* 0x000000ffff497224 */ /* 0x100fe200018e0605 */
[----:B------:R-:W-:Y:S01]  /*db10*/  LOP3.LUT R6, R7, R4, RZ, 0x3c, !PT ;  /* 0x0000000407067212 */ /* 0x000fe200078e3cff */
[----:B------:R-:W-:Y:S01]  /*db20*/  IMAD.MOV.U32 R7, RZ, RZ, R5 ;  /* 0x000000ffff077224 */ /* 0x000fe200078e0005 */
[----:B------:R-:W-:-:S02]  /*db30*/  IADD3.X R77, RZ, R5, RZ, P4, !PT ;  /* 0x00000005ff4d7210 */ /* 0x000fc400027fe4ff */
[----:B------:R-:W-:Y:S02]  /*db40*/  LOP3.LUT R76, R3, R10, RZ, 0x3c, !PT ;  /* 0x0000000a034c7212 */ /* 0x000fe400078e3cff */
[----:B------:R-:W-:Y:S02]  /*db50*/  SHF.R.S32.HI R80, RZ, 0x1f, R198 ;  /* 0x0000001fff507819 */ /* 0x000fe400000114c6 */
[----:B------:R-:W-:Y:S02]  /*db60*/  SEL R83, R201, RZ, !P0 ;  /* 0x000000ffc9537207 */ /* 0x000fe40004000000 */
[----:B------:R-:W-:Y:S02]  /*db70*/  SEL R205, R205, RZ, !P0 ;  /* 0x000000ffcdcd7207 */ /* 0x000fe40004000000 */
[----:B-----5:R-:W-:Y:S01]  /*db80*/  SHF.R.S32.HI R81, RZ, 0x1f, R24 ;  /* 0x0000001fff517819 */ /* 0x020fe20000011418 */
[----:B------:R-:W-:Y:S06]  /*db90*/  @P5 BRA `(.L_x_561) ;  /* 0x0000000000645947 */ /* 0x000fec0003800000 */
[----:B------:R-:W-:Y:S01]  /*dba0*/  ULDC.64 UR4, c[0x0][0xb70] ;  /* 0x0002dc0000047ab9 */ /* 0x000fe20000000a00 */
[----:B------:R-:W-:Y:S02]  /*dbb0*/  IMAD.MOV.U32 R4, RZ, RZ, R24 ;  /* 0x000000ffff047224 */ /* 0x000fe400078e0018 */
[----:B------:R-:W-:Y:S02]  /*dbc0*/  IMAD R3, R80, UR4, RZ ;  /* 0x0000000450037c24 */ /* 0x000fe4000f8e02ff */
[----:B------:R-:W-:Y:S02]  /*dbd0*/  IMAD.MOV.U32 R5, RZ, RZ, R81 ;  /* 0x000000ffff057224 */ /* 0x000fe400078e0051 */
[C---:B------:R-:W-:Y:S02]  /*dbe0*/  IMAD R3, R198.reuse, UR5, R3 ;  /* 0x00000005c6037c24 */ /* 0x040fe4000f8e0203 */
[----:B------:R-:W-:Y:S01]  /*dbf0*/  IMAD.WIDE.U32 R4, R198, UR4, R4 ;  /* 0x00000004c6047c25 */ /* 0x000fe2000f8e0004 */
[----:B------:R-:W-:-:S03]  /*dc00*/  ULDC.64 UR4, c[0x0][0xb78] ;  /* 0x0002de0000047ab9 */ /* 0x000fc60000000a00 */
[----:B------:R-:W-:Y:S02]  /*dc10*/  IMAD.IADD R5, R5, 0x1, R3 ;  /* 0x0000000105057824 */ /* 0x000fe400078e0203 */
[----:B------:R-:W-:Y:S02]  /*dc20*/  IMAD.MOV R11, RZ, RZ, -R191 ;  /* 0x000000ffff0b7224 */ /* 0x000fe400078e0abf */
[----:B------:R-:W-:Y:S02]  /*dc30*/  IMAD R3, R205, UR4, RZ ;  /* 0x00000004cd037c24 */ /* 0x000fe4000f8e02ff */
[----:B------:R-:W-:Y:S01]  /*dc40*/  IMAD R15, R203, 0x40, R188 ;  /* 0x00000040cb0f7824 */ /* 0x000fe200078e02bc */
[----:B------:R-:W-:Y:S01]  /*dc50*/  ISETP.NE.AND P0, PT, R190, R11, PT ;  /* 0x0000000bbe00720c */ /* 0x000fe20003f05270 */
[----:B------:R-:W-:-:S03]  /*dc60*/  IMAD.WIDE.U32 R4, R83, UR4, R4 ;  /* 0x0000000453047c25 */ /* 0x000fc6000f8e0004 */
[----:B------:R-:W-:Y:S01]  /*dc70*/  SHF.R.S32.HI R11, RZ, 0x1f, R15 ;  /* 0x0000001fff0b7819 */ /* 0x000fe2000001140f */
[----:B------:R-:W-:Y:S01]  /*dc80*/  IMAD R14, R83, UR5, R3 ;  /* 0x00000005530e7c24 */ /* 0x000fe2000f8e0203 */
[C---:B------:R-:W-:Y:S01]  /*dc90*/  IADD3 R3, R15.reuse, 0x8, RZ ;  /* 0x000000080f037810 */ /* 0x040fe20007ffe0ff */
[----:B------:R-:W-:Y:S01]  /*dca0*/  ULDC.64 UR4, c[0x0][0xb40] ;  /* 0x0002d00000047ab9 */ /* 0x000fe20000000a00 */
[C---:B------:R-:W-:Y:S02]  /*dcb0*/  IADD3 R10, P2, R15.reuse, R4, RZ ;  /* 0x000000040f0a7210 */ /* 0x040fe40007f5e0ff */
[-C--:B------:R-:W-:Y:S02]  /*dcc0*/  ISETP.GE.OR P1, PT, R15, R0.reuse, P0 ;  /* 0x000000000f00720c */ /* 0x080fe40000726670 */
[----:B------:R-:W-:Y:S02]  /*dcd0*/  ISETP.GE.OR P0, PT, R3, R0, P0 ;  /* 0x000000000300720c */ /* 0x000fe40000706670 */
[----:B------:R-:W-:-:S02]  /*dce0*/  IADD3.X R11, R11, R5, R14, P2, !PT ;  /* 0x000000050b0b7210 */ /* 0x000fc400017fe40e */
[----:B------:R-:W-:-:S04]  /*dcf0*/  LEA R4, P2, R10, UR4, 0x2 ;  /* 0x000000040a047c11 */ /* 0x000fc8000f8410ff */
[----:B------:R-:W-:-:S05]  /*dd00*/  LEA.HI.X R5, R10, UR5, R11, 0x2, P2 ;  /* 0x000000050a057c11 */ /* 0x000fca00090f140b */
[----:B------:R1:W-:Y:S04]  /*dd10*/  @!P1 STG.E desc[UR40][R4.64], R21 ;  /* 0x0000001504009986 */ /* 0x0003e8000c101928 */
[----:B------:R1:W-:Y:S02]  /*dd20*/  @!P0 STG.E desc[UR40][R4.64+0x20], R20 ;  /* 0x0000201404008986 */ /* 0x0003e4000c101928 */
.L_x_561:
[----:B------:R-:W2:Y:S01]  /*dd30*/  LDC R90, c[0x0][0xa8c] ;  /* 0x0002a300ff5a7b82 */ /* 0x000ea20000000800 */
[----:B------:R-:W-:Y:S01]  /*dd40*/  ULDC.64 UR4, c[0x0][0xaa0] ;  /* 0x0002a80000047ab9 */ /* 0x000fe20000000a00 */
[--C-:B-1----:R-:W-:Y:S01]  /*dd50*/  SHF.R.S32.HI R21, RZ, 0x1f, R187.reuse ;  /* 0x0000001fff157819 */ /* 0x102fe200000114bb */
[----:B------:R-:W-:Y:S01]  /*dd60*/  IMAD R3, R81, UR4, RZ ;  /* 0x0000000451037c24 */ /* 0x000fe2000f8e02ff */
[----:B------:R-:W5:Y:S01]  /*dd70*/  LD.E.128 R4, desc[UR40][R6.64] ;  /* 0x0000002806047980 */ /* 0x000f62000c101d00 */
[----:B------:R-:W-:Y:S02]  /*dd80*/  IMAD.MOV.U32 R20, RZ, RZ, R187 ;  /* 0x000000ffff147224 */ /* 0x000fe400078e00bb */
[C---:B------:R-:W-:Y:S01]  /*dd90*/  IMAD R3, R24.reuse, UR5, R3 ;  /* 0x0000000518037c24 */ /* 0x040fe2000f8e0203 */
[----:B------:R-:W5:Y:S01]  /*dda0*/  LD.E.128 R8, desc[UR40][R8.64] ;  /* 0x0000002808087980 */ /* 0x000f62000c101d00 */
[----:B------:R-:W-:Y:S01]  /*ddb0*/  IMAD.WIDE.U32 R20, R24, UR4, R20 ;  /* 0x0000000418147c25 */ /* 0x000fe2000f8e0014 */
[----:B------:R-:W-:-:S02]  /*ddc0*/  ULDC.64 UR4, c[0x0][0xae0] ;  /* 0x0002b80000047ab9 */ /* 0x000fc40000000a00 */
[----:B------:R-:W5:Y:S01]  /*ddd0*/  LD.E.128 R12, desc[UR40][R12.64] ;  /* 0x000000280c0c7980 */ /* 0x000f62000c101d00 */
[----:B------:R-:W-:Y:S02]  /*dde0*/  IMAD.IADD R21, R21, 0x1, R3 ;  /* 0x0000000115157824 */ /* 0x000fe400078e0203 */
[----:B------:R-:W-:Y:S01]  /*ddf0*/  VIADD R3, R187, 0x40 ;  /* 0x00000040bb037836 */ /* 0x000fe20000000000 */
[----:B------:R-:W5:Y:S01]  /*de00*/  LD.E.128 R28, desc[UR40][R28.64] ;  /* 0x000000281c1c7980 */ /* 0x000f62000c101d00 */
[----:B------:R-:W-:Y:S02]  /*de10*/  IMAD R81, R80, UR4, RZ ;  /* 0x0000000450517c24 */ /* 0x000fe4000f8e02ff */
[----:B------:R-:W-:Y:S01]  /*de20*/  IMAD R85, R203, -0x40, R0 ;  /* 0xffffffc0cb557824 */ /* 0x000fe200078e0200 */
[----:B------:R-:W5:Y:S01]  /*de30*/  LD.E.128 R32, desc[UR40][R32.64] ;  /* 0x0000002820207980 */ /* 0x000f62000c101d00 */
[----:B--2---:R-:W-:-:S03]  /*de40*/  ISETP.GE.AND P3, PT, R3, R90, PT ;  /* 0x0000005a0300720c */ /* 0x004fc60003f66270 */
[----:B------:R-:W5:Y:S01]  /*de50*/  LD.E.128 R36, desc[UR40][R36.64] ;  /* 0x0000002824247980 */ /* 0x000f62000c101d00 */
[----:B------:R-:W-:Y:S02]  /*de60*/  VIADD R0, R192, 0x20 ;  /* 0x00000020c0007836 */ /* 0x000fe40000000000 */
[C---:B------:R-:W-:Y:S01]  /*de70*/  IMAD R81, R198.reuse, UR5, R81 ;  /* 0x00000005c6517c24 */ /* 0x040fe2000f8e0251 */
[----:B------:R-:W5:Y:S01]  /*de80*/  LD.E.128 R40, desc[UR40][R40.64] ;  /* 0x0000002828287980 */ /* 0x000f62000c101d00 */
[----:B------:R-:W-:Y:S01]  /*de90*/  IMAD.WIDE.U32 R20, R198, UR4, R20 ;  /* 0x00000004c6147c25 */ /* 0x000fe2000f8e0014 */
[----:B------:R-:W-:Y:S01]  /*dea0*/  SEL R24, RZ, 0xffffffff, P3 ;  /* 0xffffffffff187807 */ /* 0x000fe20001800000 */
[----:B------:R-:W-:Y:S01]  /*deb0*/  ULDC.64 UR4, c[0x0][0xae8] ;  /* 0x0002ba0000047ab9 */ /* 0x000fe20000000a00 */
[----:B------:R-:W5:Y:S01]  /*dec0*/  LD.E.128 R44, desc[UR40][R44.64] ;  /* 0x000000282c2c7980 */ /* 0x000f62000c101d00 */
[C---:B------:R-:W-:Y:S01]  /*ded0*/  ISETP.GE.AND P2, PT, R187.reuse, R90, PT ;  /* 0x0000005abb00720c */ /* 0x040fe20003f46270 */
[----:B------:R-:W-:-:S02]  /*dee0*/  VIADD R86, R187, 0x80 ;  /* 0x00000080bb567836 */ /* 0x000fc40000000000 */
[----:B------:R-:W5:Y:S01]  /*def0*/  LD.E.128 R48, desc[UR40][R48.64] ;  /* 0x0000002830307980 */ /* 0x000f62000c101d00 */
[----:B------:R-:W-:-:S03]  /*df00*/  IADD3 R87, R187, 0xc0, RZ ;  /* 0x000000c0bb577810 */ /* 0x000fc60007ffe0ff */
[----:B------:R-:W5:Y:S04]  /*df10*/  LD.E.128 R52, desc[UR40][R52.64] ;  /* 0x0000002834347980 */ /* 0x000f68000c101d00 */
[----:B------:R-:W5:Y:S04]  /*df20*/  LD.E.128 R56, desc[UR40][R56.64] ;  /* 0x0000002838387980 */ /* 0x000f68000c101d00 */
[----:B------:R-:W5:Y:S04]  /*df30*/  LD.E.128 R60, desc[UR40][R60.64] ;  /* 0x000000283c3c7980 */ /* 0x000f68000c101d00 */
[----:B------:R-:W5:Y:S04]  /*df40*/  LD.E.128 R64, desc[UR40][R64.64] ;  /* 0x0000002840407980 */ /* 0x000f68000c101d00 */
[----:B------:R-:W5:Y:S04]  /*df50*/  LD.E.128 R68, desc[UR40][R68.64] ;  /* 0x0000002844447980 */ /* 0x000f68000c101d00 */
[----:B------:R-:W5:Y:S04]  /*df60*/  LD.E.128 R72, desc[UR40][R72.64] ;  /* 0x0000002848487980 */ /* 0x000f68000c101d00 */
[----:B------:R-:W5:Y:S01]  /*df70*/  LD.E.128 R76, desc[UR40][R76.64] ;  /* 0x000000284c4c7980 */ /* 0x000f62000c101d00 */
[----:B------:R-:W-:Y:S01]  /*df80*/  IMAD.IADD R21, R21, 0x1, R81 ;  /* 0x0000000115157824 */ /* 0x000fe200078e0251 */
[----:B------:R-:W-:Y:S01]  /*df90*/  ISETP.GE.AND P0, PT, R0, R85, PT ;  /* 0x000000550000720c */ /* 0x000fe20003f06270 */
[----:B------:R-:W-:Y:S01]  /*dfa0*/  IMAD.SHL.U32 R81, R24, 0x2, RZ ;  /* 0x0000000218517824 */ /* 0x000fe200078e00ff */
[----:B------:R-:W-:Y:S01]  /*dfb0*/  @!PT LDS RZ, [RZ] ;  /* 0x00000000fffff984 */ /* 0x000fe20000000800 */
[----:B------:R-:W-:Y:S01]  /*dfc0*/  @!PT LDS RZ, [RZ] ;  /* 0x00000000fffff984 */ /* 0x000fe20000000800 */
[----:B------:R-:W-:Y:S01]  /*dfd0*/  @!PT LDS RZ, [RZ] ;  /* 0x00000000fffff984 */ /* 0x000fe20000000800 */
[----:B------:R-:W-:Y:S01]  /*dfe0*/  @!PT LDS RZ, [RZ] ;  /* 0x00000000fffff984 */ /* 0x000fe20000000800 */
[----:B------:R1:W-:Y:S06]  /*dff0*/  MEMBAR.ALL.CTA ;  /* 0x0000000000007992 */ /* 0x0003ec0000008000 */
[----:B-1----:R-:W1:Y:S01]  /*e000*/  FENCE.VIEW.ASYNC.S ;  /* 0x00000000000073c6 */ /* 0x002e620000000000 */
[----:B------:R-:W-:Y:S01]  /*e010*/  SEL R0, RZ, 0x1, P2 ;  /* 0x00000001ff007807 */ /* 0x000fe20001000000 */
[C---:B------:R-:W-:Y:S01]  /*e020*/  VIADD R88, R187.reuse, 0x100 ;  /* 0x00000100bb587836 */ /* 0x040fe20000000000 */
[-C--:B------:R-:W-:Y:S01]  /*e030*/  ISETP.GE.AND P2, PT, R86, R90.reuse, PT ;  /* 0x0000005a5600720c */ /* 0x080fe20003f46270 */
[----:B------:R-:W-:Y:S01]  /*e040*/  VIADD R89, R187, 0x140 ;  /* 0x00000140bb597836 */ /* 0x000fe20000000000 */
[----:B------:R-:W-:Y:S01]  /*e050*/  ISETP.GE.AND P3, PT, R87, R90, PT ;  /* 0x0000005a5700720c */ /* 0x000fe20003f66270 */
[----:B------:R-:W-:Y:S01]  /*e060*/  VIADD R80, R187, 0x180 ;  /* 0x00000180bb507836 */ /* 0x000fe20000000000 */
[----:B------:R-:W-:Y:S01]  /*e070*/  LOP3.LUT R0, R81, 0x2, R0, 0xe2, !PT ;  /* 0x0000000251007812 */ /* 0x000fe200078ee200 */
[----:B------:R-:W-:Y:S01]  /*e080*/  VIADD R82, R187, 0x1c0 ;  /* 0x000001c0bb527836 */ /* 0x000fe20000000000 */
[----:B------:R-:W-:Y:S01]  /*e090*/  SEL R81, RZ, 0x4, P2 ;  /* 0x00000004ff517807 */ /* 0x000fe20001000000 */
[----:B------:R-:W-:Y:S01]  /*e0a0*/  BSSY B1, `(.L_x_562) ;  /* 0x0000033000017945 */ /* 0x000fe20003800000 */
[----:B------:R-:W-:-:S02]  /*e0b0*/  SEL R24, RZ, 0x8, P3 ;  /* 0x00000008ff187807 */ /* 0x000fc40001800000 */
[----:B------:R-:W-:Y:S02]  /*e0c0*/  ISETP.GE.AND P2, PT, R88, R90, PT ;  /* 0x0000005a5800720c */ /* 0x000fe40003f46270 */
[----:B------:R-:W-:Y:S01]  /*e0d0*/  LOP3.LUT R24, R24, R0, R81, 0xfe, !PT ;  /* 0x0000000018187212 */ /* 0x000fe200078efe51 */
[----:B------:R-:W-:Y:S01]  /*e0e0*/  VIADD R0, R2, 0x28c20 ;  /* 0x00028c2002007836 */ /* 0x000fe20000000000 */
[-C--:B------:R-:W-:Y:S02]  /*e0f0*/  ISETP.GE.AND P3, PT, R89, R90.reuse, PT ;  /* 0x0000005a5900720c */ /* 0x080fe40003f66270 */
[----:B------:R-:W-:Y:S02]  /*e100*/  ISETP.GE.AND P4, PT, R80, R90, PT ;  /* 0x0000005a5000720c */ /* 0x000fe40003f86270 */
[----:B------:R-:W-:Y:S02]  /*e110*/  ISETP.GE.AND P1, PT, R192, R85, PT ;  /* 0x00000055c000720c */ /* 0x000fe40003f26270 */
[----:B------:R-:W-:-:S02]  /*e120*/  SEL R81, RZ, 0x10, P2 ;  /* 0x00000010ff517807 */ /* 0x000fc40001000000 */
[----:B------:R-:W-:Y:S02]  /*e130*/  SEL R80, RZ, 0x20, P3 ;  /* 0x00000020ff507807 */ /* 0x000fe40001800000 */
[----:B------:R-:W-:Y:S02]  /*e140*/  PRMT R0, RZ, 0x654, R0 ;  /* 0x00000654ff007816 */ /* 0x000fe40000000000 */
[----:B------:R-:W-:Y:S01]  /*e150*/  LOP3.LUT R81, R80, R24, R81, 0xfe, !PT ;  /* 0x0000001850517212 */ /* 0x000fe200078efe51 */
[----:B------:R-:W-:Y:S01]  /*e160*/  IMAD R24, R205, UR4, RZ ;  /* 0x00000004cd187c24 */ /* 0x000fe2000f8e02ff */
[----:B-1----:R1:W-:Y:S01]  /*e170*/  SYNCS.ARRIVE.TRANS64.RED.A1T0 RZ, [R0+URZ], RZ ;  /* 0x000000ff00ff79a7 */ /* 0x0023e2000810043f */
[----:B------:R-:W-:Y:S02]  /*e180*/  ISETP.GE.AND P2, PT, R82, R90, PT ;  /* 0x0000005a5200720c */ /* 0x000fe40003f46270 */
[C---:B------:R-:W-:Y:S01]  /*e190*/  IMAD R85, R83.reuse, UR5, R24 ;  /* 0x0000000553557c24 */ /* 0x040fe2000f8e0218 */
[----:B------:R-:W-:Y:S01]  /*e1a0*/  SHF.R.S32.HI R193, RZ, 0x1f, R192 ;  /* 0x0000001fffc17819 */ /* 0x000fe200000114c0 */
[----:B------:R-:W-:Y:S01]  /*e1b0*/  IMAD.WIDE.U32 R82, R83, UR4, R20 ;  /* 0x0000000453527c25 */ /* 0x000fe2000f8e0014 */
[----:B------:R-:W-:-:S02]  /*e1c0*/  SEL R21, RZ, 0x80, P2 ;  /* 0x00000080ff157807 */ /* 0x000fc40001000000 */
[----:B-1----:R-:W-:Y:S02]  /*e1d0*/  SEL R0, RZ, 0x40, P4 ;  /* 0x00000040ff007807 */ /* 0x002fe40002000000 */
[----:B------:R-:W-:Y:S02]  /*e1e0*/  IADD3 R91, R83, R85, RZ ;  /* 0x00000055535b7210 */ /* 0x000fe40007ffe0ff */
[----:B------:R-:W-:Y:S01]  /*e1f0*/  LOP3.LUT R0, R81, R0, RZ, 0xfc, !PT ;  /* 0x0000000051007212 */ /* 0x000fe200078efcff */
[----:B------:R-:W-:-:S03]  /*e200*/  IMAD.WIDE R80, R203, 0x40, R192 ;  /* 0x00000040cb507825 */ /* 0x000fc600078e02c0 */
[----:B------:R-:W-:Y:S01]  /*e210*/  LOP3.LUT R24, R0, R21, RZ, 0xfc, !PT ;  /* 0x0000001500187212 */ /* 0x000fe200078efcff */
[----:B------:R-:W-:Y:S06]  /*e220*/  @P1 BRA `(.L_x_563) ;  /* 0x0000000000681947 */ /* 0x000fec0003800000 */
[----:B------:R-:W-:Y:S01]  /*e230*/  ULDC.64 UR4, c[0x0][0xad8] ;  /* 0x0002b60000047ab9 */ /* 0x000fe20000000a00 */
[----:B------:R-:W-:Y:S01]  /*e240*/  IMAD.MOV.U32 R20, RZ, RZ, R82 ;  /* 0x000000ffff147224 */ /* 0x000fe200078e0052 */
[-C--:B------:R-:W-:Y:S01]  /*e250*/  ISETP.GE.AND P2, PT, R187, R90.reuse, PT ;  /* 0x0000005abb00720c */ /* 0x080fe20003f46270 */
[----:B------:R-:W-:Y:S01]  /*e260*/  IMAD R85, R81, UR4, RZ ;  /* 0x0000000451557c24 */ /* 0x000fe2000f8e02ff */
[-C--:B------:R-:W-:Y:S01]  /*e270*/  ISETP.GE.AND P3, PT, R3, R90.reuse, PT ;  /* 0x0000005a0300720c */ /* 0x080fe20003f66270 */
[----:B------:R-:W-:Y:S01]  /*e280*/  IMAD.MOV.U32 R21, RZ, RZ, R91 ;  /* 0x000000ffff157224 */ /* 0x000fe200078e005b */
[----:B------:R-:W-:Y:S01]  /*e290*/  ISETP.GE.AND P4, PT, R89, R90, PT ;  /* 0x0000005a5900720c */ /* 0x000fe20003f86270 */
        /* <DEDUP_REMOVED lines=8> */
[----:B------:R-:W-:-:S03]  /*e320*/  ISETP.GE.AND P1, PT, R86, R90, PT ;  /* 0x0000005a5600720c */ /* 0x000fc60003f26270 */
[----:B-----5:R1:W-:Y:S01]  /*e330*/  @!P2 STG.E.128 desc[UR40][R84.64], R4 ;  /* 0x000000045400a986 */ /* 0x0203e2000c101d28 */
[----:B------:R-:W-:-:S03]  /*e340*/  ISETP.GE.AND P2, PT, R87, R90, PT ;  /* 0x0000005a5700720c */ /* 0x000fc60003f46270 */
[----:B------:R1:W-:Y:S01]  /*e350*/  @!P3 STG.E.128 desc[UR40][R84.64+0x80], R12 ;  /* 0x0000800c5400b986 */ /* 0x0003e2000c101d28 */
[----:B------:R-:W-:-:S03]  /*e360*/  ISETP.GE.AND P3, PT, R88, R90, PT ;  /* 0x0000005a5800720c */ /* 0x000fc60003f66270 */
[----:B------:R1:W-:Y:S04]  /*e370*/  @!P4 STG.E.128 desc[UR40][R84.64+0x280], R56 ;  /* 0x000280385400c986 */ /* 0x0003e8000c101d28 */
[----:B------:R1:W-:Y:S04]  /*e380*/  @!P1 STG.E.128 desc[UR40][R84.64+0x100], R32 ;  /* 0x0001002054009986 */ /* 0x0003e8000c101d28 */
[----:B------:R1:W-:Y:S04]  /*e390*/  @!P2 STG.E.128 desc[UR40][R84.64+0x180], R40 ;  /* 0x000180285400a986 */ /* 0x0003e8000c101d28 */
[----:B------:R1:W-:Y:S04]  /*e3a0*/  @!P3 STG.E.128 desc[UR40][R84.64+0x200], R48 ;  /* 0x000200305400b986 */ /* 0x0003e8000c101d28 */
[----:B------:R1:W-:Y:S04]  /*e3b0*/  @P5 STG.E.128 desc[UR40][R84.64+0x300], R64 ;  /* 0x0003004054005986 */ /* 0x0003e8000c101d28 */
[----:B------:R1:W-:Y:S02]  /*e3c0*/  @P6 STG.E.128 desc[UR40][R84.64+0x380], R72 ;  /* 0x0003804854006986 */ /* 0x0003e4000c101d28 */
.L_x_563:
[----:B------:R-:W-:Y:S05]  /*e3d0*/  BSYNC B1 ;  /* 0x0000000000017941 */ /* 0x000fea0003800000 */
.L_x_562:
[----:B------:R-:W-:Y:S05]  /*e3e0*/  @P0 BRA `(.L_x_564) ;  /* 0x0000000c00040947 */ /* 0x000fea0003800000 */
[----:B-1---5:R-:W-:Y:S01]  /*e3f0*/  IADD3 R7, P0, R80, 0x20, RZ ;  /* 0x0000002050077810 */ /* 0x022fe20007f1e0ff */
[----:B------:R-:W-:Y:S01]  /*e400*/  ULDC.64 UR4, c[0x0][0xad8] ;  /* 0x0002b60000047ab9 */ /* 0x000fe20000000a00 */
[----:B------:R-:W-:Y:S01]  /*e410*/  IMAD.MOV.U32 R4, RZ, RZ, R82 ;  /* 0x000000ffff047224 */ /* 0x000fe200078e0052 */
[-C--:B------:R-:W-:Y:S01]  /*e420*/  ISETP.GE.AND P4, PT, R3, R90.reuse, PT ;  /* 0x0000005a0300720c */ /* 0x080fe20003f86270 */
[----:B------:R-:W-:Y:S01]  /*e430*/  IMAD.MOV.U32 R5, RZ, RZ, R91 ;  /* 0x000000ffff057224 */ /* 0x000fe200078e005b */
[-C--:B------:R-:W-:Y:S01]  /*e440*/  ISETP.GE.AND P3, PT, R86, R90.reuse, PT ;  /* 0x0000005a5600720c */ /* 0x080fe20003f66270 */
[----:B------:R-:W-:Y:S01]  /*e450*/  IMAD.X R80, RZ, RZ, R81, P0 ;  /* 0x000000ffff507224 */ /* 0x000fe200000e0651 */
[-C--:B------:R-:W-:Y:S01]  /*e460*/  ISETP.GE.AND P5, PT, R187, R90.reuse, PT ;  /* 0x0000005abb00720c */ /* 0x080fe20003fa6270 */
[----:B------:R-:W-:Y:S01]  /*e470*/  IMAD.WIDE.U32 R4, R7, UR4, R4 ;  /* 0x0000000407047c25 */ /* 0x000fe2000f8e0004 */
[-C--:B------:R-:W-:Y:S02]  /*e480*/  ISETP.GE.AND P2, PT, R87, R90.reuse, PT ;  /* 0x0000005a5700720c */ /* 0x080fe40003f46270 */
[-C--:B------:R-:W-:Y:S01]  /*e490*/  ISETP.GE.AND P1, PT, R88, R90.reuse, PT ;  /* 0x0000005a5800720c */ /* 0x080fe20003f26270 */
[----:B------:R-:W-:Y:S01]  /*e4a0*/  IMAD R80, R80, UR4, RZ ;  /* 0x0000000450507c24 */ /* 0x000fe2000f8e02ff */
[----:B------:R-:W-:-:S03]  /*e4b0*/  ISETP.GE.AND P0, PT, R89, R90, PT ;  /* 0x0000005a5900720c */ /* 0x000fc60003f06270 */
[----:B------:R-:W-:Y:S01]  /*e4c0*/  IMAD R3, R7, UR5, R80 ;  /* 0x0000000507037c24 */ /* 0x000fe2000f8e0250 */
[----:B------:R-:W-:Y:S02]  /*e4d0*/  ULDC.64 UR4, c[0x0][0xa80] ;  /* 0x0002a00000047ab9 */ /* 0x000fe40000000a00 */
[----:B------:R-:W-:Y:S02]  /*e4e0*/  LEA R6, P6, R4, UR4, 0x1 ;  /* 0x0000000404067c11 */ /* 0x000fe4000f8c08ff */
[----:B------:R-:W-:-:S04]  /*e4f0*/  IADD3 R3, R5, R3, RZ ;  /* 0x0000000305037210 */ /* 0x000fc80007ffe0ff */
        /* <DEDUP_REMOVED lines=13> */
.L_x_559:
[----:B------:R-:W-:Y:S01]  /*e5d0*/  ULDC.64 UR4, c[0x0][0xbd8] ;  /* 0x0002f60000047ab9 */ /* 0x000fe20000000a00 */
[----:B------:R-:W-:Y:S01]  /*e5e0*/  IMAD.MOV.U32 R3, RZ, RZ, RZ ;  /* 0x000000ffff037224 */ /* 0x000fe200078e00ff */
[----:B------:R-:W-:Y:S01]  /*e5f0*/  ISETP.NE.U32.AND P0, PT, RZ, UR4, PT ;  /* 0x00000004ff007c0c */ /* 0x000fe2000bf05070 */
[----:B------:R-:W2:Y:S01]  /*e600*/  LDC R12, c[0x0][0xa8c] ;  /* 0x0002a300ff0c7b82 */ /* 0x000ea20000000800 */
[----:B------:R-:W-:Y:S02]  /*e610*/  IADD3 R4, P1, R199, UR4, RZ ;  /* 0x00000004c7047c10 */ /* 0x000fe4000ff3e0ff */
[----:B------:R-:W-:Y:S02]  /*e620*/  ISETP.NE.AND.EX P0, PT, RZ, UR5, PT, P0 ;  /* 0x00000005ff007c0c */ /* 0x000fe4000bf05300 */
[----:B------:R-:W-:Y:S01]  /*e630*/  IADD3.X R5, R200, UR5, RZ, P1, !PT ;  /* 0x00000005c8057c10 */ /* 0x000fe20008ffe4ff */
[----:B------:R-:W-:Y:S02]  /*e640*/  ULDC.64 UR4, c[0x0][0xbe0] ;  /* 0x0002f80000047ab9 */ /* 0x000fe40000000a00 */
[----:B------:R-:W-:-:S04]  /*e650*/  ISETP.NE.U32.AND P1, PT, RZ, UR4, PT ;  /* 0x00000004ff007c0c */ /* 0x000fc8000bf25070 */
[----:B------:R-:W-:-:S04]  /*e660*/  ISETP.NE.AND.EX P1, PT, RZ, UR5, PT, P1 ;  /* 0x00000005ff007c0c */ /* 0x000fc8000bf25310 */
[----:B------:R3:W5:Y:S09]  /*e670*/  @P0 LDG.E R3, desc[UR40][R4.64] ;  /* 0x0000002804030981 */ /* 0x000772000c1e1900 */
[----:B------:R-:W-:Y:S01]  /*e680*/  @P1 IADD3 R6, P2, R199, UR4, RZ ;  /* 0x00000004c7061c10 */ /* 0x000fe2000ff5e0ff */
[----:B------:R-:W-:-:S02]  /*e690*/  ULDC UR4, c[0x0][0xa88] ;  /* 0x0002a20000047ab9 */ /* 0x000fc40000000800 */
[----:B------:R-:W-:Y:S01]  /*e6a0*/  IMAD.U32 R0, RZ, RZ, UR4 ;  /* 0x00000004ff007e24 */ /* 0x000fe2000f8e00ff */
[----:B------:R-:W-:-:S05]  /*e6b0*/  @P1 IADD3.X R7, R200, UR5, RZ, P2, !PT ;  /* 0x00000005c8071c10 */ /* 0x000fca00097fe4ff */
[----:B------:R3:W5:Y:S01]  /*e6c0*/  @P1 LDG.E R0, desc[UR40][R6.64] ;  /* 0x0000002806001981 */ /* 0x000762000c1e1900 */
[----:B------:R-:W-:Y:S01]  /*e6d0*/  ISETP.GE.AND P2, PT, R212, 0x40, PT ;  /* 0x00000040d400780c */ /* 0x000fe20003f46270 */
[----:B------:R-:W-:-:S12]  /*e6e0*/  @P1 BRA `(.L_x_565) ;  /* 0x0000000000101947 */ /* 0x000fd80003800000 */
[----:B------:R-:W-:Y:S05]  /*e6f0*/  @!P0 BRA `(.L_x_565) ;  /* 0x00000000000c8947 */ /* 0x000fea0003800000 */
[----:B---3--:R-:W3:Y:S04]  /*e700*/  LDG.E R7, desc[UR40][R4.64] ;  /* 0x0000002804077981 */ /* 0x008ee8000c1e1900 */
[----:B-----5:R-:W3:Y:S02]  /*e710*/  LDG.E R0, desc[UR40][R4.64+0x4] ;  /* 0x0000042804007981 */ /* 0x020ee4000c1e1900 */
[----:B---3--:R-:W-:-:S07]  /*e720*/  IMAD.IADD R0, R0, 0x1, -R7 ;  /* 0x0000000100007824 */ /* 0x008fce00078e0a07 */
.L_x_565:
[----:B------:R-:W-:Y:S01]  /*e730*/  BSSY B1, `(.L_x_566) ;  /* 0x000001d000017945 */ /* 0x000fe20003800000 */
[----:B------:R-:W-:Y:S02]  /*e740*/  SHF.R.S32.HI R9, RZ, 0x1f, R198 ;  /* 0x0000001fff097819 */ /* 0x000fe400000114c6 */
[----:B------:R-:W-:Y:S02]  /*e750*/  SHF.R.S32.HI R10, RZ, 0x1f, R187 ;  /* 0x0000001fff0a7819 */ /* 0x000fe400000114bb */
[----:B------:R-:W-:Y:S02]  /*e760*/  SEL R201, R201, RZ, !P0 ;  /* 0x000000ffc9c97207 */ /* 0x000fe40004000000 */
[----:B------:R-:W-:Y:S02]  /*e770*/  SEL R205, R205, RZ, !P0 ;  /* 0x000000ffcdcd7207 */ /* 0x000fe40004000000 */
[----:B-----5:R-:W-:Y:S01]  /*e780*/  SHF.R.S32.HI R8, RZ, 0x1f, R3 ;  /* 0x0000001fff087819 */ /* 0x020fe20000011403 */
[----:B------:R-:W-:Y:S06]  /*e790*/  @P2 BRA `(.L_x_567) ;  /* 0x0000000000582947 */ /* 0x000fec0003800000 */
[----:B---3--:R-:W3:Y:S02]  /*e7a0*/  S2R R4, SR_TID.X ;  /* 0x0000000000047919 */ /* 0x008ee40000002100 */
[----:B---3--:R-:W-:-:S04]  /*e7b0*/  IMAD R4, R203, 0x40, R4 ;  /* 0x00000040cb047824 */ /* 0x008fc800078e0204 */
[----:B------:R-:W-:-:S05]  /*e7c0*/  VIADD R5, R4, 0xffffff80 ;  /* 0xffffff8004057836 */ /* 0x000fca0000000000 */
[----:B------:R-:W-:-:S13]  /*e7d0*/  ISETP.GE.AND P0, PT, R5, R0, PT ;  /* 0x000000000500720c */ /* 0x000fda0003f06270 */
[----:B------:R-:W-:Y:S05]  /*e7e0*/  @P0 BRA `(.L_x_567) ;  /* 0x0000000000440947 */ /* 0x000fea0003800000 */
[----:B------:R-:W-:Y:S01]  /*e7f0*/  IADD3 R4, P0, R5, R3, RZ ;  /* 0x0000000305047210 */ /* 0x000fe20007f1e0ff */
[----:B------:R-:W-:Y:S02]  /*e800*/  ULDC.64 UR4, c[0x0][0xb70] ;  /* 0x0002dc0000047ab9 */ /* 0x000fe40000000a00 */
[----:B------:R-:W-:Y:S01]  /*e810*/  IMAD R7, R9, UR4, RZ ;  /* 0x0000000409077c24 */ /* 0x000fe2000f8e02ff */
[----:B------:R-:W-:-:S03]  /*e820*/  LEA.HI.X.SX32 R5, R5, R8, 0x1, P0 ;  /* 0x0000000805057211 */ /* 0x000fc600000f0eff */
[C---:B------:R-:W-:Y:S02]  /*e830*/  IMAD R7, R198.reuse, UR5, R7 ;  /* 0x00000005c6077c24 */ /* 0x040fe4000f8e0207 */
[----:B------:R-:W-:Y:S01]  /*e840*/  IMAD.WIDE.U32 R4, R198, UR4, R4 ;  /* 0x00000004c6047c25 */ /* 0x000fe2000f8e0004 */
[----:B------:R-:W-:-:S03]  /*e850*/  ULDC.64 UR4, c[0x0][0xb78] ;  /* 0x0002de0000047ab9 */ /* 0x000fc60000000a00 */
[----:B------:R-:W-:Y:S02]  /*e860*/  IMAD R6, R205, UR4, RZ ;  /* 0x00000004cd067c24 */ /* 0x000fe4000f8e02ff */
[----:B------:R-:W-:Y:S02]  /*e870*/  IMAD.IADD R5, R5, 0x1, R7 ;  /* 0x0000000105057824 */ /* 0x000fe400078e0207 */
[C---:B------:R-:W-:Y:S02]  /*e880*/  IMAD R7, R201.reuse, UR5, R6 ;  /* 0x00000005c9077c24 */ /* 0x040fe4000f8e0206 */
[----:B------:R-:W-:Y:S01]  /*e890*/  IMAD.WIDE.U32 R4, R201, UR4, R4 ;  /* 0x00000004c9047c25 */ /* 0x000fe2000f8e0004 */
[----:B------:R-:W-:-:S04]  /*e8a0*/  ULDC.64 UR4, c[0x0][0xb40] ;  /* 0x0002d00000047ab9 */ /* 0x000fc80000000a00 */
[----:B------:R-:W-:Y:S02]  /*e8b0*/  IADD3 R5, R5, R7, RZ ;  /* 0x0000000705057210 */ /* 0x000fe40007ffe0ff */
[----:B------:R-:W-:-:S04]  /*e8c0*/  LEA R6, P0, R4, UR4, 0x2 ;  /* 0x0000000404067c11 */ /* 0x000fc8000f8010ff */
[----:B------:R-:W-:Y:S01]  /*e8d0*/  LEA.HI.X R7, R4, UR5, R5, 0x2, P0 ;  /* 0x0000000504077c11 */ /* 0x000fe200080f1405 */
[----:B------:R-:W-:-:S05]  /*e8e0*/  IMAD.MOV.U32 R5, RZ, RZ, -0x800000 ;  /* 0xff800000ff057424 */ /* 0x000fca00078e00ff */
[----:B------:R4:W-:Y:S03]  /*e8f0*/  STG.E desc[UR40][R6.64], R5 ;  /* 0x0000000506007986 */ /* 0x0009e6000c101928 */
.L_x_567:
[----:B------:R-:W-:Y:S05]  /*e900*/  BSYNC B1 ;  /* 0x0000000000017941 */ /* 0x000fea0003800000 */
.L_x_566:
[----:B------:R-:W-:Y:S01]  /*e910*/  ULDC.64 UR4, c[0x0][0xaa0] ;  /* 0x0002a80000047ab9 */ /* 0x000fe20000000a00 */
[----:B---3--:R-:W-:Y:S01]  /*e920*/  IMAD.MOV.U32 R4, RZ, RZ, R187 ;  /* 0x000000ffff047224 */ /* 0x008fe200078e00bb */
[C---:B--2---:R-:W-:Y:S01]  /*e930*/  ISETP.GE.AND P2, PT, R187.reuse, R12, PT ;  /* 0x0000000cbb00720c */ /* 0x044fe20003f46270 */
[----:B----4-:R-:W-:Y:S01]  /*e940*/  IMAD.MOV.U32 R5, RZ, RZ, R10 ;  /* 0x000000ffff057224 */ /* 0x010fe200078e000a */
[----:B------:R-:W-:Y:S01]  /*e950*/  BSSY B1, `(.L_x_568) ;  /* 0x000004d000017945 */ /* 0x000fe20003800000 */
[----:B------:R-:W-:Y:S02]  /*e960*/  IMAD R6, R8, UR4, RZ ;  /* 0x0000000408067c24 */ /* 0x000fe4000f8e02ff */
[----:B------:R-:W-:Y:S02]  /*e970*/  VIADD R13, R187, 0x40 ;  /* 0x00000040bb0d7836 */ /* 0x000fe40000000000 */
[----:B------:R-:W-:-:S03]  /*e980*/  IMAD.WIDE.U32 R4, R3, UR4, R4 ;  /* 0x0000000403047c25 */ /* 0x000fc6000f8e0004 */
[-C--:B------:R-:W-:Y:S01]  /*e990*/  ISETP.GE.AND P0, PT, R13, R12.reuse, PT ;  /* 0x0000000c0d00720c */ /* 0x080fe20003f06270 */
[----:B------:R-:W-:Y:S01]  /*e9a0*/  IMAD R3, R3, UR5, R6 ;  /* 0x0000000503037c24 */ /* 0x000fe2000f8e0206 */
[----:B------:R-:W-:Y:S01]  /*e9b0*/  ULDC.64 UR4, c[0x0][0xae0] ;  /* 0x0002b80000047ab9 */ /* 0x000fe20000000a00 */
[----:B------:R-:W-:Y:S01]  /*e9c0*/  VIADD R15, R187, 0x80 ;  /* 0x00000080bb0f7836 */ /* 0x000fe20000000000 */
[----:B------:R-:W-:Y:S01]  /*e9d0*/  SEL R6, RZ, 0xffffffff, P0 ;  /* 0xffffffffff067807 */ /* 0x000fe20000000000 */
[----:B------:R-:W-:Y:S02]  /*e9e0*/  IMAD.IADD R5, R5, 0x1, R3 ;  /* 0x0000000105057824 */ /* 0x000fe400078e0203 */
[----:B------:R-:W-:Y:S02]  /*e9f0*/  IMAD R3, R203, -0x40, R0 ;  /* 0xffffffc0cb037824 */ /* 0x000fe400078e0200 */
[C---:B------:R-:W-:Y:S02]  /*ea00*/  VIADD R0, R192.reuse, 0x20 ;  /* 0x00000020c0007836 */ /* 0x040fe40000000000 */
[----:B------:R-:W-:Y:S01]  /*ea10*/  IMAD R7, R9, UR4, RZ ;  /* 0x0000000409077c24 */ /* 0x000fe2000f8e02ff */
[-C--:B------:R-:W-:Y:S01]  /*ea20*/  ISETP.GE.AND P1, PT, R192, R3.reuse, PT ;  /* 0x00000003c000720c */ /* 0x080fe20003f26270 */
[----:B------:R-:W-:Y:S01]  /*ea30*/  VIADD R21, R187, 0xc0 ;  /* 0x000000c0bb157836 */ /* 0x000fe20000000000 */
[----:B------:R-:W-:Y:S01]  /*ea40*/  ISETP.GE.AND P0, PT, R0, R3, PT ;  /* 0x000000030000720c */ /* 0x000fe20003f06270 */
[C---:B------:R-:W-:Y:S01]  /*ea50*/  IMAD R7, R198.reuse, UR5, R7 ;  /* 0x00000005c6077c24 */ /* 0x040fe2000f8e0207 */
[----:B------:R-:W-:Y:S01]  /*ea60*/  SEL R0, RZ, 0x1, P2 ;  /* 0x00000001ff007807 */ /* 0x000fe20001000000 */
[----:B------:R-:W-:Y:S01]  /*ea70*/  IMAD.WIDE.U32 R4, R198, UR4, R4 ;  /* 0x00000004c6047c25 */ /* 0x000fe2000f8e0004 */
[-C--:B------:R-:W-:Y:S01]  /*ea80*/  ISETP.GE.AND P2, PT, R15, R12.reuse, PT ;  /* 0x0000000c0f00720c */ /* 0x080fe20003f46270 */
[----:B------:R-:W-:Y:S01]  /*ea90*/  ULDC.64 UR4, c[0x0][0xae8] ;  /* 0x0002ba0000047ab9 */ /* 0x000fe20000000a00 */
[----:B------:R-:W-:Y:S01]  /*eaa0*/  ISETP.GE.AND P3, PT, R21, R12, PT ;  /* 0x0000000c1500720c */ /* 0x000fe20003f66270 */
[----:B------:R-:W-:Y:S01]  /*eab0*/  IMAD.SHL.U32 R3, R6, 0x2, RZ ;  /* 0x0000000206037824 */ /* 0x000fe200078e00ff */
[----:B------:R-:W-:Y:S01]  /*eac0*/  IADD3 R5, R5, R7, RZ ;  /* 0x0000000705057210 */ /* 0x000fe20007ffe0ff */
[C---:B------:R-:W-:Y:S01]  /*ead0*/  VIADD R29, R187.reuse, 0x100 ;  /* 0x00000100bb1d7836 */ /* 0x040fe20000000000 */
[----:B------:R-:W-:Y:S01]  /*eae0*/  SEL R6, RZ, 0x8, P3 ;  /* 0x00000008ff067807 */ /* 0x000fe20001800000 */
[----:B------:R-:W-:Y:S01]  /*eaf0*/  VIADD R31, R187, 0x140 ;  /* 0x00000140bb1f7836 */ /* 0x000fe20000000000 */
[----:B------:R-:W-:Y:S01]  /*eb00*/  LOP3.LUT R0, R3, 0x2, R0, 0xe2, !PT ;  /* 0x0000000203007812 */ /* 0x000fe200078ee200 */
[----:B------:R-:W-:Y:S01]  /*eb10*/  VIADD R7, R187, 0x180 ;  /* 0x00000180bb077836 */ /* 0x000fe20000000000 */
[----:B------:R-:W-:-:S02]  /*eb20*/  SEL R3, RZ, 0x4, P2 ;  /* 0x00000004ff037807 */ /* 0x000fc40001000000 */
[-C--:B------:R-:W-:Y:S02]  /*eb30*/  ISETP.GE.AND P2, PT, R29, R12.reuse, PT ;  /* 0x0000000c1d00720c */ /* 0x080fe40003f46270 */
[-C--:B------:R-:W-:Y:S02]  /*eb40*/  ISETP.GE.AND P3, PT, R31, R12.reuse, PT ;  /* 0x0000000c1f00720c */ /* 0x080fe40003f66270 */
[----:B------:R-:W-:Y:S02]  /*eb50*/  ISETP.GE.AND P4, PT, R7, R12, PT ;  /* 0x0000000c0700720c */ /* 0x000fe40003f86270 */
[----:B------:R-:W-:Y:S01]  /*eb60*/  LOP3.LUT R3, R6, R0, R3, 0xfe, !PT ;  /* 0x0000000006037212 */ /* 0x000fe200078efe03 */
[----:B------:R-:W-:Y:S01]  /*eb70*/  IMAD R0, R205, UR4, RZ ;  /* 0x00000004cd007c24 */ /* 0x000fe2000f8e02ff */
[----:B------:R-:W-:Y:S02]  /*eb80*/  SEL R6, RZ, 0x10, P2 ;  /* 0x00000010ff067807 */ /* 0x000fe40001000000 */
[----:B------:R-:W-:-:S02]  /*eb90*/  SEL R7, RZ, 0x20, P3 ;  /* 0x00000020ff077807 */ /* 0x000fc40001800000 */
[----:B------:R-:W-:Y:S02]  /*eba0*/  IADD3 R9, R187, 0x1c0, RZ ;  /* 0x000001c0bb097810 */ /* 0x000fe40007ffe0ff */
[----:B------:R-:W-:Y:S01]  /*ebb0*/  LOP3.LUT R11, R7, R3, R6, 0xfe, !PT ;  /* 0x00000003070b7212 */ /* 0x000fe200078efe06 */
[C---:B------:R-:W-:Y:S01]  /*ebc0*/  IMAD R3, R201.reuse, UR5, R0 ;  /* 0x00000005c9037c24 */ /* 0x040fe2000f8e0200 */
[----:B------:R-:W-:Y:S01]  /*ebd0*/  SEL R8, RZ, 0x40, P4 ;  /* 0x00000040ff087807 */ /* 0x000fe20002000000 */
[----:B------:R-:W-:Y:S01]  /*ebe0*/  IMAD.WIDE.U32 R6, R201, UR4, R4 ;  /* 0x00000004c9067c25 */ /* 0x000fe2000f8e0004 */
[----:B------:R-:W-:Y:S02]  /*ebf0*/  ISETP.GE.AND P2, PT, R9, R12, PT ;  /* 0x0000000c0900720c */ /* 0x000fe40003f46270 */
[--C-:B------:R-:W-:Y:S02]  /*ec00*/  SHF.R.S32.HI R9, RZ, 0x1f, R192.reuse ;  /* 0x0000001fff097819 */ /* 0x100fe400000114c0 */
[----:B------:R-:W-:Y:S01]  /*ec10*/  LOP3.LUT R33, R11, R8, RZ, 0xfc, !PT ;  /* 0x000000080b217212 */ /* 0x000fe200078efcff */
[----:B------:R-:W-:Y:S01]  /*ec20*/  IMAD.MOV.U32 R8, RZ, RZ, R192 ;  /* 0x000000ffff087224 */ /* 0x000fe200078e00c0 */
[----:B------:R-:W-:Y:S01]  /*ec30*/  SEL R0, RZ, 0x80, P2 ;  /* 0x00000080ff007807 */ /* 0x000fe20001000000 */
[----:B------:R-:W-:-:S02]  /*ec40*/  IMAD.IADD R11, R7, 0x1, R3 ;  /* 0x00000001070b7824 */ /* 0x000fc400078e0203 */
[----:B------:R-:W-:Y:S01]  /*ec50*/  IMAD.WIDE R8, R203, 0x40, R8 ;  /* 0x00000040cb087825 */ /* 0x000fe200078e0208 */
        /* <DEDUP_REMOVED lines=8> */
[-C--:B------:R-:W-:Y:S01]  /*ece0*/  ISETP.GE.AND P4, PT, R21, R12.reuse, PT ;  /* 0x0000000c1500720c */ /* 0x080fe20003f86270 */
[C---:B------:R-:W-:Y:S01]  /*ecf0*/  IMAD R3, R8.reuse, UR5, R3 ;  /* 0x0000000508037c24 */ /* 0x040fe2000f8e0203 */
[-C--:B------:R-:W-:Y:S01]  /*ed00*/  ISETP.GE.AND P3, PT, R29, R12.reuse, PT ;  /* 0x0000000c1d00720c */ /* 0x080fe20003f66270 */
[----:B------:R-:W-:Y:S01]  /*ed10*/  IMAD.WIDE.U32 R4, R8, UR4, R4 ;  /* 0x0000000408047c25 */ /* 0x000fe2000f8e0004 */
[----:B------:R-:W-:Y:S01]  /*ed20*/  ULDC.64 UR4, c[0x0][0xa80] ;  /* 0x0002a00000047ab9 */ /* 0x000fe20000000a00 */
[----:B------:R-:W-:-:S02]  /*ed30*/  ISETP.GE.AND P2, PT, R31, R12, PT ;  /* 0x0000000c1f00720c */ /* 0x000fc40003f46270 */
[----:B------:R-:W-:Y:S01]  /*ed40*/  IMAD.IADD R3, R5, 0x1, R3 ;  /* 0x0000000105037824 */ /* 0x000fe200078e0203 */
[----:B------:R-:W-:-:S04]  /*ed50*/  LEA R34, P1, R4, UR4, 0x1 ;  /* 0x0000000404227c11 */ /* 0x000fc8000f8208ff */
[----:B------:R-:W-:Y:S02]  /*ed60*/  LEA.HI.X R35, R4, UR5, R3, 0x1, P1 ;  /* 0x0000000504237c11 */ /* 0x000fe400088f0c03 */
[----:B------:R-:W-:-:S03]  /*ed70*/  ISETP.GE.AND P1, PT, R15, R12, PT ;  /* 0x0000000c0f00720c */ /* 0x000fc60003f26270 */
        /* <DEDUP_REMOVED lines=10> */
.L_x_569:
[----:B------:R-:W-:Y:S05]  /*ee20*/  BSYNC B1 ;  /* 0x0000000000017941 */ /* 0x000fea0003800000 */
.L_x_568:
[----:B------:R-:W-:Y:S05]  /*ee30*/  @P0 BRA `(.L_x_564) ;  /* 0x0000000000700947 */ /* 0x000fea0003800000 */
[----:B------:R-:W-:Y:S01]  /*ee40*/  IADD3 R3, P0, R8, 0x20, RZ ;  /* 0x0000002008037810 */ /* 0x000fe20007f1e0ff */
[----:B------:R-:W-:Y:S01]  /*ee50*/  ULDC.64 UR4, c[0x0][0xad8] ;  /* 0x0002b60000047ab9 */ /* 0x000fe20000000a00 */
[----:B------:R-:W-:Y:S01]  /*ee60*/  MOV R4, R6 ;  /* 0x0000000600047202 */ /* 0x000fe20000000f00 */
        /* <DEDUP_REMOVED lines=8> */
[----:B------:R-:W-:-:S02]  /*eef0*/  ISETP.GE.AND P4, PT, R31, R12, PT ;  /* 0x0000000c1f00720c */ /* 0x000fc40003f86270 */
[----:B------:R-:W-:Y:S01]  /*ef00*/  ISETP.GE.AND P5, PT, R187, R12, PT ;  /* 0x0000000cbb00720c */ /* 0x000fe20003fa6270 */
[----:B------:R-:W-:Y:S01]  /*ef10*/  IMAD R3, R3, UR5, R8 ;  /* 0x0000000503037c24 */ /* 0x000fe2000f8e0208 */
[----:B------:R-:W-:Y:S02]  /*ef20*/  ULDC.64 UR4, c[0x0][0xa80] ;  /* 0x0002a00000047ab9 */ /* 0x000fe40000000a00 */
[----:B------:R-:W-:Y:S01]  /*ef30*/  LEA R6, P3, R4, UR4, 0x1 ;  /* 0x0000000404067c11 */ /* 0x000fe2000f8608ff */
[----:B------:R-:W-:-:S05]  /*ef40*/  IMAD.IADD R3, R5, 0x1, R3 ;  /* 0x0000000105037824 */ /* 0x000fca00078e0203 */
[----:B------:R-:W-:Y:S02]  /*ef50*/  LEA.HI.X R7, R4, UR5, R3, 0x1, P3 ;  /* 0x0000000504077c11 */ /* 0x000fe400098f0c03 */
[----:B------:R-:W-:-:S03]  /*ef60*/  LOP3.LUT P3, RZ, R33, 0x40, RZ, 0xc0, !PT ;  /* 0x0000004021ff7812 */ /* 0x000fc6000786c0ff */
[----:B------:R3:W-:Y:S01]  /*ef70*/  @!P0 STG.E.128 desc[UR40][R6.64+0x80], RZ ;  /* 0x000080ff06008986 */ /* 0x0007e2000c101d28 */
[----:B------:R-:W-:-:S03]  /*ef80*/  LOP3.LUT P0, RZ, R0, 0x80, RZ, 0xc0, !PT ;  /* 0x0000008000ff7812 */ /* 0x000fc6000780c0ff */
[----:B------:R3:W-:Y:S04]  /*ef90*/  @!P1 STG.E.128 desc[UR40][R6.64+0x100], RZ ;  /* 0x000100ff06009986 */ /* 0x0007e8000c101d28 */
[----:B------:R3:W-:Y:S04]  /*efa0*/  @!P2 STG.E.128 desc[UR40][R6.64+0x180], RZ ;  /* 0x000180ff0600a986 */ /* 0x0007e8000c101d28 */
[----:B------:R3:W-:Y:S04]  /*efb0*/  @!P6 STG.E.128 desc[UR40][R6.64+0x200], RZ ;  /* 0x000200ff0600e986 */ /* 0x0007e8000c101d28 */
[----:B------:R3:W-:Y:S04]  /*efc0*/  @!P5 STG.E.128 desc[UR40][R6.64], RZ ;  /* 0x000000ff0600d986 */ /* 0x0007e8000c101d28 */
[----:B------:R3:W-:Y:S04]  /*efd0*/  @!P4 STG.E.128 desc[UR40][R6.64+0x280], RZ ;  /* 0x000280ff0600c986 */ /* 0x0007e8000c101d28 */
[----:B------:R3:W-:Y:S04]  /*efe0*/  @P3 STG.E.128 desc[UR40][R6.64+0x300], RZ ;  /* 0x000300ff06003986 */ /* 0x0007e8000c101d28 */
[----:B------:R3:W-:Y:S02]  /*eff0*/  @P0 STG.E.128 desc[UR40][R6.64+0x380], RZ ;  /* 0x000380ff06000986 */ /* 0x0007e4000c101d28 */
.L_x_564:
[----:B------:R-:W-:Y:S05]  /*f000*/  BSYNC B0 ;  /* 0x0000000000007941 */ /* 0x000fea0003800000 */
.L_x_558:
[----:B------:R-:W-:Y:S02]  /*f010*/  ULDC UR4, c[0x0][0xc14] ;  /* 0x0003050000047ab9 */ /* 0x000fe40000000800 */
[----:B-1----:R-:W-:-:S13]  /*f020*/  ISETP.GE.AND P0, PT, R27, UR4, PT ;  /* 0x000000041b007c0c */ /* 0x002fda000bf06270 */
[----:B------:R-:W-:Y:S05]  /*f030*/  @!P0 BRA `(.L_x_570) ;  /* 0xffffff20002c8947 */ /* 0x000fea000383ffff */
[----:B------:R-:W-:Y:S05]  /*f040*/  BRA `(.L_x_447) ;  /* 0x0000005c00547947 */ /* 0x000fea0003800000 */
.L_x_445:
[----:B------:R-:W-:-:S08]  /*f050*/  NOP ;  /* 0x0000000000007918 */ /* 0x000fd00000000000 */
[----:B------:R-:W0:-:S00]  /*f060*/  USETMAXREG.DEALLOC.CTAPOOL 0x18 ;  /* 0x00000018000079c8 */ /* 0x000e0000080e0500 */
[----:B0-----:R-:W-:-:S06]  /*f070*/  LOP3.LUT R0, R0, 0x3, RZ, 0xc0, !PT ;  /* 0x0000000300007812 */ /* 0x001fcc00078ec0ff */
[----:B------:R-:W0:Y:S02]  /*f080*/  SHFL.IDX PT, R0, R0, RZ, 0x1f ;  /* 0x00001fff00007589 */ /* 0x000e2400000e0000 */
[----:B0-----:R-:W-:-:S13]  /*f090*/  ISETP.NE.AND P0, PT, R0, RZ, PT ;  /* 0x000000ff0000720c */ /* 0x001fda0003f05270 */
[----:B------:R-:W-:Y:S05]  /*f0a0*/  @P0 BRA `(.L_x_447) ;  /* 0x0000005c003c0947 */ /* 0x000fea0003800000 */
[----:B------:R-:W0:Y:S01]  /*f0b0*/  S2R R2, SR_TID.X ;  /* 0x0000000000027919 */ /* 0x000e220000002100 */
[----:B------:R-:W-:Y:S01]  /*f0c0*/  LOP3.LUT R4, R4, 0xffffffdf, RZ, 0xc0, !PT ;  /* 0xffffffdf04047812 */ /* 0x000fe200078ec0ff */
[----:B------:R-:W-:Y:S01]  /*f0d0*/  ULDC UR5, c[0x0][0xc14] ;  /* 0x0003050000057ab9 */ /* 0x000fe20000000800 */
[----:B------:R-:W-:Y:S01]  /*f0e0*/  IMAD.MOV.U32 R0, RZ, RZ, RZ ;  /* 0x000000ffff007224 */ /* 0x000fe200078e00ff */
        /* <DEDUP_REMOVED lines=42> */
[----:B0-----:R-:W-:-:S04]  /*f390*/  IMAD R5, R5, UR4, RZ ;  /* 0x0000000405057c24 */ /* 0x001fc8000f8e02ff */
[----:B------:R-:W-:Y:S01]  /*f3a0*/  IMAD.MOV.U32 R6, RZ, RZ, R5 ;  /* 0x000000ffff067224 */ /* 0x000fe200078e0005 */
[----:B-1----:R-:W-:-:S13]  /*f3b0*/  ISETP.GT.AND P0, PT, R5, UR6, PT ;  /* 0x0000000605007c0c */ /* 0x002fda000bf04270 */
[----:B------:R-:W-:Y:S05]  /*f3c0*/  @P0 BRA `(.L_x_571) ;  /* 0x0000000000c00947 */ /* 0x000fea0003800000 */
[----:B------:R-:W-:Y:S01]  /*f3d0*/  IMAD.MOV.U32 R5, RZ, RZ, R6 ;  /* 0x000000ffff057224 */ /* 0x000fe200078e0006 */
[----:B------:R-:W-:Y:S01]  /*f3e0*/  ULDC UR5, c[0x0][0xc14] ;  /* 0x0003050000057ab9 */ /* 0x000fe20000000800 */
[----:B------:R-:W-:Y:S01]  /*f3f0*/  IMAD.MOV.U32 R19, RZ, RZ, RZ ;  /* 0x000000ffff137224 */ /* 0x000fe200078e00ff */
[----:B------:R-:W-:Y:S01]  /*f400*/  ULDC UR7, c[0x0][0xc14] ;  /* 0x0003050000077ab9 */ /* 0x000fe20000000800 */
[----:B------:R-:W-:-:S05]  /*f410*/  ULDC UR4, c[0x0][0xc10] ;  /* 0x0003040000047ab9 */ /* 0x000fca0000000800 */
.L_x_575:
[----:B------:R-:W-:Y:S01]  /*f420*/  IADD3 R0, R19, 0x1f, RZ ;  /* 0x0000001f13007810 */ /* 0x000fe20007ffe0ff */
[----:B------:R-:W-:-:S03]  /*f430*/  IMAD.U32 R19, RZ, RZ, UR7 ;  /* 0x00000007ff137e24 */ /* 0x000fc6000f8e00ff */
        /* <DEDUP_REMOVED lines=14> */
.L_x_574:
[----:B------:R-:W-:Y:S05]  /*f520*/  BSYNC B0 ;  /* 0x0000000000007941 */ /* 0x000fea0003800000 */
.L_x_573:
[----:B0----5:R-:W0:Y:S01]  /*f530*/  SHFL.UP PT, R2, R0, 0x1, RZ ;  /* 0x0420000000027989 */ /* 0x021e2200000e00ff */
[C---:B------:R-:W-:Y:S02]  /*f540*/  ISETP.NE.AND P0, PT, R8.reuse, RZ, PT ;  /* 0x000000ff0800720c */ /* 0x040fe40003f05270 */
[----:B------:R-:W-:Y:S02]  /*f550*/  ISETP.GE.U32.AND P1, PT, R8, 0x2, PT ;  /* 0x000000020800780c */ /* 0x000fe40003f26070 */
        /* <DEDUP_REMOVED lines=8> */
[----:B0-----:R-:W-:Y:S02]  /*f5e0*/  SEL R7, R6, RZ, P0 ;  /* 0x000000ff06077207 */ /* 0x001fe40000000000 */
[----:B------:R-:W-:Y:S02]  /*f5f0*/  ISETP.GE.U32.AND P0, PT, R8, 0x10, PT ;  /* 0x000000100800780c */ /* 0x000fe40003f06070 */
[----:B------:R-:W-:-:S05]  /*f600*/  IADD3 R7, R2, R7, RZ ;  /* 0x0000000702077210 */ /* 0x000fca0007ffe0ff */
[----:B------:R-:W0:Y:S02]  /*f610*/  SHFL.UP PT, R6, R7, 0x8, RZ ;  /* 0x0500000007067989 */ /* 0x000e2400000e00ff */
[----:B0-----:R-:W-:-:S05]  /*f620*/  SEL R6, R6, RZ, P1 ;  /* 0x000000ff06067207 */ /* 0x001fca0000800000 */
[----:B------:R-:W-:-:S05]  /*f630*/  IMAD.IADD R6, R7, 0x1, R6 ;  /* 0x0000000107067824 */ /* 0x000fca00078e0206 */
[----:B------:R-:W0:Y:S02]  /*f640*/  SHFL.UP PT, R8, R6, 0x10, RZ ;  /* 0x0600000006087989 */ /* 0x000e2400000e00ff */
[----:B0-----:R-:W-:-:S05]  /*f650*/  SEL R9, R8, RZ, P0 ;  /* 0x000000ff08097207 */ /* 0x001fca0000000000 */
[----:B------:R-:W-:-:S05]  /*f660*/  IMAD.IADD R9, R6, 0x1, R9 ;  /* 0x0000000106097824 */ /* 0x000fca00078e0209 */
[----:B------:R-:W0:Y:S02]  /*f670*/  SHFL.IDX PT, R3, R9, 0x1f, 0x1f ;  /* 0x03e01f0009037f89 */ /* 0x000e2400000e0000 */
[----:B0-----:R-:W-:-:S04]  /*f680*/  IMAD R6, R3, UR4, RZ ;  /* 0x0000000403067c24 */ /* 0x001fc8000f8e02ff */
[----:B------:R-:W-:-:S05]  /*f690*/  IMAD.IADD R5, R6, 0x1, R5 ;  /* 0x0000000106057824 */ /* 0x000fca00078e0205 */
[----:B------:R-:W-:-:S13]  /*f6a0*/  ISETP.GT.AND P0, PT, R5, UR6, PT ;  /* 0x0000000605007c0c */ /* 0x000fda000bf04270 */
[----:B------:R-:W-:Y:S05]  /*f6b0*/  @!P0 BRA `(.L_x_575) ;  /* 0xfffffffc00588947 */ /* 0x000fea000383ffff */
[----:B------:R-:W-:-:S07]  /*f6c0*/  IMAD.MOV.U32 R2, RZ, RZ, R9 ;  /* 0x000000ffff027224 */ /* 0x000fce00078e0009 */
.L_x_571:
        /* <DEDUP_REMOVED lines=10> */
[----:B0-----:R-:W-:-:S06]  /*f770*/  VIADD R3, R9, 0xffffffe ;  /* 0x0ffffffe09037836 */ /* 0x001fcc0000000000 */
[----:B------:R-:W0:Y:S02]  /*f780*/  F2I.FTZ.U32.TRUNC.NTZ R3, R3 ;  /* 0x0000000300037305 */ /* 0x000e24000021f000 */
[----:B0-----:R-:W-:Y:S01]  /*f790*/  IADD3 R11, RZ, -R3, RZ ;  /* 0x80000003ff0b7210 */ /* 0x001fe20007ffe0ff */
[----:B------:R-:W-:Y:S06]  /*f7a0*/  @!P0 BRA `(.L_x_576) ;  /* 0x0000000000088947 */ /* 0x000fec0003800000 */
[----:B------:R-:W-:-:S05]  /*f7b0*/  VIADD R9, R5, 0xffffffff ;  /* 0xffffffff05097836 */ /* 0x000fca0000000000 */
[----:B------:R0:W1:Y:S02]  /*f7c0*/  SHFL.IDX PT, R16, R2, R9, 0x1f ;  /* 0x00001f0902107589 */ /* 0x00006400000e0000 */
.L_x_576:
[----:B-1----:R-:W-:Y:S02]  /*f7d0*/  IMAD R16, R16, UR4, R7 ;  /* 0x0000000410107c24 */ /* 0x002fe4000f8e0207 */
[----:B------:R-:W-:Y:S02]  /*f7e0*/  IMAD R7, R11, R6, RZ ;  /* 0x000000060b077224 */ /* 0x000fe400078e02ff */
[----:B0-----:R-:W-:Y:S01]  /*f7f0*/  IMAD.MOV.U32 R2, RZ, RZ, RZ ;  /* 0x000000ffff027224 */ /* 0x001fe200078e00ff */
[----:B------:R-:W-:Y:S01]  /*f800*/  IADD3 R17, -R16, UR6, RZ ;  /* 0x0000000610117c10 */ /* 0x000fe2000fffe1ff */
[----:B------:R-:W-:Y:S02]  /*f810*/  IMAD.IADD R19, R5, 0x1, R19 ;  /* 0x0000000105137824 */ /* 0x000fe400078e0213 */
[----:B------:R-:W-:Y:S01]  /*f820*/  IMAD.HI.U32 R2, R3, R7, R2 ;  /* 0x0000000703027227 */ /* 0x000fe200078e0002 */
[----:B------:R-:W-:Y:S02]  /*f830*/  IABS R7, R0 ;  /* 0x0000000000077213 */ /* 0x000fe40000000000 */
[----:B------:R-:W-:-:S03]  /*f840*/  IABS R3, R17 ;  /* 0x0000001100037213 */ /* 0x000fc60000000000 */
[----:B------:R-:W-:Y:S02]  /*f850*/  IMAD.MOV R7, RZ, RZ, -R7 ;  /* 0x000000ffff077224 */ /* 0x000fe400078e0a07 */
        /* <DEDUP_REMOVED lines=16> */
.L_x_572:
[----:B------:R-:W-:Y:S02]  /*f960*/  IMAD.MOV.U32 R17, RZ, RZ, RZ ;  /* 0x000000ffff117224 */ /* 0x000fe400078e00ff */
[----:B------:R-:W-:Y:S02]  /*f970*/  IMAD.U32 R16, RZ, RZ, UR6 ;  /* 0x00000006ff107e24 */ /* 0x000fe4000f8e00ff */
[----:B------:R-:W-:-:S07]  /*f980*/  IMAD.MOV.U32 R18, RZ, RZ, RZ ;  /* 0x000000ffff127224 */ /* 0x000fce00078e00ff */
.L_x_577:
        /* <DEDUP_REMOVED lines=9> */
[----:B------:R-:W-:Y:S02]  /*fa20*/  ISETP.GE.AND P0, PT, R19, UR5, PT ;  /* 0x0000000513007c0c */ /* 0x000fe4000bf06270 */
[----:B0-----:R-:W-:-:S05]  /*fa30*/  MOV R0, 0x1 ;  /* 0x0000000100007802 */ /* 0x001fca0000000f00 */
[----:B------:R0:W-:Y:S04]  /*fa40*/  STL [R1+0x8], R0 ;  /* 0x0000080001007387 */ /* 0x0001e80000100800 */
[----:B------:R0:W-:Y:S02]  /*fa50*/  STL [R1], RZ ;  /* 0x000000ff01007387 */ /* 0x0001e40000100800 */
[----:B------:R-:W-:Y:S05]  /*fa60*/  @P0 BRA `(.L_x_578) ;  /* 0x0000004c00e40947 */ /* 0x000fea0003800000 */
[----:B0-----:R-:W-:Y:S01]  /*fa70*/  IMAD.MOV.U32 R0, RZ, RZ, 0x1 ;  /* 0x00000001ff007424 */ /* 0x001fe200078e00ff */
[----:B------:R0:W-:Y:S01]  /*fa80*/  STL [R1], RZ ;  /* 0x000000ff01007387 */ /* 0x0001e20000100800 */
[----:B------:R-:W-:Y:S01]  /*fa90*/  ULDC.64 UR38, c[0x0][0x198] ;  /* 0x0000660000267ab9 */ /* 0x000fe20000000a00 */
[----:B------:R-:W-:Y:S02]  /*faa0*/  ULDC UR36, c[0x0][0xc] ;  /* 0x0000030000247ab9 */ /* 0x000fe40000000800 */
[----:B------:R0:W-:Y:S04]  /*fab0*/  STL [R1+0x8], R0 ;  /* 0x0000080001007387 */ /* 0x0001e80000100800 */
[----:B------:R0:W-:Y:S04]  /*fac0*/  STL [R1+0x4], RZ ;  /* 0x000004ff01007387 */ /* 0x0001e80000100800 */
[----:B------:R0:W-:Y:S04]  /*fad0*/  STL [R1+0xc], R0 ;  /* 0x00000c0001007387 */ /* 0x0001e80000100800 */
[----:B------:R0:W-:Y:S02]  /*fae0*/  STL [R1+0x28], RZ ;  /* 0x000028ff01007387 */ /* 0x0001e40000100800 */
.L_x_660:
[----:B-1-3--:R-:W1:Y:S02]  /*faf0*/  LDC.64 R2, c[0x0][0xc60] ;  /* 0x00031800ff027b82 */ /* 0x00ae640000000a00 */
[----:B-1----:R-:W-:-:S05]  /*fb00*/  IMAD.WIDE R2, R19, 0x4, R2 ;  /* 0x0000000413027825 */ /* 0x002fca00078e0202 */
[----:B--2---:R-:W0:Y:S01]  /*fb10*/  LDG.E R11, desc[UR40][R2.64] ;  /* 0x00000028020b7981 */ /* 0x004e22000c1e1900 */
[----:B------:R-:W-:Y:S05]  /*fb20*/  YIELD ;  /* 0x0000000000007946 */ /* 0x000fea0003800000 */
[----:B------:R-:W-:Y:S01]  /*fb30*/  ULDC.64 UR4, c[0x0][0xa28] ;  /* 0x00028a0000047ab9 */ /* 0x000fe20000000a00 */
[----:B------:R-:W-:Y:S01]  /*fb40*/  IMAD.MOV.U32 R6, RZ, RZ, RZ ;  /* 0x000000ffff067224 */ /* 0x000fe200078e00ff */
[----:B------:R-:W-:Y:S01]  /*fb50*/  ISETP.NE.U32.AND P0, PT, RZ, UR4, PT ;  /* 0x00000004ff007c0c */ /* 0x000fe2000bf05070 */
[----:B------:R-:W-:Y:S01]  /*fb60*/  IMAD.MOV.U32 R4, RZ, RZ, RZ ;  /* 0x000000ffff047224 */ /* 0x000fe200078e00ff */
[----:B------:R-:W-:-:S02]  /*fb70*/  ULDC.64 UR6, c[0x0][0xa10] ;  /* 0x0002840000067ab9 */ /* 0x000fc40000000a00 */
[----:B------:R-:W-:Y:S02]  /*fb80*/  ISETP.NE.AND.EX P0, PT, RZ, UR5, PT, P0 ;  /* 0x00000005ff007c0c */ /* 0x000fe4000bf05300 */
[----:B0-----:R-:W-:Y:S01]  /*fb90*/  SHF.R.S32.HI R0, RZ, 0x1f, R11 ;  /* 0x0000001fff007819 */ /* 0x001fe2000001140b */
        /* <DEDUP_REMOVED lines=12> */
[----:B------:R-:W-:Y:S01]  /*fc60*/  ISETP.NE.U32.AND P1, PT, RZ, UR4, PT ;  /* 0x00000004ff007c0c */ /* 0x000fe2000bf25070 */
[----:B------:R-:W-:Y:S01]  /*fc70*/  IMAD.MOV.U32 R10, RZ, RZ, RZ ;  /* 0x000000ffff0a7224 */ /* 0x000fe200078e00ff */
[----:B------:R-:W-:Y:S01]  /*fc80*/  SHF.L.U64.HI R0, R11, 0x2, R0 ;  /* 0x000000020b007819 */ /* 0x000fe20000010200 */
[----:B------:R-:W-:Y:S01]  /*fc90*/  STL [R1+0x20], R7 ;  /* 0x0000200701007387 */ /* 0x000fe20000100800 */
[----:B------:R-:W-:-:S03]  /*fca0*/  ISETP.NE.AND.EX P1, PT, RZ, UR5, PT, P1 ;  /* 0x00000005ff007c0c */ /* 0x000fc6000bf25310 */
[----:B------:R-:W-:Y:S10]  /*fcb0*/  STL [R1+0x24], R0 ;  /* 0x0000240001007387 */ /* 0x000ff40000100800 */
[----:B------:R-:W-:-:S04]  /*fcc0*/  @P1 IADD3 R8, P0, R7, UR4, RZ ;  /* 0x0000000407081c10 */ /* 0x000fc8000ff1e0ff */
[----:B------:R-:W-:Y:S01]  /*fcd0*/  @P1 IADD3.X R9, R0, UR5, RZ, P0, !PT ;  /* 0x0000000500091c10 */ /* 0x000fe200087fe4ff */
[----:B------:R-:W-:Y:S02]  /*fce0*/  ULDC.64 UR4, c[0x0][0xa08] ;  /* 0x0002820000047ab9 */ /* 0x000fe40000000a00 */
[----:B------:R-:W-:-:S04]  /*fcf0*/  ISETP.NE.U32.AND P2, PT, RZ, UR4, PT ;  /* 0x00000004ff007c0c */ /* 0x000fc8000bf45070 */
[----:B------:R-:W-:Y:S01]  /*fd00*/  ISETP.NE.AND.EX P2, PT, RZ, UR5, PT, P2 ;  /* 0x00000005ff007c0c */ /* 0x000fe2000bf45320 */
[----:B--2---:R0:W-:Y:S02]  /*fd10*/  STL [R1+0x34], R4 ;  /* 0x0000340401007387 */ /* 0x0041e40000100800 */
[----:B0-----:R-:W-:-:S04]  /*fd20*/  IADD3 R4, P0, R7, UR4, RZ ;  /* 0x0000000407047c10 */ /* 0x001fc8000ff1e0ff */
[----:B------:R-:W-:Y:S01]  /*fd30*/  IADD3.X R5, R0, UR5, RZ, P0, !PT ;  /* 0x0000000500057c10 */ /* 0x000fe200087fe4ff */
[----:B------:R-:W-:Y:S01]  /*fd40*/  ULDC.64 UR4, c[0x0][0x3f8] ;  /* 0x0000fe0000047ab9 */ /* 0x000fe20000000a00 */
[----:B------:R-:W-:Y:S01]  /*fd50*/  IADD3 R2, P0, R7, UR6, RZ ;  /* 0x0000000607027c10 */ /* 0x000fe2000ff1e0ff */
[----:B------:R-:W-:-:S03]  /*fd60*/  UISETP.NE.U32.AND UP0, UPT, UR4, URZ, UPT ;  /* 0x0000003f0400728c */ /* 0x000fc6000bf05070 */
[----:B------:R0:W5:Y:S01]  /*fd70*/  @P2 LDG.E R10, desc[UR40][R4.64] ;  /* 0x00000028040a2981 */ /* 0x000162000c1e1900 */
[----:B------:R-:W-:Y:S01]  /*fd80*/  ULDC UR4, c[0x0][0x404] ;  /* 0x0001010000047ab9 */ /* 0x000fe20000000800 */
[----:B------:R-:W-:Y:S01]  /*fd90*/  UISETP.NE.AND.EX UP0, UPT, UR5, URZ, UPT, UP0 ;  /* 0x0000003f0500728c */ /* 0x000fe2000bf05300 */
[----:B------:R-:W-:Y:S02]  /*fda0*/  IADD3.X R3, R0, UR7, RZ, P0, !PT ;  /* 0x0000000700037c10 */ /* 0x000fe400087fe4ff */
[----:B------:R-:W-:Y:S01]  /*fdb0*/  ULDC UR5, c[0x0][0x2e0] ;  /* 0x0000b80000057ab9 */ /* 0x000fe20000000800 */
[----:B------:R-:W-:-:S04]  /*fdc0*/  USEL UR4, UR4, 0x1, UP0 ;  /* 0x0000000104047887 */ /* 0x000fc80008000000 */
[----:B------:R-:W-:-:S06]  /*fdd0*/  UIMAD UR4, UR4, UR5, URZ ;  /* 0x00000005040472a4 */ /* 0x000fcc000f8e023f */
[----:B------:R-:W-:-:S06]  /*fde0*/  IMAD.U32 R0, RZ, RZ, UR4 ;  /* 0x00000004ff007e24 */ /* 0x000fcc000f8e00ff */
[----:B------:R0:W5:Y:S01]  /*fdf0*/  @P1 LDG.E R0, desc[UR40][R8.64] ;  /* 0x0000002808001981 */ /* 0x000162000c1e1900 */
[----:B------:R-:W-:Y:S01]  /*fe00*/  ISETP.NE.U32.AND P0, PT, RZ, UR6, PT ;  /* 0x00000006ff007c0c */ /* 0x000fe2000bf05070 */
[----:B------:R-:W-:Y:S02]  /*fe10*/  ULDC UR4, c[0x0][0x338] ;  /* 0x0000ce0000047ab9 */ /* 0x000fe40000000800 */
[----:B------:R-:W-:Y:S02]  /*fe20*/  MOV R7, UR4 ;  /* 0x0000000400077c02 */ /* 0x000fe40008000f00 */
[----:B------:R-:W-:Y:S01]  /*fe30*/  ISETP.NE.AND.EX P0, PT, RZ, UR7, PT, P0 ;  /* 0x00000007ff007c0c */ /* 0x000fe2000bf05300 */
[----:B------:R-:W-:-:S12]  /*fe40*/  @P1 BRA `(.L_x_579) ;  /* 0x0000000000101947 */ /* 0x000fd80003800000 */
[----:B------:R-:W-:Y:S05]  /*fe50*/  @!P2 BRA `(.L_x_579) ;  /* 0x00000000000ca947 */ /* 0x000fea0003800000 */
[----:B0-----:R-:W2:Y:S04]  /*fe60*/  LDG.E R8, desc[UR40][R4.64] ;  /* 0x0000002804087981 */ /* 0x001ea8000c1e1900 */
[----:B-----5:R-:W2:Y:S02]  /*fe70*/  LDG.E R0, desc[UR40][R4.64+0x4] ;  /* 0x0000042804007981 */ /* 0x020ea4000c1e1900 */
[----:B--2---:R-:W-:-:S07]  /*fe80*/  IMAD.IADD R0, R0, 0x1, -R8 ;  /* 0x0000000100007824 */ /* 0x004fce00078e0a08 */
.L_x_579:
[----:B0-----:R-:W2:Y:S04]  /*fe90*/  @P0 LDG.E R4, desc[UR40][R2.64] ;  /* 0x0000002802040981 */ /* 0x001ea8000c1e1900 */
[----:B------:R-:W2:Y:S01]  /*fea0*/  @P0 LDG.E R5, desc[UR40][R2.64+0x4] ;  /* 0x0000042802050981 */ /* 0x000ea2000c1e1900 */
[----:B-----5:R-:W-:Y:S01]  /*feb0*/  IMAD.IADD R0, R0, 0x1, -R6 ;  /* 0x0000000100007824 */ /* 0x020fe200078e0a06 */
[----:B------:R-:W-:Y:S01]  /*fec0*/  BSSY B0, `(.L_x_580) ;  /* 0x0000115000007945 */ /* 0x000fe20003800000 */
[----:B------:R-:W-:Y:S01]  /*fed0*/  PLOP3.LUT P2, PT, PT, PT, PT, 0x80, 0x0 ;  /* 0x000000000000781c */ /* 0x000fe20003f4f070 */
[----:B--2---:R-:W-:-:S04]  /*fee0*/  @P0 IMAD.IADD R7, R5, 0x1, -R4 ;  /* 0x0000000105070824 */ /* 0x004fc800078e0a04 */
[----:B------:R-:W-:-:S04]  /*fef0*/  IMAD.IADD R8, R0, 0x1, R7 ;  /* 0x0000000100087824 */ /* 0x000fc800078e0207 */
[----:B------:R-:W-:Y:S01]  /*ff00*/  VIADD R5, R8, 0x3f ;  /* 0x0000003f08057836 */ /* 0x000fe20000000000 */
[----:B------:R0:W-:Y:S04]  /*ff10*/  STL [R1+0x2c], R8 ;  /* 0x00002c0801007387 */ /* 0x0001e80000100800 */
[----:B------:R-:W-:-:S04]  /*ff20*/  SHF.R.S32.HI R4, RZ, 0x1f, R5 ;  /* 0x0000001fff047819 */ /* 0x000fc80000011405 */
[----:B------:R-:W-:-:S04]  /*ff30*/  LEA.HI R5, R4, R5, RZ, 0x6 ;  /* 0x0000000504057211 */ /* 0x000fc800078f30ff */
[----:B------:R-:W-:-:S04]  /*ff40*/  LOP3.LUT R4, R5, 0xffffffc0, RZ, 0xc0, !PT ;  /* 0xffffffc005047812 */ /* 0x000fc800078ec0ff */
[----:B------:R-:W-:Y:S01]  /*ff50*/  VIADDMNMX R7, R4, -R0, R7, PT ;  /* 0x8000000004077246 */ /* 0x000fe20003800107 */
[----:B------:R-:W-:-:S05]  /*ff60*/  IMAD.MOV R4, RZ, RZ, -R0 ;  /* 0x000000ffff047224 */ /* 0x000fca00078e0a00 */
[----:B------:R-:W-:-:S04]  /*ff70*/  VIMNMX R4, RZ, R4, !PT ;  /* 0x00000004ff047248 */ /* 0x000fc80007fe0100 */
[----:B------:R-:W-:Y:S02]  /*ff80*/  ISETP.GT.AND P1, PT, R7, R4, PT ;  /* 0x000000040700720c */ /* 0x000fe40003f24270 */
[----:B------:R-:W-:-:S11]  /*ff90*/  SHF.R.U32.HI R4, RZ, 0x6, R4 ;  /* 0x00000006ff047819 */ /* 0x000fd60000011604 */
[----:B------:R-:W-:-:S04]  /*ffa0*/  @P1 IADD3 R7, R7, 0x3f, RZ ;  /* 0x0000003f07071810 */ /* 0x000fc80007ffe0ff */
[----:B------:R-:W-:-:S04]  /*ffb0*/  @P1 SHF.R.S32.HI R0, RZ, 0x1f, R7 ;  /* 0x0000001fff001819 */ /* 0x000fc80000011407 */
[----:B------:R-:W-:Y:S01]  /*ffc0*/  @P1 LEA.HI R7, R0, R7, RZ, 0x6 ;  /* 0x0000000700071211 */ /* 0x000fe200078f30ff */
[----:B------:R-:W-:-:S03]  /*ffd0*/  IMAD.MOV.U32 R0, RZ, RZ, R4 ;  /* 0x000000ffff007224 */ /* 0x000fc600078e0004 */
[----:B------:R-:W-:Y:S01]  /*ffe0*/  @P1 SHF.R.S32.HI R0, RZ, 0x6, R7 ;  /* 0x00000006ff001819 */ /* 0x000fe20000011407 */
[----:B------:R-:W-:-:S06]  /*fff0*/  IMAD.MOV.U32 R7, RZ, RZ, RZ ;  /* 0x000000ffff077224 */ /* 0x000fcc00078e00ff */
[----:B------:R1:W5:Y:S01]  /*10000*/  @P0 LDG.E R7, desc[UR40][R2.64] ;  /* 0x0000002802070981 */ /* 0x000362000c1e1900 */
[----:B------:R-:W-:Y:S01]  /*10010*/  ISETP.GT.AND P1, PT, R0, R4, PT ;  /* 0x000000040000720c */ /* 0x000fe20003f24270 */
[----:B-1----:R-:W-:Y:S01]  /*10020*/  IMAD.IADD R3, R10, 0x1, R6 ;  /* 0x000000010a037824 */ /* 0x002fe200078e0206 */
[----:B------:R-:W-:-:S04]  /*10030*/  SHF.R.S32.HI R2, RZ, 0x6, R5 ;  /* 0x00000006ff027819 */ /* 0x000fc80000011405 */
[----:B------:R0:W-:Y:S04]  /*10040*/  STL [R1+0x10], R3 ;  /* 0x0000100301007387 */ /* 0x0001e80000100800 */
[----:B------:R0:W-:Y:S03]  /*10050*/  STL [R1+0x1c], R2 ;  /* 0x00001c0201007387 */ /* 0x0001e60000100800 */
[----:B------:R-:W-:Y:S05]  /*10060*/  @!P1 BRA `(.L_x_581) ;  /* 0x0000000c00e89947 */ /* 0x000fea0003800000 */
[----:B0-----:R-:W0:Y:S01]  /*10070*/  LDC R2, c[0x0][0x428] ;  /* 0x00010a00ff027b82 */ /* 0x001e220000000800 */
[----:B------:R-:W-:Y:S01]  /*10080*/  UMOV UR4, 0xffffffff ;  /* 0xffffffff00047882 */ /* 0x000fe20000000000 */
[----:B------:R-:W-:Y:S01]  /*10090*/  IMAD.MOV.U32 R3, RZ, RZ, R18 ;  /* 0x000000ffff037224 */ /* 0x000fe200078e0012 */
[----:B0-----:R-:W-:-:S13]  /*100a0*/  ISETP.NE.AND P1, PT, R2, 0x1, PT ;  /* 0x000000010200780c */ /* 0x001fda0003f25270 */
[----:B------:R-:W0:Y:S08]  /*100b0*/  @P1 LDC R2, c[0x0][0x42c] ;  /* 0x00010b00ff021b82 */ /* 0x000e300000000800 */
[----:B------:R-:W1:Y:S01]  /*100c0*/  @P1 LDC R5, c[0x0][0x430] ;  /* 0x00010c00ff051b82 */ /* 0x000e620000000800 */
[----:B0-----:R-:W-:-:S05]  /*100d0*/  @P1 IMAD.HI.U32 R2, R18, R2, RZ ;  /* 0x0000000212021227 */ /* 0x001fca00078e00ff */
[----:B-1----:R-:W-:Y:S02]  /*100e0*/  @P1 SHF.R.U32.HI R3, RZ, R5, R2 ;  /* 0x00000005ff031219 */ /* 0x002fe40000011602 */
[----:B------:R-:W-:Y:S01]  /*100f0*/  SEL R2, R11, RZ, !P0 ;  /* 0x000000ff0b027207 */ /* 0x000fe20004000000 */
[----:B------:R-:W-:Y:S06]  /*10100*/  BRA.DIV UR4, `(.L_x_582) ;  /* 0x00000056045c7947 */ /* 0x000fec000b800000 */
.L_x_704:
[----:B------:R-:W-:-:S03]  /*10110*/  UMOV UR4, 0xffffffff ;  /* 0xffffffff00047882 */ /* 0x000fc60000000000 */
[----:B------:R-:W-:Y:S05]  /*10120*/  BRA.DIV UR4, `(.L_x_583) ;  /* 0x0000005604887947 */ /* 0x000fea000b800000 */
[----:B------:R-:W-:-:S13]  /*10130*/  ELECT P6, URZ, PT ;  /* 0x00000000003f782f */ /* 0x000fda00038c0000 */
.L_x_707:
[----:B------:R-:W2:Y:S01]  /*10140*/  LDL R5, [R1+0x28] ;  /* 0x0000280001057983 */ /* 0x000ea20000100800 */
[----:B------:R-:W-:Y:S01]  /*10150*/  MOV R8, 0x400 ;  /* 0x0000040000087802 */ /* 0x000fe20000000f00 */
[----:B------:R-:W-:Y:S01]  /*10160*/  BSSY B1, `(.L_x_584) ;  /* 0x000000a000017945 */ /* 0x000fe20003800000 */
[----:B--2---:R-:W-:-:S05]  /*10170*/  VIADD R5, R5, 0x1 ;  /* 0x0000000105057836 */ /* 0x004fca0000000000 */
[----:B------:R-:W-:-:S04]  /*10180*/  LEA.HI R6, R5, R5, RZ, 0x1 ;  /* 0x0000000505067211 */ /* 0x000fc800078f08ff */
[----:B------:R-:W-:-:S05]  /*10190*/  LOP3.LUT R6, R6, 0xfffffffe, RZ, 0xc0, !PT ;  /* 0xfffffffe06067812 */ /* 0x000fca00078ec0ff */
[----:B------:R-:W-:Y:S02]  /*101a0*/  IMAD.IADD R6, R5, 0x1, -R6 ;  /* 0x0000000105067824 */ /* 0x000fe400078e0a06 */
[----:B------:R-:W0:Y:S03]  /*101b0*/  S2R R5, SR_CgaCtaId ;  /* 0x0000000000057919 */ /* 0x000e260000008800 */
[----:B------:R-:W-:Y:S02]  /*101c0*/  SHF.L.U32 R6, R6, 0x1f, RZ ;  /* 0x0000001f06067819 */ /* 0x000fe400000006ff */
[----:B0-----:R-:W-:-:S04]  /*101d0*/  LEA R5, R5, R8, 0x18 ;  /* 0x0000000805057211 */ /* 0x001fc800078ec0ff */
[----:B------:R-:W0:Y:S02]  /*101e0*/  SYNCS.PHASECHK.TRANS64.TRYWAIT P0, [R5+URZ+0x28c20], R6 ;  /* 0x028c2006050075a7 */ /* 0x000e24000800017f */
[----:B0-----:R-:W-:Y:S05]  /*101f0*/  @!P0 BRA `(.L_x_585) ;  /* 0x0000005400748947 */ /* 0x001fea0003800000 */
.L_x_708:
[----:B------:R-:W-:Y:S05]  /*10200*/  BSYNC B1 ;  /* 0x0000000000017941 */ /* 0x000fea0003800000 */
.L_x_584:
[----:B------:R-:W-:Y:S04]  /*10210*/  BSSY B1, `(.L_x_586) ;  /* 0x0000061000017945 */ /* 0x000fe80003800000 */
[----:B------:R-:W-:Y:S05]  /*10220*/  @!P6 BRA `(.L_x_587) ;  /* 0x00000004007ce947 */ /* 0x000fea0003800000 */
[----:B------:R-:W0:Y:S04]  /*10230*/  LDL R9, [R1+0x4] ;  /* 0x0000040001097983 */ /* 0x000e280000100800 */
[----:B------:R-:W2:Y:S01]  /*10240*/  LDL R8, [R1+0xc] ;  /* 0x00000c0001087983 */ /* 0x000ea20000100800 */
[----:B0-----:R-:W-:Y:S02]  /*10250*/  LEA R6, R9, R5, 0x3 ;  /* 0x0000000509067211 */ /* 0x001fe400078e18ff */
[----:B--2---:R-:W-:-:S04]  /*10260*/  SHF.L.U32 R9, R8, 0x1f, RZ ;  /* 0x0000001f08097819 */ /* 0x004fc800000006ff */
[----:B------:R-:W0:Y:S02]  /*10270*/  SYNCS.PHASECHK.TRANS64.TRYWAIT P0, [R6+URZ+0x28ca0], R9 ;  /* 0x028ca009060075a7 */ /* 0x000e24000800017f */
[----:B0-----:R-:W-:Y:S05]  /*10280*/  @!P0 BRA `(.L_x_588) ;  /* 0x0000005400648947 */ /* 0x001fea0003800000 */
.L_x_709:
[----:B------:R-:W1:Y:S02]  /*10290*/  S2R R8, SR_TID.X ;  /* 0x0000000000087919 */ /* 0x000e640000002100 */
[----:B-1----:R-:W-:-:S04]  /*102a0*/  LOP3.LUT R8, R8, 0x7f, RZ, 0xc0, !PT ;  /* 0x0000007f08087812 */ /* 0x002fc800078ec0ff */
[----:B------:R-:W-:-:S13]  /*102b0*/  ISETP.NE.AND P1, PT, R8, RZ, PT ;  /* 0x000000ff0800720c */ /* 0x000fda0003f25270 */
[----:B------:R-:W-:Y:S05]  /*102c0*/  @P1 BRA `(.L_x_589) ;  /* 0x00000000001c1947 */ /* 0x000fea0003800000 */
[----:B------:R-:W1:Y:S02]  /*102d0*/  S2R R8, SR_TID.X ;  /* 0x0000000000087919 */ /* 0x000e640000002100 */
[----:B-1----:R-:W-:-:S04]  /*102e0*/  LOP3.LUT R8, R8, 0x1f, RZ, 0xc0, !PT ;  /* 0x0000001f08087812 */ /* 0x002fc800078ec0ff */
[----:B------:R-:W-:Y:S01]  /*102f0*/  ISETP.NE.AND P0, PT, R8, RZ, PT ;  /* 0x000000ff0800720c */ /* 0x000fe20003f05270 */
[----:B------:R-:W-:-:S04]  /*10300*/  IMAD.MOV.U32 R8, RZ, RZ, 0x2000 ;  /* 0x00002000ff087424 */ /* 0x000fc800078e00ff */
[----:B------:R1:W-:Y:S08]  /*10310*/  SYNCS.ARRIVE.TRANS64 RZ, [R6+URZ+0x28c90], R8 ;  /* 0x028c900806ff79a7 */ /* 0x0003f0000800003f */
[----:B------:R-:W-:Y:S05]  /*10320*/  @!P0 BRA `(.L_x_589) ;  /* 0x0000000000048947 */ /* 0x000fea0003800000 */
[----:B------:R-:W-:Y:S01]  /*10330*/  BPT.TRAP 0x1 ;  /* 0x000000040000795c */ /* 0x000fe20000300000 */
.L_x_589:
[----:B-1----:R-:W2:Y:S01]  /*10340*/  LDL R8, [R1+0x4] ;  /* 0x0000040001087983 */ /* 0x002ea20000100800 */
[----:B------:R-:W-:Y:S01]  /*10350*/  R2UR UR9, R6 ;  /* 0x00000000060972ca */ /* 0x000fe200000e0000 */
[----:B------:R-:W-:Y:S01]  /*10360*/  UIADD3 UR4, UP0, UR38, 0x570, URZ ;  /* 0x0000057026047890 */ /* 0x000fe2000ff1e03f */
[----:B------:R-:W-:Y:S01]  /*10370*/  R2UR UR12, R3 ;  /* 0x00000000030c72ca */ /* 0x000fe200000e0000 */
[----:B------:R-:W-:Y:S01]  /*10380*/  UMOV UR6, 0x0 ;  /* 0x0000000000067882 */ /* 0x000fe20000000000 */
[----:B------:R-:W-:Y:S01]  /*10390*/  R2UR UR13, R2 ;  /* 0x00000000020d72ca */ /* 0x000fe200000e0000 */
[----:B------:R-:W-:Y:S01]  /*103a0*/  UIADD3.X UR5, URZ, UR39, URZ, UP0, !UPT ;  /* 0x000000273f057290 */ /* 0x000fe200087fe43f */
[----:B------:R-:W-:Y:S01]  /*103b0*/  UMOV UR7, 0x12f00000 ;  /* 0x12f0000000077882 */ /* 0x000fe20000000000 */
[----:B------:R-:W-:-:S06]  /*103c0*/  UMOV UR10, URZ ;  /* 0x0000003f000a7c82 */ /* 0x000fcc0008000000 */
[----:B------:R-:W-:Y:S01]  /*103d0*/  UIADD3 UR9, UR9, 0x28c90, URZ ;  /* 0x00028c9009097890 */ /* 0x000fe2000fffe03f */
[----:B--2---:R-:W-:-:S05]  /*103e0*/  IMAD R8, R8, 0x2000, R5 ;  /* 0x0000200008087824 */ /* 0x004fca00078e0205 */
[----:B------:R-:W-:Y:S01]  /*103f0*/  R2UR UR8, R8 ;  /* 0x00000000080872ca */ /* 0x000fe200000e0000 */
[----:B-----5:R-:W-:-:S04]  /*10400*/  IMAD R8, R0, 0x40, R7 ;  /* 0x0000004000087824 */ /* 0x020fc800078e0207 */
[----:B------:R-:W-:-:S05]  /*10410*/  VIADD R8, R8, 0xffffffc0 ;  /* 0xffffffc008087836 */ /* 0x000fca0000000000 */
[----:B------:R-:W-:-:S03]  /*10420*/  R2UR UR11, R8 ;  /* 0x00000000080b72ca */ /* 0x000fc600000e0000 */
[----:B------:R-:W-:-:S10]  /*10430*/  UIADD3 UR8, UR8, 0x22400, URZ ;  /* 0x0002240008087890 */ /* 0x000fd4000fffe03f */
[----:B------:R1:W-:Y:S01]  /*10440*/  UTMALDG.4D [UR8], [UR4], desc[UR6] ;  /* 0x00000608040075b4 */ /* 0x0003e20008019000 */
[----:B------:R-:W2:Y:S02]  /*10450*/  SYNCS.PHASECHK.TRANS64.TRYWAIT P0, [R6+URZ+0x28cc0], R9 ;  /* 0x028cc009060075a7 */ /* 0x000ea4000800017f */
[----:B-12---:R-:W-:Y:S05]  /*10460*/  @!P0 BRA `(.L_x_590) ;  /* 0x0000005400008947 */ /* 0x006fea0003800000 */
.L_x_710:
[----:B------:R-:W-:Y:S05]  /*10470*/  @P1 BRA `(.L_x_591) ;  /* 0x00000000001c1947 */ /* 0x000fea0003800000 */
[----:B------:R-:W2:Y:S01]  /*10480*/  S2R R10, SR_TID.X ;  /* 0x00000000000a7919 */ /* 0x000ea20000002100 */
[----:B01----:R-:W-:-:S04]  /*10490*/  IMAD.MOV.U32 R9, RZ, RZ, 0x10000 ;  /* 0x00010000ff097424 */ /* 0x003fc800078e00ff */
[----:B------:R3:W-:Y:S01]  /*104a0*/  SYNCS.ARRIVE.TRANS64 RZ, [R6+URZ+0x28cb0], R9 ;  /* 0x028cb00906ff79a7 */ /* 0x0007e2000800003f */
[----:B--2---:R-:W-:-:S04]  /*104b0*/  LOP3.LUT R10, R10, 0x1f, RZ, 0xc0, !PT ;  /* 0x0000001f0a0a7812 */ /* 0x004fc800078ec0ff */
[----:B------:R-:W-:-:S13]  /*104c0*/  ISETP.NE.AND P0, PT, R10, RZ, PT ;  /* 0x000000ff0a00720c */ /* 0x000fda0003f05270 */
[----:B---3--:R-:W-:Y:S05]  /*104d0*/  @!P0 BRA `(.L_x_591) ;  /* 0x0000000000048947 */ /* 0x008fea0003800000 */
[----:B------:R-:W-:Y:S01]  /*104e0*/  BPT.TRAP 0x1 ;  /* 0x000000040000795c */ /* 0x000fe20000300000 */
.L_x_591:
[----:B01----:R-:W2:Y:S01]  /*104f0*/  LDL R9, [R1+0x4] ;  /* 0x0000040001097983 */ /* 0x003ea20000100800 */
[----:B------:R-:W-:Y:S01]  /*10500*/  R2UR UR9, R6 ;  /* 0x00000000060972ca */ /* 0x000fe200000e0000 */
[----:B------:R-:W-:Y:S01]  /*10510*/  UIADD3 UR4, UP0, UR38, 0x670, URZ ;  /* 0x0000067026047890 */ /* 0x000fe2000ff1e03f */
[----:B------:R-:W-:Y:S01]  /*10520*/  R2UR UR11, R8 ;  /* 0x00000000080b72ca */ /* 0x000fe200000e0000 */
[----:B------:R-:W-:Y:S01]  /*10530*/  UMOV UR10, URZ ;  /* 0x0000003f000a7c82 */ /* 0x000fe20008000000 */
[----:B------:R-:W-:Y:S01]  /*10540*/  R2UR UR12, R3 ;  /* 0x00000000030c72ca */ /* 0x000fe200000e0000 */
[----:B------:R-:W-:Y:S01]  /*10550*/  UIADD3.X UR5, URZ, UR39, URZ, UP0, !UPT ;  /* 0x000000273f057290 */ /* 0x000fe200087fe43f */
        /* <DEDUP_REMOVED lines=22> */
[----:B------:R-:W-:Y:S01]  /*106c0*/  UMOV UR10, UR18 ;  /* 0x00000012000a7c82 */ /* 0x000fe20008000000 */
[----:B------:R-:W-:Y:S01]  /*106d0*/  UIADD3 UR17, UR14, 0xc400, URZ ;  /* 0x0000c4000e117890 */ /* 0x000fe2000fffe03f */
[----:B------:R0:W-:Y:S02]  /*106e0*/  UTMALDG.4D [UR8], [UR4], desc[UR6] ;  /* 0x00000608040075b4 */ /* 0x0001e40008019000 */
        /* <DEDUP_REMOVED lines=19> */
.L_x_587:
[----:B------:R-:W-:Y:S05]  /*10820*/  BSYNC B1 ;  /* 0x0000000000017941 */ /* 0x000fea0003800000 */
.L_x_586:
[----:B0-----:R-:W2:Y:S04]  /*10830*/  LDL.LU R6, [R1+0x4] ;  /* 0x0000040001067983 */ /* 0x001ea80000300800 */
[----:B------:R-:W3:Y:S01]  /*10840*/  LDL.LU R9, [R1+0xc] ;  /* 0x00000c0001097983 */ /* 0x000ee20000300800 */
[----:B------:R-:W-:Y:S02]  /*10850*/  PLOP3.LUT P2, PT, PT, PT, PT, 0x8, 0x0 ;  /* 0x000000000000781c */ /* 0x000fe40003f4e170 */
[----:B--2---:R-:W-:-:S04]  /*10860*/  IADD3 R6, R6, 0x1, RZ ;  /* 0x0000000106067810 */ /* 0x004fc80007ffe0ff */
[----:B------:R-:W-:-:S04]  /*10870*/  ISETP.NE.AND P0, PT, R6, 0x2, PT ;  /* 0x000000020600780c */ /* 0x000fc80003f05270 */
[----:B------:R-:W-:Y:S02]  /*10880*/  SEL R8, RZ, 0x1, P0 ;  /* 0x00000001ff087807 */ /* 0x000fe40000000000 */
[----:B------:R-:W-:Y:S01]  /*10890*/  SEL R10, R6, RZ, P0 ;  /* 0x000000ff060a7207 */ /* 0x000fe20000000000 */
[----:B------:R-:W-:Y:S01]  /*108a0*/  VIADD R6, R0, 0xfffffffe ;  /* 0xfffffffe00067836 */ /* 0x000fe20000000000 */
[----:B---3--:R-:W-:-:S03]  /*108b0*/  LOP3.LUT R9, R9, R8, RZ, 0x3c, !PT ;  /* 0x0000000809097212 */ /* 0x008fc600078e3cff */
[----:B------:R1:W-:Y:S01]  /*108c0*/  STL [R1+0x4], R10 ;  /* 0x0000040a01007387 */ /* 0x0003e20000100800 */
[----:B------:R-:W-:-:S03]  /*108d0*/  ISETP.GE.AND P0, PT, R6, R4, PT ;  /* 0x000000040600720c */ /* 0x000fc60003f06270 */
[----:B------:R1:W-:Y:S10]  /*108e0*/  STL [R1+0xc], R9 ;  /* 0x00000c0901007387 */ /* 0x0003f40000100800 */
[----:B-1----:R-:W-:Y:S05]  /*108f0*/  @!P0 BRA `(.L_x_581) ;  /* 0x0000000400c48947 */ /* 0x002fea0003800000 */
[C---:B-----5:R-:W-:Y:S02]  /*10900*/  IMAD R6, R0.reuse, 0x40, R7 ;  /* 0x0000004000067824 */ /* 0x060fe400078e0207 */
[----:B------:R-:W-:Y:S02]  /*10910*/  VIADD R0, R0, 0xffffffff ;  /* 0xffffffff00007836 */ /* 0x000fe40000000000 */
[----:B------:R-:W-:-:S07]  /*10920*/  VIADD R6, R6, 0xffffff80 ;  /* 0xffffff8006067836 */ /* 0x000fce0000000000 */
.L_x_598:
[----:B------:R-:W-:Y:S05]  /*10930*/  YIELD ;  /* 0x0000000000007946 */ /* 0x000fea0003800000 */
[----:B------:R-:W-:Y:S04]  /*10940*/  BSSY B1, `(.L_x_592) ;  /* 0x000005f000017945 */ /* 0x000fe80003800000 */
[----:B-1----:R-:W-:Y:S05]  /*10950*/  @!P6 BRA `(.L_x_593) ;  /* 0x000000040074e947 */ /* 0x002fea0003800000 */
[----:B------:R-:W2:Y:S04]  /*10960*/  LDL R7, [R1+0x4] ;  /* 0x0000040001077983 */ /* 0x000ea80000100800 */
[----:B------:R-:W3:Y:S01]  /*10970*/  LDL R8, [R1+0xc] ;  /* 0x00000c0001087983 */ /* 0x000ee20000100800 */
[----:B--2---:R-:W-:Y:S01]  /*10980*/  IMAD R7, R7, 0x8, R5 ;  /* 0x0000000807077824 */ /* 0x004fe200078e0205 */
[----:B---3--:R-:W-:-:S04]  /*10990*/  SHF.L.U32 R8, R8, 0x1f, RZ ;  /* 0x0000001f08087819 */ /* 0x008fc800000006ff */
[----:B------:R-:W0:Y:S02]  /*109a0*/  SYNCS.PHASECHK.TRANS64.TRYWAIT P0, [R7+URZ+0x28ca0], R8 ;  /* 0x028ca008070075a7 */ /* 0x000e24000800017f */
[----:B0-----:R-:W-:Y:S05]  /*109b0*/  @!P0 BRA `(.L_x_594) ;  /* 0x0000004c00c08947 */ /* 0x001fea0003800000 */
.L_x_711:
        /* <DEDUP_REMOVED lines=11> */
.L_x_595:
[----:B-1----:R-:W2:Y:S01]  /*10a70*/  LDL R9, [R1+0x4] ;  /* 0x0000040001097983 */ /* 0x002ea20000100800 */
[----:B------:R-:W-:Y:S01]  /*10a80*/  R2UR UR9, R7 ;  /* 0x00000000070972ca */ /* 0x000fe200000e0000 */
[----:B------:R-:W-:Y:S01]  /*10a90*/  UIADD3 UR4, UP0, UR38, 0x570, URZ ;  /* 0x0000057026047890 */ /* 0x000fe2000ff1e03f */
[----:B------:R-:W-:Y:S01]  /*10aa0*/  R2UR UR11, R6 ;  /* 0x00000000060b72ca */ /* 0x000fe200000e0000 */
[----:B------:R-:W-:Y:S01]  /*10ab0*/  UMOV UR6, 0x0 ;  /* 0x0000000000067882 */ /* 0x000fe20000000000 */
[----:B------:R-:W-:Y:S01]  /*10ac0*/  R2UR UR12, R3 ;  /* 0x00000000030c72ca */ /* 0x000fe200000e0000 */
[----:B------:R-:W-:Y:S01]  /*10ad0*/  UIADD3.X UR5, URZ, UR39, URZ, UP0, !UPT ;  /* 0x000000273f057290 */ /* 0x000fe200087fe43f */
[----:B------:R-:W-:Y:S01]  /*10ae0*/  R2UR UR13, R2 ;  /* 0x00000000020d72ca */ /* 0x000fe200000e0000 */
[----:B------:R-:W-:Y:S01]  /*10af0*/  UMOV UR7, 0x12f00000 ;  /* 0x12f0000000077882 */ /* 0x000fe20000000000 */
[----:B------:R-:W-:-:S05]  /*10b00*/  UMOV UR10, URZ ;  /* 0x0000003f000a7c82 */ /* 0x000fca0008000000 */
[----:B------:R-:W-:Y:S01]  /*10b10*/  UIADD3 UR9, UR9, 0x28c90, URZ ;  /* 0x00028c9009097890 */ /* 0x000fe2000fffe03f */
[----:B--2---:R-:W-:-:S04]  /*10b20*/  LEA R9, R9, R5, 0xd ;  /* 0x0000000509097211 */ /* 0x004fc800078e68ff */
[----:B------:R-:W-:-:S13]  /*10b30*/  R2UR UR8, R9 ;  /* 0x00000000090872ca */ /* 0x000fda00000e0000 */
[----:B------:R-:W-:-:S09]  /*10b40*/  UIADD3 UR8, UR8, 0x22400, URZ ;  /* 0x0002240008087890 */ /* 0x000fd2000fffe03f */
[----:B------:R1:W-:Y:S01]  /*10b50*/  UTMALDG.4D [UR8], [UR4], desc[UR6] ;  /* 0x00000608040075b4 */ /* 0x0003e20008019000 */
[----:B------:R-:W2:Y:S02]  /*10b60*/  SYNCS.PHASECHK.TRANS64.TRYWAIT P1, [R7+URZ+0x28cc0], R8 ;  /* 0x028cc008070075a7 */ /* 0x000ea4000802017f */
[----:B-12---:R-:W-:Y:S05]  /*10b70*/  @!P1 BRA `(.L_x_596) ;  /* 0x0000004c00649947 */ /* 0x006fea0003800000 */
.L_x_712:
        /* <DEDUP_REMOVED lines=8> */
.L_x_597:
        /* <DEDUP_REMOVED lines=38> */
[----:B------:R-:W-:Y:S01]  /*10e60*/  UMOV UR15, 0x180 ;  /* 0x00000180000f7882 */ /* 0x000fe20000000000 */
[----:B------:R0:W-:Y:S02]  /*10e70*/  UTMALDG.4D [UR8], [UR4], desc[UR6] ;  /* 0x00000608040075b4 */ /* 0x0001e40008019000 */
[----:B0-----:R-:W-:Y:S01]  /*10e80*/  UMOV UR8, UR16 ;  /* 0x0000001000087c82 */ /* 0x001fe20008000000 */
[----:B------:R-:W-:-:S02]  /*10e90*/  UMOV UR10, UR22 ;  /* 0x00000016000a7c82 */ /* 0x000fc40008000000 */
[----:B------:R0:W-:Y:S02]  /*10ea0*/  UTMALDG.4D [UR8], [UR4], desc[UR6] ;  /* 0x00000608040075b4 */ /* 0x0001e40008019000 */
[----:B0-----:R-:W-:Y:S01]  /*10eb0*/  UMOV UR8, UR17 ;  /* 0x0000001100087c82 */ /* 0x001fe20008000000 */
[----:B------:R-:W-:Y:S01]  /*10ec0*/  UMOV UR10, UR15 ;  /* 0x0000000f000a7c82 */ /* 0x000fe20008000000 */
[----:B------:R-:W-:Y:S01]  /*10ed0*/  UMOV UR15, 0x1c0 ;  /* 0x000001c0000f7882 */ /* 0x000fe20000000000 */
[----:B------:R0:W-:Y:S02]  /*10ee0*/  UTMALDG.4D [UR8], [UR4], desc[UR6] ;  /* 0x00000608040075b4 */ /* 0x0001e40008019000 */
[----:B0-----:R-:W-:Y:S01]  /*10ef0*/  UMOV UR8, UR14 ;  /* 0x0000000e00087c82 */ /* 0x001fe20008000000 */
[----:B------:R-:W-:Y:S02]  /*10f00*/  UMOV UR10, UR15 ;  /* 0x0000000f000a7c82 */ /* 0x000fe40008000000 */
[----:B------:R0:W-:Y:S02]  /*10f10*/  UTMALDG.4D [UR8], [UR4], desc[UR6] ;  /* 0x00000608040075b4 */ /* 0x0001e40008019000 */
[----:B0-----:R-:W-:Y:S01]  /*10f20*/  NOP ;  /* 0x0000000000007918 */ /* 0x001fe20000000000 */
.L_x_593:
[----:B------:R-:W-:Y:S05]  /*10f30*/  BSYNC B1 ;  /* 0x0000000000017941 */ /* 0x000fea0003800000 */
.L_x_592:
[----:B------:R-:W2:Y:S04]  /*10f40*/  LDL.LU R7, [R1+0x4] ;  /* 0x0000040001077983 */ /* 0x000ea80000300800 */
[----:B------:R-:W3:Y:S01]  /*10f50*/  LDL.LU R8, [R1+0xc] ;  /* 0x00000c0001087983 */ /* 0x000ee20000300800 */
[----:B------:R-:W-:Y:S02]  /*10f60*/  VIADD R0, R0, 0xffffffff ;  /* 0xffffffff00007836 */ /* 0x000fe40000000000 */
[----:B------:R-:W-:Y:S02]  /*10f70*/  VIADD R6, R6, 0xffffffc0 ;  /* 0xffffffc006067836 */ /* 0x000fe40000000000 */
[----:B--2---:R-:W-:-:S05]  /*10f80*/  VIADD R7, R7, 0x1 ;  /* 0x0000000107077836 */ /* 0x004fca0000000000 */
[----:B------:R-:W-:-:S04]  /*10f90*/  ISETP.NE.AND P0, PT, R7, 0x2, PT ;  /* 0x000000020700780c */ /* 0x000fc80003f05270 */
[----:B------:R-:W-:Y:S02]  /*10fa0*/  SEL R9, R7, RZ, P0 ;  /* 0x000000ff07097207 */ /* 0x000fe40000000000 */
[----:B------:R-:W-:Y:S02]  /*10fb0*/  SEL R7, RZ, 0x1, P0 ;  /* 0x00000001ff077807 */ /* 0x000fe40000000000 */
[----:B------:R-:W-:Y:S01]  /*10fc0*/  ISETP.GT.AND P0, PT, R0, R4, PT ;  /* 0x000000040000720c */ /* 0x000fe20003f04270 */
[----:B------:R1:W-:Y:S01]  /*10fd0*/  STL [R1+0x4], R9 ;  /* 0x0000040901007387 */ /* 0x0003e20000100800 */
[----:B---3--:R-:W-:-:S05]  /*10fe0*/  LOP3.LUT R8, R8, R7, RZ, 0x3c, !PT ;  /* 0x0000000708087212 */ /* 0x008fca00078e3cff */
[----:B------:R1:W-:Y:S06]  /*10ff0*/  STL [R1+0xc], R8 ;  /* 0x00000c0801007387 */ /* 0x0003ec0000100800 */
[----:B------:R-:W-:Y:S05]  /*11000*/  @P0 BRA `(.L_x_598) ;  /* 0xfffffff800480947 */ /* 0x000fea000383ffff */
.L_x_581:
[----:B------:R-:W-:Y:S05]  /*11010*/  BSYNC B0 ;  /* 0x0000000000007941 */ /* 0x000fea0003800000 */
.L_x_580:
[----:B-----5:R-:W2:Y:S01]  /*11020*/  LDL R7, [R1+0x2c] ;  /* 0x00002c0001077983 */ /* 0x020ea20000100800 */
[----:B------:R-:W-:Y:S05]  /*11030*/  @!P2 WARPSYNC.ALL ;  /* 0x000000000000a948 */ /* 0x000fea0003800000 */
[----:B------:R-:W-:Y:S01]  /*11040*/  BSSY B6, `(.L_x_599) ;  /* 0x00002fe000067945 */ /* 0x000fe20003800000 */
[----:B------:R-:W-:Y:S01]  /*11050*/  @!P2 BAR.SYNC.DEFER_BLOCKING 0xc, 0x120 ;  /* 0x030480000000ab1d */ /* 0x000fe20000010000 */
[----:B--2---:R-:W-:-:S13]  /*11060*/  ISETP.GT.AND P0, PT, R7, RZ, PT ;  /* 0x000000ff0700720c */ /* 0x004fda0003f04270 */
[----:B------:R-:W-:Y:S05]  /*11070*/  @P0 BRA `(.L_x_600) ;  /* 0x0000000000440947 */ /* 0x000fea0003800000 */
[----:B------:R-:W2:Y:S02]  /*11080*/  S2R R7, SR_TID.X ;  /* 0x0000000000077919 */ /* 0x000ea40000002100 */
[----:B--2---:R-:W-:-:S04]  /*11090*/  LOP3.LUT R7, R7, 0x1f, RZ, 0xc0, !PT ;  /* 0x0000001f07077812 */ /* 0x004fc800078ec0ff */
[----:B------:R-:W-:-:S13]  /*110a0*/  ISETP.NE.AND P1, PT, R7, RZ, PT ;  /* 0x000000ff0700720c */ /* 0x000fda0003f25270 */
[----:B------:R-:W-:Y:S05]  /*110b0*/  @P1 BRA `(.L_x_601) ;  /* 0x0000002c00d81947 */ /* 0x000fea0003800000 */
[----:B------:R-:W2:Y:S01]  /*110c0*/  S2R R7, SR_LANEID ;  /* 0x0000000000077919 */ /* 0x000ea20000000000 */
[----:B------:R-:W-:Y:S01]  /*110d0*/  VOTEU.ANY UR4, UPT, PT ;  /* 0x0000000000047886 */ /* 0x000fe200038e0100 */
[----:B0-----:R-:W0:Y:S01]  /*110e0*/  LDC.64 R2, c[0x0][0xc38] ;  /* 0x00030e00ff027b82 */ /* 0x001e220000000a00 */
[----:B------:R-:W2:Y:S08]  /*110f0*/  FLO.U32 R0, UR4 ;  /* 0x0000000400007d00 */ /* 0x000eb000080e0000 */
[----:B------:R-:W0:Y:S01]  /*11100*/  POPC R5, UR4 ;  /* 0x0000000400057d09 */ /* 0x000e220008000000 */
[----:B--2---:R-:W-:-:S13]  /*11110*/  ISETP.EQ.U32.AND P0, PT, R0, R7, PT ;  /* 0x000000070000720c */ /* 0x004fda0003f02070 */
[----:B0-----:R-:W2:Y:S01]  /*11120*/  @P0 ATOMG.E.ADD.STRONG.GPU PT, R3, desc[UR40][R2.64], R5 ;  /* 0x00000005020309a8 */ /* 0x001ea200081ee1e8 */
[----:B------:R-:W0:Y:S02]  /*11130*/  S2R R4, SR_LTMASK ;  /* 0x0000000000047919 */ /* 0x000e240000003900 */
[----:B0-----:R-:W-:-:S04]  /*11140*/  LOP3.LUT R4, R4, UR4, RZ, 0xc0, !PT ;  /* 0x0000000404047c12 */ /* 0x001fc8000f8ec0ff */
[----:B------:R-:W0:Y:S01]  /*11150*/  POPC R7, R4 ;  /* 0x0000000400077309 */ /* 0x000e220000000000 */
[----:B--2---:R-:W0:Y:S02]  /*11160*/  SHFL.IDX PT, R0, R3, R0, 0x1f ;  /* 0x00001f0003007589 */ /* 0x004e2400000e0000 */
[----:B0-----:R-:W-:Y:S01]  /*11170*/  IADD3 R16, R0, UR36, R7 ;  /* 0x0000002400107c10 */ /* 0x001fe2000fffe007 */
[----:B------:R-:W-:Y:S06]  /*11180*/  BRA `(.L_x_601) ;  /* 0x0000002c00a47947 */ /* 0x000fec0003800000 */
.L_x_600:
[----:B------:R-:W2:Y:S01]  /*11190*/  S2R R0, SR_CgaCtaId ;  /* 0x0000000000007919 */ /* 0x000ea20000008800 */
[----:B0-----:R-:W-:-:S04]  /*111a0*/  MOV R2, 0x400 ;  /* 0x0000040000027802 */ /* 0x001fc80000000f00 */
[----:B--2---:R-:W-:-:S05]  /*111b0*/  LEA R3, R0, R2, 0x18 ;  /* 0x0000000200037211 */ /* 0x004fca00078ec0ff */
        /* <DEDUP_REMOVED lines=8> */
[----:B------:R-:W-:Y:S01]  /*11240*/  MOV R4, UR6 ;  /* 0x0000000600047c02 */ /* 0x000fe20008000f00 */
[----:B------:R-:W-:Y:S01]  /*11250*/  IMAD.U32 R5, RZ, RZ, UR7 ;  /* 0x00000007ff057e24 */ /* 0x000fe2000f8e00ff */
[----:B------:R-:W0:Y:S01]  /*11260*/  LDC.64 R2, c[0x4][R2] ;  /* 0x0100000002027b82 */ /* 0x000e220000000a00 */
[----:B------:R-:W-:Y:S01]  /*11270*/  IMAD.U32 R6, RZ, RZ, UR8 ;  /* 0x00000008ff067e24 */ /* 0x000fe2000f8e00ff */
[----:B------:R-:W-:Y:S01]  /*11280*/  MOV R12, 0x1 ;  /* 0x00000001000c7802 */ /* 0x000fe20000000f00 */
[----:B------:R-:W-:Y:S02]  /*11290*/  IMAD.U32 R7, RZ, RZ, UR9 ;  /* 0x00000009ff077e24 */ /* 0x000fe4000f8e00ff */
[----:B------:R-:W-:-:S02]  /*112a0*/  IMAD.U32 R10, RZ, RZ, UR4 ;  /* 0x00000004ff0a7e24 */ /* 0x000fc4000f8e00ff */
[----:B------:R-:W-:Y:S02]  /*112b0*/  IMAD.U32 R11, RZ, RZ, UR5 ;  /* 0x00000005ff0b7e24 */ /* 0x000fe4000f8e00ff */
[----:B-1----:R-:W-:Y:S02]  /*112c0*/  IMAD.MOV.U32 R8, RZ, RZ, 0x70 ;  /* 0x00000070ff087424 */ /* 0x002fe400078e00ff */
[----:B------:R-:W-:-:S07]  /*112d0*/  IMAD.MOV.U32 R13, RZ, RZ, RZ ;  /* 0x000000ffff0d7224 */ /* 0x000fce00078e00ff */
[----:B------:R-:W-:-:S07]  /*112e0*/  LEPC R20, `(.L_x_602) ;  /* 0x000000001014794e */ /* 0x000fce0000000000 */
[----:B0-----:R-:W-:Y:S05]  /*112f0*/  CALL.ABS.NOINC R2 ;  /* 0x0000000002007343 */ /* 0x001fea0003c00000 */
.L_x_602:
[----:B------:R-:W2:Y:S02]  /*11300*/  LDL R2, [R1+0x18] ;  /* 0x0000180001027983 */ /* 0x000ea40000100800 */
        /* <DEDUP_REMOVED lines=8> */
[----:B------:R-:W-:Y:S01]  /*11390*/  IMAD.U32 R4, RZ, RZ, UR6 ;  /* 0x00000006ff047e24 */ /* 0x000fe2000f8e00ff */
[----:B------:R-:W-:Y:S01]  /*113a0*/  MOV R10, UR4 ;  /* 0x00000004000a7c02 */ /* 0x000fe20008000f00 */
[----:B------:R-:W-:Y:S02]  /*113b0*/  IMAD.U32 R5, RZ, RZ, UR7 ;  /* 0x00000007ff057e24 */ /* 0x000fe4000f8e00ff */
[----:B------:R-:W-:Y:S02]  /*113c0*/  IMAD.U32 R6, RZ, RZ, UR8 ;  /* 0x00000008ff067e24 */ /* 0x000fe4000f8e00ff */
[----:B------:R-:W-:-:S02]  /*113d0*/  IMAD.U32 R7, RZ, RZ, UR9 ;  /* 0x00000009ff077e24 */ /* 0x000fc4000f8e00ff */
[----:B------:R-:W-:Y:S02]  /*113e0*/  IMAD.U32 R11, RZ, RZ, UR5 ;  /* 0x00000005ff0b7e24 */ /* 0x000fe4000f8e00ff */
[----:B-1----:R-:W-:Y:S02]  /*113f0*/  IMAD.MOV.U32 R8, RZ, RZ, 0x70 ;  /* 0x00000070ff087424 */ /* 0x002fe400078e00ff */
[----:B------:R-:W-:Y:S02]  /*11400*/  IMAD.MOV.U32 R12, RZ, RZ, 0x1 ;  /* 0x00000001ff0c7424 */ /* 0x000fe400078e00ff */
[----:B0-----:R-:W-:-:S07]  /*11410*/  IMAD.MOV.U32 R13, RZ, RZ, RZ ;  /* 0x000000ffff0d7224 */ /* 0x001fce00078e00ff */
[----:B------:R-:W-:-:S07]  /*11420*/  LEPC R20, `(.L_x_604) ;  /* 0x000000001014794e */ /* 0x000fce0000000000 */
[----:B--2---:R-:W-:Y:S05]  /*11430*/  CALL.ABS.NOINC R2 ;  /* 0x0000000002007343 */ /* 0x004fea0003c00000 */
.L_x_604:
[----:B------:R-:W-:Y:S01]  /*11440*/  MOV R2, 0x0 ;  /* 0x0000000000027802 */ /* 0x000fe20000000f00 */
[----:B------:R-:W-:Y:S01]  /*11450*/  ULDC.64 UR4, c[0x4][0x88] ;  /* 0x0100220000047ab9 */ /* 0x000fe20000000a00 */
[----:B------:R-:W-:Y:S01]  /*11460*/  ULDC.64 UR6, c[0x4][0x90] ;  /* 0x0100240000067ab9 */ /* 0x000fe20000000a00 */
[----:B------:R-:W-:Y:S01]  /*11470*/  ULDC.64 UR8, c[0x4][0x18] ;  /* 0x0100060000087ab9 */ /* 0x000fe20000000a00 */
[----:B------:R-:W-:Y:S01]  /*11480*/  IMAD.U32 R4, RZ, RZ, UR4 ;  /* 0x00000004ff047e24 */ /* 0x000fe2000f8e00ff */
[----:B------:R-:W-:Y:S01]  /*11490*/  MOV R6, UR6 ;  /* 0x0000000600067c02 */ /* 0x000fe20008000f00 */
[----:B------:R-:W0:Y:S01]  /*114a0*/  LDC.64 R2, c[0x4][R2] ;  /* 0x0100000002027b82 */ /* 0x000e220000000a00 */
[----:B------:R-:W-:Y:S02]  /*114b0*/  IMAD.U32 R5, RZ, RZ, UR5 ;  /* 0x00000005ff057e24 */ /* 0x000fe4000f8e00ff */
[----:B------:R-:W-:Y:S02]  /*114c0*/  IMAD.U32 R7, RZ, RZ, UR7 ;  /* 0x00000007ff077e24 */ /* 0x000fe4000f8e00ff */
[----:B------:R-:W-:-:S02]  /*114d0*/  IMAD.U32 R10, RZ, RZ, UR8 ;  /* 0x00000008ff0a7e24 */ /* 0x000fc4000f8e00ff */
[----:B------:R-:W-:Y:S02]  /*114e0*/  IMAD.U32 R11, RZ, RZ, UR9 ;  /* 0x00000009ff0b7e24 */ /* 0x000fe4000f8e00ff */
[----:B------:R-:W-:Y:S02]  /*114f0*/  IMAD.MOV.U32 R8, RZ, RZ, 0x70 ;  /* 0x00000070ff087424 */ /* 0x000fe400078e00ff */
[----:B------:R-:W-:Y:S02]  /*11500*/  IMAD.MOV.U32 R12, RZ, RZ, 0x1 ;  /* 0x00000001ff0c7424 */ /* 0x000fe400078e00ff */
[----:B------:R-:W-:-:S07]  /*11510*/  IMAD.MOV.U32 R13, RZ, RZ, RZ ;  /* 0x000000ffff0d7224 */ /* 0x000fce00078e00ff */
[----:B------:R-:W-:-:S07]  /*11520*/  LEPC R20, `(.L_x_603) ;  /* 0x000000001014794e */ /* 0x000fce0000000000 */
[----:B0-----:R-:W-:Y:S05]  /*11530*/  CALL.ABS.NOINC R2 ;  /* 0x0000000002007343 */ /* 0x001fea0003c00000 */
.L_x_603:
        /* <DEDUP_REMOVED lines=17> */
[----:B----4-:R-:W-:Y:S02]  /*11650*/  IMAD R17, R17, 0x40, R4 ;  /* 0x0000004011117824 */ /* 0x010fe400078e0204 */
[----:B------:R-:W0:Y:S01]  /*11660*/  LDC R4, c[0x0][0x428] ;  /* 0x00010a00ff047b82 */ /* 0x000e220000000800 */
[----:B------:R-:W-:-:S06]  /*11670*/  MOV R0, R5 ;  /* 0x0000000500007202 */ /* 0x000fcc0000000f00 */
[----:B------:R2:W5:Y:S01]  /*11680*/  @P0 LDG.E R0, desc[UR40][R2.64] ;  /* 0x0000002802000981 */ /* 0x000562000c1e1900 */
[----:B------:R-:W-:Y:S02]  /*11690*/  PLOP3.LUT P1, PT, P6, PT, PT, 0x8, 0x0 ;  /* 0x000000000000781c */ /* 0x000fe4000372e170 */
[----:B0-----:R-:W-:Y:S01]  /*116a0*/  ISETP.NE.AND P0, PT, R4, 0x1, PT ;  /* 0x000000010400780c */ /* 0x001fe20003f05270 */
[----:B------:R-:W-:-:S12]  /*116b0*/  IMAD.MOV.U32 R4, RZ, RZ, R18 ;  /* 0x000000ffff047224 */ /* 0x000fd800078e0012 */
[----:B--2---:R-:W0:Y:S08]  /*116c0*/  @P0 LDC R3, c[0x0][0x42c] ;  /* 0x00010b00ff030b82 */ /* 0x004e300000000800 */
[----:B------:R-:W2:Y:S01]  /*116d0*/  @P0 LDC R2, c[0x0][0x430] ;  /* 0x00010c00ff020b82 */ /* 0x000ea20000000800 */
[----:B0-----:R-:W-:-:S05]  /*116e0*/  @P0 IMAD.HI.U32 R3, R18, R3, RZ ;  /* 0x0000000312030227 */ /* 0x001fca00078e00ff */
[----:B--2---:R-:W-:Y:S02]  /*116f0*/  @P0 SHF.R.U32.HI R4, RZ, R2, R3 ;  /* 0x00000002ff040219 */ /* 0x004fe40000011603 */
[----:B------:R-:W-:-:S04]  /*11700*/  ISETP.NE.U32.AND P0, PT, RZ, UR4, PT ;  /* 0x00000004ff007c0c */ /* 0x000fc8000bf05070 */
[----:B------:R-:W-:-:S04]  /*11710*/  ISETP.NE.AND.EX P0, PT, RZ, UR5, PT, P0 ;  /* 0x00000005ff007c0c */ /* 0x000fc8000bf05300 */
[----:B------:R-:W-:-:S09]  /*11720*/  SEL R2, R5, RZ, !P0 ;  /* 0x000000ff05027207 */ /* 0x000fd20004000000 */
.L_x_605:
        /* <DEDUP_REMOVED lines=17> */
.L_x_715:
[----:B------:R-:W2:Y:S01]  /*11840*/  LDL R3, [R1+0x1c] ;  /* 0x00001c0001037983 */ /* 0x000ea20000100800 */
[----:B------:R-:W-:Y:S01]  /*11850*/  UMOV UR4, 0xffffffff ;  /* 0xffffffff00047882 */ /* 0x000fe20000000000 */
[----:B-1----:R-:W-:Y:S01]  /*11860*/  SHF.R.S32.HI R8, RZ, 0x1f, R0 ;  /* 0x0000001fff087819 */ /* 0x002fe20000011400 */
[----:B--2---:R-:W-:Y:S01]  /*11870*/  VIADD R3, R3, 0xffffffff ;  /* 0xffffffff03037836 */ /* 0x004fe20000000000 */
[----:B------:R-:W-:Y:S06]  /*11880*/  BRA.DIV UR4, `(.L_x_607) ;  /* 0x0000004204687947 */ /* 0x000fec000b800000 */
[----:B------:R-:W-:-:S13]  /*11890*/  ELECT P6, URZ, PT ;  /* 0x00000000003f782f */ /* 0x000fda00038c0000 */
.L_x_718:
        /* <DEDUP_REMOVED lines=11> */
[----:B------:R-:W-:-:S05]  /*11950*/  @P0 SHF.R.U32.HI R5, RZ, R7, R6 ;  /* 0x00000007ff050219 */ /* 0x000fca0000011606 */
[----:B------:R-:W-:-:S04]  /*11960*/  IMAD.MOV R6, RZ, RZ, -R5 ;  /* 0x000000ffff067224 */ /* 0x000fc800078e0a05 */
[----:B------:R-:W-:Y:S02]  /*11970*/  IMAD R7, R9, R6, R3 ;  /* 0x0000000609077224 */ /* 0x000fe400078e0203 */
[----:B------:R-:W-:-:S03]  /*11980*/  IMAD R6, R8, UR4, RZ ;  /* 0x0000000408067c24 */ /* 0x000fc6000f8e02ff */
[----:B------:R0:W-:Y:S01]  /*11990*/  STL [R1+0x30], R7 ;  /* 0x0000300701007387 */ /* 0x0001e20000100800 */
[----:B------:R-:W-:Y:S02]  /*119a0*/  IMAD R9, R0, UR5, R6 ;  /* 0x0000000500097c24 */ /* 0x000fe4000f8e0206 */
[--C-:B------:R-:W-:Y:S01]  /*119b0*/  IMAD.MOV.U32 R6, RZ, RZ, R5.reuse ;  /* 0x000000ffff067224 */ /* 0x100fe200078e0005 */
[----:B0-----:R-:W-:-:S03]  /*119c0*/  SHF.R.S32.HI R7, RZ, 0x1f, R5 ;  /* 0x0000001fff077819 */ /* 0x001fc60000011405 */
[----:B------:R-:W-:-:S05]  /*119d0*/  IMAD.WIDE.U32 R6, R0, UR4, R6 ;  /* 0x0000000400067c25 */ /* 0x000fca000f8e0006 */
[----:B------:R-:W-:Y:S02]  /*119e0*/  IADD3 R5, R7, R9, RZ ;  /* 0x0000000907057210 */ /* 0x000fe40007ffe0ff */
[----:B------:R-:W-:-:S04]  /*119f0*/  LEA R10, P0, R6, R20, 0x2 ;  /* 0x00000014060a7211 */ /* 0x000fc800078010ff */
[----:B------:R-:W-:-:S05]  /*11a00*/  LEA.HI.X R11, R6, R21, R5, 0x2, P0 ;  /* 0x00000015060b7211 */ /* 0x000fca00000f1405 */
[----:B------:R0:W5:Y:S04]  /*11a10*/  LDG.E R6, desc[UR40][R10.64] ;  /* 0x000000280a067981 */ /* 0x000168000c1e1900 */
.L_x_609:
        /* <DEDUP_REMOVED lines=9> */
.L_x_719:
        /* <DEDUP_REMOVED lines=11> */
.L_x_611:
        /* <DEDUP_REMOVED lines=23> */
.L_x_608:
        /* <DEDUP_REMOVED lines=25> */
[----:B------:R-:W-:-:S05]  /*11e60*/  LOP3.LUT R2, R2, 0xfffffffe, RZ, 0xc0, !PT ;  /* 0xfffffffe02027812 */ /* 0x000fca00078ec0ff */
[----:B------:R-:W-:-:S05]  /*11e70*/  IMAD.IADD R2, R10, 0x1, -R2 ;  /* 0x000000010a027824 */ /* 0x000fca00078e0a02 */
[----:B------:R-:W-:-:S04]  /*11e80*/  SHF.L.U32 R2, R2, 0x1f, RZ ;  /* 0x0000001f02027819 */ /* 0x000fc800000006ff */
[----:B------:R-:W1:Y:S02]  /*11e90*/  SYNCS.PHASECHK.TRANS64.TRYWAIT P0, [R7+URZ+0x28c20], R2 ;  /* 0x028c2002070075a7 */ /* 0x000e64000800017f */
[----:B01----:R-:W-:Y:S05]  /*11ea0*/  @!P0 BRA `(.L_x_613) ;  /* 0x0000003c00148947 */ /* 0x003fea0003800000 */
.L_x_720:
[----:B------:R-:W-:Y:S05]  /*11eb0*/  BSYNC B0 ;  /* 0x0000000000007941 */ /* 0x000fea0003800000 */
.L_x_612:
[----:B------:R-:W-:Y:S04]  /*11ec0*/  BSSY B0, `(.L_x_614) ;  /* 0x0000050000007945 */ /* 0x000fe80003800000 */
[----:B------:R-:W-:Y:S05]  /*11ed0*/  @!P6 BRA `(.L_x_615) ;  /* 0x000000040038e947 */ /* 0x000fea0003800000 */
[----:B------:R-:W2:Y:S01]  /*11ee0*/  LDL R7, [R1] ;  /* 0x0000000001077983 */ /* 0x000ea20000100800 */
[----:B------:R-:W-:-:S03]  /*11ef0*/  MOV R9, 0x400 ;  /* 0x0000040000097802 */ /* 0x000fc60000000f00 */
[----:B0-----:R-:W3:Y:S01]  /*11f00*/  LDL R5, [R1+0x8] ;  /* 0x0000080001057983 */ /* 0x001ee20000100800 */
[----:B------:R-:W0:Y:S02]  /*11f10*/  S2R R10, SR_CgaCtaId ;  /* 0x00000000000a7919 */ /* 0x000e240000008800 */
[----:B0-----:R-:W-:-:S04]  /*11f20*/  LEA R9, R10, R9, 0x18 ;  /* 0x000000090a097211 */ /* 0x001fc800078ec0ff */
[----:B--2---:R-:W-:Y:S02]  /*11f30*/  LEA R2, R7, R9, 0x3 ;  /* 0x0000000907027211 */ /* 0x004fe400078e18ff */
[----:B---3--:R-:W-:-:S04]  /*11f40*/  SHF.L.U32 R5, R5, 0x1f, RZ ;  /* 0x0000001f05057819 */ /* 0x008fc800000006ff */
[----:B------:R-:W0:Y:S02]  /*11f50*/  SYNCS.PHASECHK.TRANS64.TRYWAIT P0, [R2+URZ+0x28c60], R5 ;  /* 0x028c6005020075a7 */ /* 0x000e24000800017f */
[----:B0-----:R-:W-:Y:S05]  /*11f60*/  @!P0 BRA `(.L_x_616) ;  /* 0x0000003c00048947 */ /* 0x001fea0003800000 */
.L_x_721:
        /* <DEDUP_REMOVED lines=11> */
.L_x_617:
        /* <DEDUP_REMOVED lines=44> */
[----:B------:R-:W-:-:S02]  /*122e0*/  UMOV UR10, UR21 ;  /* 0x00000015000a7c82 */ /* 0x000fc40008000000 */
[----:B------:R0:W-:Y:S01]  /*122f0*/  UTMALDG.4D [UR8], [UR4], desc[UR6] ;  /* 0x00000608040075b4 */ /* 0x0001e20008019000 */
        /* <DEDUP_REMOVED lines=12> */
.L_x_615:
[----:B------:R-:W-:Y:S05]  /*123c0*/  BSYNC B0 ;  /* 0x0000000000007941 */ /* 0x000fea0003800000 */
.L_x_614:
[----:B0-----:R-:W2:Y:S01]  /*123d0*/  LDL.LU R2, [R1+0x2c] ;  /* 0x00002c0001027983 */ /* 0x001ea20000300800 */
[----:B------:R-:W-:Y:S01]  /*123e0*/  BSSY B0, `(.L_x_618) ;  /* 0x00001a8000007945 */ /* 0x000fe20003800000 */
[----:B--2---:R-:W-:-:S13]  /*123f0*/  ISETP.GE.AND P0, PT, R2, 0x41, PT ;  /* 0x000000410200780c */ /* 0x004fda0003f06270 */
[----:B------:R-:W-:Y:S05]  /*12400*/  @!P0 BRA `(.L_x_619) ;  /* 0x0000001800948947 */ /* 0x000fea0003800000 */
[----:B------:R-:W2:Y:S01]  /*12410*/  LDL R5, [R1+0x1c] ;  /* 0x00001c0001057983 */ /* 0x000ea20000100800 */
[----:B------:R-:W-:Y:S01]  /*12420*/  IMAD.MOV.U32 R2, RZ, RZ, 0x1 ;  /* 0x00000001ff027424 */ /* 0x000fe200078e00ff */
[----:B------:R-:W-:Y:S01]  /*12430*/  BSSY B1, `(.L_x_620) ;  /* 0x0000091000017945 */ /* 0x000fe20003800000 */
[----:B--2---:R-:W-:-:S05]  /*12440*/  IMAD.MOV R9, RZ, RZ, -R5 ;  /* 0x000000ffff097224 */ /* 0x004fca00078e0a05 */
        /* <DEDUP_REMOVED lines=29> */
[C---:B------:R-:W-:Y:S02]  /*12620*/  IMAD R10, R0.reuse, UR5, R6 ;  /* 0x00000005000a7c24 */ /* 0x040fe4000f8e0206 */
[--C-:B------:R-:W-:Y:S02]  /*12630*/  IMAD.MOV.U32 R6, RZ, RZ, R2.reuse ;  /* 0x000000ffff067224 */ /* 0x100fe400078e0002 */
[----:B------:R-:W-:Y:S02]  /*12640*/  IMAD.MOV R2, RZ, RZ, -R2 ;  /* 0x000000ffff027224 */ /* 0x000fe400078e0a02 */
[----:B------:R-:W-:-:S04]  /*12650*/  IMAD.WIDE.U32 R6, R0, UR4, R6 ;  /* 0x0000000400067c25 */ /* 0x000fc8000f8e0006 */
[----:B------:R-:W-:Y:S01]  /*12660*/  IMAD.IADD R10, R10, 0x1, R7 ;  /* 0x000000010a0a7824 */ /* 0x000fe200078e0207 */
[----:B------:R-:W-:Y:S01]  /*12670*/  LEA R20, P0, R6, R20, 0x2 ;  /* 0x0000001406147211 */ /* 0x000fe200078010ff */
[----:B------:R-:W-:-:S03]  /*12680*/  IMAD R5, R11, R2, R5 ;  /* 0x000000020b057224 */ /* 0x000fc600078e0205 */
[----:B------:R-:W-:-:S05]  /*12690*/  LEA.HI.X R21, R6, R21, R10, 0x2, P0 ;  /* 0x0000001506157211 */ /* 0x000fca00000f140a */
[----:B------:R1:W5:Y:S04]  /*126a0*/  LDG.E R6, desc[UR40][R20.64] ;  /* 0x0000002814067981 */ /* 0x000368000c1e1900 */
.L_x_624:
[----:B------:R-:W2:Y:S01]  /*126b0*/  S2R R7, SR_CgaCtaId ;  /* 0x0000000000077919 */ /* 0x000ea20000008800 */
[----:B------:R-:W-:-:S04]  /*126c0*/  MOV R2, 0x400 ;  /* 0x0000040000027802 */ /* 0x000fc80000000f00 */
[----:B--2---:R-:W-:Y:S02]  /*126d0*/  LEA R2, R7, R2, 0x18 ;  /* 0x0000000207027211 */ /* 0x004fe400078ec0ff */
[----:B------:R-:W-:-:S03]  /*126e0*/  SHF.L.U32 R7, R12, 0x1f, RZ ;  /* 0x0000001f0c077819 */ /* 0x000fc600000006ff */
[----:B------:R-:W-:-:S04]  /*126f0*/  IMAD R2, R13, 0x8, R2 ;  /* 0x000000080d027824 */ /* 0x000fc800078e0202 */
[----:B------:R-:W2:Y:S02]  /*12700*/  SYNCS.PHASECHK.TRANS64.TRYWAIT P0, [R2+URZ+0x28c40], R7 ;  /* 0x028c4007020075a7 */ /* 0x000ea4000800017f */
[----:B--2---:R-:W-:Y:S05]  /*12710*/  @!P0 BRA `(.L_x_625) ;  /* 0x00000034002c8947 */ /* 0x004fea0003800000 */
.L_x_722:
[----:B------:R-:W3:Y:S02]  /*12720*/  S2R R10, SR_TID.X ;  /* 0x00000000000a7919 */ /* 0x000ee40000002100 */
[----:B---3--:R-:W-:-:S04]  /*12730*/  LOP3.LUT R10, R10, 0x7f, RZ, 0xc0, !PT ;  /* 0x0000007f0a0a7812 */ /* 0x008fc800078ec0ff */
[----:B------:R-:W-:-:S13]  /*12740*/  ISETP.NE.AND P1, PT, R10, RZ, PT ;  /* 0x000000ff0a00720c */ /* 0x000fda0003f25270 */
        /* <DEDUP_REMOVED lines=8> */
.L_x_626:
[----:B---3--:R-:W3:Y:S01]  /*127d0*/  LDL R10, [R1] ;  /* 0x00000000010a7983 */ /* 0x008ee20000100800 */
[----:B0-----:R-:W-:-:S03]  /*127e0*/  MOV R12, 0x400 ;  /* 0x00000400000c7802 */ /* 0x001fc60000000f00 */
[----:B------:R-:W4:Y:S01]  /*127f0*/  LDL R11, [R1+0x10] ;  /* 0x00001000010b7983 */ /* 0x000f220000100800 */
[----:B------:R-:W0:Y:S01]  /*12800*/  S2R R13, SR_CgaCtaId ;  /* 0x00000000000d7919 */ /* 0x000e220000008800 */
        /* <DEDUP_REMOVED lines=8> */
[----:B------:R-:W-:Y:S01]  /*12890*/  UMOV UR7, 0x14f00000 ;  /* 0x14f0000000077882 */ /* 0x000fe20000000000 */
[----:B------:R-:W-:Y:S01]  /*128a0*/  UMOV UR10, URZ ;  /* 0x0000003f000a7c82 */ /* 0x000fe20008000000 */
[----:B---3--:R-:W-:-:S04]  /*128b0*/  LEA R10, R10, R12, 0xd ;  /* 0x0000000c0a0a7211 */ /* 0x008fc800078e68ff */
[----:B------:R-:W-:Y:S01]  /*128c0*/  R2UR UR8, R10 ;  /* 0x000000000a0872ca */ /* 0x000fe200000e0000 */
[----:B----4-:R-:W-:-:S05]  /*128d0*/  IMAD R5, R5, 0x40, R11 ;  /* 0x0000004005057824 */ /* 0x010fca00078e020b */
[----:B------:R-:W-:-:S07]  /*128e0*/  R2UR UR11, R5 ;  /* 0x00000000050b72ca */ /* 0x000fce00000e0000 */
[----:B------:R-:W-:-:S09]  /*128f0*/  UIADD3 UR8, UR8, 0x22400, URZ ;  /* 0x0002240008087890 */ /* 0x000fd2000fffe03f */
[----:B------:R0:W-:Y:S01]  /*12900*/  UTMALDG.4D [UR8], [UR4], desc[UR6] ;  /* 0x00000608040075b4 */ /* 0x0001e20008019000 */
[----:B------:R-:W3:Y:S02]  /*12910*/  SYNCS.PHASECHK.TRANS64.TRYWAIT P0, [R2+URZ+0x28c60], R7 ;  /* 0x028c6007020075a7 */ /* 0x000ee4000800017f */
[----:B0--3--:R-:W-:Y:S05]  /*12920*/  @!P0 BRA `(.L_x_627) ;  /* 0x0000003000bc8947 */ /* 0x009fea0003800000 */
.L_x_723:
[----:B------:R-:W-:Y:S05]  /*12930*/  @P1 BRA `(.L_x_628) ;  /* 0x00000000001c1947 */ /* 0x000fea0003800000 */
[----:B------:R-:W3:Y:S01]  /*12940*/  S2R R10, SR_TID.X ;  /* 0x00000000000a7919 */ /* 0x000ee20000002100 */
[----:B0-2---:R-:W-:-:S04]  /*12950*/  IMAD.MOV.U32 R7, RZ, RZ, 0x10000 ;  /* 0x00010000ff077424 */ /* 0x005fc800078e00ff */
[----:B------:R4:W-:Y:S01]  /*12960*/  SYNCS.ARRIVE.TRANS64 RZ, [R2+URZ+0x28c50], R7 ;  /* 0x028c500702ff79a7 */ /* 0x0009e2000800003f */
[----:B---3--:R-:W-:-:S04]  /*12970*/  LOP3.LUT R10, R10, 0x1f, RZ, 0xc0, !PT ;  /* 0x0000001f0a0a7812 */ /* 0x008fc800078ec0ff */
[----:B------:R-:W-:-:S13]  /*12980*/  ISETP.NE.AND P0, PT, R10, RZ, PT ;  /* 0x000000ff0a00720c */ /* 0x000fda0003f05270 */
[----:B----4-:R-:W-:Y:S05]  /*12990*/  @!P0 BRA `(.L_x_628) ;  /* 0x0000000000048947 */ /* 0x010fea0003800000 */
[----:B------:R-:W-:Y:S01]  /*129a0*/  BPT.TRAP 0x1 ;  /* 0x000000040000795c */ /* 0x000fe20000300000 */
.L_x_628:
[----:B0-2---:R-:W2:Y:S01]  /*129b0*/  LDL R7, [R1] ;  /* 0x0000000001077983 */ /* 0x005ea20000100800 */
[----:B------:R-:W-:Y:S01]  /*129c0*/  MOV R10, 0x400 ;  /* 0x00000400000a7802 */ /* 0x000fe20000000f00 */
[----:B------:R-:W0:Y:S01]  /*129d0*/  S2R R11, SR_CgaCtaId ;  /* 0x00000000000b7919 */ /* 0x000e220000008800 */
[----:B------:R-:W-:Y:S01]  /*129e0*/  R2UR UR9, R2 ;  /* 0x00000000020972ca */ /* 0x000fe200000e0000 */
[----:B------:R-:W-:Y:S01]  /*129f0*/  UIADD3 UR4, UP0, UR38, 0x470, URZ ;  /* 0x0000047026047890 */ /* 0x000fe2000ff1e03f */
[----:B------:R-:W-:Y:S02]  /*12a00*/  R2UR UR11, R5 ;  /* 0x00000000050b72ca */ /* 0x000fe400000e0000 */
[----:B------:R-:W-:Y:S02]  /*12a10*/  R2UR UR12, R4 ;  /* 0x00000000040c72ca */ /* 0x000fe400000e0000 */
[----:B------:R-:W-:Y:S01]  /*12a20*/  R2UR UR13, R6 ;  /* 0x00000000060d72ca */ /* 0x000fe200000e0000 */
[----:B------:R-:W-:Y:S01]  /*12a30*/  UIADD3.X UR5, URZ, UR39, URZ, UP0, !UPT ;  /* 0x000000273f057290 */ /* 0x000fe200087fe43f */
[----:B0-----:R-:W-:-:S05]  /*12a40*/  LEA R10, R11, R10, 0x18 ;  /* 0x0000000a0b0a7211 */ /* 0x001fca00078ec0ff */
        /* <DEDUP_REMOVED lines=43> */
[----:B--2---:R-:W-:Y:S01]  /*12d00*/  NOP ;  /* 0x0000000000007918 */ /* 0x004fe20000000000 */
.L_x_623:
[----:B------:R-:W-:Y:S05]  /*12d10*/  BSYNC B2 ;  /* 0x0000000000027941 */ /* 0x000fea0003800000 */
.L_x_622:
[----:B------:R-:W2:Y:S02]  /*12d20*/  LDL.LU R2, [R1+0x1c] ;  /* 0x00001c0001027983 */ /* 0x000ea40000300800 */
[----:B--2---:R-:W-:-:S07]  /*12d30*/  VIADD R5, R2, 0xfffffffd ;  /* 0xfffffffd02057836 */ /* 0x004fce0000000000 */
.L_x_621:
[----:B------:R-:W-:Y:S05]  /*12d40*/  BSYNC B1 ;  /* 0x0000000000017941 */ /* 0x000fea0003800000 */
.L_x_620:
[----:B------:R-:W-:-:S05]  /*12d50*/  IMAD.MOV R2, RZ, RZ, -R9 ;  /* 0x000000ffff027224 */ /* 0x000fca00078e0a09 */
[----:B------:R-:W-:-:S13]  /*12d60*/  ISETP.NE.AND P0, PT, R3, R2, PT ;  /* 0x000000020300720c */ /* 0x000fda0003f05270 */
[----:B------:R-:W-:Y:S05]  /*12d70*/  @!P0 BRA `(.L_x_619) ;  /* 0x0000001000388947 */ /* 0x000fea0003800000 */
.L_x_643:
[----:B--2---:R-:W2:Y:S04]  /*12d80*/  LDL.LU R3, [R1] ;  /* 0x0000000001037983 */ /* 0x004ea80000300800 */
        /* <DEDUP_REMOVED lines=8> */
[----:B------:R-:W-:Y:S06]  /*12e10*/  @!P6 BRA `(.L_x_630) ;  /* 0x0000000400e8e947 */ /* 0x000fec0003800000 */
[----:B------:R-:W-:Y:S01]  /*12e20*/  ULDC.64 UR4, c[0x0][0x3f8] ;  /* 0x0000fe0000047ab9 */ /* 0x000fe20000000a00 */
[----:B------:R-:W-:Y:S02]  /*12e30*/  MOV R11, R5 ;  /* 0x00000005000b7202 */ /* 0x000fe40000000f00 */
[----:B------:R-:W-:-:S04]  /*12e40*/  ISETP.NE.U32.AND P0, PT, RZ, UR4, PT ;  /* 0x00000004ff007c0c */ /* 0x000fc8000bf05070 */
[----:B------:R-:W-:-:S13]  /*12e50*/  ISETP.NE.AND.EX P0, PT, RZ, UR5, PT, P0 ;  /* 0x00000005ff007c0c */ /* 0x000fda000bf05300 */
[----:B------:R-:W-:Y:S05]  /*12e60*/  @!P0 BRA `(.L_x_631) ;  /* 0x0000000000448947 */ /* 0x000fea0003800000 */
[----:B------:R-:W2:Y:S01]  /*12e70*/  LDC R11, c[0x0][0x41c] ;  /* 0x00010700ff0b7b82 */ /* 0x000ea20000000800 */
[----:B------:R-:W-:Y:S01]  /*12e80*/  ULDC.64 UR6, c[0x0][0x408] ;  /* 0x0001020000067ab9 */ /* 0x000fe20000000a00 */
[----:B--2---:R-:W-:-:S13]  /*12e90*/  ISETP.NE.AND P0, PT, R11, 0x1, PT ;  /* 0x000000010b00780c */ /* 0x004fda0003f05270 */
[----:B------:R-:W2:Y:S02]  /*12ea0*/  @P0 LDC.64 R2, c[0x0][0x420] ;  /* 0x00010800ff020b82 */ /* 0x000ea40000000a00 */
[----:B--2---:R-:W-:-:S04]  /*12eb0*/  @P0 IMAD.HI.U32 R6, R5, R2, RZ ;  /* 0x0000000205060227 */ /* 0x004fc800078e00ff */
[----:B------:R-:W-:Y:S01]  /*12ec0*/  IMAD.MOV.U32 R2, RZ, RZ, R5 ;  /* 0x000000ffff027224 */ /* 0x000fe200078e0005 */
[----:B------:R-:W-:-:S04]  /*12ed0*/  @P0 SHF.R.U32.HI R2, RZ, R3, R6 ;  /* 0x00000003ff020219 */ /* 0x000fc80000011606 */
[--C-:B------:R-:W-:Y:S01]  /*12ee0*/  SHF.R.S32.HI R3, RZ, 0x1f, R2.reuse ;  /* 0x0000001fff037819 */ /* 0x100fe20000011402 */
[----:B------:R-:W-:-:S04]  /*12ef0*/  IMAD.MOV R6, RZ, RZ, -R2 ;  /* 0x000000ffff067224 */ /* 0x000fc800078e0a02 */
[----:B------:R-:W-:Y:S02]  /*12f00*/  IMAD R11, R11, R6, R5 ;  /* 0x000000060b0b7224 */ /* 0x000fe400078e0205 */
[----:B------:R-:W-:Y:S02]  /*12f10*/  IMAD R6, R8, UR6, RZ ;  /* 0x0000000608067c24 */ /* 0x000fe4000f8e02ff */
[----:B------:R-:W-:-:S04]  /*12f20*/  IMAD.WIDE.U32 R2, R0, UR6, R2 ;  /* 0x0000000600027c25 */ /* 0x000fc8000f8e0002 */
[----:B------:R-:W-:-:S04]  /*12f30*/  IMAD R6, R0, UR7, R6 ;  /* 0x0000000700067c24 */ /* 0x000fc8000f8e0206 */
[----:B------:R-:W-:Y:S01]  /*12f40*/  IMAD.IADD R3, R6, 0x1, R3 ;  /* 0x0000000106037824 */ /* 0x000fe200078e0203 */
[----:B------:R-:W-:-:S04]  /*12f50*/  LEA R6, P0, R2, UR4, 0x2 ;  /* 0x0000000402067c11 */ /* 0x000fc8000f8010ff */
[----:B------:R-:W-:-:S05]  /*12f60*/  LEA.HI.X R7, R2, UR5, R3, 0x2, P0 ;  /* 0x0000000502077c11 */ /* 0x000fca00080f1403 */
[----:B------:R2:W5:Y:S04]  /*12f70*/  LDG.E R6, desc[UR40][R6.64] ;  /* 0x0000002806067981 */ /* 0x000568000c1e1900 */
.L_x_631:
[----:B------:R-:W3:Y:S01]  /*12f80*/  S2R R3, SR_CgaCtaId ;  /* 0x0000000000037919 */ /* 0x000ee20000008800 */
[----:B------:R-:W-:-:S04]  /*12f90*/  MOV R2, 0x400 ;  /* 0x0000040000027802 */ /* 0x000fc80000000f00 */
[----:B---3--:R-:W-:Y:S02]  /*12fa0*/  LEA R2, R3, R2, 0x18 ;  /* 0x0000000203027211 */ /* 0x008fe400078ec0ff */
[----:B------:R-:W-:-:S03]  /*12fb0*/  SHF.L.U32 R3, R10, 0x1f, RZ ;  /* 0x0000001f0a037819 */ /* 0x000fc600000006ff */
[----:B------:R-:W-:-:S04]  /*12fc0*/  IMAD R2, R9, 0x8, R2 ;  /* 0x0000000809027824 */ /* 0x000fc800078e0202 */
[----:B------:R-:W3:Y:S02]  /*12fd0*/  SYNCS.PHASECHK.TRANS64.TRYWAIT P0, [R2+URZ+0x28c40], R3 ;  /* 0x028c4003020075a7 */ /* 0x000ee4000800017f */
[----:B---3--:R-:W-:Y:S05]  /*12fe0*/  @!P0 BRA `(.L_x_632) ;  /* 0x0000002c00208947 */ /* 0x008fea0003800000 */
.L_x_724:
[----:B--2---:R-:W2:Y:S02]  /*12ff0*/  S2R R7, SR_TID.X ;  /* 0x0000000000077919 */ /* 0x004ea40000002100 */
        /* <DEDUP_REMOVED lines=10> */
.L_x_633:
[----:B0-----:R-:W4:Y:S01]  /*130a0*/  LDL R12, [R1+0x10] ;  /* 0x00001000010c7983 */ /* 0x001f220000100800 */
[----:B--2---:R-:W-:Y:S01]  /*130b0*/  MOV R7, 0x400 ;  /* 0x0000040000077802 */ /* 0x004fe20000000f00 */
[----:B------:R-:W0:Y:S01]  /*130c0*/  S2R R13, SR_CgaCtaId ;  /* 0x00000000000d7919 */ /* 0x000e220000008800 */
[----:B------:R-:W-:Y:S01]  /*130d0*/  R2UR UR9, R2 ;  /* 0x00000000020972ca */ /* 0x000fe200000e0000 */
[----:B------:R-:W-:Y:S01]  /*130e0*/  UIADD3 UR4, UP0, UR38, 0x370, URZ ;  /* 0x0000037026047890 */ /* 0x000fe2000ff1e03f */
[----:B------:R-:W-:Y:S02]  /*130f0*/  R2UR UR12, R4 ;  /* 0x00000000040c72ca */ /* 0x000fe400000e0000 */
[----:B-----5:R-:W-:Y:S01]  /*13100*/  R2UR UR13, R6 ;  /* 0x00000000060d72ca */ /* 0x020fe200000e0000 */
[----:B------:R-:W-:Y:S01]  /*13110*/  UIADD3.X UR5, URZ, UR39, URZ, UP0, !UPT ;  /* 0x000000273f057290 */ /* 0x000fe200087fe43f */
[----:B0-----:R-:W-:-:S05]  /*13120*/  LEA R7, R13, R7, 0x18 ;  /* 0x000000070d077211 */ /* 0x001fca00078ec0ff */
[----:B------:R-:W-:-:S05]  /*13130*/  IMAD R7, R9, 0x2000, R7 ;  /* 0x0000200009077824 */ /* 0x000fca00078e0207 */
[----:B------:R-:W-:Y:S01]  /*13140*/  R2UR UR8, R7 ;  /* 0x00000000070872ca */ /* 0x000fe200000e0000 */
[----:B------:R-:W-:Y:S01]  /*13150*/  UIADD3 UR9, UR9, 0x28c30, URZ ;  /* 0x00028c3009097890 */ /* 0x000fe2000fffe03f */
[----:B------:R-:W-:Y:S01]  /*13160*/  UMOV UR6, 0x0 ;  /* 0x0000000000067882 */ /* 0x000fe20000000000 */
[----:B------:R-:W-:Y:S01]  /*13170*/  UMOV UR7, 0x14f00000 ;  /* 0x14f0000000077882 */ /* 0x000fe20000000000 */
[----:B------:R-:W-:-:S09]  /*13180*/  UMOV UR10, URZ ;  /* 0x0000003f000a7c82 */ /* 0x000fd20008000000 */
[----:B------:R-:W-:Y:S01]  /*13190*/  UIADD3 UR8, UR8, 0x22400, URZ ;  /* 0x0002240008087890 */ /* 0x000fe2000fffe03f */
[----:B----4-:R-:W-:-:S04]  /*131a0*/  LEA R7, R11, R12, 0x6 ;  /* 0x0000000c0b077211 */ /* 0x010fc800078e30ff */
[----:B------:R-:W-:-:S13]  /*131b0*/  R2UR UR11, R7 ;  /* 0x00000000070b72ca */ /* 0x000fda00000e0000 */
[----:B------:R0:W-:Y:S01]  /*131c0*/  UTMALDG.4D [UR8], [UR4], desc[UR6] ;  /* 0x00000608040075b4 */ /* 0x0001e20008019000 */
[----:B------:R-:W2:Y:S02]  /*131d0*/  SYNCS.PHASECHK.TRANS64.TRYWAIT P1, [R2+URZ+0x28c60], R3 ;  /* 0x028c6003020075a7 */ /* 0x000ea4000802017f */
[----:B0-2---:R-:W-:Y:S05]  /*131e0*/  @!P1 BRA `(.L_x_634) ;  /* 0x0000002800b49947 */ /* 0x005fea0003800000 */
.L_x_725:
[----:B------:R-:W-:Y:S05]  /*131f0*/  @P0 BRA `(.L_x_635) ;  /* 0x00000000001c0947 */ /* 0x000fea0003800000 */
[----:B------:R-:W2:Y:S01]  /*13200*/  S2R R11, SR_TID.X ;  /* 0x00000000000b7919 */ /* 0x000ea20000002100 */
[----:B0--3--:R-:W-:-:S04]  /*13210*/  IMAD.MOV.U32 R3, RZ, RZ, 0x10000 ;  /* 0x00010000ff037424 */ /* 0x009fc800078e00ff */
[----:B------:R4:W-:Y:S01]  /*13220*/  SYNCS.ARRIVE.TRANS64 RZ, [R2+URZ+0x28c50], R3 ;  /* 0x028c500302ff79a7 */ /* 0x0009e2000800003f */
[----:B--2---:R-:W-:-:S04]  /*13230*/  LOP3.LUT R11, R11, 0x1f, RZ, 0xc0, !PT ;  /* 0x0000001f0b0b7812 */ /* 0x004fc800078ec0ff */
[----:B------:R-:W-:-:S13]  /*13240*/  ISETP.NE.AND P1, PT, R11, RZ, PT ;  /* 0x000000ff0b00720c */ /* 0x000fda0003f25270 */
[----:B----4-:R-:W-:Y:S05]  /*13250*/  @!P1 BRA `(.L_x_635) ;  /* 0x0000000000049947 */ /* 0x010fea0003800000 */
[----:B------:R-:W-:Y:S01]  /*13260*/  BPT.TRAP 0x1 ;  /* 0x000000040000795c */ /* 0x000fe20000300000 */
.L_x_635:
[----:B------:R-:W2:Y:S01]  /*13270*/  S2R R11, SR_CgaCtaId ;  /* 0x00000000000b7919 */ /* 0x000ea20000008800 */
[----:B0--3--:R-:W-:Y:S01]  /*13280*/  MOV R3, 0x400 ;  /* 0x0000040000037802 */ /* 0x009fe20000000f00 */
        /* <DEDUP_REMOVED lines=15> */
[----:B--2---:R-:W-:-:S05]  /*13380*/  LEA R3, R11, R3, 0x18 ;  /* 0x000000030b037211 */ /* 0x004fca00078ec0ff */
[----:B------:R-:W-:-:S05]  /*13390*/  IMAD R2, R9, 0x10000, R3 ;  /* 0x0001000009027824 */ /* 0x000fca00078e0203 */
        /* <DEDUP_REMOVED lines=33> */
[----:B--2---:R-:W-:Y:S01]  /*135b0*/  NOP ;  /* 0x0000000000007918 */ /* 0x004fe20000000000 */
.L_x_630:
[----:B------:R-:W-:Y:S05]  /*135c0*/  BSYNC B1 ;  /* 0x0000000000017941 */ /* 0x000fea0003800000 */
.L_x_629:
[----:B------:R-:W-:Y:S01]  /*135d0*/  VIADD R9, R9, 0x1 ;  /* 0x0000000109097836 */ /* 0x000fe20000000000 */
[----:B------:R-:W-:Y:S04]  /*135e0*/  BSSY B1, `(.L_x_636) ;  /* 0x0000084000017945 */ /* 0x000fe80003800000 */
        /* <DEDUP_REMOVED lines=12> */
[----:B------:R-:W3:Y:S01]  /*136b0*/  LDC R6, c[0x0][0x41c] ;  /* 0x00010700ff067b82 */ /* 0x000ee20000000800 */
[----:B------:R-:W-:Y:S01]  /*136c0*/  ULDC.64 UR6, c[0x0][0x408] ;  /* 0x0001020000067ab9 */ /* 0x000fe20000000a00 */
[----:B---3--:R-:W-:-:S13]  /*136d0*/  ISETP.NE.AND P0, PT, R6, 0x1, PT ;  /* 0x000000010600780c */ /* 0x008fda0003f05270 */
[----:B------:R-:W3:Y:S02]  /*136e0*/  @P0 LDC.64 R2, c[0x0][0x420] ;  /* 0x00010800ff020b82 */ /* 0x000ee40000000a00 */
[----:B---3--:R-:W-:-:S04]  /*136f0*/  @P0 IMAD.HI.U32 R7, R9, R2, RZ ;  /* 0x0000000209070227 */ /* 0x008fc800078e00ff */
[----:B------:R-:W-:Y:S01]  /*13700*/  IMAD.MOV.U32 R2, RZ, RZ, R9 ;  /* 0x000000ffff027224 */ /* 0x000fe200078e0009 */
[----:B------:R-:W-:-:S05]  /*13710*/  @P0 SHF.R.U32.HI R2, RZ, R3, R7 ;  /* 0x00000003ff020219 */ /* 0x000fca0000011607 */
[----:B------:R-:W-:-:S04]  /*13720*/  IMAD.MOV R3, RZ, RZ, -R2 ;  /* 0x000000ffff037224 */ /* 0x000fc800078e0a02 */
[----:B------:R-:W-:Y:S01]  /*13730*/  IMAD R9, R6, R3, R9 ;  /* 0x0000000306097224 */ /* 0x000fe200078e0209 */
[----:B------:R-:W-:Y:S01]  /*13740*/  SHF.R.S32.HI R3, RZ, 0x1f, R2 ;  /* 0x0000001fff037819 */ /* 0x000fe20000011402 */
[----:B------:R-:W-:-:S04]  /*13750*/  IMAD R6, R8, UR6, RZ ;  /* 0x0000000608067c24 */ /* 0x000fc8000f8e02ff */
[C---:B------:R-:W-:Y:S02]  /*13760*/  IMAD R6, R0.reuse, UR7, R6 ;  /* 0x0000000700067c24 */ /* 0x040fe4000f8e0206 */
[----:B------:R-:W-:-:S05]  /*13770*/  IMAD.WIDE.U32 R2, R0, UR6, R2 ;  /* 0x0000000600027c25 */ /* 0x000fca000f8e0002 */
[----:B------:R-:W-:Y:S02]  /*13780*/  IADD3 R3, R6, R3, RZ ;  /* 0x0000000306037210 */ /* 0x000fe40007ffe0ff */
[----:B------:R-:W-:-:S04]  /*13790*/  LEA R6, P0, R2, UR4, 0x2 ;  /* 0x0000000402067c11 */ /* 0x000fc8000f8010ff */
[----:B------:R-:W-:-:S05]  /*137a0*/  LEA.HI.X R7, R2, UR5, R3, 0x2, P0 ;  /* 0x0000000502077c11 */ /* 0x000fca00080f1403 */
[----:B------:R3:W5:Y:S04]  /*137b0*/  LDG.E R6, desc[UR40][R6.64] ;  /* 0x0000002806067981 */ /* 0x000768000c1e1900 */
.L_x_638:
[----:B------:R-:W4:Y:S01]  /*137c0*/  S2R R3, SR_CgaCtaId ;  /* 0x0000000000037919 */ /* 0x000f220000008800 */
[----:B------:R-:W-:-:S04]  /*137d0*/  MOV R2, 0x400 ;  /* 0x0000040000027802 */ /* 0x000fc80000000f00 */
[----:B----4-:R-:W-:Y:S02]  /*137e0*/  LEA R2, R3, R2, 0x18 ;  /* 0x0000000203027211 */ /* 0x010fe400078ec0ff */
[----:B------:R-:W-:-:S03]  /*137f0*/  SHF.L.U32 R3, R10, 0x1f, RZ ;  /* 0x0000001f0a037819 */ /* 0x000fc600000006ff */
[----:B------:R-:W-:-:S04]  /*13800*/  IMAD R2, R11, 0x8, R2 ;  /* 0x000000080b027824 */ /* 0x000fc800078e0202 */
[----:B------:R-:W4:Y:S02]  /*13810*/  SYNCS.PHASECHK.TRANS64.TRYWAIT P0, [R2+URZ+0x28c40], R3 ;  /* 0x028c4003020075a7 */ /* 0x000f24000800017f */
[----:B----4-:R-:W-:Y:S05]  /*13820*/  @!P0 BRA `(.L_x_639) ;  /* 0x0000002400388947 */ /* 0x010fea0003800000 */
.L_x_726:
[----:B---3--:R-:W3:Y:S02]  /*13830*/  S2R R7, SR_TID.X ;  /* 0x0000000000077919 */ /* 0x008ee40000002100 */
        /* <DEDUP_REMOVED lines=10> */
.L_x_640:
[----:B---3--:R-:W3:Y:S01]  /*138e0*/  LDL R7, [R1] ;  /* 0x0000000001077983 */ /* 0x008ee20000100800 */
[----:B--2---:R-:W-:-:S03]  /*138f0*/  MOV R11, 0x400 ;  /* 0x00000400000b7802 */ /* 0x004fc60000000f00 */
[----:B------:R-:W2:Y:S01]  /*13900*/  LDL R10, [R1+0x10] ;  /* 0x00001000010a7983 */ /* 0x000ea20000100800 */
[----:B0-----:R-:W0:Y:S01]  /*13910*/  S2R R12, SR_CgaCtaId ;  /* 0x00000000000c7919 */ /* 0x001e220000008800 */
        /* <DEDUP_REMOVED lines=10> */
[----:B---3--:R-:W-:-:S05]  /*139c0*/  IMAD R7, R7, 0x2000, R11 ;  /* 0x0000200007077824 */ /* 0x008fca00078e020b */
[----:B------:R-:W-:Y:S01]  /*139d0*/  R2UR UR8, R7 ;  /* 0x00000000070872ca */ /* 0x000fe200000e0000 */
[----:B--2---:R-:W-:-:S05]  /*139e0*/  IMAD R9, R9, 0x40, R10 ;  /* 0x0000004009097824 */ /* 0x004fca00078e020a */
[----:B------:R-:W-:-:S07]  /*139f0*/  R2UR UR11, R9 ;  /* 0x00000000090b72ca */ /* 0x000fce00000e0000 */
[----:B------:R-:W-:-:S09]  /*13a00*/  UIADD3 UR8, UR8, 0x22400, URZ ;  /* 0x0002240008087890 */ /* 0x000fd2000fffe03f */
[----:B------:R0:W-:Y:S01]  /*13a10*/  UTMALDG.4D [UR8], [UR4], desc[UR6] ;  /* 0x00000608040075b4 */ /* 0x0001e20008019000 */
[----:B------:R-:W2:Y:S02]  /*13a20*/  SYNCS.PHASECHK.TRANS64.TRYWAIT P1, [R2+URZ+0x28c60], R3 ;  /* 0x028c6003020075a7 */ /* 0x000ea4000802017f */
[----:B0-2---:R-:W-:Y:S05]  /*13a30*/  @!P1 BRA `(.L_x_641) ;  /* 0x0000002000c89947 */ /* 0x005fea0003800000 */
.L_x_727:
[----:B------:R-:W-:Y:S05]  /*13a40*/  @P0 BRA `(.L_x_642) ;  /* 0x00000000001c0947 */ /* 0x000fea0003800000 */
[----:B------:R-:W2:Y:S01]  /*13a50*/  S2R R7, SR_TID.X ;  /* 0x0000000000077919 */ /* 0x000ea20000002100 */
[----:B0---4-:R-:W-:-:S04]  /*13a60*/  IMAD.MOV.U32 R3, RZ, RZ, 0x10000 ;  /* 0x00010000ff037424 */ /* 0x011fc800078e00ff */
[----:B------:R3:W-:Y:S01]  /*13a70*/  SYNCS.ARRIVE.TRANS64 RZ, [R2+URZ+0x28c50], R3 ;  /* 0x028c500302ff79a7 */ /* 0x0007e2000800003f */
[----:B--2---:R-:W-:-:S04]  /*13a80*/  LOP3.LUT R7, R7, 0x1f, RZ, 0xc0, !PT ;  /* 0x0000001f07077812 */ /* 0x004fc800078ec0ff */
[----:B------:R-:W-:-:S13]  /*13a90*/  ISETP.NE.AND P1, PT, R7, RZ, PT ;  /* 0x000000ff0700720c */ /* 0x000fda0003f25270 */
[----:B---3--:R-:W-:Y:S05]  /*13aa0*/  @!P1 BRA `(.L_x_642) ;  /* 0x0000000000049947 */ /* 0x008fea0003800000 */
[----:B------:R-:W-:Y:S01]  /*13ab0*/  BPT.TRAP 0x1 ;  /* 0x000000040000795c */ /* 0x000fe20000300000 */
.L_x_642:
[----:B0---4-:R-:W2:Y:S01]  /*13ac0*/  LDL R3, [R1] ;  /* 0x0000000001037983 */ /* 0x011ea20000100800 */
        /* <DEDUP_REMOVED lines=52> */
[----:B---3--:R-:W-:Y:S01]  /*13e10*/  NOP ;  /* 0x0000000000007918 */ /* 0x008fe20000000000 */
.L_x_637:
[----:B------:R-:W-:Y:S05]  /*13e20*/  BSYNC B1 ;  /* 0x0000000000017941 */ /* 0x000fea0003800000 */
.L_x_636:
[C---:B------:R-:W-:Y:S02]  /*13e30*/  ISETP.GT.AND P0, PT, R5.reuse, 0x1, PT ;  /* 0x000000010500780c */ /* 0x040fe40003f04270 */
[----:B------:R-:W-:-:S11]  /*13e40*/  IADD3 R5, R5, -0x2, RZ ;  /* 0xfffffffe05057810 */ /* 0x000fd60007ffe0ff */
[----:B------:R-:W-:Y:S05]  /*13e50*/  @P0 BRA `(.L_x_643) ;  /* 0xffffffec00c80947 */ /* 0x000fea000383ffff */
.L_x_619:
[----:B------:R-:W-:Y:S05]  /*13e60*/  BSYNC B0 ;  /* 0x0000000000007941 */ /* 0x000fea0003800000 */
.L_x_618:
[----:B------:R-:W3:Y:S01]  /*13e70*/  LDL.LU R3, [R1] ;  /* 0x0000000001037983 */ /* 0x000ee20000300800 */
[----:B------:R-:W-:Y:S01]  /*13e80*/  BSSY B0, `(.L_x_644) ;  /* 0x0000016000007945 */ /* 0x000fe20003800000 */
[----:B------:R-:W4:Y:S02]  /*13e90*/  S2R R2, SR_TID.X ;  /* 0x0000000000027919 */ /* 0x000f240000002100 */
[----:B----4-:R-:W-:-:S04]  /*13ea0*/  LOP3.LUT R2, R2, 0x1f, RZ, 0xc0, !PT ;  /* 0x0000001f02027812 */ /* 0x010fc800078ec0ff */
[----:B------:R-:W-:Y:S01]  /*13eb0*/  ISETP.NE.AND P1, PT, R2, RZ, PT ;  /* 0x000000ff0200720c */ /* 0x000fe20003f25270 */
[----:B---3--:R-:W-:-:S05]  /*13ec0*/  VIADD R0, R3, 0x1 ;  /* 0x0000000103007836 */ /* 0x008fca0000000000 */
[----:B------:R-:W-:-:S04]  /*13ed0*/  ISETP.NE.AND P0, PT, R0, 0x2, PT ;  /* 0x000000020000780c */ /* 0x000fc80003f05270 */
[----:B------:R-:W-:Y:S02]  /*13ee0*/  SEL R2, R0, RZ, P0 ;  /* 0x000000ff00027207 */ /* 0x000fe40000000000 */
[----:B------:R-:W-:-:S03]  /*13ef0*/  SEL R0, RZ, 0x1, P0 ;  /* 0x00000001ff007807 */ /* 0x000fc60000000000 */
[----:B------:R3:W-:Y:S01]  /*13f00*/  STL [R1], R2 ;  /* 0x0000000201007387 */ /* 0x0007e20000100800 */
[----:B------:R-:W-:Y:S05]  /*13f10*/  @P1 BRA `(.L_x_645) ;  /* 0x0000000000301947 */ /* 0x000fea0003800000 */
[----:B------:R-:W4:Y:S01]  /*13f20*/  S2R R7, SR_LANEID ;  /* 0x0000000000077919 */ /* 0x000f220000000000 */
[----:B------:R-:W-:Y:S01]  /*13f30*/  VOTEU.ANY UR4, UPT, PT ;  /* 0x0000000000047886 */ /* 0x000fe200038e0100 */
[----:B---3--:R-:W3:Y:S01]  /*13f40*/  LDC.64 R2, c[0x0][0xc38] ;  /* 0x00030e00ff027b82 */ /* 0x008ee20000000a00 */
[----:B------:R-:W4:Y:S08]  /*13f50*/  FLO.U32 R4, UR4 ;  /* 0x0000000400047d00 */ /* 0x000f3000080e0000 */
[----:B------:R-:W3:Y:S01]  /*13f60*/  POPC R5, UR4 ;  /* 0x0000000400057d09 */ /* 0x000ee20008000000 */
[----:B----4-:R-:W-:-:S13]  /*13f70*/  ISETP.EQ.U32.AND P0, PT, R4, R7, PT ;  /* 0x000000070400720c */ /* 0x010fda0003f02070 */
[----:B---3--:R-:W3:Y:S01]  /*13f80*/  @P0 ATOMG.E.ADD.STRONG.GPU PT, R3, desc[UR40][R2.64], R5 ;  /* 0x00000005020309a8 */ /* 0x008ee200081ee1e8 */
[----:B------:R-:W4:Y:S02]  /*13f90*/  S2R R6, SR_LTMASK ;  /* 0x0000000000067919 */ /* 0x000f240000003900 */
[----:B----4-:R-:W-:-:S04]  /*13fa0*/  LOP3.LUT R6, R6, UR4, RZ, 0xc0, !PT ;  /* 0x0000000406067c12 */ /* 0x010fc8000f8ec0ff */
[----:B------:R-:W4:Y:S01]  /*13fb0*/  POPC R7, R6 ;  /* 0x0000000600077309 */ /* 0x000f220000000000 */
[----:B---3--:R-:W4:Y:S02]  /*13fc0*/  SHFL.IDX PT, R4, R3, R4, 0x1f ;  /* 0x00001f0403047589 */ /* 0x008f2400000e0000 */
[----:B----4-:R-:W-:-:S07]  /*13fd0*/  IADD3 R16, R4, UR36, R7 ;  /* 0x0000002404107c10 */ /* 0x010fce000fffe007 */
.L_x_645:
[----:B------:R-:W-:Y:S05]  /*13fe0*/  BSYNC B0 ;  /* 0x0000000000007941 */ /* 0x000fea0003800000 */
.L_x_644:
[----:B---3--:R-:W3:Y:S02]  /*13ff0*/  LDL.LU R2, [R1+0x8] ;  /* 0x0000080001027983 */ /* 0x008ee40000300800 */
[----:B---3--:R-:W-:-:S05]  /*14000*/  LOP3.LUT R2, R2, R0, RZ, 0x3c, !PT ;  /* 0x0000000002027212 */ /* 0x008fca00078e3cff */
[----:B------:R3:W-:Y:S02]  /*14010*/  STL [R1+0x8], R2 ;  /* 0x0000080201007387 */ /* 0x0007e40000100800 */
.L_x_601:
[----:B------:R-:W-:Y:S05]  /*14020*/  BSYNC B6 ;  /* 0x0000000000067941 */ /* 0x000fea0003800000 */
.L_x_599:
[----:B------:R-:W-:-:S03]  /*14030*/  UMOV UR4, 0xffffffff ;  /* 0xffffffff00047882 */ /* 0x000fc60000000000 */
[----:B------:R-:W-:Y:S05]  /*14040*/  BRA.DIV UR4, `(.L_x_646) ;  /* 0x0000001e04587947 */ /* 0x000fea000b800000 */
[----:B------:R4:W0:Y:S04]  /*14050*/  SHFL.IDX PT, R4, R16, RZ, 0x1f ;  /* 0x00001fff10047589 */ /* 0x00082800000e0000 */
[----:B------:R4:W0:Y:S02]  /*14060*/  SHFL.IDX PT, R6, R16, 0x1, 0x1f ;  /* 0x00201f0010067f89 */ /* 0x00082400000e0000 */
.L_x_731:
[----:B------:R-:W0:Y:S01]  /*14070*/  S2R R0, SR_TID.X ;  /* 0x0000000000007919 */ /* 0x000e220000002100 */
[----:B------:R-:W-:Y:S01]  /*14080*/  ULDC UR4, c[0x0][0xc14] ;  /* 0x0003050000047ab9 */ /* 0x000fe20000000800 */
[----:B------:R-:W-:Y:S01]  /*14090*/  BSSY B0, `(.L_x_647) ;  /* 0x000000b000007945 */ /* 0x000fe20003800000 */
[----:B------:R-:W-:Y:S01]  /*140a0*/  IMAD.MOV.U32 R17, RZ, RZ, RZ ;  /* 0x000000ffff117224 */ /* 0x000fe200078e00ff */
[----:B01----:R-:W-:Y:S01]  /*140b0*/  LOP3.LUT R8, R0, 0x1f, RZ, 0xc0, !PT ;  /* 0x0000001f00087812 */ /* 0x003fe200078ec0ff */
[----:B------:R-:W-:-:S03]  /*140c0*/  IMAD.U32 R0, RZ, RZ, UR4 ;  /* 0x00000004ff007e24 */ /* 0x000fc6000f8e00ff */
[C---:B------:R-:W-:Y:S01]  /*140d0*/  ISETP.NE.AND P0, PT, R8.reuse, 0x1f, PT ;  /* 0x0000001f0800780c */ /* 0x040fe20003f05270 */
[----:B------:R-:W-:-:S05]  /*140e0*/  IMAD.IADD R5, R8, 0x1, R19 ;  /* 0x0000000108057824 */ /* 0x000fca00078e0213 */
[----:B------:R-:W-:-:S13]  /*140f0*/  ISETP.GE.OR P0, PT, R5, R0, !P0 ;  /* 0x000000000500720c */ /* 0x000fda0004706670 */
[----:B------:R-:W-:Y:S05]  /*14100*/  @P0 BRA `(.L_x_648) ;  /* 0x00000000000c0947 */ /* 0x000fea0003800000 */
[----:B---3--:R-:W0:Y:S02]  /*14110*/  LDC.64 R2, c[0x0][0xc58] ;  /* 0x00031600ff027b82 */ /* 0x008e240000000a00 */
[----:B0-----:R-:W-:-:S05]  /*14120*/  IMAD.WIDE R2, R5, 0x4, R2 ;  /* 0x0000000405027825 */ /* 0x001fca00078e0202 */
[----:B------:R0:W5:Y:S02]  /*14130*/  LDG.E R17, desc[UR40][R2.64] ;  /* 0x0000002802117981 */ /* 0x000164000c1e1900 */
.L_x_648:
[----:B------:R-:W-:Y:S05]  /*14140*/  BSYNC B0 ;  /* 0x0000000000007941 */ /* 0x000fea0003800000 */
.L_x_647:
[----:B------:R-:W-:-:S03]  /*14150*/  UMOV UR4, 0xffffffff ;  /* 0xffffffff00047882 */ /* 0x000fc60000000000 */
[----:B------:R-:W-:Y:S05]  /*14160*/  BRA.DIV UR4, `(.L_x_649) ;  /* 0x0000001e045c7947 */ /* 0x000fea000b800000 */
[----:B-----5:R-:W1:Y:S01]  /*14170*/  SHFL.UP PT, R14, R17, 0x1, RZ ;  /* 0x04200000110e7989 */ /* 0x020e6200000e00ff */
[C---:B------:R-:W-:Y:S02]  /*14180*/  ISETP.NE.AND P0, PT, R8.reuse, RZ, PT ;  /* 0x000000ff0800720c */ /* 0x040fe40003f05270 */
[----:B------:R-:W-:Y:S02]  /*14190*/  ISETP.GE.U32.AND P1, PT, R8, 0x2, PT ;  /* 0x000000020800780c */ /* 0x000fe40003f26070 */
[----:B-1----:R-:W-:Y:S02]  /*141a0*/  SEL R14, R14, RZ, P0 ;  /* 0x000000ff0e0e7207 */ /* 0x002fe40000000000 */
[----:B------:R-:W-:-:S03]  /*141b0*/  ISETP.GE.U32.AND P0, PT, R8, 0x4, PT ;  /* 0x000000040800780c */ /* 0x000fc60003f06070 */
[----:B------:R-:W-:-:S05]  /*141c0*/  IMAD.IADD R13, R17, 0x1, R14 ;  /* 0x00000001110d7824 */ /* 0x000fca00078e020e */
[----:B------:R-:W1:Y:S02]  /*141d0*/  SHFL.UP PT, R14, R13, 0x2, RZ ;  /* 0x044000000d0e7989 */ /* 0x000e6400000e00ff */
[----:B-1----:R-:W-:Y:S02]  /*141e0*/  SEL R14, R14, RZ, P1 ;  /* 0x000000ff0e0e7207 */ /* 0x002fe40000800000 */
[----:B------:R-:W-:-:S03]  /*141f0*/  ISETP.GE.U32.AND P1, PT, R8, 0x8, PT ;  /* 0x000000080800780c */ /* 0x000fc60003f26070 */
[----:B0-----:R-:W-:-:S05]  /*14200*/  IMAD.IADD R3, R13, 0x1, R14 ;  /* 0x000000010d037824 */ /* 0x001fca00078e020e */
[----:B------:R-:W0:Y:S02]  /*14210*/  SHFL.UP PT, R14, R3, 0x4, RZ ;  /* 0x04800000030e7989 */ /* 0x000e2400000e00ff */
[----:B0-----:R-:W-:Y:S02]  /*14220*/  SEL R14, R14, RZ, P0 ;  /* 0x000000ff0e0e7207 */ /* 0x001fe40000000000 */
[----:B------:R-:W-:Y:S02]  /*14230*/  ISETP.GE.U32.AND P0, PT, R8, 0x10, PT ;  /* 0x000000100800780c */ /* 0x000fe40003f06070 */
[----:B------:R-:W-:-:S05]  /*14240*/  IADD3 R5, R3, R14, RZ ;  /* 0x0000000e03057210 */ /* 0x000fca0007ffe0ff */
[----:B------:R-:W0:Y:S02]  /*14250*/  SHFL.UP PT, R14, R5, 0x8, RZ ;  /* 0x05000000050e7989 */ /* 0x000e2400000e00ff */
[----:B0-----:R-:W-:-:S05]  /*14260*/  SEL R14, R14, RZ, P1 ;  /* 0x000000ff0e0e7207 */ /* 0x001fca0000800000 */
[----:B------:R-:W-:-:S05]  /*14270*/  IMAD.IADD R7, R5, 0x1, R14 ;  /* 0x0000000105077824 */ /* 0x000fca00078e020e */
[----:B------:R-:W3:Y:S02]  /*14280*/  SHFL.UP PT, R14, R7, 0x10, RZ ;  /* 0x06000000070e7989 */ /* 0x000ee400000e00ff */
[----:B---3--:R-:W-:-:S05]  /*14290*/  SEL R2, R14, RZ, P0 ;  /* 0x000000ff0e027207 */ /* 0x008fca0000000000 */
[----:B------:R-:W-:-:S05]  /*142a0*/  IMAD.IADD R2, R7, 0x1, R2 ;  /* 0x0000000107027824 */ /* 0x000fca00078e0202 */
[----:B------:R0:W1:Y:S02]  /*142b0*/  SHFL.IDX PT, R14, R2, 0x1f, 0x1f ;  /* 0x03e01f00020e7f89 */ /* 0x00006400000e0000 */
.L_x_739:
[----:B------:R-:W-:Y:S02]  /*142c0*/  ULDC UR4, c[0x0][0xc10] ;  /* 0x0003040000047ab9 */ /* 0x000fe40000000800 */
[----:B----4-:R-:W-:-:S04]  /*142d0*/  IMAD.U32 R16, RZ, RZ, UR4 ;  /* 0x00000004ff107e24 */ /* 0x010fc8000f8e00ff */
[----:B-1----:R-:W-:-:S04]  /*142e0*/  IMAD R3, R14, R16, RZ ;  /* 0x000000100e037224 */ /* 0x002fc800078e02ff */
[----:B------:R-:W-:-:S05]  /*142f0*/  IMAD.IADD R6, R6, 0x1, R3 ;  /* 0x0000000106067824 */ /* 0x000fca00078e0203 */
[----:B------:R-:W-:-:S13]  /*14300*/  ISETP.GT.AND P0, PT, R6, R4, PT ;  /* 0x000000040600720c */ /* 0x000fda0003f04270 */
[----:B------:R-:W-:Y:S05]  /*14310*/  @P0 BRA `(.L_x_650) ;  /* 0x0000000000b40947 */ /* 0x000fea0003800000 */
[----:B------:R-:W1:Y:S02]  /*14320*/  LDC R0, c[0x0][0xc14] ;  /* 0x00030500ff007b82 */ /* 0x000e640000000800 */
.L_x_655:
[----:B------:R-:W-:-:S05]  /*14330*/  VIADD R19, R19, 0x1f ;  /* 0x0000001f13137836 */ /* 0x000fca0000000000 */
[----:B-1----:R-:W-:-:S13]  /*14340*/  ISETP.GE.AND P0, PT, R19, R0, PT ;  /* 0x000000001300720c */ /* 0x002fda0003f06270 */
[----:B------:R-:W-:Y:S05]  /*14350*/  @P0 BRA `(.L_x_651) ;  /* 0x00000004005c0947 */ /* 0x000fea0003800000 */
[----:B0-----:R-:W0:Y:S01]  /*14360*/  S2R R2, SR_TID.X ;  /* 0x0000000000027919 */ /* 0x001e220000002100 */
[----:B------:R-:W-:Y:S01]  /*14370*/  BSSY B0, `(.L_x_652) ;  /* 0x000000a000007945 */ /* 0x000fe20003800000 */
[----:B------:R-:W-:Y:S02]  /*14380*/  MOV R17, RZ ;  /* 0x000000ff00117202 */ /* 0x000fe40000000f00 */
[----:B0-----:R-:W-:-:S04]  /*14390*/  LOP3.LUT R8, R2, 0x1f, RZ, 0xc0, !PT ;  /* 0x0000001f02087812 */ /* 0x001fc800078ec0ff */
[C---:B------:R-:W-:Y:S01]  /*143a0*/  ISETP.NE.AND P1, PT, R8.reuse, 0x1f, PT ;  /* 0x0000001f0800780c */ /* 0x040fe20003f25270 */
[----:B------:R-:W-:-:S05]  /*143b0*/  IMAD.IADD R5, R8, 0x1, R19 ;  /* 0x0000000108057824 */ /* 0x000fca00078e0213 */
[----:B------:R-:W-:-:S13]  /*143c0*/  ISETP.GE.OR P0, PT, R5, R0, !P1 ;  /* 0x000000000500720c */ /* 0x000fda0004f06670 */
[----:B------:R-:W-:Y:S05]  /*143d0*/  @P0 BRA `(.L_x_653) ;  /* 0x00000000000c0947 */ /* 0x000fea0003800000 */
[----:B------:R-:W0:Y:S02]  /*143e0*/  LDC.64 R2, c[0x0][0xc58] ;  /* 0x00031600ff027b82 */ /* 0x000e240000000a00 */
[----:B0-----:R-:W-:-:S05]  /*143f0*/  IMAD.WIDE R2, R5, 0x4, R2 ;  /* 0x0000000405027825 */ /* 0x001fca00078e0202 */
[----:B------:R0:W5:Y:S02]  /*14400*/  LDG.E R17, desc[UR40][R2.64] ;  /* 0x0000002802117981 */ /* 0x000164000c1e1900 */
.L_x_653:
[----:B------:R-:W-:Y:S05]  /*14410*/  BSYNC B0 ;  /* 0x0000000000007941 */ /* 0x000fea0003800000 */
.L_x_652:
        /* <DEDUP_REMOVED lines=22> */
[----:B------:R0:W1:Y:S02]  /*14580*/  SHFL.IDX PT, R14, R2, 0x1f, 0x1f ;  /* 0x03e01f00020e7f89 */ /* 0x00006400000e0000 */
.L_x_747:
[----:B------:R-:W-:Y:S02]  /*14590*/  ULDC UR4, c[0x0][0xc10] ;  /* 0x0003040000047ab9 */ /* 0x000fe40000000800 */
[----:B------:R-:W-:-:S04]  /*145a0*/  IMAD.U32 R16, RZ, RZ, UR4 ;  /* 0x00000004ff107e24 */ /* 0x000fc8000f8e00ff */
[----:B-1----:R-:W-:-:S05]  /*145b0*/  IMAD R3, R14, R16, RZ ;  /* 0x000000100e037224 */ /* 0x002fca00078e02ff */
[----:B------:R-:W-:-:S04]  /*145c0*/  IADD3 R6, R3, R6, RZ ;  /* 0x0000000603067210 */ /* 0x000fc80007ffe0ff */
[----:B------:R-:W-:-:S13]  /*145d0*/  ISETP.GT.AND P0, PT, R6, R4, PT ;  /* 0x000000040600720c */ /* 0x000fda0003f04270 */
[----:B------:R-:W-:Y:S05]  /*145e0*/  @!P0 BRA `(.L_x_655) ;  /* 0xfffffffc00508947 */ /* 0x000fea000383ffff */
.L_x_650:
[----:B------:R-:W-:Y:S01]  /*145f0*/  IMAD.IADD R6, R6, 0x1, -R3 ;  /* 0x0000000106067824 */ /* 0x000fe200078e0a03 */
[----:B------:R-:W-:-:S03]  /*14600*/  UMOV UR4, 0xffffffff ;  /* 0xffffffff00047882 */ /* 0x000fc60000000000 */
[----:B------:R-:W-:-:S05]  /*14610*/  IMAD R3, R2, R16, R6 ;  /* 0x0000001002037224 */ /* 0x000fca00078e0206 */
[----:B------:R-:W-:Y:S01]  /*14620*/  ISETP.GT.AND P6, PT, R3, R4, PT ;  /* 0x000000040300720c */ /* 0x000fe20003fc4270 */
[----:B------:R-:W-:-:S12]  /*14630*/  BRA.DIV UR4, `(.L_x_656) ;  /* 0x0000001e04c87947 */ /* 0x000fd8000b800000 */
[----:B------:R-:W-:-:S04]  /*14640*/  VOTE.ANY R3, PT, !P6 ;  /* 0x0000000000037806 */ /* 0x000fc800070e0100 */
[----:B------:R-:W1:Y:S02]  /*14650*/  POPC R5, R3 ;  /* 0x0000000300057309 */ /* 0x000e640000000000 */
[----:B-1----:R1:W3:Y:S02]  /*14660*/  SHFL.IDX PT, R17, R17, R5, 0x1f ;  /* 0x00001f0511117589 */ /* 0x0022e400000e0000 */
.L_x_751:
[----:B------:R-:W-:Y:S01]  /*14670*/  ISETP.NE.AND P0, PT, R3, RZ, PT ;  /* 0x000000ff0300720c */ /* 0x000fe20003f05270 */
[----:B------:R-:W-:-:S12]  /*14680*/  IMAD.MOV.U32 R14, RZ, RZ, RZ ;  /* 0x000000ffff0e7224 */ /* 0x000fd800078e00ff */
[----:B------:R-:W-:Y:S05]  /*14690*/  @!P0 BRA `(.L_x_657) ;  /* 0x0000000000108947 */ /* 0x000fea0003800000 */
[----:B------:R-:W-:Y:S01]  /*146a0*/  UMOV UR4, 0xffffffff ;  /* 0xffffffff00047882 */ /* 0x000fe20000000000 */
[----:B------:R-:W-:Y:S02]  /*146b0*/  VIADD R12, R5, 0xffffffff ;  /* 0xffffffff050c7836 */ /* 0x000fe40000000000 */
[----:B------:R-:W-:Y:S05]  /*146c0*/  BRA.DIV UR4, `(.L_x_658) ;  /* 0x0000001e04ec7947 */ /* 0x000fea000b800000 */
[----:B------:R4:W0:Y:S02]  /*146d0*/  SHFL.IDX PT, R14, R2, R12, 0x1f ;  /* 0x00001f0c020e7589 */ /* 0x00082400000e0000 */
.L_x_657:
[----:B0-----:R-:W-:Y:S01]  /*146e0*/  IMAD R16, R14, R16, R6 ;  /* 0x000000100e107224 */ /* 0x001fe200078e0206 */
[----:B---3--:R-:W-:Y:S01]  /*146f0*/  IABS R6, R17 ;  /* 0x0000001100067213 */ /* 0x008fe20000000000 */
[----:B----4-:R-:W-:Y:S01]  /*14700*/  IMAD.MOV.U32 R2, RZ, RZ, RZ ;  /* 0x000000ffff027224 */ /* 0x010fe200078e00ff */
[----:B------:R-:W-:Y:S02]  /*14710*/  IADD3 R19, R5, R19, RZ ;  /* 0x0000001305137210 */ /* 0x000fe40007ffe0ff */
[----:B------:R-:W0:Y:S08]  /*14720*/  I2F.RP R7, R6 ;  /* 0x0000000600077306 */ /* 0x000e300000209400 */
[----:B0-----:R-:W0:Y:S02]  /*14730*/  MUFU.RCP R7, R7 ;  /* 0x0000000700077308 */ /* 0x001e240000001000 */
[----:B0-----:R-:W-:-:S06]  /*14740*/  VIADD R8, R7, 0xffffffe ;  /* 0x0ffffffe07087836 */ /* 0x001fcc0000000000 */
[----:B------:R-:W0:Y:S02]  /*14750*/  F2I.FTZ.U32.TRUNC.NTZ R3, R8 ;  /* 0x0000000800037305 */ /* 0x000e24000021f000 */
[----:B0-----:R-:W-:-:S04]  /*14760*/  IMAD.MOV R9, RZ, RZ, -R3 ;  /* 0x000000ffff097224 */ /* 0x001fc800078e0a03 */
[----:B------:R-:W-:-:S04]  /*14770*/  IMAD R9, R9, R6, RZ ;  /* 0x0000000609097224 */ /* 0x000fc800078e02ff */
        /* <DEDUP_REMOVED lines=12> */
[----:B------:R-:W-:Y:S01]  /*14840*/  @P0 VIADD R3, R3, 0x1 ;  /* 0x0000000103030836 */ /* 0x000fe20000000000 */
[----:B------:R-:W-:-:S13]  /*14850*/  ISETP.GE.AND P0, PT, R4, RZ, PT ;  /* 0x000000ff0400720c */ /* 0x000fda0003f06270 */
[----:B------:R-:W-:Y:S01]  /*14860*/  @!P0 IMAD.MOV R3, RZ, RZ, -R3 ;  /* 0x000000ffff038224 */ /* 0x000fe200078e0a03 */
[----:B------:R-:W-:-:S13]  /*14870*/  ISETP.NE.AND P0, PT, R17, RZ, PT ;  /* 0x000000ff1100720c */ /* 0x000fda0003f05270 */
[----:B------:R-:W-:-:S05]  /*14880*/  @!P0 LOP3.LUT R3, RZ, R17, RZ, 0x33, !PT ;  /* 0x00000011ff038212 */ /* 0x000fca00078e33ff */
[--C-:B------:R-:W-:Y:S02]  /*14890*/  IMAD.MOV R4, RZ, RZ, -R3.reuse ;  /* 0x000000ffff047224 */ /* 0x100fe400078e0a03 */
[----:B------:R-:W-:Y:S02]  /*148a0*/  IMAD.MOV.U32 R18, RZ, RZ, R3 ;  /* 0x000000ffff127224 */ /* 0x000fe400078e0003 */
[----:B------:R-:W-:Y:S01]  /*148b0*/  IMAD R17, R17, R4, R2 ;  /* 0x0000000411117224 */ /* 0x000fe200078e0202 */
[----:B------:R-:W-:Y:S06]  /*148c0*/  BRA `(.L_x_659) ;  /* 0x00000000001c7947 */ /* 0x000fec0003800000 */
.L_x_651:
[----:B------:R-:W-:Y:S01]  /*148d0*/  UMOV UR4, URZ ;  /* 0x0000003f00047c82 */ /* 0x000fe20008000000 */
[----:B------:R-:W-:Y:S01]  /*148e0*/  UMOV UR5, URZ ;  /* 0x0000003f00057c82 */ /* 0x000fe20008000000 */
[----:B------:R-:W-:Y:S01]  /*148f0*/  ULDC UR6, c[0x0][0xc14] ;  /* 0x0003050000067ab9 */ /* 0x000fe20000000800 */
[----:B------:R-:W-:Y:S02]  /*14900*/  IMAD.MOV.U32 R16, RZ, RZ, R4 ;  /* 0x000000ffff107224 */ /* 0x000fe400078e0004 */
[----:B------:R-:W-:Y:S02]  /*14910*/  IMAD.U32 R17, RZ, RZ, UR4 ;  /* 0x00000004ff117e24 */ /* 0x000fe4000f8e00ff */
[----:B------:R-:W-:Y:S02]  /*14920*/  IMAD.U32 R18, RZ, RZ, UR5 ;  /* 0x00000005ff127e24 */ /* 0x000fe4000f8e00ff */
[----:B------:R-:W-:-:S07]  /*14930*/  IMAD.U32 R19, RZ, RZ, UR6 ;  /* 0x00000006ff137e24 */ /* 0x000fce000f8e00ff */
.L_x_659:
        /* <DEDUP_REMOVED lines=12> */
.L_x_578:
[----:B0-----:R-:W4:Y:S01]  /*14a00*/  LDL.LU R0, [R1+0x28] ;  /* 0x0000280001007983 */ /* 0x001f220000300800 */
[----:B------:R-:W-:Y:S01]  /*14a10*/  BSSY B0, `(.L_x_661) ;  /* 0x000000b000007945 */ /* 0x000fe20003800000 */
[----:B-1----:R-:W0:Y:S01]  /*14a20*/  S2R R5, SR_CgaCtaId ;  /* 0x0000000000057919 */ /* 0x002e220000008800 */
[----:B----4-:R-:W-:-:S05]  /*14a30*/  VIADD R0, R0, 0x1 ;  /* 0x0000000100007836 */ /* 0x010fca0000000000 */
[----:B---3--:R-:W-:-:S04]  /*14a40*/  LEA.HI R2, R0, R0, RZ, 0x1 ;  /* 0x0000000000027211 */ /* 0x008fc800078f08ff */
[----:B------:R-:W-:-:S04]  /*14a50*/  LOP3.LUT R3, R2, 0xfffffffe, RZ, 0xc0, !PT ;  /* 0xfffffffe02037812 */ /* 0x000fc800078ec0ff */
[----:B------:R-:W-:Y:S02]  /*14a60*/  IADD3 R3, R0, -R3, RZ ;  /* 0x8000000300037210 */ /* 0x000fe40007ffe0ff */
[----:B------:R-:W-:Y:S02]  /*14a70*/  MOV R0, 0x400 ;  /* 0x0000040000007802 */ /* 0x000fe40000000f00 */
[----:B------:R-:W-:Y:S02]  /*14a80*/  SHF.L.U32 R3, R3, 0x1f, RZ ;  /* 0x0000001f03037819 */ /* 0x000fe400000006ff */
[----:B0-----:R-:W-:-:S04]  /*14a90*/  LEA R0, R5, R0, 0x18 ;  /* 0x0000000005007211 */ /* 0x001fc800078ec0ff */
[----:B------:R-:W0:Y:S02]  /*14aa0*/  SYNCS.PHASECHK.TRANS64.TRYWAIT P0, [R0+URZ+0x28c20], R3 ;  /* 0x028c2003000075a7 */ /* 0x000e24000800017f */
[----:B0-----:R-:W-:Y:S05]  /*14ab0*/  @!P0 BRA `(.L_x_662) ;  /* 0x0000001c00148947 */ /* 0x001fea0003800000 */
.L_x_754:
[----:B------:R-:W-:Y:S05]  /*14ac0*/  BSYNC B0 ;  /* 0x0000000000007941 */ /* 0x000fea0003800000 */
.L_x_661:
[----:B------:R-:W-:-:S03]  /*14ad0*/  UMOV UR4, 0xffffffff ;  /* 0xffffffff00047882 */ /* 0x000fc60000000000 */
[----:B------:R-:W-:Y:S05]  /*14ae0*/  BRA.DIV UR4, `(.L_x_663) ;  /* 0x0000001e041c7947 */ /* 0x000fea000b800000 */
[----:B------:R-:W1:Y:S02]  /*14af0*/  S2R R2, SR_TID.X ;  /* 0x0000000000027919 */ /* 0x000e640000002100 */
[----:B-1----:R-:W-:-:S04]  /*14b00*/  SHF.R.U32.HI R2, RZ, 0x5, R2 ;  /* 0x00000005ff027819 */ /* 0x002fc80000011602 */
[----:B------:R-:W-:-:S05]  /*14b10*/  LOP3.LUT R2, R2, 0x3, RZ, 0xc0, !PT ;  /* 0x0000000302027812 */ /* 0x000fca00078ec0ff */
[----:B------:R1:W3:Y:S02]  /*14b20*/  SHFL.IDX PT, R14, R2, RZ, 0x1f ;  /* 0x00001fff020e7589 */ /* 0x0002e400000e0000 */
.L_x_757:
[----:B---3--:R-:W-:-:S13]  /*14b30*/  ISETP.NE.AND P0, PT, R14, RZ, PT ;  /* 0x000000ff0e00720c */ /* 0x008fda0003f05270 */
[----:B------:R-:W-:Y:S05]  /*14b40*/  @P0 BRA `(.L_x_447) ;  /* 0x0000000000940947 */ /* 0x000fea0003800000 */
[----:B------:R-:W-:-:S03]  /*14b50*/  UMOV UR4, 0xffffffff ;  /* 0xffffffff00047882 */ /* 0x000fc60000000000 */
[----:B------:R-:W-:Y:S05]  /*14b60*/  BRA.DIV UR4, `(.L_x_664) ;  /* 0x0000001e04307947 */ /* 0x000fea000b800000 */
[----:B------:R-:W-:-:S13]  /*14b70*/  ELECT P6, URZ, PT ;  /* 0x00000000003f782f */ /* 0x000fda00038c0000 */
.L_x_760:
[----:B------:R-:W-:Y:S05]  /*14b80*/  @!P6 BRA `(.L_x_447) ;  /* 0x000000000084e947 */ /* 0x000fea0003800000 */
[----:B-1----:R-:W3:Y:S02]  /*14b90*/  LDL.LU R2, [R1+0x38] ;  /* 0x0000380001027983 */ /* 0x002ee40000300800 */
[----:B---3--:R-:W-:-:S04]  /*14ba0*/  LOP3.LUT R2, R2, 0x2, RZ, 0xfc, !PT ;  /* 0x0000000202027812 */ /* 0x008fc800078efcff */
[----:B------:R-:W-:-:S13]  /*14bb0*/  ISETP.NE.AND P2, PT, R2, 0x3, PT ;  /* 0x000000030200780c */ /* 0x000fda0003f45270 */
[----:B------:R-:W-:Y:S05]  /*14bc0*/  @!P2 BRA `(.L_x_665) ;  /* 0x000000000004a947 */ /* 0x000fea0003800000 */
[----:B------:R-:W-:Y:S01]  /*14bd0*/  BPT.TRAP 0x1 ;  /* 0x000000040000795c */ /* 0x000fe20000300000 */
.L_x_665:
[----:B0-----:R-:W3:Y:S04]  /*14be0*/  LDL R3, [R1] ;  /* 0x0000000001037983 */ /* 0x001ee80000100800 */
[----:B------:R-:W4:Y:S01]  /*14bf0*/  LDL.LU R7, [R1+0x8] ;  /* 0x0000080001077983 */ /* 0x000f220000300800 */
[----:B------:R-:W-:-:S04]  /*14c00*/  VIADD R2, R0, 0x28c40 ;  /* 0x00028c4000027836 */ /* 0x000fc80000000000 */
[C---:B---3--:R-:W-:Y:S02]  /*14c10*/  IMAD R6, R3.reuse, 0x8, R2 ;  /* 0x0000000803067824 */ /* 0x048fe400078e0202 */
[----:B------:R-:W-:Y:S01]  /*14c20*/  VIADD R3, R3, 0x1 ;  /* 0x0000000103037836 */ /* 0x000fe20000000000 */
[----:B----4-:R-:W-:-:S04]  /*14c30*/  SHF.L.U32 R5, R7, 0x1f, RZ ;  /* 0x0000001f07057819 */ /* 0x010fc800000006ff */
        /* <DEDUP_REMOVED lines=8> */
.L_x_761:
[----:B------:R-:W1:Y:S02]  /*14cc0*/  SYNCS.PHASECHK.TRANS64.TRYWAIT P0, [R7+URZ], R2 ;  /* 0x00000002070075a7 */ /* 0x000e64000800017f */
[----:B-1----:R-:W-:Y:S05]  /*14cd0*/  @!P0 BRA `(.L_x_667) ;  /* 0x0000001c00088947 */ /* 0x002fea0003800000 */
.L_x_762:
[----:B------:R-:W-:Y:S05]  /*14ce0*/  @!P2 BRA `(.L_x_668) ;  /* 0x000000000004a947 */ /* 0x000fea0003800000 */
[----:B------:R-:W-:Y:S01]  /*14cf0*/  BPT.TRAP 0x1 ;  /* 0x000000040000795c */ /* 0x000fe20000300000 */
.L_x_668:
[----:B------:R-:W3:Y:S01]  /*14d00*/  LDL.LU R4, [R1] ;  /* 0x0000000001047983 */ /* 0x000ee20000300800 */
[----:B------:R-:W-:-:S04]  /*14d10*/  VIADD R0, R0, 0x28c60 ;  /* 0x00028c6000007836 */ /* 0x000fc80000000000 */
[----:B---3--:R-:W-:-:S04]  /*14d20*/  IMAD R4, R4, 0x8, R0 ;  /* 0x0000000804047824 */ /* 0x008fc800078e0200 */
[----:B------:R-:W3:Y:S02]  /*14d30*/  SYNCS.PHASECHK.TRANS64.TRYWAIT P0, [R4+URZ], R5 ;  /* 0x00000005040075a7 */ /* 0x000ee4000800017f */
[----:B---3--:R-:W-:Y:S05]  /*14d40*/  @!P0 BRA `(.L_x_669) ;  /* 0x0000001c00008947 */ /* 0x008fea0003800000 */
.L_x_763:
[----:B------:R-:W-:-:S07]  /*14d50*/  LEA R3, R3, R0, 0x3 ;  /* 0x0000000003037211 */ /* 0x000fce00078e18ff */
.L_x_670:
[----:B----4-:R4:W0:Y:S02]  /*14d60*/  SYNCS.PHASECHK.TRANS64.TRYWAIT P0, [R3+URZ], R2 ;  /* 0x00000002030075a7 */ /* 0x010824000800017f */
[----:B0-----:R-:W-:Y:S05]  /*14d70*/  @!P0 NANOSLEEP.SYNCS 0x989680 ;  /* 0x009896800000895d */ /* 0x001fea0003900000 */
[----:B------:R-:W0:Y:S02]  /*14d80*/  @!P0 SYNCS.PHASECHK.TRANS64 P0, [R3+URZ], R2 ;  /* 0x00000002030085a7 */ /* 0x000e24000800007f */
[----:B0-----:R-:W-:Y:S05]  /*14d90*/  @!P0 BRA `(.L_x_670) ;  /* 0xfffffffc00f08947 */ /* 0x001fea000383ffff */
.L_x_447:
[----:B------:R-:W-:Y:S05]  /*14da0*/  BSYNC B8 ;  /* 0x0000000000087941 */ /* 0x000fea0003800000 */
.L_x_444:
[----:B------:R-:W-:Y:S05]  /*14db0*/  EXIT ;  /* 0x000000000000794d */ /* 0x000fea0003800000 */
.L_x_463:
[----:B0-----:R0:W1:Y:S02]  /*14dc0*/  SYNCS.PHASECHK.TRANS64.TRYWAIT P5, [R72+URZ+0x28c90], R59 ;  /* 0x028c903b480075a7 */ /* 0x00106400080a017f */
[----:B-1----:R-:W-:Y:S05]  /*14dd0*/  @!P5 NANOSLEEP.SYNCS 0x989680 ;  /* 0x009896800000d95d */ /* 0x002fea0003900000 */
[----:B------:R-:W1:Y:S02]  /*14de0*/  @!P5 SYNCS.PHASECHK.TRANS64 P5, [R72+URZ+0x28c90], R59 ;  /* 0x028c903b4800d5a7 */ /* 0x000e6400080a007f */
[----:B-1----:R-:W-:Y:S05]  /*14df0*/  @!P5 BRA `(.L_x_463) ;  /* 0xfffffffc00f0d947 */ /* 0x002fea000383ffff */
[----:B------:R-:W-:Y:S05]  /*14e00*/  BRA `(.L_x_671) ;  /* 0xfffffed800087947 */ /* 0x000fea000383ffff */
.L_x_473:
[----:B0-----:R0:W1:Y:S02]  /*14e10*/  SYNCS.PHASECHK.TRANS64.TRYWAIT P5, [R72+URZ+0x28c90], R59 ;  /* 0x028c903b480075a7 */ /* 0x00106400080a017f */
[----:B-1----:R-:W-:Y:S05]  /*14e20*/  @!P5 NANOSLEEP.SYNCS 0x989680 ;  /* 0x009896800000d95d */ /* 0x002fea0003900000 */
[----:B------:R-:W1:Y:S02]  /*14e30*/  @!P5 SYNCS.PHASECHK.TRANS64 P5, [R72+URZ+0x28c90], R59 ;  /* 0x028c903b4800d5a7 */ /* 0x000e6400080a007f */
[----:B-1----:R-:W-:Y:S05]  /*14e40*/  @!P5 BRA `(.L_x_473) ;  /* 0xfffffffc00f0d947 */ /* 0x002fea000383ffff */
[----:B------:R-:W-:Y:S05]  /*14e50*/  BRA `(.L_x_672) ;  /* 0xfffffee000807947 */ /* 0x000fea000383ffff */
.L_x_478:
[----:B0-----:R0:W1:Y:S02]  /*14e60*/  SYNCS.PHASECHK.TRANS64.TRYWAIT P5, [R72+URZ+0x28c90], R59 ;  /* 0x028c903b480075a7 */ /* 0x00106400080a017f */
[----:B-1----:R-:W-:Y:S05]  /*14e70*/  @!P5 NANOSLEEP.SYNCS 0x989680 ;  /* 0x009896800000d95d */ /* 0x002fea0003900000 */
[----:B------:R-:W1:Y:S02]  /*14e80*/  @!P5 SYNCS.PHASECHK.TRANS64 P5, [R72+URZ+0x28c90], R59 ;  /* 0x028c903b4800d5a7 */ /* 0x000e6400080a007f */
[----:B-1----:R-:W-:Y:S05]  /*14e90*/  @!P5 BRA `(.L_x_478) ;  /* 0xfffffffc00f0d947 */ /* 0x002fea000383ffff */
[----:B------:R-:W-:Y:S05]  /*14ea0*/  BRA `(.L_x_673) ;  /* 0xfffffee800b07947 */ /* 0x000fea000383ffff */
.L_x_482:
[----:B----4-:R4:W0:Y:S02]  /*14eb0*/  SYNCS.PHASECHK.TRANS64.TRYWAIT P5, [R72+URZ+0x28cb0], R59 ;  /* 0x028cb03b480075a7 */ /* 0x01082400080a017f */
[----:B0-----:R-:W-:Y:S05]  /*14ec0*/  @!P5 NANOSLEEP.SYNCS 0x989680 ;  /* 0x009896800000d95d */ /* 0x001fea0003900000 */
[----:B------:R-:W0:Y:S02]  /*14ed0*/  @!P5 SYNCS.PHASECHK.TRANS64 P5, [R72+URZ+0x28cb0], R59 ;  /* 0x028cb03b4800d5a7 */ /* 0x000e2400080a007f */
[----:B0-----:R-:W-:Y:S05]  /*14ee0*/  @!P5 BRA `(.L_x_482) ;  /* 0xfffffffc00f0d947 */ /* 0x001fea000383ffff */
[----:B------:R-:W-:Y:S05]  /*14ef0*/  BRA `(.L_x_674) ;  /* 0xfffffeec002c7947 */ /* 0x000fea000383ffff */
.L_x_493:
[----:B0-----:R0:W1:Y:S02]  /*14f00*/  SYNCS.PHASECHK.TRANS64.TRYWAIT P0, [R8+URZ+0x28c50], R3 ;  /* 0x028c5003080075a7 */ /* 0x001064000800017f */
[----:B-1----:R-:W-:Y:S05]  /*14f10*/  @!P0 NANOSLEEP.SYNCS 0x989680 ;  /* 0x009896800000895d */ /* 0x002fea0003900000 */
[----:B------:R-:W1:Y:S02]  /*14f20*/  @!P0 SYNCS.PHASECHK.TRANS64 P0, [R8+URZ+0x28c50], R3 ;  /* 0x028c5003080085a7 */ /* 0x000e64000800007f */
[----:B-1----:R-:W-:Y:S05]  /*14f30*/  @!P0 BRA `(.L_x_493) ;  /* 0xfffffffc00f08947 */ /* 0x002fea000383ffff */
[----:B------:R-:W-:Y:S05]  /*14f40*/  BRA `(.L_x_675) ;  /* 0xfffffef8004c7947 */ /* 0x000fea000383ffff */
.L_x_500:
[----:B-1----:R1:W2:Y:S02]  /*14f50*/  SYNCS.PHASECHK.TRANS64.TRYWAIT P0, [R0+URZ+0x28c50], R3 ;  /* 0x028c5003000075a7 */ /* 0x0022a4000800017f */
[----:B--2---:R-:W-:Y:S05]  /*14f60*/  @!P0 NANOSLEEP.SYNCS 0x989680 ;  /* 0x009896800000895d */ /* 0x004fea0003900000 */
[----:B------:R-:W2:Y:S02]  /*14f70*/  @!P0 SYNCS.PHASECHK.TRANS64 P0, [R0+URZ+0x28c50], R3 ;  /* 0x028c5003000085a7 */ /* 0x000ea4000800007f */
[----:B--2---:R-:W-:Y:S05]  /*14f80*/  @!P0 BRA `(.L_x_500) ;  /* 0xfffffffc00f08947 */ /* 0x004fea000383ffff */
[----:B------:R-:W-:Y:S05]  /*14f90*/  BRA `(.L_x_499) ;  /* 0xffffff0400787947 */ /* 0x000fea000383ffff */
.L_x_515:
[----:B------:R-:W-:Y:S01]  /*14fa0*/  BSSY B1, `(.L_x_676) ;  /* 0x0000008000017945 */ /* 0x000fe20003800000 */
[----:B------:R-:W-:Y:S02]  /*14fb0*/  IMAD.MOV.U32 R13, RZ, RZ, R26 ;  /* 0x000000ffff0d7224 */ /* 0x000fe400078e001a */
[----:B------:R-:W-:Y:S02]  /*14fc0*/  IMAD.MOV.U32 R12, RZ, RZ, RZ ;  /* 0x000000ffff0c7224 */ /* 0x000fe400078e00ff */
[----:B------:R-:W-:Y:S02]  /*14fd0*/  IMAD.MOV.U32 R11, RZ, RZ, 0x1c1f ;  /* 0x00001c1fff0b7424 */ /* 0x000fe400078e00ff */
[----:B------:R-:W-:-:S07]  /*14fe0*/  IMAD.MOV.U32 R15, RZ, RZ, -0x1 ;  /* 0xffffffffff0f7424 */ /* 0x000fce00078e00ff */
[----:B0-----:R-:W-:Y:S05]  /*14ff0*/  WARPSYNC.COLLECTIVE R15, `(.L_x_677) ;  /* 0x000000000f087348 */ /* 0x001fea0003c00000 */
[----:B------:R1:W2:Y:S02]  /*15000*/  SHFL.IDX P6, R14, R13, R12, R11 ;  /* 0x0000000c0d0e7389 */ /* 0x0002a400000c000b */
[----:B012---:R-:W-:Y:S01]  /*15010*/  ENDCOLLECTIVE ;  /* 0x000000000000791b */ /* 0x007fe20003800000 */
.L_x_677:
[----:B------:R-:W-:Y:S05]  /*15020*/  BSYNC B1 ;  /* 0x0000000000017941 */ /* 0x000fea0003800000 */
.L_x_676:
[----:B------:R-:W-:Y:S05]  /*15030*/  BRA `(.L_x_678) ;  /* 0xffffff1800a47947 */ /* 0x000fea000383ffff */
.L_x_516:
[----:B------:R-:W-:Y:S01]  /*15040*/  BSSY B1, `(.L_x_679) ;  /* 0x0000008000017945 */ /* 0x000fe20003800000 */
[----:B------:R-:W-:Y:S01]  /*15050*/  IMAD.MOV.U32 R13, RZ, RZ, R24 ;  /* 0x000000ffff0d7224 */ /* 0x000fe200078e0018 */
[----:B------:R-:W-:Y:S01]  /*15060*/  MOV R11, 0x1c1f ;  /* 0x00001c1f000b7802 */ /* 0x000fe20000000f00 */
[----:B------:R-:W-:Y:S02]  /*15070*/  IMAD.MOV.U32 R12, RZ, RZ, RZ ;  /* 0x000000ffff0c7224 */ /* 0x000fe400078e00ff */
[----:B------:R-:W-:-:S07]  /*15080*/  IMAD.MOV.U32 R15, RZ, RZ, -0x1 ;  /* 0xffffffffff0f7424 */ /* 0x000fce00078e00ff */
[----:B0-----:R-:W-:Y:S05]  /*15090*/  WARPSYNC.COLLECTIVE R15, `(.L_x_680) ;  /* 0x000000000f087348 */ /* 0x001fea0003c00000 */
[----:B------:R1:W2:Y:S02]  /*150a0*/  SHFL.IDX P6, R14, R13, R12, R11 ;  /* 0x0000000c0d0e7389 */ /* 0x0002a400000c000b */
[----:B012---:R-:W-:Y:S01]  /*150b0*/  ENDCOLLECTIVE ;  /* 0x000000000000791b */ /* 0x007fe20003800000 */
.L_x_680:
[----:B------:R-:W-:Y:S05]  /*150c0*/  BSYNC B1 ;  /* 0x0000000000017941 */ /* 0x000fea0003800000 */
.L_x_679:
[----:B------:R-:W-:Y:S05]  /*150d0*/  BRA `(.L_x_681) ;  /* 0xffffff1800887947 */ /* 0x000fea000383ffff */
.L_x_517:
        /* <DEDUP_REMOVED lines=8> */
.L_x_683:
[----:B------:R-:W-:Y:S05]  /*15160*/  BSYNC B1 ;  /* 0x0000000000017941 */ /* 0x000fea0003800000 */
.L_x_682:
[----:B------:R-:W-:Y:S05]  /*15170*/  BRA `(.L_x_684) ;  /* 0xffffff18006c7947 */ /* 0x000fea000383ffff */
.L_x_518:
[----:B------:R-:W-:Y:S01]  /*15180*/  BSSY B1, `(.L_x_685) ;  /* 0x0000008000017945 */ /* 0x000fe20003800000 */
[----:B------:R-:W-:Y:S01]  /*15190*/  IMAD.MOV.U32 R13, RZ, RZ, R27 ;  /* 0x000000ffff0d7224 */ /* 0x000fe200078e001b */
[----:B------:R-:W-:Y:S01]  /*151a0*/  MOV R12, RZ ;  /* 0x000000ff000c7202 */ /* 0x000fe20000000f00 */
[----:B------:R-:W-:Y:S02]  /*151b0*/  IMAD.MOV.U32 R11, RZ, RZ, 0x1c1f ;  /* 0x00001c1fff0b7424 */ /* 0x000fe400078e00ff */
[----:B------:R-:W-:-:S07]  /*151c0*/  IMAD.MOV.U32 R15, RZ, RZ, -0x1 ;  /* 0xffffffffff0f7424 */ /* 0x000fce00078e00ff */
[----:B0-----:R-:W-:Y:S05]  /*151d0*/  WARPSYNC.COLLECTIVE R15, `(.L_x_686) ;  /* 0x000000000f087348 */ /* 0x001fea0003c00000 */
[----:B------:R1:W2:Y:S02]  /*151e0*/  SHFL.IDX P6, R14, R13, R12, R11 ;  /* 0x0000000c0d0e7389 */ /* 0x0002a400000c000b */
[----:B012---:R-:W-:Y:S01]  /*151f0*/  ENDCOLLECTIVE ;  /* 0x000000000000791b */ /* 0x007fe20003800000 */
.L_x_686:
[----:B------:R-:W-:Y:S05]  /*15200*/  BSYNC B1 ;  /* 0x0000000000017941 */ /* 0x000fea0003800000 */
.L_x_685:
[----:B------:R-:W-:Y:S05]  /*15210*/  BRA `(.L_x_687) ;  /* 0xffffff1800507947 */ /* 0x000fea000383ffff */
.L_x_520:
[----:B0-----:R0:W1:Y:S02]  /*15220*/  SYNCS.PHASECHK.TRANS64.TRYWAIT P0, [R2+URZ+0x28c00], R9 ;  /* 0x028c0009020075a7 */ /* 0x001064000800017f */
[----:B-1----:R-:W-:Y:S05]  /*15230*/  @!P0 NANOSLEEP.SYNCS 0x989680 ;  /* 0x009896800000895d */ /* 0x002fea0003900000 */
[----:B------:R-:W1:Y:S02]  /*15240*/  @!P0 SYNCS.PHASECHK.TRANS64 P0, [R2+URZ+0x28c00], R9 ;  /* 0x028c0009020085a7 */ /* 0x000e64000800007f */
[----:B-1----:R-:W-:Y:S05]  /*15250*/  @!P0 BRA `(.L_x_520) ;  /* 0xfffffffc00f08947 */ /* 0x002fea000383ffff */
[----:B------:R-:W-:Y:S05]  /*15260*/  BRA `(.L_x_688) ;  /* 0xffffff1800b07947 */ /* 0x000fea000383ffff */
.L_x_528:
[----:B------:R-:W-:Y:S01]  /*15270*/  BSSY B1, `(.L_x_689) ;  /* 0x0000008000017945 */ /* 0x000fe20003800000 */
[----:B------:R-:W-:Y:S02]  /*15280*/  IMAD.MOV.U32 R13, RZ, RZ, R26 ;  /* 0x000000ffff0d7224 */ /* 0x000fe400078e001a */
[----:B------:R-:W-:Y:S02]  /*15290*/  IMAD.MOV.U32 R12, RZ, RZ, RZ ;  /* 0x000000ffff0c7224 */ /* 0x000fe400078e00ff */
[----:B------:R-:W-:Y:S02]  /*152a0*/  IMAD.MOV.U32 R11, RZ, RZ, 0x1c1f ;  /* 0x00001c1fff0b7424 */ /* 0x000fe400078e00ff */
[----:B------:R-:W-:-:S07]  /*152b0*/  IMAD.MOV.U32 R15, RZ, RZ, -0x1 ;  /* 0xffffffffff0f7424 */ /* 0x000fce00078e00ff */
[----:B0----5:R-:W-:Y:S05]  /*152c0*/  WARPSYNC.COLLECTIVE R15, `(.L_x_690) ;  /* 0x000000000f087348 */ /* 0x021fea0003c00000 */
[----:B------:R1:W2:Y:S02]  /*152d0*/  SHFL.IDX P6, R14, R13, R12, R11 ;  /* 0x0000000c0d0e7389 */ /* 0x0002a400000c000b */
[----:B012--5:R-:W-:Y:S01]  /*152e0*/  ENDCOLLECTIVE ;  /* 0x000000000000791b */ /* 0x027fe20003800000 */
.L_x_690:
[----:B------:R-:W-:Y:S05]  /*152f0*/  BSYNC B1 ;  /* 0x0000000000017941 */ /* 0x000fea0003800000 */
.L_x_689:
[----:B------:R-:W-:Y:S05]  /*15300*/  BRA `(.L_x_691) ;  /* 0xffffff24007c7947 */ /* 0x000fea000383ffff */
.L_x_529:
[----:B------:R-:W-:Y:S01]  /*15310*/  BSSY B1, `(.L_x_692) ;  /* 0x0000008000017945 */ /* 0x000fe20003800000 */
[----:B------:R-:W-:Y:S01]  /*15320*/  MOV R13, R24 ;  /* 0x00000018000d7202 */ /* 0x000fe20000000f00 */
[----:B------:R-:W-:Y:S02]  /*15330*/  IMAD.MOV.U32 R12, RZ, RZ, RZ ;  /* 0x000000ffff0c7224 */ /* 0x000fe400078e00ff */
[----:B------:R-:W-:Y:S02]  /*15340*/  IMAD.MOV.U32 R11, RZ, RZ, 0x1c1f ;  /* 0x00001c1fff0b7424 */ /* 0x000fe400078e00ff */
[----:B------:R-:W-:-:S07]  /*15350*/  IMAD.MOV.U32 R15, RZ, RZ, -0x1 ;  /* 0xffffffffff0f7424 */ /* 0x000fce00078e00ff */
[----:B0----5:R-:W-:Y:S05]  /*15360*/  WARPSYNC.COLLECTIVE R15, `(.L_x_693) ;  /* 0x000000000f087348 */ /* 0x021fea0003c00000 */
[----:B------:R1:W2:Y:S02]  /*15370*/  SHFL.IDX P6, R14, R13, R12, R11 ;  /* 0x0000000c0d0e7389 */ /* 0x0002a400000c000b */
[----:B012--5:R-:W-:Y:S01]  /*15380*/  ENDCOLLECTIVE ;  /* 0x000000000000791b */ /* 0x027fe20003800000 */
.L_x_693:
[----:B------:R-:W-:Y:S05]  /*15390*/  BSYNC B1 ;  /* 0x0000000000017941 */ /* 0x000fea0003800000 */
.L_x_692:
[----:B------:R-:W-:Y:S05]  /*153a0*/  BRA `(.L_x_694) ;  /* 0xffffff2400607947 */ /* 0x000fea000383ffff */
.L_x_530:
[----:B------:R-:W-:Y:S01]  /*153b0*/  BSSY B1, `(.L_x_695) ;  /* 0x0000008000017945 */ /* 0x000fe20003800000 */
[----:B------:R-:W-:Y:S01]  /*153c0*/  IMAD.MOV.U32 R13, RZ, RZ, R28 ;  /* 0x000000ffff0d7224 */ /* 0x000fe200078e001c */
[----:B------:R-:W-:Y:S01]  /*153d0*/  MOV R15, 0xffffffff ;  /* 0xffffffff000f7802 */ /* 0x000fe20000000f00 */
[----:B------:R-:W-:Y:S02]  /*153e0*/  IMAD.MOV.U32 R12, RZ, RZ, RZ ;  /* 0x000000ffff0c7224 */ /* 0x000fe400078e00ff */
[----:B------:R-:W-:-:S07]  /*153f0*/  IMAD.MOV.U32 R11, RZ, RZ, 0x1c1f ;  /* 0x00001c1fff0b7424 */ /* 0x000fce00078e00ff */
[----:B0----5:R-:W-:Y:S05]  /*15400*/  WARPSYNC.COLLECTIVE R15, `(.L_x_696) ;  /* 0x000000000f087348 */ /* 0x021fea0003c00000 */
[----:B------:R1:W2:Y:S02]  /*15410*/  SHFL.IDX P6, R14, R13, R12, R11 ;  /* 0x0000000c0d0e7389 */ /* 0x0002a400000c000b */
[----:B012--5:R-:W-:Y:S01]  /*15420*/  ENDCOLLECTIVE ;  /* 0x000000000000791b */ /* 0x027fe20003800000 */
.L_x_696:
[----:B------:R-:W-:Y:S05]  /*15430*/  BSYNC B1 ;  /* 0x0000000000017941 */ /* 0x000fea0003800000 */
.L_x_695:
[----:B------:R-:W-:Y:S05]  /*15440*/  BRA `(.L_x_697) ;  /* 0xffffff2400447947 */ /* 0x000fea000383ffff */
.L_x_531:
        /* <DEDUP_REMOVED lines=8> */
.L_x_699:
[----:B------:R-:W-:Y:S05]  /*154d0*/  BSYNC B1 ;  /* 0x0000000000017941 */ /* 0x000fea0003800000 */
.L_x_698:
[----:B------:R-:W-:Y:S05]  /*154e0*/  BRA `(.L_x_700) ;  /* 0xffffff2400287947 */ /* 0x000fea000383ffff */
.L_x_533:
[----:B0-----:R0:W1:Y:S02]  /*154f0*/  SYNCS.PHASECHK.TRANS64.TRYWAIT P1, [R2+URZ+0x28c00], R3 ;  /* 0x028c0003020075a7 */ /* 0x001064000802017f */
[----:B-1----:R-:W-:Y:S05]  /*15500*/  @!P1 NANOSLEEP.SYNCS 0x989680 ;  /* 0x009896800000995d */ /* 0x002fea0003900000 */
[----:B------:R-:W1:Y:S02]  /*15510*/  @!P1 SYNCS.PHASECHK.TRANS64 P1, [R2+URZ+0x28c00], R3 ;  /* 0x028c0003020095a7 */ /* 0x000e64000802007f */
[----:B-1----:R-:W-:Y:S05]  /*15520*/  @!P1 BRA `(.L_x_533) ;  /* 0xfffffffc00f09947 */ /* 0x002fea000383ffff */
[----:B------:R-:W-:Y:S05]  /*15530*/  BRA `(.L_x_701) ;  /* 0xffffff2400887947 */ /* 0x000fea000383ffff */
.L_x_539:
[----:B0-----:R0:W1:Y:S02]  /*15540*/  SYNCS.PHASECHK.TRANS64.TRYWAIT P1, [R15+URZ+0x28c30], R58 ;  /* 0x028c303a0f0075a7 */ /* 0x001064000802017f */
[----:B-1----:R-:W-:Y:S05]  /*15550*/  @!P1 NANOSLEEP.SYNCS 0x989680 ;  /* 0x009896800000995d */ /* 0x002fea0003900000 */
[----:B------:R-:W1:Y:S02]  /*15560*/  @!P1 SYNCS.PHASECHK.TRANS64 P1, [R15+URZ+0x28c30], R58 ;  /* 0x028c303a0f0095a7 */ /* 0x000e64000802007f */
[----:B-1----:R-:W-:Y:S05]  /*15570*/  @!P1 BRA `(.L_x_539) ;  /* 0xfffffffc00f09947 */ /* 0x002fea000383ffff */
[----:B------:R-:W-:Y:S05]  /*15580*/  BRA `(.L_x_538) ;  /* 0xffffff3000987947 */ /* 0x000fea000383ffff */
.L_x_544:
[----:B--2---:R2:W4:Y:S02]  /*15590*/  SYNCS.PHASECHK.TRANS64.TRYWAIT P2, [R15+URZ+0x28c50], R58 ;  /* 0x028c503a0f0075a7 */ /* 0x004524000804017f */
[----:B----4-:R-:W-:Y:S05]  /*155a0*/  @!P2 NANOSLEEP.SYNCS 0x989680 ;  /* 0x009896800000a95d */ /* 0x010fea0003900000 */
[----:B------:R-:W4:Y:S02]  /*155b0*/  @!P2 SYNCS.PHASECHK.TRANS64 P2, [R15+URZ+0x28c50], R58 ;  /* 0x028c503a0f00a5a7 */ /* 0x000f24000804007f */
[----:B----4-:R-:W-:Y:S05]  /*155c0*/  @!P2 BRA `(.L_x_544) ;  /* 0xfffffffc00f0a947 */ /* 0x010fea000383ffff */
[----:B------:R-:W-:Y:S05]  /*155d0*/  BRA `(.L_x_543) ;  /* 0xffffff4400d87947 */ /* 0x000fea000383ffff */
.L_x_551:
[----:B-1----:R1:W2:Y:S02]  /*155e0*/  SYNCS.PHASECHK.TRANS64.TRYWAIT P3, [R15+URZ+0x28c30], R213 ;  /* 0x028c30d50f0075a7 */ /* 0x0022a4000806017f */
[----:B--2---:R-:W-:Y:S05]  /*155f0*/  @!P3 NANOSLEEP.SYNCS 0x989680 ;  /* 0x009896800000b95d */ /* 0x004fea0003900000 */
[----:B------:R-:W2:Y:S02]  /*15600*/  @!P3 SYNCS.PHASECHK.TRANS64 P3, [R15+URZ+0x28c30], R213 ;  /* 0x028c30d50f00b5a7 */ /* 0x000ea4000806007f */
[----:B--2---:R-:W-:Y:S05]  /*15610*/  @!P3 BRA `(.L_x_551) ;  /* 0xfffffffc00f0b947 */ /* 0x004fea000383ffff */
[----:B------:R-:W-:Y:S05]  /*15620*/  BRA `(.L_x_550) ;  /* 0xffffff4800e07947 */ /* 0x000fea000383ffff */
.L_x_556:
[----:B--2---:R2:W3:Y:S02]  /*15630*/  SYNCS.PHASECHK.TRANS64.TRYWAIT P3, [R15+URZ+0x28c50], R213 ;  /* 0x028c50d50f0075a7 */ /* 0x0044e4000806017f */
[----:B---3--:R-:W-:Y:S05]  /*15640*/  @!P3 NANOSLEEP.SYNCS 0x989680 ;  /* 0x009896800000b95d */ /* 0x008fea0003900000 */
[----:B------:R-:W3:Y:S02]  /*15650*/  @!P3 SYNCS.PHASECHK.TRANS64 P3, [R15+URZ+0x28c50], R213 ;  /* 0x028c50d50f00b5a7 */ /* 0x000ee4000806007f */
[----:B---3--:R-:W-:Y:S05]  /*15660*/  @!P3 BRA `(.L_x_556) ;  /* 0xfffffffc00f0b947 */ /* 0x008fea000383ffff */
[----:B------:R-:W-:Y:S05]  /*15670*/  BRA `(.L_x_555) ;  /* 0xffffff64003c7947 */ /* 0x000fea000383ffff */
.L_x_582:
[----:B------:R-:W0:Y:S01]  /*15680*/  S2R R8, SR_TID.X ;  /* 0x0000000000087919 */ /* 0x000e220000002100 */
[----:B------:R-:W-:Y:S01]  /*15690*/  BSSY B1, `(.L_x_702) ;  /* 0x000000a000017945 */ /* 0x000fe20003800000 */
[----:B------:R-:W-:Y:S01]  /*156a0*/  IMAD.MOV.U32 R12, RZ, RZ, RZ ;  /* 0x000000ffff0c7224 */ /* 0x000fe200078e00ff */
[----:B------:R-:W-:Y:S01]  /*156b0*/  MOV R11, 0x1f ;  /* 0x0000001f000b7802 */ /* 0x000fe20000000f00 */
[----:B------:R-:W-:Y:S01]  /*156c0*/  IMAD.MOV.U32 R15, RZ, RZ, -0x1 ;  /* 0xffffffffff0f7424 */ /* 0x000fe200078e00ff */
[----:B0-----:R-:W-:-:S04]  /*156d0*/  SHF.R.U32.HI R8, RZ, 0x5, R8 ;  /* 0x00000005ff087819 */ /* 0x001fc80000011608 */
[----:B------:R-:W-:-:S05]  /*156e0*/  LOP3.LUT R8, R8, 0x3, RZ, 0xc0, !PT ;  /* 0x0000000308087812 */ /* 0x000fca00078ec0ff */
[----:B------:R-:W-:-:S07]  /*156f0*/  IMAD.MOV.U32 R13, RZ, RZ, R8 ;  /* 0x000000ffff0d7224 */ /* 0x000fce00078e0008 */
[----:B-----5:R-:W-:Y:S05]  /*15700*/  WARPSYNC.COLLECTIVE R15, `(.L_x_703) ;  /* 0x000000000f087348 */ /* 0x020fea0003c00000 */
[----:B------:R0:W1:Y:S02]  /*15710*/  SHFL.IDX P6, R14, R13, R12, R11 ;  /* 0x0000000c0d0e7389 */ /* 0x00006400000c000b */
[----:B01---5:R-:W-:Y:S01]  /*15720*/  ENDCOLLECTIVE ;  /* 0x000000000000791b */ /* 0x023fe20003800000 */
.L_x_703:
[----:B------:R-:W-:Y:S05]  /*15730*/  BSYNC B1 ;  /* 0x0000000000017941 */ /* 0x000fea0003800000 */
.L_x_702:
[----:B------:R-:W-:Y:S05]  /*15740*/  BRA `(.L_x_704) ;  /* 0xffffffa800707947 */ /* 0x000fea000383ffff */
.L_x_583:
[----:B------:R-:W-:Y:S01]  /*15750*/  BSSY B1, `(.L_x_705) ;  /* 0x0000006000017945 */ /* 0x000fe20003800000 */
[----:B------:R-:W-:-:S07]  /*15760*/  IMAD.MOV.U32 R15, RZ, RZ, -0x1 ;  /* 0xffffffffff0f7424 */ /* 0x000fce00078e00ff */
[----:B-----5:R-:W-:Y:S05]  /*15770*/  WARPSYNC.COLLECTIVE R15, `(.L_x_706) ;  /* 0x000000000f0c7348 */ /* 0x020fea0003c00000 */
[----:B------:R-:W-:Y:S02]  /*15780*/  ELECT P6, UR62, PT ;  /* 0x00000000003e782f */ /* 0x000fe400038c0000 */
[----:B------:R-:W-:Y:S01]  /*15790*/  MOV R14, UR62 ;  /* 0x0000003e000e7c02 */ /* 0x000fe20008000f00 */
[----:B-----5:R-:W-:Y:S10]  /*157a0*/  ENDCOLLECTIVE ;  /* 0x000000000000791b */ /* 0x020ff40003800000 */
.L_x_706:
[----:B------:R-:W-:Y:S05]  /*157b0*/  BSYNC B1 ;  /* 0x0000000000017941 */ /* 0x000fea0003800000 */
.L_x_705:
[----:B------:R-:W-:Y:S05]  /*157c0*/  BRA `(.L_x_707) ;  /* 0xffffffa8005c7947 */ /* 0x000fea000383ffff */
.L_x_585:
[----:B0-----:R0:W1:Y:S02]  /*157d0*/  SYNCS.PHASECHK.TRANS64.TRYWAIT P0, [R5+URZ+0x28c20], R6 ;  /* 0x028c2006050075a7 */ /* 0x001064000800017f */
[----:B-1----:R-:W-:Y:S05]  /*157e0*/  @!P0 NANOSLEEP.SYNCS 0x989680 ;  /* 0x009896800000895d */ /* 0x002fea0003900000 */
[----:B------:R-:W1:Y:S02]  /*157f0*/  @!P0 SYNCS.PHASECHK.TRANS64 P0, [R5+URZ+0x28c20], R6 ;  /* 0x028c2006050085a7 */ /* 0x000e64000800007f */
[----:B-1----:R-:W-:Y:S05]  /*15800*/  @!P0 BRA `(.L_x_585) ;  /* 0xfffffffc00f08947 */ /* 0x002fea000383ffff */
[----:B------:R-:W-:Y:S05]  /*15810*/  BRA `(.L_x_708) ;  /* 0xffffffa800787947 */ /* 0x000fea000383ffff */
.L_x_588:
[----:B0-----:R0:W1:Y:S02]  /*15820*/  SYNCS.PHASECHK.TRANS64.TRYWAIT P0, [R6+URZ+0x28ca0], R9 ;  /* 0x028ca009060075a7 */ /* 0x001064000800017f */
[----:B-1----:R-:W-:Y:S05]  /*15830*/  @!P0 NANOSLEEP.SYNCS 0x989680 ;  /* 0x009896800000895d */ /* 0x002fea0003900000 */
[----:B------:R-:W1:Y:S02]  /*15840*/  @!P0 SYNCS.PHASECHK.TRANS64 P0, [R6+URZ+0x28ca0], R9 ;  /* 0x028ca009060085a7 */ /* 0x000e64000800007f */
[----:B-1----:R-:W-:Y:S05]  /*15850*/  @!P0 BRA `(.L_x_588) ;  /* 0xfffffffc00f08947 */ /* 0x002fea000383ffff */
[----:B------:R-:W-:Y:S05]  /*15860*/  BRA `(.L_x_709) ;  /* 0xffffffa800887947 */ /* 0x000fea000383ffff */
.L_x_590:
[----:B-1----:R1:W2:Y:S02]  /*15870*/  SYNCS.PHASECHK.TRANS64.TRYWAIT P0, [R6+URZ+0x28cc0], R9 ;  /* 0x028cc009060075a7 */ /* 0x0022a4000800017f */
[----:B--2---:R-:W-:Y:S05]  /*15880*/  @!P0 NANOSLEEP.SYNCS 0x989680 ;  /* 0x009896800000895d */ /* 0x004fea0003900000 */
[----:B------:R-:W2:Y:S02]  /*15890*/  @!P0 SYNCS.PHASECHK.TRANS64 P0, [R6+URZ+0x28cc0], R9 ;  /* 0x028cc009060085a7 */ /* 0x000ea4000800007f */
[----:B--2---:R-:W-:Y:S05]  /*158a0*/  @!P0 BRA `(.L_x_590) ;  /* 0xfffffffc00f08947 */ /* 0x004fea000383ffff */
[----:B------:R-:W-:Y:S05]  /*158b0*/  BRA `(.L_x_710) ;  /* 0xffffffa800ec7947 */ /* 0x000fea000383ffff */
.L_x_594:
[----:B0-----:R0:W1:Y:S02]  /*158c0*/  SYNCS.PHASECHK.TRANS64.TRYWAIT P0, [R7+URZ+0x28ca0], R8 ;  /* 0x028ca008070075a7 */ /* 0x001064000800017f */
[----:B-1----:R-:W-:Y:S05]  /*158d0*/  @!P0 NANOSLEEP.SYNCS 0x989680 ;  /* 0x009896800000895d */ /* 0x002fea0003900000 */
[----:B------:R-:W1:Y:S02]  /*158e0*/  @!P0 SYNCS.PHASECHK.TRANS64 P0, [R7+URZ+0x28ca0], R8 ;  /* 0x028ca008070085a7 */ /* 0x000e64000800007f */
[----:B-1----:R-:W-:Y:S05]  /*158f0*/  @!P0 BRA `(.L_x_594) ;  /* 0xfffffffc00f08947 */ /* 0x002fea000383ffff */
[----:B------:R-:W-:Y:S05]  /*15900*/  BRA `(.L_x_711) ;  /* 0xffffffb0002c7947 */ /* 0x000fea000383ffff */
.L_x_596:
[----:B-1----:R1:W2:Y:S02]  /*15910*/  SYNCS.PHASECHK.TRANS64.TRYWAIT P1, [R7+URZ+0x28cc0], R8 ;  /* 0x028cc008070075a7 */ /* 0x0022a4000802017f */
[----:B--2---:R-:W-:Y:S05]  /*15920*/  @!P1 NANOSLEEP.SYNCS 0x989680 ;  /* 0x009896800000995d */ /* 0x004fea0003900000 */
[----:B------:R-:W2:Y:S02]  /*15930*/  @!P1 SYNCS.PHASECHK.TRANS64 P1, [R7+URZ+0x28cc0], R8 ;  /* 0x028cc008070095a7 */ /* 0x000ea4000802007f */
[----:B--2---:R-:W-:Y:S05]  /*15940*/  @!P1 BRA `(.L_x_596) ;  /* 0xfffffffc00f09947 */ /* 0x004fea000383ffff */
[----:B------:R-:W-:Y:S05]  /*15950*/  BRA `(.L_x_712) ;  /* 0xffffffb000887947 */ /* 0x000fea000383ffff */
.L_x_606:
[----:B------:R-:W0:Y:S01]  /*15960*/  S2R R3, SR_TID.X ;  /* 0x0000000000037919 */ /* 0x000e220000002100 */
[----:B------:R-:W-:Y:S01]  /*15970*/  BSSY B0, `(.L_x_713) ;  /* 0x000000a000007945 */ /* 0x000fe20003800000 */
[----:B------:R-:W-:Y:S02]  /*15980*/  IMAD.MOV.U32 R12, RZ, RZ, RZ ;  /* 0x000000ffff0c7224 */ /* 0x000fe400078e00ff */
[----:B------:R-:W-:Y:S02]  /*15990*/  IMAD.MOV.U32 R11, RZ, RZ, 0x1f ;  /* 0x0000001fff0b7424 */ /* 0x000fe400078e00ff */
[----:B------:R-:W-:Y:S01]  /*159a0*/  IMAD.MOV.U32 R15, RZ, RZ, -0x1 ;  /* 0xffffffffff0f7424 */ /* 0x000fe200078e00ff */
[----:B0-----:R-:W-:-:S04]  /*159b0*/  SHF.R.U32.HI R3, RZ, 0x5, R3 ;  /* 0x00000005ff037819 */ /* 0x001fc80000011603 */
[----:B------:R-:W-:-:S05]  /*159c0*/  LOP3.LUT R3, R3, 0x3, RZ, 0xc0, !PT ;  /* 0x0000000303037812 */ /* 0x000fca00078ec0ff */
[----:B------:R-:W-:-:S07]  /*159d0*/  IMAD.MOV.U32 R13, RZ, RZ, R3 ;  /* 0x000000ffff0d7224 */ /* 0x000fce00078e0003 */
[----:B-1----:R-:W-:Y:S05]  /*159e0*/  WARPSYNC.COLLECTIVE R15, `(.L_x_714) ;  /* 0x000000000f087348 */ /* 0x002fea0003c00000 */
[----:B------:R0:W2:Y:S02]  /*159f0*/  SHFL.IDX P6, R14, R13, R12, R11 ;  /* 0x0000000c0d0e7389 */ /* 0x0000a400000c000b */
[----:B012---:R-:W-:Y:S01]  /*15a00*/  ENDCOLLECTIVE ;  /* 0x000000000000791b */ /* 0x007fe20003800000 */
.L_x_714:
[----:B------:R-:W-:Y:S05]  /*15a10*/  BSYNC B0 ;  /* 0x0000000000007941 */ /* 0x000fea0003800000 */
.L_x_713:
[----:B------:R-:W-:Y:S05]  /*15a20*/  BRA `(.L_x_715) ;  /* 0xffffffbc00847947 */ /* 0x000fea000383ffff */
.L_x_607:
[----:B------:R-:W-:Y:S01]  /*15a30*/  BSSY B0, `(.L_x_716) ;  /* 0x0000006000007945 */ /* 0x000fe20003800000 */
[----:B------:R-:W-:-:S07]  /*15a40*/  MOV R15, 0xffffffff ;  /* 0xffffffff000f7802 */ /* 0x000fce0000000f00 */
[----:B------:R-:W-:Y:S05]  /*15a50*/  WARPSYNC.COLLECTIVE R15, `(.L_x_717) ;  /* 0x000000000f0c7348 */ /* 0x000fea0003c00000 */
[----:B------:R-:W-:Y:S02]  /*15a60*/  ELECT P6, UR62, PT ;  /* 0x00000000003e782f */ /* 0x000fe400038c0000 */
[----:B------:R-:W-:Y:S01]  /*15a70*/  MOV R14, UR62 ;  /* 0x0000003e000e7c02 */ /* 0x000fe20008000f00 */
[----:B------:R-:W-:Y:S10]  /*15a80*/  ENDCOLLECTIVE ;  /* 0x000000000000791b */ /* 0x000ff40003800000 */
.L_x_717:
[----:B------:R-:W-:Y:S05]  /*15a90*/  BSYNC B0 ;  /* 0x0000000000007941 */ /* 0x000fea0003800000 */
.L_x_716:
[----:B------:R-:W-:Y:S05]  /*15aa0*/  BRA `(.L_x_718) ;  /* 0xffffffbc007c7947 */ /* 0x000fea000383ffff */
.L_x_610:
[----:B0-----:R0:W1:Y:S02]  /*15ab0*/  SYNCS.PHASECHK.TRANS64.TRYWAIT P0, [R5+URZ+0x28c40], R7 ;  /* 0x028c4007050075a7 */ /* 0x001064000800017f */
[----:B-1----:R-:W-:Y:S05]  /*15ac0*/  @!P0 NANOSLEEP.SYNCS 0x989680 ;  /* 0x009896800000895d */ /* 0x002fea0003900000 */
[----:B------:R-:W1:Y:S02]  /*15ad0*/  @!P0 SYNCS.PHASECHK.TRANS64 P0, [R5+URZ+0x28c40], R7 ;  /* 0x028c4007050085a7 */ /* 0x000e64000800007f */
[----:B-1----:R-:W-:Y:S05]  /*15ae0*/  @!P0 BRA `(.L_x_610) ;  /* 0xfffffffc00f08947 */ /* 0x002fea000383ffff */
[----:B------:R-:W-:Y:S05]  /*15af0*/  BRA `(.L_x_719) ;  /* 0xffffffbc00ec7947 */ /* 0x000fea000383ffff */
.L_x_613:
        /* <DEDUP_REMOVED lines=8> */
.L_x_616:
[----:B0-----:R0:W1:Y:S02]  /*15b80*/  SYNCS.PHASECHK.TRANS64.TRYWAIT P0, [R2+URZ+0x28c60], R5 ;  /* 0x028c6005020075a7 */ /* 0x001064000800017f */
[----:B-1----:R-:W-:Y:S05]  /*15b90*/  @!P0 NANOSLEEP.SYNCS 0x989680 ;  /* 0x009896800000895d */ /* 0x002fea0003900000 */
[----:B------:R-:W1:Y:S02]  /*15ba0*/  @!P0 SYNCS.PHASECHK.TRANS64 P0, [R2+URZ+0x28c60], R5 ;  /* 0x028c6005020085a7 */ /* 0x000e64000800007f */
[----:B-1----:R-:W-:Y:S05]  /*15bb0*/  @!P0 BRA `(.L_x_616) ;  /* 0xfffffffc00f08947 */ /* 0x002fea000383ffff */
[----:B------:R-:W-:Y:S05]  /*15bc0*/  BRA `(.L_x_721) ;  /* 0xffffffc000e87947 */ /* 0x000fea000383ffff */
.L_x_625:
[----:B--2---:R2:W3:Y:S02]  /*15bd0*/  SYNCS.PHASECHK.TRANS64.TRYWAIT P0, [R2+URZ+0x28c40], R7 ;  /* 0x028c4007020075a7 */ /* 0x0044e4000800017f */
[----:B---3--:R-:W-:Y:S05]  /*15be0*/  @!P0 NANOSLEEP.SYNCS 0x989680 ;  /* 0x009896800000895d */ /* 0x008fea0003900000 */
[----:B------:R-:W3:Y:S02]  /*15bf0*/  @!P0 SYNCS.PHASECHK.TRANS64 P0, [R2+URZ+0x28c40], R7 ;  /* 0x028c4007020085a7 */ /* 0x000ee4000800007f */
[----:B---3--:R-:W-:Y:S05]  /*15c00*/  @!P0 BRA `(.L_x_625) ;  /* 0xfffffffc00f08947 */ /* 0x008fea000383ffff */
[----:B------:R-:W-:Y:S05]  /*15c10*/  BRA `(.L_x_722) ;  /* 0xffffffc800c07947 */ /* 0x000fea000383ffff */
.L_x_627:
[----:B0-----:R0:W3:Y:S02]  /*15c20*/  SYNCS.PHASECHK.TRANS64.TRYWAIT P0, [R2+URZ+0x28c60], R7 ;  /* 0x028c6007020075a7 */ /* 0x0010e4000800017f */
[----:B---3--:R-:W-:Y:S05]  /*15c30*/  @!P0 NANOSLEEP.SYNCS 0x989680 ;  /* 0x009896800000895d */ /* 0x008fea0003900000 */
[----:B------:R-:W3:Y:S02]  /*15c40*/  @!P0 SYNCS.PHASECHK.TRANS64 P0, [R2+URZ+0x28c60], R7 ;  /* 0x028c6007020085a7 */ /* 0x000ee4000800007f */
[----:B---3--:R-:W-:Y:S05]  /*15c50*/  @!P0 BRA `(.L_x_627) ;  /* 0xfffffffc00f08947 */ /* 0x008fea000383ffff */
[----:B------:R-:W-:Y:S05]  /*15c60*/  BRA `(.L_x_723) ;  /* 0xffffffcc00307947 */ /* 0x000fea000383ffff */
.L_x_632:
[----:B---3--:R3:W4:Y:S02]  /*15c70*/  SYNCS.PHASECHK.TRANS64.TRYWAIT P0, [R2+URZ+0x28c40], R3 ;  /* 0x028c4003020075a7 */ /* 0x008724000800017f */
[----:B----4-:R-:W-:Y:S05]  /*15c80*/  @!P0 NANOSLEEP.SYNCS 0x989680 ;  /* 0x009896800000895d */ /* 0x010fea0003900000 */
[----:B------:R-:W4:Y:S02]  /*15c90*/  @!P0 SYNCS.PHASECHK.TRANS64 P0, [R2+URZ+0x28c40], R3 ;  /* 0x028c4003020085a7 */ /* 0x000f24000800007f */
[----:B----4-:R-:W-:Y:S05]  /*15ca0*/  @!P0 BRA `(.L_x_632) ;  /* 0xfffffffc00f08947 */ /* 0x010fea000383ffff */
[----:B------:R-:W-:Y:S05]  /*15cb0*/  BRA `(.L_x_724) ;  /* 0xffffffd000cc7947 */ /* 0x000fea000383ffff */
.L_x_634:
[----:B0-----:R0:W2:Y:S02]  /*15cc0*/  SYNCS.PHASECHK.TRANS64.TRYWAIT P1, [R2+URZ+0x28c60], R3 ;  /* 0x028c6003020075a7 */ /* 0x0010a4000802017f */
[----:B--2---:R-:W-:Y:S05]  /*15cd0*/  @!P1 NANOSLEEP.SYNCS 0x989680 ;  /* 0x009896800000995d */ /* 0x004fea0003900000 */
[----:B------:R-:W2:Y:S02]  /*15ce0*/  @!P1 SYNCS.PHASECHK.TRANS64 P1, [R2+URZ+0x28c60], R3 ;  /* 0x028c6003020095a7 */ /* 0x000ea4000802007f */
[----:B--2---:R-:W-:Y:S05]  /*15cf0*/  @!P1 BRA `(.L_x_634) ;  /* 0xfffffffc00f09947 */ /* 0x004fea000383ffff */
[----:B------:R-:W-:Y:S05]  /*15d00*/  BRA `(.L_x_725) ;  /* 0xffffffd400387947 */ /* 0x000fea000383ffff */
.L_x_639:
[----:B----4-:R4:W0:Y:S02]  /*15d10*/  SYNCS.PHASECHK.TRANS64.TRYWAIT P0, [R2+URZ+0x28c40], R3 ;  /* 0x028c4003020075a7 */ /* 0x010824000800017f */
[----:B0-----:R-:W-:Y:S05]  /*15d20*/  @!P0 NANOSLEEP.SYNCS 0x989680 ;  /* 0x009896800000895d */ /* 0x001fea0003900000 */
[----:B------:R-:W0:Y:S02]  /*15d30*/  @!P0 SYNCS.PHASECHK.TRANS64 P0, [R2+URZ+0x28c40], R3 ;  /* 0x028c4003020085a7 */ /* 0x000e24000800007f */
[----:B0-----:R-:W-:Y:S05]  /*15d40*/  @!P0 BRA `(.L_x_639) ;  /* 0xfffffffc00f08947 */ /* 0x001fea000383ffff */
[----:B------:R-:W-:Y:S05]  /*15d50*/  BRA `(.L_x_726) ;  /* 0xffffffd800b47947 */ /* 0x000fea000383ffff */
.L_x_641:
[----:B0-----:R0:W2:Y:S02]  /*15d60*/  SYNCS.PHASECHK.TRANS64.TRYWAIT P1, [R2+URZ+0x28c60], R3 ;  /* 0x028c6003020075a7 */ /* 0x0010a4000802017f */
[----:B--2---:R-:W-:Y:S05]  /*15d70*/  @!P1 NANOSLEEP.SYNCS 0x989680 ;  /* 0x009896800000995d */ /* 0x004fea0003900000 */
[----:B------:R-:W2:Y:S02]  /*15d80*/  @!P1 SYNCS.PHASECHK.TRANS64 P1, [R2+URZ+0x28c60], R3 ;  /* 0x028c6003020095a7 */ /* 0x000ea4000802007f */
[----:B--2---:R-:W-:Y:S05]  /*15d90*/  @!P1 BRA `(.L_x_641) ;  /* 0xfffffffc00f09947 */ /* 0x004fea000383ffff */
[----:B------:R-:W-:Y:S05]  /*15da0*/  BRA `(.L_x_727) ;  /* 0xffffffdc00247947 */ /* 0x000fea000383ffff */
.L_x_646:
[----:B------:R-:W-:Y:S01]  /*15db0*/  BSSY B0, `(.L_x_728) ;  /* 0x0000008000007945 */ /* 0x000fe20003800000 */
[----:B0-----:R-:W-:Y:S02]  /*15dc0*/  IMAD.MOV.U32 R13, RZ, RZ, R16 ;  /* 0x000000ffff0d7224 */ /* 0x001fe400078e0010 */
[----:B------:R-:W-:Y:S02]  /*15dd0*/  IMAD.MOV.U32 R12, RZ, RZ, RZ ;  /* 0x000000ffff0c7224 */ /* 0x000fe400078e00ff */
[----:B--2---:R-:W-:Y:S02]  /*15de0*/  IMAD.MOV.U32 R11, RZ, RZ, 0x1f ;  /* 0x0000001fff0b7424 */ /* 0x004fe400078e00ff */
[----:B------:R-:W-:-:S07]  /*15df0*/  IMAD.MOV.U32 R15, RZ, RZ, -0x1 ;  /* 0xffffffffff0f7424 */ /* 0x000fce00078e00ff */
[----:B-1-3--:R-:W-:Y:S05]  /*15e00*/  WARPSYNC.COLLECTIVE R15, `(.L_x_729) ;  /* 0x000000000f087348 */ /* 0x00afea0003c00000 */
[----:B------:R0:W2:Y:S02]  /*15e10*/  SHFL.IDX P6, R14, R13, R12, R11 ;  /* 0x0000000c0d0e7389 */ /* 0x0000a400000c000b */
[----:B0123--:R-:W-:Y:S01]  /*15e20*/  ENDCOLLECTIVE ;  /* 0x000000000000791b */ /* 0x00ffe20003800000 */
.L_x_729:
[----:B------:R-:W-:Y:S05]  /*15e30*/  BSYNC B0 ;  /* 0x0000000000007941 */ /* 0x000fea0003800000 */
.L_x_728:
[----:B------:R-:W-:Y:S01]  /*15e40*/  IMAD.MOV.U32 R13, RZ, RZ, R16 ;  /* 0x000000ffff0d7224 */ /* 0x000fe200078e0010 */
[----:B------:R-:W-:Y:S01]  /*15e50*/  MOV R12, 0x1 ;  /* 0x00000001000c7802 */ /* 0x000fe20000000f00 */
[----:B------:R-:W-:Y:S02]  /*15e60*/  IMAD.MOV.U32 R11, RZ, RZ, 0x1f ;  /* 0x0000001fff0b7424 */ /* 0x000fe400078e00ff */
[----:B------:R-:W-:Y:S02]  /*15e70*/  IMAD.MOV.U32 R15, RZ, RZ, -0x1 ;  /* 0xffffffffff0f7424 */ /* 0x000fe400078e00ff */
[----:B------:R-:W-:-:S07]  /*15e80*/  IMAD.MOV.U32 R4, RZ, RZ, R14 ;  /* 0x000000ffff047224 */ /* 0x000fce00078e000e */
[----:B------:R-:W-:Y:S05]  /*15e90*/  WARPSYNC.COLLECTIVE R15, `(.L_x_730) ;  /* 0x000000000f087348 */ /* 0x000fea0003c00000 */
[----:B------:R0:W1:Y:S02]  /*15ea0*/  SHFL.IDX P6, R14, R13, R12, R11 ;  /* 0x0000000c0d0e7389 */ /* 0x00006400000c000b */
[----:B01----:R-:W-:Y:S01]  /*15eb0*/  ENDCOLLECTIVE ;  /* 0x000000000000791b */ /* 0x003fe20003800000 */
.L_x_730:
[----:B------:R-:W-:Y:S01]  /*15ec0*/  IMAD.MOV.U32 R6, RZ, RZ, R14 ;  /* 0x000000ffff067224 */ /* 0x000fe200078e000e */
[----:B------:R-:W-:Y:S06]  /*15ed0*/  BRA `(.L_x_731) ;  /* 0xffffffe000647947 */ /* 0x000fec000383ffff */
.L_x_649:
[----:B------:R-:W-:Y:S01]  /*15ee0*/  BSSY B0, `(.L_x_732) ;  /* 0x0000008000007945 */ /* 0x000fe20003800000 */
[----:B-----5:R-:W-:Y:S01]  /*15ef0*/  IMAD.MOV.U32 R13, RZ, RZ, R17 ;  /* 0x000000ffff0d7224 */ /* 0x020fe200078e0011 */
[----:B------:R-:W-:Y:S01]  /*15f00*/  MOV R15, 0xffffffff ;  /* 0xffffffff000f7802 */ /* 0x000fe20000000f00 */
[----:B------:R-:W-:Y:S02]  /*15f10*/  IMAD.MOV.U32 R12, RZ, RZ, 0x1 ;  /* 0x00000001ff0c7424 */ /* 0x000fe400078e00ff */
[----:B--2---:R-:W-:-:S07]  /*15f20*/  IMAD.MOV.U32 R11, RZ, RZ, RZ ;  /* 0x000000ffff0b7224 */ /* 0x004fce00078e00ff */
[----:B0--34-:R-:W-:Y:S05]  /*15f30*/  WARPSYNC.COLLECTIVE R15, `(.L_x_733) ;  /* 0x000000000f087348 */ /* 0x019fea0003c00000 */
[----:B------:R1:W2:Y:S02]  /*15f40*/  SHFL.UP P6, R14, R13, R12, R11 ;  /* 0x0400000c0d0e7389 */ /* 0x0002a400000c000b */
[----:B01234-:R-:W-:Y:S01]  /*15f50*/  ENDCOLLECTIVE ;  /* 0x000000000000791b */ /* 0x01ffe20003800000 */
.L_x_733:
[----:B------:R-:W-:Y:S05]  /*15f60*/  BSYNC B0 ;  /* 0x0000000000007941 */ /* 0x000fea0003800000 */
.L_x_732:
[----:B------:R-:W-:Y:S01]  /*15f70*/  ISETP.NE.AND P0, PT, R8, RZ, PT ;  /* 0x000000ff0800720c */ /* 0x000fe20003f05270 */
[----:B------:R-:W-:Y:S02]  /*15f80*/  IMAD.MOV.U32 R12, RZ, RZ, 0x2 ;  /* 0x00000002ff0c7424 */ /* 0x000fe400078e00ff */
[----:B------:R-:W-:Y:S01]  /*15f90*/  IMAD.MOV.U32 R11, RZ, RZ, RZ ;  /* 0x000000ffff0b7224 */ /* 0x000fe200078e00ff */
[----:B------:R-:W-:Y:S01]  /*15fa0*/  SEL R14, R14, RZ, P0 ;  /* 0x000000ff0e0e7207 */ /* 0x000fe20000000000 */
[----:B------:R-:W-:Y:S01]  /*15fb0*/  IMAD.MOV.U32 R15, RZ, RZ, -0x1 ;  /* 0xffffffffff0f7424 */ /* 0x000fe200078e00ff */
[----:B------:R-:W-:-:S03]  /*15fc0*/  ISETP.GE.U32.AND P0, PT, R8, 0x2, PT ;  /* 0x000000020800780c */ /* 0x000fc60003f06070 */
[----:B------:R-:W-:-:S10]  /*15fd0*/  IMAD.IADD R13, R17, 0x1, R14 ;  /* 0x00000001110d7824 */ /* 0x000fd400078e020e */
[----:B------:R-:W-:Y:S05]  /*15fe0*/  WARPSYNC.COLLECTIVE R15, `(.L_x_734) ;  /* 0x000000000f087348 */ /* 0x000fea0003c00000 */
[----:B------:R0:W1:Y:S02]  /*15ff0*/  SHFL.UP P6, R14, R13, R12, R11 ;  /* 0x0400000c0d0e7389 */ /* 0x00006400000c000b */
[----:B01----:R-:W-:Y:S01]  /*16000*/  ENDCOLLECTIVE ;  /* 0x000000000000791b */ /* 0x003fe20003800000 */
.L_x_734:
        /* <DEDUP_REMOVED lines=8> */
.L_x_735:
        /* <DEDUP_REMOVED lines=8> */
.L_x_736:
        /* <DEDUP_REMOVED lines=8> */
.L_x_737:
[----:B------:R-:W-:Y:S02]  /*16190*/  IMAD.MOV.U32 R12, RZ, RZ, 0x1f ;  /* 0x0000001fff0c7424 */ /* 0x000fe400078e00ff */
[----:B------:R-:W-:Y:S01]  /*161a0*/  IMAD.MOV.U32 R11, RZ, RZ, 0x1f ;  /* 0x0000001fff0b7424 */ /* 0x000fe200078e00ff */
[----:B------:R-:W-:-:S05]  /*161b0*/  SEL R2, R14, RZ, P0 ;  /* 0x000000ff0e027207 */ /* 0x000fca0000000000 */
[----:B------:R-:W-:-:S04]  /*161c0*/  IMAD.IADD R2, R7, 0x1, R2 ;  /* 0x0000000107027824 */ /* 0x000fc800078e0202 */
[----:B------:R-:W-:-:S07]  /*161d0*/  IMAD.MOV.U32 R13, RZ, RZ, R2 ;  /* 0x000000ffff0d7224 */ /* 0x000fce00078e0002 */
[----:B------:R-:W-:Y:S05]  /*161e0*/  WARPSYNC.COLLECTIVE R15, `(.L_x_738) ;  /* 0x000000000f087348 */ /* 0x000fea0003c00000 */
[----:B------:R0:W1:Y:S02]  /*161f0*/  SHFL.IDX P6, R14, R13, R12, R11 ;  /* 0x0000000c0d0e7389 */ /* 0x00006400000c000b */
[----:B01----:R-:W-:Y:S01]  /*16200*/  ENDCOLLECTIVE ;  /* 0x000000000000791b */ /* 0x003fe20003800000 */
.L_x_738:
[----:B------:R-:W-:Y:S05]  /*16210*/  BRA `(.L_x_739) ;  /* 0xffffffe000287947 */ /* 0x000fea000383ffff */
.L_x_654:
[----:B------:R-:W-:Y:S01]  /*16220*/  BSSY B0, `(.L_x_740) ;  /* 0x0000008000007945 */ /* 0x000fe20003800000 */
[----:B-----5:R-:W-:Y:S01]  /*16230*/  IMAD.MOV.U32 R13, RZ, RZ, R17 ;  /* 0x000000ffff0d7224 */ /* 0x020fe200078e0011 */
[----:B------:R-:W-:Y:S01]  /*16240*/  MOV R12, 0x1 ;  /* 0x00000001000c7802 */ /* 0x000fe20000000f00 */
[----:B--2---:R-:W-:Y:S02]  /*16250*/  IMAD.MOV.U32 R11, RZ, RZ, RZ ;  /* 0x000000ffff0b7224 */ /* 0x004fe400078e00ff */
[----:B------:R-:W-:-:S07]  /*16260*/  IMAD.MOV.U32 R15, RZ, RZ, -0x1 ;  /* 0xffffffffff0f7424 */ /* 0x000fce00078e00ff */
[----:B0-----:R-:W-:Y:S05]  /*16270*/  WARPSYNC.COLLECTIVE R15, `(.L_x_741) ;  /* 0x000000000f087348 */ /* 0x001fea0003c00000 */
[----:B------:R1:W2:Y:S02]  /*16280*/  SHFL.UP P6, R14, R13, R12, R11 ;  /* 0x0400000c0d0e7389 */ /* 0x0002a400000c000b */
[----:B012---:R-:W-:Y:S01]  /*16290*/  ENDCOLLECTIVE ;  /* 0x000000000000791b */ /* 0x007fe20003800000 */
.L_x_741:
[----:B------:R-:W-:Y:S05]  /*162a0*/  BSYNC B0 ;  /* 0x0000000000007941 */ /* 0x000fea0003800000 */
.L_x_740:
[----:B------:R-:W-:Y:S01]  /*162b0*/  ISETP.NE.AND P0, PT, R8, RZ, PT ;  /* 0x000000ff0800720c */ /* 0x000fe20003f05270 */
[----:B------:R-:W-:Y:S01]  /*162c0*/  IMAD.MOV.U32 R12, RZ, RZ, 0x2 ;  /* 0x00000002ff0c7424 */ /* 0x000fe200078e00ff */
[----:B------:R-:W-:Y:S01]  /*162d0*/  MOV R15, 0xffffffff ;  /* 0xffffffff000f7802 */ /* 0x000fe20000000f00 */
[----:B------:R-:W-:Y:S01]  /*162e0*/  IMAD.MOV.U32 R11, RZ, RZ, RZ ;  /* 0x000000ffff0b7224 */ /* 0x000fe200078e00ff */
[----:B------:R-:W-:Y:S02]  /*162f0*/  SEL R14, R14, RZ, P0 ;  /* 0x000000ff0e0e7207 */ /* 0x000fe40000000000 */
[----:B------:R-:W-:-:S03]  /*16300*/  ISETP.GE.U32.AND P0, PT, R8, 0x2, PT ;  /* 0x000000020800780c */ /* 0x000fc60003f06070 */
[----:B------:R-:W-:-:S10]  /*16310*/  IMAD.IADD R13, R17, 0x1, R14 ;  /* 0x00000001110d7824 */ /* 0x000fd400078e020e */
[----:B------:R-:W-:Y:S05]  /*16320*/  WARPSYNC.COLLECTIVE R15, `(.L_x_742) ;  /* 0x000000000f087348 */ /* 0x000fea0003c00000 */
[----:B------:R0:W1:Y:S02]  /*16330*/  SHFL.UP P6, R14, R13, R12, R11 ;  /* 0x0400000c0d0e7389 */ /* 0x00006400000c000b */
[----:B01----:R-:W-:Y:S01]  /*16340*/  ENDCOLLECTIVE ;  /* 0x000000000000791b */ /* 0x003fe20003800000 */
.L_x_742:
        /* <DEDUP_REMOVED lines=8> */
.L_x_743:
        /* <DEDUP_REMOVED lines=8> */
.L_x_744:
        /* <DEDUP_REMOVED lines=8> */
.L_x_745:
[----:B------:R-:W-:Y:S01]  /*164d0*/  MOV R12, 0x1f ;  /* 0x0000001f000c7802 */ /* 0x000fe20000000f00 */
[----:B------:R-:W-:Y:S01]  /*164e0*/  IMAD.MOV.U32 R11, RZ, RZ, 0x1f ;  /* 0x0000001fff0b7424 */ /* 0x000fe200078e00ff */
[----:B------:R-:W-:-:S05]  /*164f0*/  SEL R2, R14, RZ, P0 ;  /* 0x000000ff0e027207 */ /* 0x000fca0000000000 */
[----:B------:R-:W-:-:S04]  /*16500*/  IMAD.IADD R2, R7, 0x1, R2 ;  /* 0x0000000107027824 */ /* 0x000fc800078e0202 */
[----:B------:R-:W-:-:S07]  /*16510*/  IMAD.MOV.U32 R13, RZ, RZ, R2 ;  /* 0x000000ffff0d7224 */ /* 0x000fce00078e0002 */
[----:B------:R-:W-:Y:S05]  /*16520*/  WARPSYNC.COLLECTIVE R15, `(.L_x_746) ;  /* 0x000000000f087348 */ /* 0x000fea0003c00000 */
[----:B------:R0:W1:Y:S02]  /*16530*/  SHFL.IDX P6, R14, R13, R12, R11 ;  /* 0x0000000c0d0e7389 */ /* 0x00006400000c000b */
[----:B01----:R-:W-:Y:S01]  /*16540*/  ENDCOLLECTIVE ;  /* 0x000000000000791b */ /* 0x003fe20003800000 */
.L_x_746:
[----:B------:R-:W-:Y:S05]  /*16550*/  BRA `(.L_x_747) ;  /* 0xffffffe0000c7947 */ /* 0x000fea000383ffff */
.L_x_656:
[----:B------:R-:W-:Y:S01]  /*16560*/  BSSY B0, `(.L_x_748) ;  /* 0x0000006000007945 */ /* 0x000fe20003800000 */
[----:B------:R-:W-:Y:S01]  /*16570*/  PLOP3.LUT P6, PT, P6, PT, PT, 0x8, 0x0 ;  /* 0x000000000000781c */ /* 0x000fe200037ce170 */
[----:B------:R-:W-:-:S12]  /*16580*/  IMAD.MOV.U32 R15, RZ, RZ, -0x1 ;  /* 0xffffffffff0f7424 */ /* 0x000fd800078e00ff */
[----:B0-2---:R-:W-:Y:S05]  /*16590*/  WARPSYNC.COLLECTIVE R15, `(.L_x_749) ;  /* 0x000000000f087348 */ /* 0x005fea0003c00000 */
[----:B------:R-:W-:Y:S01]  /*165a0*/  VOTE.ANY R14, PT, P6 ;  /* 0x00000000000e7806 */ /* 0x000fe200030e0100 */
[----:B0-2---:R-:W-:Y:S06]  /*165b0*/  ENDCOLLECTIVE ;  /* 0x000000000000791b */ /* 0x005fec0003800000 */
.L_x_749:
[----:B------:R-:W-:Y:S05]  /*165c0*/  BSYNC B0 ;  /* 0x0000000000007941 */ /* 0x000fea0003800000 */
.L_x_748:
        /* <DEDUP_REMOVED lines=9> */
.L_x_750:
[----:B------:R-:W-:Y:S01]  /*16660*/  IMAD.MOV.U32 R17, RZ, RZ, R14 ;  /* 0x000000ffff117224 */ /* 0x000fe200078e000e */
[----:B------:R-:W-:Y:S06]  /*16670*/  BRA `(.L_x_751) ;  /* 0xffffffdc00fc7947 */ /* 0x000fec000383ffff */
.L_x_658:
[----:B------:R-:W-:Y:S01]  /*16680*/  BSSY B0, `(.L_x_752) ;  /* 0x0000007000007945 */ /* 0x000fe20003800000 */
[----:B------:R-:W-:Y:S02]  /*16690*/  IMAD.MOV.U32 R13, RZ, RZ, R2 ;  /* 0x000000ffff0d7224 */ /* 0x000fe400078e0002 */
[----:B--2---:R-:W-:Y:S02]  /*166a0*/  IMAD.MOV.U32 R11, RZ, RZ, 0x1f ;  /* 0x0000001fff0b7424 */ /* 0x004fe400078e00ff */
[----:B------:R-:W-:-:S07]  /*166b0*/  IMAD.MOV.U32 R15, RZ, RZ, -0x1 ;  /* 0xffffffffff0f7424 */ /* 0x000fce00078e00ff */
[----:B01-3--:R-:W-:Y:S05]  /*166c0*/  WARPSYNC.COLLECTIVE R15, `(.L_x_753) ;  /* 0x000000000f087348 */ /* 0x00bfea0003c00000 */
[----:B------:R2:W4:Y:S02]  /*166d0*/  SHFL.IDX P6, R14, R13, R12, R11 ;  /* 0x0000000c0d0e7389 */ /* 0x00052400000c000b */
[----:B01234-:R-:W-:Y:S01]  /*166e0*/  ENDCOLLECTIVE ;  /* 0x000000000000791b */ /* 0x01ffe20003800000 */
.L_x_753:
[----:B------:R-:W-:Y:S05]  /*166f0*/  BSYNC B0 ;  /* 0x0000000000007941 */ /* 0x000fea0003800000 */
.L_x_752:
[----:B------:R-:W-:Y:S05]  /*16700*/  BRA `(.L_x_657) ;  /* 0xffffffdc00f47947 */ /* 0x000fea000383ffff */
.L_x_662:
[----:B0-----:R0:W1:Y:S02]  /*16710*/  SYNCS.PHASECHK.TRANS64.TRYWAIT P0, [R0+URZ+0x28c20], R3 ;  /* 0x028c2003000075a7 */ /* 0x001064000800017f */
[----:B-1----:R-:W-:Y:S05]  /*16720*/  @!P0 NANOSLEEP.SYNCS 0x989680 ;  /* 0x009896800000895d */ /* 0x002fea0003900000 */
[----:B------:R-:W1:Y:S02]  /*16730*/  @!P0 SYNCS.PHASECHK.TRANS64 P0, [R0+URZ+0x28c20], R3 ;  /* 0x028c2003000085a7 */ /* 0x000e64000800007f */
[----:B-1----:R-:W-:Y:S05]  /*16740*/  @!P0 BRA `(.L_x_662) ;  /* 0xfffffffc00f08947 */ /* 0x002fea000383ffff */
[----:B------:R-:W-:Y:S05]  /*16750*/  BRA `(.L_x_754) ;  /* 0xffffffe000d87947 */ /* 0x000fea000383ffff */
.L_x_663:
[----:B------:R-:W1:Y:S01]  /*16760*/  S2R R2, SR_TID.X ;  /* 0x0000000000027919 */ /* 0x000e620000002100 */
[----:B------:R-:W-:Y:S01]  /*16770*/  BSSY B0, `(.L_x_755) ;  /* 0x000000a000007945 */ /* 0x000fe20003800000 */
[----:B------:R-:W-:Y:S02]  /*16780*/  IMAD.MOV.U32 R12, RZ, RZ, RZ ;  /* 0x000000ffff0c7224 */ /* 0x000fe400078e00ff */
[----:B--2---:R-:W-:Y:S02]  /*16790*/  IMAD.MOV.U32 R11, RZ, RZ, 0x1f ;  /* 0x0000001fff0b7424 */ /* 0x004fe400078e00ff */
[----:B------:R-:W-:Y:S01]  /*167a0*/  IMAD.MOV.U32 R15, RZ, RZ, -0x1 ;  /* 0xffffffffff0f7424 */ /* 0x000fe200078e00ff */
[----:B-1----:R-:W-:-:S04]  /*167b0*/  SHF.R.U32.HI R2, RZ, 0x5, R2 ;  /* 0x00000005ff027819 */ /* 0x002fc80000011602 */
[----:B------:R-:W-:-:S04]  /*167c0*/  LOP3.LUT R2, R2, 0x3, RZ, 0xc0, !PT ;  /* 0x0000000302027812 */ /* 0x000fc800078ec0ff */
[----:B------:R-:W-:-:S07]  /*167d0*/  MOV R13, R2 ;  /* 0x00000002000d7202 */ /* 0x000fce0000000f00 */
[----:B0-----:R-:W-:Y:S05]  /*167e0*/  WARPSYNC.COLLECTIVE R15, `(.L_x_756) ;  /* 0x000000000f087348 */ /* 0x001fea0003c00000 */
[----:B------:R1:W2:Y:S02]  /*167f0*/  SHFL.IDX P6, R14, R13, R12, R11 ;  /* 0x0000000c0d0e7389 */ /* 0x0002a400000c000b */
[----:B012---:R-:W-:Y:S01]  /*16800*/  ENDCOLLECTIVE ;  /* 0x000000000000791b */ /* 0x007fe20003800000 */
.L_x_756:
[----:B------:R-:W-:Y:S05]  /*16810*/  BSYNC B0 ;  /* 0x0000000000007941 */ /* 0x000fea0003800000 */
.L_x_755:
[----:B------:R-:W-:Y:S05]  /*16820*/  BRA `(.L_x_757) ;  /* 0xffffffe000c07947 */ /* 0x000fea000383ffff */
.L_x_664:
[----:B------:R-:W-:Y:S01]  /*16830*/  BSSY B0, `(.L_x_758) ;  /* 0x0000006000007945 */ /* 0x000fe20003800000 */
[----:B------:R-:W-:-:S07]  /*16840*/  IMAD.MOV.U32 R15, RZ, RZ, -0x1 ;  /* 0xffffffffff0f7424 */ /* 0x000fce00078e00ff */
[----:B012---:R-:W-:Y:S05]  /*16850*/  WARPSYNC.COLLECTIVE R15, `(.L_x_759) ;  /* 0x000000000f0c7348 */ /* 0x007fea0003c00000 */
[----:B------:R-:W-:Y:S02]  /*16860*/  ELECT P6, UR62, PT ;  /* 0x00000000003e782f */ /* 0x000fe400038c0000 */
[----:B------:R-:W-:Y:S01]  /*16870*/  MOV R14, UR62 ;  /* 0x0000003e000e7c02 */ /* 0x000fe20008000f00 */
[----:B012---:R-:W-:Y:S10]  /*16880*/  ENDCOLLECTIVE ;  /* 0x000000000000791b */ /* 0x007ff40003800000 */
.L_x_759:
[----:B------:R-:W-:Y:S05]  /*16890*/  BSYNC B0 ;  /* 0x0000000000007941 */ /* 0x000fea0003800000 */
.L_x_758:
[----:B------:R-:W-:Y:S05]  /*168a0*/  BRA `(.L_x_760) ;  /* 0xffffffe000b47947 */ /* 0x000fea000383ffff */
.L_x_666:
[----:B0-----:R0:W1:Y:S02]  /*168b0*/  SYNCS.PHASECHK.TRANS64.TRYWAIT P0, [R6+URZ], R5 ;  /* 0x00000005060075a7 */ /* 0x001064000800017f */
[----:B-1----:R-:W-:Y:S05]  /*168c0*/  @!P0 NANOSLEEP.SYNCS 0x989680 ;  /* 0x009896800000895d */ /* 0x002fea0003900000 */
[----:B------:R-:W1:Y:S02]  /*168d0*/  @!P0 SYNCS.PHASECHK.TRANS64 P0, [R6+URZ], R5 ;  /* 0x00000005060085a7 */ /* 0x000e64000800007f */
[----:B-1----:R-:W-:Y:S05]  /*168e0*/  @!P0 BRA `(.L_x_666) ;  /* 0xfffffffc00f08947 */ /* 0x002fea000383ffff */
[----:B------:R-:W-:Y:S05]  /*168f0*/  BRA `(.L_x_761) ;  /* 0xffffffe000f07947 */ /* 0x000fea000383ffff */
.L_x_667:
[----:B-1----:R1:W3:Y:S02]  /*16900*/  SYNCS.PHASECHK.TRANS64.TRYWAIT P0, [R7+URZ], R2 ;  /* 0x00000002070075a7 */ /* 0x0022e4000800017f */
[----:B---3--:R-:W-:Y:S05]  /*16910*/  @!P0 NANOSLEEP.SYNCS 0x989680 ;  /* 0x009896800000895d */ /* 0x008fea0003900000 */
[----:B------:R-:W3:Y:S02]  /*16920*/  @!P0 SYNCS.PHASECHK.TRANS64 P0, [R7+URZ], R2 ;  /* 0x00000002070085a7 */ /* 0x000ee4000800007f */
[----:B---3--:R-:W-:Y:S05]  /*16930*/  @!P0 BRA `(.L_x_667) ;  /* 0xfffffffc00f08947 */ /* 0x008fea000383ffff */
[----:B------:R-:W-:Y:S05]  /*16940*/  BRA `(.L_x_762) ;  /* 0xffffffe000e47947 */ /* 0x000fea000383ffff */
.L_x_669:
[----:B---3--:R3:W4:Y:S02]  /*16950*/  SYNCS.PHASECHK.TRANS64.TRYWAIT P0, [R4+URZ], R5 ;  /* 0x00000005040075a7 */ /* 0x008724000800017f */
[----:B----4-:R-:W-:Y:S05]  /*16960*/  @!P0 NANOSLEEP.SYNCS 0x989680 ;  /* 0x009896800000895d */ /* 0x010fea0003900000 */
[----:B------:R-:W4:Y:S02]  /*16970*/  @!P0 SYNCS.PHASECHK.TRANS64 P0, [R4+URZ], R5 ;  /* 0x00000005040085a7 */ /* 0x000f24000800007f */
[----:B----4-:R-:W-:Y:S05]  /*16980*/  @!P0 BRA `(.L_x_669) ;  /* 0xfffffffc00f08947 */ /* 0x010fea000383ffff */
[----:B------:R-:W-:Y:S05]  /*16990*/  BRA `(.L_x_763) ;  /* 0xffffffe000ec7947 */ /* 0x000fea000383ffff */
.L_x_764:
        /* <DEDUP_REMOVED lines=14> */
.L_x_4552:


//--------------------- .text._ZN7cutlass13device_kernelIN5flash11enable_sm90INS1_16FlashAttnFwdSm90INS1_25CollectiveMainloopFwdSm90ILi2EN4cute5tupleIJNS5_1CILi1EEES8_S8_EEENS6_IJNS7_ILi64EEESA_SA_EEELi512ENS_10bfloat16_tEfNS_4arch4Sm90ELb0ELb0ELb1ELb1ELb0ELb0ELb1ELb0ELb0ELb0ELb0ELb0EEENS1_21CollectiveEpilogueFwdINS6_IJSA_NS7_ILi512EEESA_EEES9_SC_SE_Li256ELb1ELb0ELb0ELb0EEENS1_36VarlenDynamicPersistentTileSchedulerILi64ELi64ELi256ELi32ELb0ELb0ELb1ELb0ELb1ELb1EEEEEEEEEvNT_6ParamsE --------------------------
	.section	.text._ZN7cutlass13device_kernelIN5flash11enable_sm90INS1_16FlashAttnFwdSm90INS1_25CollectiveMainloopFwdSm90ILi2EN4cute5tupleIJNS5_1CILi1EEES8_S8_EEENS6_IJNS7_ILi64EEESA_SA_EEELi512ENS_10bfloat16_tEfNS_4arch4Sm90ELb0ELb0ELb1ELb1ELb0ELb0ELb1ELb0ELb0ELb0ELb0ELb0EEENS1_21CollectiveEpilogueFwdINS6_IJSA_NS7_ILi512EEESA_EEES9_SC_SE_Li256ELb1ELb0ELb0ELb0EEENS1_36VarlenDynamicPersistentTileSchedulerILi64ELi64ELi256ELi32ELb0ELb0ELb1ELb0ELb1ELb1EEEEEEEEEvNT_6ParamsE,"ax",@progbits
	.align	128
.text._ZN7cutlass13device_kernelIN5flash11enable_sm90INS1_16FlashAttnFwdSm90INS1_25CollectiveMainloopFwdSm90ILi2EN4cute5tupleIJNS5_1CILi1EEES8_S8_EEENS6_IJNS7_ILi64EEESA_SA_EEELi512ENS_10bfloat16_tEfNS_4arch4Sm90ELb0ELb0ELb1ELb1ELb0ELb0ELb1ELb0ELb0ELb0ELb0ELb0EEENS1_21CollectiveEpilogueFwdINS6_IJSA_NS7_ILi512EEESA_EEES9_SC_SE_Li256ELb1ELb0ELb0ELb0EEENS1_36VarlenDynamicPersistentTileSchedulerILi64ELi64ELi256ELi32ELb0ELb0ELb1ELb0ELb1ELb1EEEEEEEEEvNT_6ParamsE:
        .type           _ZN7cutlass13device_kernelIN5flash11enable_sm90INS1_16FlashAttnFwdSm90INS1_25CollectiveMainloopFwdSm90ILi2EN4cute5tupleIJNS5_1CILi1EEES8_S8_EEENS6_IJNS7_ILi64EEESA_SA_EEELi512ENS_10bfloat16_tEfNS_4arch4Sm90ELb0ELb0ELb1ELb1ELb0ELb0ELb1ELb0ELb0ELb0ELb0ELb0EEENS1_21CollectiveEpilogueFwdINS6_IJSA_NS7_ILi512EEESA_EEES9_SC_SE_Li256ELb1ELb0ELb0ELb0EEENS1_36VarlenDynamicPersistentTileSchedulerILi64ELi64ELi256ELi32ELb0ELb0ELb1ELb0ELb1ELb1EEEEEEEEEvNT_6ParamsE,@function
        .size           _ZN7cutlass13device_kernelIN5flash11enable_sm90INS1_16FlashAttnFwdSm90INS1_25CollectiveMainloopFwdSm90ILi2EN4cute5tupleIJNS5_1CILi1EEES8_S8_EEENS6_IJNS7_ILi64EEESA_SA_EEELi512ENS_10bfloat16_tEfNS_4arch4Sm90ELb0ELb0ELb1ELb1ELb0ELb0ELb1ELb0ELb0ELb0ELb0ELb0EEENS1_21CollectiveEpilogueFwdINS6_IJSA_NS7_ILi512EEESA_EEES9_SC_SE_Li256ELb1ELb0ELb0ELb0EEENS1_36VarlenDynamicPersistentTileSchedulerILi64ELi64ELi256ELi32ELb0ELb0ELb1ELb0ELb1ELb1EEEEEEEEEvNT_6ParamsE,(.L_x_4553 - _ZN7cutlass13device_kernelIN5flash11enable_sm90INS1_16FlashAttnFwdSm90INS1_25CollectiveMainloopFwdSm90ILi2EN4cute5tupleIJNS5_1CILi1EEES8_S8_EEENS6_IJNS7_ILi64EEESA_SA_EEELi512ENS_10bfloat16_tEfNS_4arch4Sm90ELb0ELb0ELb1ELb1ELb0ELb0ELb1ELb0ELb0ELb0ELb0ELb0EEENS1_21CollectiveEpilogueFwdINS6_IJSA_NS7_ILi512EEESA_EEES9_SC_SE_Li256ELb1ELb0ELb0ELb0EEENS1_36VarlenDynamicPersistentTileSchedulerILi64ELi64ELi256ELi32ELb0ELb0ELb1ELb0ELb1ELb1EEEEEEEEEvNT_6ParamsE)
        .other          _ZN7cutlass13device_kernelIN5flash11enable_sm90INS1_16FlashAttnFwdSm90INS1_25CollectiveMainloopFwdSm90ILi2EN4cute5tupleIJNS5_1CILi1EEES8_S8_EEENS6_IJNS7_ILi64EEESA_SA_EEELi512ENS_10bfloat16_tEfNS_4arch4Sm90ELb0ELb0ELb1ELb1ELb0ELb0ELb1ELb0ELb0ELb0ELb0ELb0EEENS1_21CollectiveEpilogueFwdINS6_IJSA_NS7_ILi512EEESA_EEES9_SC_SE_Li256ELb1ELb0ELb0ELb0EEENS1_36VarlenDynamicPersistentTileSchedulerILi64ELi64ELi256ELi32ELb0ELb0ELb1ELb0ELb1ELb1EEEEEEEEEvNT_6ParamsE,@"STO_CUDA_ENTRY STV_DEFAULT"
_ZN7cutlass13device_kernelIN5flash11enable_sm90INS1_16FlashAttnFwdSm90INS1_25CollectiveMainloopFwdSm90ILi2EN4cute5tupleIJNS5_1CILi1EEES8_S8_EEENS6_IJNS7_ILi64EEESA_SA_EEELi512ENS_10bfloat16_tEfNS_4arch4Sm90ELb0ELb0ELb1ELb1ELb0ELb0ELb1ELb0ELb0ELb0ELb0ELb0EEENS1_21CollectiveEpilogueFwdINS6_IJSA_NS7_ILi512EEESA_EEES9_SC_SE_Li256ELb1ELb0ELb0ELb0EEENS1_36VarlenDynamicPersistentTileSchedulerILi64ELi64ELi256ELi32ELb0ELb0ELb1ELb0ELb1ELb1EEEEEEEEEvNT_6ParamsE:
        /* <DEDUP_REMOVED lines=22> */
[----:B0-----:R-:W-:Y:S01]  /*0160*/  NOP ;  /* 0x0000000000007918 */ /* 0x001fe20000000000 */
.L_x_766:
[----:B------:R-:W-:Y:S05]  /*0170*/  BSYNC B0 ;  /* 0x0000000000007941 */ /* 0x000fea0003800000 */
.L_x_765:
        /* <DEDUP_REMOVED lines=12> */
[----:B------:R-:W-:Y:S01]  /*0240*/  VOTEU.ANY UP2, P0 ;  /* 0x00000000003f7886 */ /* 0x000fe20000040100 */
        /* <DEDUP_REMOVED lines=8> */
[----:B-1----:R0:W1:Y:S01]  /*02d0*/  @UP0 SYNCS.EXCH.64 URZ, [UR8+0x38800], UR4 ;  /* 0x03880004083f05b2 */ /* 0x0020620008000100 */
[----:B------:R0:W2:Y:S05]  /*02e0*/  @UP1 SYNCS.EXCH.64 URZ, [UR8+0x38810], UR4 ;  /* 0x03881004083f15b2 */ /* 0x0000aa0008000100 */
[----:B------:R0:W3:Y:S02]  /*02f0*/  @UP2 SYNCS.EXCH.64 URZ, [UR8+0x38820], UR6 ;  /* 0x03882006083f25b2 */ /* 0x0000e40008000100 */
        /* <DEDUP_REMOVED lines=13> */
[----:B------:R0:W0:Y:S01]  /*03d0*/  SYNCS.EXCH.64 URZ, [UR6+0x38848], UR4 ;  /* 0x03884804063f75b2 */ /* 0x0000220008000100 */
[----:B------:R-:W-:Y:S01]  /*03e0*/  NOP ;  /* 0x0000000000007918 */ /* 0x000fe20000000000 */
.L_x_767:
        /* <DEDUP_REMOVED lines=22> */
.L_x_768:
        /* <DEDUP_REMOVED lines=18> */
.L_x_769:
        /* <DEDUP_REMOVED lines=22> */
.L_x_770:
        /* <DEDUP_REMOVED lines=22> */
.L_x_771:
[----:B------:R-:W-:Y:S01]  /*0930*/  ISETP.NE.AND P0, PT, R3, RZ, PT ;  /* 0x000000ff0300720c */ /* 0x000fe20003f05270 */
[----:B------:R-:W-:Y:S01]  /*0940*/  NOP ;  /* 0x0000000000007918 */ /* 0x000fe20000000000 */
[----:B01234-:R-:W-:Y:S11]  /*0950*/  BAR.SYNC.DEFER_BLOCKING 0x0 ;  /* 0x0000000000007b1d */ /* 0x01fff60000010000 */
[----:B------:R-:W-:Y:S05]  /*0960*/  @!P0 BRA `(.L_x_772) ;  /* 0x000000b000d08947 */ /* 0x000fea0003800000 */
.L_x_773:
        /* <DEDUP_REMOVED lines=22> */
[----:B------:R-:W-:Y:S01]  /*0ad0*/  UMOV UR36, URZ ;  /* 0x0000003f00247c82 */ /* 0x000fe20008000000 */
[----:B------:R-:W-:Y:S01]  /*0ae0*/  UMOV UR41, URZ ;  /* 0x0000003f00297c82 */ /* 0x000fe20008000000 */
[----:B------:R-:W-:-:S04]  /*0af0*/  SHF.R.S32.HI R0, RZ, 0x1f, R191 ;  /* 0x0000001fff007819 */ /* 0x000fc800000114bf */
[CC--:B------:R-:W-:Y:S02]  /*0b00*/  LEA.HI R2, R0.reuse, R191.reuse, RZ, 0x4 ;  /* 0x000000bf00027211 */ /* 0x0c0fe400078f20ff */
[----:B------:R-:W-:Y:S02]  /*0b10*/  LEA.HI R6, R0, R191, RZ, 0x5 ;  /* 0x000000bf00067211 */ /* 0x000fe400078f28ff */
[----:B------:R-:W-:Y:S02]  /*0b20*/  SHF.R.S32.HI R3, RZ, 0x4, R2 ;  /* 0x00000004ff037819 */ /* 0x000fe40000011402 */
[----:B------:R-:W-:Y:S02]  /*0b30*/  SHF.R.S32.HI R12, RZ, 0x5, R6 ;  /* 0x00000005ff0c7819 */ /* 0x000fe40000011406 */
[C---:B------:R-:W-:Y:S02]  /*0b40*/  LEA.HI R5, R2.reuse, R3, RZ, 0x1 ;  /* 0x0000000302057211 */ /* 0x040fe400078f08ff */
[----:B------:R-:W-:-:S02]  /*0b50*/  LOP3.LUT R2, R2, 0xfffffff0, RZ, 0xc0, !PT ;  /* 0xfffffff002027812 */ /* 0x000fc400078ec0ff */
[----:B------:R-:W-:Y:S02]  /*0b60*/  LOP3.LUT R8, R5, 0x1ffffffe, RZ, 0xc0, !PT ;  /* 0x1ffffffe05087812 */ /* 0x000fe400078ec0ff */
[----:B------:R-:W-:Y:S01]  /*0b70*/  SHF.R.S32.HI R5, RZ, 0x1f, R6 ;  /* 0x0000001fff057819 */ /* 0x000fe20000011406 */
[----:B------:R-:W-:Y:S01]  /*0b80*/  IMAD.IADD R6, R191, 0x1, -R2 ;  /* 0x00000001bf067824 */ /* 0x000fe200078e0a02 */
[----:B------:R-:W-:Y:S01]  /*0b90*/  LEA.HI R4, R0, R191, RZ, 0x7 ;  /* 0x000000bf00047211 */ /* 0x000fe200078f38ff */
[----:B------:R-:W-:Y:S01]  /*0ba0*/  IMAD.IADD R9, R3, 0x1, -R8 ;  /* 0x0000000103097824 */ /* 0x000fe200078e0a08 */
[----:B------:R-:W-:Y:S02]  /*0bb0*/  LEA.HI R5, R5, R12, RZ, 0x2 ;  /* 0x0000000c05057211 */ /* 0x000fe400078f10ff */
[----:B------:R-:W-:Y:S01]  /*0bc0*/  SHF.R.S32.HI R3, RZ, 0x1f, R6 ;  /* 0x0000001fff037819 */ /* 0x000fe20000011406 */
[----:B------:R-:W-:Y:S01]  /*0bd0*/  IMAD.SHL.U32 R9, R9, 0x8, RZ ;  /* 0x0000000809097824 */ /* 0x000fe200078e00ff */
[----:B------:R-:W-:-:S02]  /*0be0*/  SHF.R.S32.HI R189, RZ, 0x7, R4 ;  /* 0x00000007ffbd7819 */ /* 0x000fc40000011404 */
[----:B------:R-:W-:Y:S02]  /*0bf0*/  LOP3.LUT R7, R5, 0x3ffffc, RZ, 0xc0, !PT ;  /* 0x003ffffc05077812 */ /* 0x000fe400078ec0ff */
        /* <DEDUP_REMOVED lines=9> */
[----:B------:R-:W-:Y:S01]  /*0c90*/  LOP3.LUT R11, R10, 0x7ffffe00, RZ, 0xc0, !PT ;  /* 0x7ffffe000a0b7812 */ /* 0x000fe200078ec0ff */
[----:B------:R-:W-:Y:S01]  /*0ca0*/  IMAD.U32 R190, R190, 0x40, R9 ;  /* 0x00000040bebe7824 */ /* 0x000fe200078e0009 */
[----:B------:R-:W-:Y:S01]  /*0cb0*/  SHF.R.S32.HI R3, RZ, 0x1f, R2 ;  /* 0x0000001fff037819 */ /* 0x000fe20000011402 */
[C---:B------:R-:W-:Y:S01]  /*0cc0*/  IMAD.SHL.U32 R10, R8.reuse, 0x40, RZ ;  /* 0x00000040080a7824 */ /* 0x040fe200078e00ff */
[----:B------:R-:W-:Y:S01]  /*0cd0*/  R2P PR, R8, 0x6 ;  /* 0x0000000608007804 */ /* 0x000fe20000000000 */
[----:B------:R-:W-:Y:S01]  /*0ce0*/  IMAD R11, R12, 0x400, R11 ;  /* 0x000004000c0b7824 */ /* 0x000fe200078e020b */
[----:B------:R-:W-:Y:S02]  /*0cf0*/  LEA.HI R5, R3, R2, RZ, 0x2 ;  /* 0x0000000203057211 */ /* 0x000fe400078f10ff */
[----:B------:R-:W-:Y:S02]  /*0d00*/  LOP3.LUT R10, R10, 0x1c0, RZ, 0xc0, !PT ;  /* 0x000001c00a0a7812 */ /* 0x000fe400078ec0ff */
[----:B------:R-:W-:-:S02]  /*0d10*/  SHF.R.S32.HI R6, RZ, 0x2, R5 ;  /* 0x00000002ff067819 */ /* 0x000fc40000011405 */
[----:B------:R-:W-:Y:S02]  /*0d20*/  LOP3.LUT R9, R10, 0x8, R9, 0xf8, !PT ;  /* 0x000000080a097812 */ /* 0x000fe400078ef809 */
[----:B------:R-:W-:Y:S02]  /*0d30*/  SHF.R.S32.HI R7, RZ, 0x1f, R5 ;  /* 0x0000001fff077819 */ /* 0x000fe40000011405 */
[----:B------:R-:W-:Y:S02]  /*0d40*/  SHF.R.U32.HI R10, RZ, 0x3, R10 ;  /* 0x00000003ff0a7819 */ /* 0x000fe4000001160a */
[----:B------:R-:W-:Y:S02]  /*0d50*/  LEA.HI R7, R7, R6, RZ, 0x3 ;  /* 0x0000000607077211 */ /* 0x000fe400078f18ff */
[----:B------:R-:W-:Y:S02]  /*0d60*/  LOP3.LUT R10, R9, R10, RZ, 0x3c, !PT ;  /* 0x0000000a090a7212 */ /* 0x000fe400078e3cff */
[----:B------:R-:W-:-:S02]  /*0d70*/  LEA.HI R3, R3, R2, RZ, 0x5 ;  /* 0x0000000203037211 */ /* 0x000fc400078f28ff */
[----:B------:R-:W-:Y:S01]  /*0d80*/  LOP3.LUT R7, R7, 0xfffffff8, RZ, 0xc0, !PT ;  /* 0xfffffff807077812 */ /* 0x000fe200078ec0ff */
[----:B------:R-:W-:Y:S01]  /*0d90*/  IMAD.IADD R10, R11, 0x1, R10 ;  /* 0x000000010b0a7824 */ /* 0x000fe200078e020a */
[----:B------:R-:W-:Y:S02]  /*0da0*/  SHF.R.S32.HI R3, RZ, 0x5, R3 ;  /* 0x00000005ff037819 */ /* 0x000fe40000011403 */
[----:B------:R-:W-:Y:S02]  /*0db0*/  IADD3 R6, R6, -R7, RZ ;  /* 0x8000000706067210 */ /* 0x000fe40007ffe0ff */
[----:B------:R-:W-:Y:S02]  /*0dc0*/  LEA.HI R0, R0, R191, RZ, 0x3 ;  /* 0x000000bf00007211 */ /* 0x000fe400078f18ff */
[----:B------:R-:W-:Y:S01]  /*0dd0*/  LEA.HI R4, R4, R189, RZ, 0x1 ;  /* 0x000000bd04047211 */ /* 0x000fe200078f08ff */
[----:B------:R-:W-:Y:S01]  /*0de0*/  IMAD R17, R3, 0x10, R6 ;  /* 0x0000001003117824 */ /* 0x000fe200078e0206 */
[----:B------:R-:W-:-:S02]  /*0df0*/  LEA R184, R10, UR37, 0x1 ;  /* 0x000000250ab87c11 */ /* 0x000fc4000f8e08ff */
[----:B------:R-:W-:Y:S02]  /*0e00*/  LOP3.LUT R5, R5, 0x7ffffffc, RZ, 0xc0, !PT ;  /* 0x7ffffffc05057812 */ /* 0x000fe400078ec0ff */
[----:B------:R-:W-:Y:S01]  /*0e10*/  LOP3.LUT R6, R0, 0x1ffffff8, RZ, 0xc0, !PT ;  /* 0x1ffffff800067812 */ /* 0x000fe200078ec0ff */
[----:B------:R-:W-:Y:S01]  /*0e20*/  VIADD R187, R184, 0x36400 ;  /* 0x00036400b8bb7836 */ /* 0x000fe20000000000 */
[----:B------:R-:W-:Y:S01]  /*0e30*/  LOP3.LUT R4, R4, 0xfffffe, RZ, 0xc0, !PT ;  /* 0x00fffffe04047812 */ /* 0x000fe200078ec0ff */
[----:B------:R-:W-:Y:S01]  /*0e40*/  IMAD.IADD R22, R2, 0x1, -R5 ;  /* 0x0000000102167824 */ /* 0x000fe200078e0a05 */
[----:B------:R-:W-:Y:S01]  /*0e50*/  SEL R186, R186, 0xffffffc0, !P2 ;  /* 0xffffffc0baba7807 */ /* 0x000fe20005000000 */
[----:B------:R-:W-:Y:S01]  /*0e60*/  IMAD.IADD R6, R191, 0x1, -R6 ;  /* 0x00000001bf067824 */ /* 0x000fe200078e0a06 */
[----:B------:R-:W-:Y:S01]  /*0e70*/  IADD3 R185, R184, 0x36420, RZ ;  /* 0x00036420b8b97810 */ /* 0x000fe20007ffe0ff */
[----:B------:R-:W-:Y:S01]  /*0e80*/  IMAD.IADD R4, R189, 0x1, -R4 ;  /* 0x00000001bd047824 */ /* 0x000fe200078e0a04 */
[----:B------:R-:W-:Y:S01]  /*0e90*/  MOV R7, R15 ;  /* 0x0000000f00077202 */ /* 0x000fe20000000f00 */
[C---:B------:R-:W-:Y:S01]  /*0ea0*/  @P1 VIADD R185, R187.reuse, 0xffffffe0 ;  /* 0xffffffe0bbb91836 */ /* 0x040fe20000000000 */
[----:B------:R-:W-:Y:S01]  /*0eb0*/  SHF.R.S32.HI R18, RZ, 0x3, R0 ;  /* 0x00000003ff127819 */ /* 0x000fe20000011400 */
[----:B------:R-:W-:Y:S01]  /*0ec0*/  IMAD.IADD R187, R187, 0x1, R186 ;  /* 0x00000001bbbb7824 */ /* 0x000fe200078e02ba */
[----:B------:R-:W-:Y:S01]  /*0ed0*/  SHF.L.U32 R22, R22, 0x1, RZ ;  /* 0x0000000116167819 */ /* 0x000fe200000006ff */
[----:B------:R-:W-:-:S02]  /*0ee0*/  IMAD.MOV.U32 R5, RZ, RZ, R13 ;  /* 0x000000ffff057224 */ /* 0x000fc400078e000d */
[----:B------:R-:W-:Y:S02]  /*0ef0*/  IMAD.MOV.U32 R2, RZ, RZ, RZ ;  /* 0x000000ffff027224 */ /* 0x000fe400078e00ff */
[----:B------:R-:W-:Y:S02]  /*0f00*/  IMAD.SHL.U32 R16, R6, 0x8, RZ ;  /* 0x0000000806107824 */ /* 0x000fe400078e00ff */
[----:B------:R-:W-:Y:S02]  /*0f10*/  IMAD.SHL.U32 R23, R4, 0x100, RZ ;  /* 0x0000010004177824 */ /* 0x000fe400078e00ff */
[----:B------:R-:W-:-:S07]  /*0f20*/  IMAD.IADD R186, R186, 0x1, R185 ;  /* 0x00000001baba7824 */ /* 0x000fce00078e02b9 */
.L_x_812:
[----:B0-2---:R-:W0:Y:S01]  /*0f30*/  LDC.64 R8, c[0x0][0xd60] ;  /* 0x00035800ff087b82 */ /* 0x005e220000000a00 */
[----:B------:R-:W-:Y:S01]  /*0f40*/  ULDC.64 UR10, c[0x0][0x208] ;  /* 0x00008200000a7ab9 */ /* 0x000fe20000000a00 */
        /* <DEDUP_REMOVED lines=8> */
[----:B------:R-:W-:Y:S01]  /*0fd0*/  PLOP3.LUT P0, PT, PT, PT, UP0, 0x80, 0x0 ;  /* 0x000000000000781c */ /* 0x000fe20003f0f008 */
[----:B------:R-:W-:Y:S01]  /*0fe0*/  UMOV UR39, UR5 ;  /* 0x0000000500277c82 */ /* 0x000fe20008000000 */
        /* <DEDUP_REMOVED lines=22> */
[----:B-1-3--:R-:W-:Y:S05]  /*1150*/  @P0 BRA `(.L_x_774) ;  /* 0x0000000000300947 */ /* 0x00afea0003800000 */
[----:B------:R-:W-:Y:S02]  /*1160*/  ULDC.64 UR4, c[0x0][0xb00] ;  /* 0x0002c00000047ab9 */ /* 0x000fe40000000a00 */
[----:B------:R-:W-:-:S04]  /*1170*/  ISETP.NE.U32.AND P0, PT, RZ, UR4, PT ;  /* 0x00000004ff007c0c */ /* 0x000fc8000bf05070 */
[----:B------:R-:W-:-:S13]  /*1180*/  ISETP.NE.AND.EX P0, PT, RZ, UR5, PT, P0 ;  /* 0x00000005ff007c0c */ /* 0x000fda000bf05300 */
[----:B------:R-:W-:Y:S05]  /*1190*/  @!P0 BRA `(.L_x_774) ;  /* 0x0000000000208947 */ /* 0x000fea0003800000 */
[----:B------:R-:W-:Y:S01]  /*11a0*/  ULDC.64 UR4, c[0x0][0xb00] ;  /* 0x0002c00000047ab9 */ /* 0x000fe20000000a00 */
[----:B------:R-:W-:Y:S01]  /*11b0*/  ULDC.64 UR6, c[0x0][0x208] ;  /* 0x0000820000067ab9 */ /* 0x000fe20000000a00 */
[----:B------:R-:W-:-:S06]  /*11c0*/  UIMAD.WIDE UR4, UR38, 0x4, UR4 ;  /* 0x00000004260478a5 */ /* 0x000fcc000f8e0204 */
[----:B0-----:R-:W-:Y:S01]  /*11d0*/  IMAD.U32 R6, RZ, RZ, UR4 ;  /* 0x00000004ff067e24 */ /* 0x001fe2000f8e00ff */
[----:B------:R-:W-:-:S05]  /*11e0*/  MOV R7, UR5 ;  /* 0x0000000500077c02 */ /* 0x000fca0008000f00 */
[----:B-----5:R-:W2:Y:S04]  /*11f0*/  LDG.E R152, desc[UR6][R6.64] ;  /* 0x0000000606987981 */ /* 0x020ea8000c1e1900 */
[----:B------:R-:W2:Y:S02]  /*1200*/  LDG.E R9, desc[UR6][R6.64+0x4] ;  /* 0x0000040606097981 */ /* 0x000ea4000c1e1900 */
[----:B--2---:R-:W-:-:S07]  /*1210*/  IMAD.IADD R152, R9, 0x1, -R152 ;  /* 0x0000000109987824 */ /* 0x004fce00078e0a98 */
.L_x_774:
[----:B------:R-:W2:Y:S01]  /*1220*/  LDL R4, [R1] ;  /* 0x0000000001047983 */ /* 0x000ea20000100800 */
[----:B-----5:R-:W-:Y:S01]  /*1230*/  IMAD.IADD R152, R152, 0x1, -R3 ;  /* 0x0000000198987824 */ /* 0x020fe200078e0a03 */
[----:B------:R-:W-:Y:S01]  /*1240*/  CS2R R150, SRZ ;  /* 0x0000000000967805 */ /* 0x000fe2000001ff00 */
[----:B------:R-:W-:Y:S01]  /*1250*/  IMAD.MOV.U32 R188, RZ, RZ, R5 ;  /* 0x000000ffffbc7224 */ /* 0x000fe200078e0005 */
[----:B------:R-:W-:Y:S01]  /*1260*/  CS2R R148, SRZ ;  /* 0x0000000000947805 */ /* 0x000fe2000001ff00 */
[----:B------:R-:W-:Y:S01]  /*1270*/  VIADD R0, R152, 0x3f ;  /* 0x0000003f98007836 */ /* 0x000fe20000000000 */
[----:B------:R-:W-:Y:S01]  /*1280*/  CS2R R174, SRZ ;  /* 0x0000000000ae7805 */ /* 0x000fe2000001ff00 */
[----:B------:R-:W-:Y:S01]  /*1290*/  IMAD.MOV.U32 R176, RZ, RZ, RZ ;  /* 0x000000ffffb07224 */ /* 0x000fe200078e00ff */
[----:B------:R-:W-:Y:S02]  /*12a0*/  CS2R R144, SRZ ;  /* 0x0000000000907805 */ /* 0x000fe4000001ff00 */
[----:B------:R-:W-:-:S02]  /*12b0*/  CS2R R142, SRZ ;  /* 0x00000000008e7805 */ /* 0x000fc4000001ff00 */
[----:B------:R-:W-:Y:S02]  /*12c0*/  SHF.R.S32.HI R3, RZ, 0x1f, R0 ;  /* 0x0000001fff037819 */ /* 0x000fe40000011400 */
[----:B------:R-:W-:Y:S02]  /*12d0*/  CS2R R140, SRZ ;  /* 0x00000000008c7805 */ /* 0x000fe4000001ff00 */
[----:B------:R-:W-:Y:S02]  /*12e0*/  CS2R R138, SRZ ;  /* 0x00000000008a7805 */ /* 0x000fe4000001ff00 */
[----:B------:R-:W-:Y:S02]  /*12f0*/  CS2R R136, SRZ ;  /* 0x0000000000887805 */ /* 0x000fe4000001ff00 */
[----:B------:R-:W-:Y:S01]  /*1300*/  LEA.HI R173, R3, R0, RZ, 0x6 ;  /* 0x0000000003ad7211 */ /* 0x000fe200078f30ff */
[----:B------:R-:W-:Y:S01]  /*1310*/  IMAD.MOV.U32 R0, RZ, RZ, RZ ;  /* 0x000000ffff007224 */ /* 0x000fe200078e00ff */
[----:B------:R-:W-:-:S02]  /*1320*/  MOV R3, RZ ;  /* 0x000000ff00037202 */ /* 0x000fc40000000f00 */
[----:B------:R-:W-:Y:S02]  /*1330*/  CS2R R134, SRZ ;  /* 0x0000000000867805 */ /* 0x000fe4000001ff00 */
[----:B------:R-:W-:Y:S01]  /*1340*/  CS2R R132, SRZ ;  /* 0x0000000000847805 */ /* 0x000fe2000001ff00 */
[----:B------:R-:W-:Y:S01]  /*1350*/  IMAD.MOV.U32 R172, RZ, RZ, RZ ;  /* 0x000000ffffac7224 */ /* 0x000fe200078e00ff */
        /* <DEDUP_REMOVED lines=16> */
[----:B------:R-:W-:Y:S01]  /*1460*/  CS2R R100, SRZ ;  /* 0x0000000000647805 */ /* 0x000fe2000001ff00 */
[----:B------:R-:W-:Y:S01]  /*1470*/  IMAD.MOV.U32 R153, RZ, RZ, RZ ;  /* 0x000000ffff997224 */ /* 0x000fe200078e00ff */
        /* <DEDUP_REMOVED lines=34> */
[----:B------:R-:W-:-:S02]  /*16a0*/  MOV R20, RZ ;  /* 0x000000ff00147202 */ /* 0x000fc40000000f00 */
[----:B0-----:R-:W-:Y:S02]  /*16b0*/  CS2R R8, SRZ ;  /* 0x0000000000087805 */ /* 0x001fe4000001ff00 */
[----:B------:R-:W-:Y:S02]  /*16c0*/  SHF.R.S32.HI R173, RZ, 0x6, R173 ;  /* 0x00000006ffad7819 */ /* 0x000fe400000114ad */
[----:B--2---:R-:W-:-:S13]  /*16d0*/  ISETP.NE.AND P0, PT, R4, 0x1, PT ;  /* 0x000000010400780c */ /* 0x004fda0003f05270 */
[----:B------:R-:W-:Y:S05]  /*16e0*/  @!P0 BRA `(.L_x_775) ;  /* 0x0000001400d48947 */ /* 0x000fea0003800000 */
[----:B------:R-:W-:Y:S02]  /*16f0*/  ISETP.GE.AND P1, PT, R152, 0x1, PT ;  /* 0x000000019800780c */ /* 0x000fe40003f26270 */
[----:B------:R-:W-:-:S11]  /*1700*/  PLOP3.LUT P0, PT, PT, PT, PT, 0x80, 0x0 ;  /* 0x000000000000781c */ /* 0x000fd60003f0f070 */
[----:B------:R-:W-:Y:S05]  /*1710*/  @!P1 BRA `(.L_x_776) ;  /* 0x0000007800fc9947 */ /* 0x000fea0003800000 */
[----:B------:R-:W0:Y:S01]  /*1720*/  SHFL.IDX PT, R4, R189, RZ, 0x1f ;  /* 0x00001fffbd047589 */ /* 0x000e2200000e0000 */
[----:B------:R-:W-:Y:S01]  /*1730*/  UMOV UR7, 0x40000040 ;  /* 0x4000004000077882 */ /* 0x000fe20000000000 */
[----:B------:R-:W-:Y:S01]  /*1740*/  UMOV UR9, 0x40000040 ;  /* 0x4000004000097882 */ /* 0x000fe20000000000 */
[----:B------:R-:W-:Y:S01]  /*1750*/  UMOV UR11, 0x40000040 ;  /* 0x40000040000b7882 */ /* 0x000fe20000000000 */
[----:B------:R-:W-:Y:S01]  /*1760*/  BAR.SYNC.DEFER_BLOCKING 0xe, 0x100 ;  /* 0x0384000000007b1d */ /* 0x000fe20000010000 */
[----:B------:R-:W-:-:S05]  /*1770*/  ISETP.GE.AND P0, PT, R152, 0x41, PT ;  /* 0x000000419800780c */ /* 0x000fca0003f06270 */
[----:B------:R-:W-:Y:S01]  /*1780*/  UMOV UR13, 0x40000040 ;  /* 0x40000040000d7882 */ /* 0x000fe20000000000 */
[----:B------:R-:W-:Y:S01]  /*1790*/  UMOV UR15, 0x40000040 ;  /* 0x40000040000f7882 */ /* 0x000fe20000000000 */
[----:B------:R-:W-:Y:S01]  /*17a0*/  UMOV UR17, 0x40000040 ;  /* 0x4000004000117882 */ /* 0x000fe20000000000 */
[----:B------:R-:W-:Y:S01]  /*17b0*/  UMOV UR19, 0x40000040 ;  /* 0x4000004000137882 */ /* 0x000fe20000000000 */
[----:B------:R-:W1:Y:S01]  /*17c0*/  S2R R6, SR_TID.X ;  /* 0x0000000000067919 */ /* 0x000e620000002100 */
[----:B0-----:R-:W-:Y:S01]  /*17d0*/  R2UR UR4, R4 ;  /* 0x00000000040472ca */ /* 0x001fe200000e0000 */
[----:B------:R-:W-:Y:S01]  /*17e0*/  IMAD.U32 R4, RZ, RZ, UR36 ;  /* 0x00000024ff047e24 */ /* 0x000fe2000f8e00ff */
[----:B------:R-:W-:-:S11]  /*17f0*/  WARPGROUP.ARRIVE ;  /* 0x00000000000079c5 */ /* 0x000fd60000000000 */
[----:B------:R-:W-:-:S04]  /*1800*/  ULEA.HI UR5, UR4, UR4, URZ, 0x1 ;  /* 0x0000000404057291 */ /* 0x000fc8000f8f083f */
[----:B------:R-:W-:-:S04]  /*1810*/  ULOP3.LUT UR5, UR5, 0x1fffe, URZ, 0xc0, !UPT ;  /* 0x0001fffe05057892 */ /* 0x000fc8000f8ec03f */
[----:B------:R-:W-:Y:S01]  /*1820*/  UIADD3 UR5, UR4, -UR5, URZ ;  /* 0x8000000504057290 */ /* 0x000fe2000fffe03f */
[----:B-1----:R-:W-:Y:S01]  /*1830*/  LOP3.LUT R5, R6, 0x7f, RZ, 0xc0, !PT ;  /* 0x0000007f06057812 */ /* 0x002fe200078ec0ff */
[----:B------:R-:W-:Y:S02]  /*1840*/  UIADD3 UR4, UR37, 0x36400, URZ ;  /* 0x0003640025047890 */ /* 0x000fe4000fffe03f */
[----:B------:R-:W-:Y:S01]  /*1850*/  ULEA UR5, UR5, UR37, 0xf ;  /* 0x0000002505057291 */ /* 0x000fe2000f8e783f */
[----:B------:R-:W-:Y:S01]  /*1860*/  ISETP.NE.AND P1, PT, R5, RZ, PT ;  /* 0x000000ff0500720c */ /* 0x000fe20003f25270 */
[----:B------:R-:W-:Y:S02]  /*1870*/  USHF.R.U32.HI UR4, URZ, 0x4, UR4 ;  /* 0x000000043f047899 */ /* 0x000fe40008011604 */
[----:B------:R-:W-:Y:S02]  /*1880*/  UIADD3 UR5, UR5, 0x400, URZ ;  /* 0x0000040005057890 */ /* 0x000fe4000fffe03f */
[----:B------:R-:W-:-:S02]  /*1890*/  ULOP3.LUT UR4, UR4, 0x3fff, URZ, 0xc0, !UPT ;  /* 0x00003fff04047892 */ /* 0x000fc4000f8ec03f */
[----:B------:R-:W-:Y:S02]  /*18a0*/  USHF.R.U32.HI UR5, URZ, 0x4, UR5 ;  /* 0x000000043f057899 */ /* 0x000fe40008011605 */
[----:B------:R-:W-:Y:S02]  /*18b0*/  ULOP3.LUT UR4, UR4, 0x10000, URZ, 0xfc, !UPT ;  /* 0x0001000004047892 */ /* 0x000fe4000f8efc3f */
[----:B------:R-:W-:Y:S02]  /*18c0*/  ULOP3.LUT UR5, UR5, 0x3fff, URZ, 0xc0, !UPT ;  /* 0x00003fff05057892 */ /* 0x000fe4000f8ec03f */
[----:B------:R-:W-:Y:S01]  /*18d0*/  UIADD3 UR8, UR4, 0x2, URZ ;  /* 0x0000000204087890 */ /* 0x000fe2000fffe03f */
[----:B------:R-:W-:Y:S01]  /*18e0*/  @!P1 LEA R4, R4, UR37, 0x3 ;  /* 0x0000002504049c11 */ /* 0x000fe2000f8e18ff */
[----:B------:R-:W-:Y:S02]  /*18f0*/  ULOP3.LUT UR20, UR5, 0x2000000, URZ, 0xfc, !UPT ;  /* 0x0200000005147892 */ /* 0x000fe4000f8efc3f */
[----:B------:R-:W-:-:S02]  /*1900*/  UIADD3 UR12, UR4, 0x4, URZ ;  /* 0x00000004040c7890 */ /* 0x000fc4000fffe03f */
[----:B------:R-:W-:Y:S01]  /*1910*/  ULEA UR6, UR36, UR20, 0xc ;  /* 0x0000001424067291 */ /* 0x000fe2000f8e603f */
[----:B------:R-:W-:Y:S01]  /*1920*/  @!P1 VIADD R4, R4, 0x38860 ;  /* 0x0003886004049836 */ /* 0x000fe20000000000 */
[----:B------:R-:W-:Y:S01]  /*1930*/  UMOV UR5, 0x40000040 ;  /* 0x4000004000057882 */ /* 0x000fe20000000000 */
[----:B------:R-:W-:Y:S02]  /*1940*/  UIADD3 UR16, UR4, 0x6, URZ ;  /* 0x0000000604107890 */ /* 0x000fe4000fffe03f */
[----:B------:R-:W-:Y:S01]  /*1950*/  UIADD3 UR10, UR6, 0x80, URZ ;  /* 0x00000080060a7890 */ /* 0x000fe2000fffe03f */
[----:B------:R-:W-:Y:S01]  /*1960*/  @!P1 PRMT R4, RZ, 0x654, R4 ;  /* 0x00000654ff049816 */ /* 0x000fe20000000004 */
[----:B------:R-:W-:Y:S02]  /*1970*/  UIADD3 UR14, UR6, 0x100, URZ ;  /* 0x00000100060e7890 */ /* 0x000fe4000fffe03f */
[----:B------:R-:W-:Y:S01]  /*1980*/  HGMMA.64x256x16.F32.BF16 R24, gdesc[UR4].tnspB, RZ, !UPT, gsb0 ;  /* 0x43e00000041879f0 */ /* 0x000fe2000c0018ff */
[----:B------:R-:W-:-:S02]  /*1990*/  UIADD3 UR18, UR6, 0x180, URZ ;  /* 0x0000018006127890 */ /* 0x000fc4000fffe03f */
        /* <DEDUP_REMOVED lines=16> */
[----:B------:R-:W-:-:S07]  /*1aa0*/  VIADD R173, R173, 0xfffffffe ;  /* 0xfffffffeadad7836 */ /* 0x000fce0000000000 */
.L_x_778:
[----:B------:R-:W-:Y:S01]  /*1ab0*/  BAR.SYNC.DEFER_BLOCKING 0xe, 0x100 ;  /* 0x0384000000007b1d */ /* 0x000fe20000010000 */
[----:B01----:R-:W-:Y:S01]  /*1ac0*/  IMAD.U32 R4, RZ, RZ, UR36 ;  /* 0x00000024ff047e24 */ /* 0x003fe2000f8e00ff */
[----:B------:R-:W-:Y:S01]  /*1ad0*/  UIADD3 UR36, UR36, 0x1, URZ ;  /* 0x0000000124247890 */ /* 0x000fe2000fffe03f */
[C---:B------:R-:W-:Y:S01]  /*1ae0*/  ISETP.GT.AND P0, PT, R173.reuse, RZ, PT ;  /* 0x000000ffad00720c */ /* 0x040fe20003f04270 */
[----:B------:R-:W-:Y:S02]  /*1af0*/  VIADD R173, R173, 0xffffffff ;  /* 0xffffffffadad7836 */ /* 0x000fe40000000000 */
[----:B------:R-:W-:Y:S01]  /*1b00*/  LEA R4, R4, R17, 0x6 ;  /* 0x0000001104047211 */ /* 0x000fe200078e30ff */
[----:B------:R-:W-:Y:S01]  /*1b10*/  UISETP.NE.AND UP0, UPT, UR36, 0x2, UPT ;  /* 0x000000022400788c */ /* 0x000fe2000bf05270 */
[----:B------:R-:W-:Y:S02]  /*1b20*/  UMOV UR7, 0x40000040 ;  /* 0x4000004000077882 */ /* 0x000fe40000000000 */
[----:B------:R-:W-:Y:S01]  /*1b30*/  LEA R4, R4, UR37, 0x2 ;  /* 0x0000002504047c11 */ /* 0x000fe2000f8e10ff */
[----:B------:R-:W-:Y:S01]  /*1b40*/  USEL UR36, UR36, URZ, UP0 ;  /* 0x0000003f24247287 */ /* 0x000fe20008000000 */
[----:B------:R-:W-:Y:S01]  /*1b50*/  UMOV UR11, 0x40000040 ;  /* 0x40000040000b7882 */ /* 0x000fe20000000000 */
[----:B------:R-:W-:-:S02]  /*1b60*/  UMOV UR15, 0x40000040 ;  /* 0x40000040000f7882 */ /* 0x000fc40000000000 */
[----:B------:R-:W-:Y:S01]  /*1b70*/  ULEA UR6, UR36, UR20, 0xc ;  /* 0x0000001424067291 */ /* 0x000fe2000f8e603f */
[----:B------:R-:W-:-:S03]  /*1b80*/  UMOV UR19, 0x40000040 ;  /* 0x4000004000137882 */ /* 0x000fc60000000000 */
[----:B------:R-:W-:Y:S02]  /*1b90*/  UIADD3 UR10, UR6, 0x80, URZ ;  /* 0x00000080060a7890 */ /* 0x000fe4000fffe03f */
[----:B------:R-:W-:Y:S02]  /*1ba0*/  UIADD3 UR14, UR6, 0x100, URZ ;  /* 0x00000100060e7890 */ /* 0x000fe4000fffe03f */
[----:B------:R-:W-:Y:S01]  /*1bb0*/  UIADD3 UR18, UR6, 0x180, URZ ;  /* 0x0000018006127890 */ /* 0x000fe2000fffe03f */
[----:B------:R-:W0:Y:S04]  /*1bc0*/  LDS R5, [R4+0x38400] ;  /* 0x0384000004057984 */ /* 0x000e280000000800 */
[----:B------:R1:W2:Y:S02]  /*1bd0*/  LDS R6, [R4+0x38420] ;  /* 0x0384200004067984 */ /* 0x0002a40000000800 */
[----:B-1----:R-:W-:-:S05]  /*1be0*/  IMAD.U32 R4, RZ, RZ, UR36 ;  /* 0x00000024ff047e24 */ /* 0x002fca000f8e00ff */
[----:B------:R-:W-:-:S05]  /*1bf0*/  @!P1 LEA R4, R4, UR37, 0x3 ;  /* 0x0000002504049c11 */ /* 0x000fca000f8e18ff */
[----:B------:R-:W-:-:S05]  /*1c00*/  @!P1 VIADD R4, R4, 0x38860 ;  /* 0x0003886004049836 */ /* 0x000fca0000000000 */
[----:B------:R-:W-:Y:S01]  /*1c10*/  @!P1 PRMT R4, RZ, 0x654, R4 ;  /* 0x00000654ff049816 */ /* 0x000fe20000000004 */
        /* <DEDUP_REMOVED lines=127> */
[----:B------:R-:W-:-:S06]  /*2410*/  FMUL.FTZ R151, R151, R6 ;  /* 0x0000000697977220 */ /* 0x000fcc0000410000 */
[----:B------:R-:W-:-:S06]  /*2420*/  WARPGROUP.ARRIVE ;  /* 0x00000000000079c5 */ /* 0x000fcc0000000000 */
[----:B------:R-:W-:Y:S01]  /*2430*/  HGMMA.64x256x16.F32.BF16 R24, gdesc[UR4].tnspB, R24, gsb0 ;  /* 0x43e00000041879f0 */ /* 0x000fe20008001818 */
[----:B------:R-:W-:-:S06]  /*2440*/  USEL UR6, URZ, 0x1, UP0 ;  /* 0x000000013f067887 */ /* 0x000fcc0008000000 */
[----:B------:R-:W-:Y:S01]  /*2450*/  LOP3.LUT R2, R2, UR6, RZ, 0x3c, !PT ;  /* 0x0000000602027c12 */ /* 0x000fe2000f8e3cff */
[----:B------:R-:W-:Y:S02]  /*2460*/  WARPGROUP.DEPBAR.LE gsb0, 0x0 ;  /* 0x00008000000079c5 */ /* 0x000fe40000010000 */
[----:B------:R-:W-:-:S15]  /*2470*/  WARPGROUP.ARRIVE ;  /* 0x00000000000079c5 */ /* 0x000fde0000000000 */
[----:B------:R-:W-:-:S03]  /*2480*/  NOP ;  /* 0x0000000000007918 */ /* 0x000fc60000000000 */
        /* <DEDUP_REMOVED lines=13> */
.L_x_777:
[----:B------:R-:W-:Y:S01]  /*2560*/  BAR.SYNC.DEFER_BLOCKING 0xe, 0x100 ;  /* 0x0384000000007b1d */ /* 0x000fe20000010000 */
[----:B01----:R-:W-:Y:S01]  /*2570*/  IMAD.U32 R4, RZ, RZ, UR36 ;  /* 0x00000024ff047e24 */ /* 0x003fe2000f8e00ff */
[----:B------:R-:W-:Y:S01]  /*2580*/  UIADD3 UR36, UR36, 0x1, URZ ;  /* 0x0000000124247890 */ /* 0x000fe2000fffe03f */
[----:B------:R-:W-:-:S03]  /*2590*/  PLOP3.LUT P0, PT, PT, PT, PT, 0x8, 0x0 ;  /* 0x000000000000781c */ /* 0x000fc60003f0e170 */
[----:B------:R-:W-:Y:S01]  /*25a0*/  LEA R4, R4, R17, 0x6 ;  /* 0x0000001104047211 */ /* 0x000fe200078e30ff */
[----:B------:R-:W-:-:S03]  /*25b0*/  UISETP.NE.AND UP0, UPT, UR36, 0x2, UPT ;  /* 0x000000022400788c */ /* 0x000fc6000bf05270 */
[----:B------:R-:W-:Y:S01]  /*25c0*/  LEA R6, R4, UR37, 0x2 ;  /* 0x0000002504067c11 */ /* 0x000fe2000f8e10ff */
[----:B------:R-:W-:Y:S02]  /*25d0*/  USEL UR4, URZ, 0x1, UP0 ;  /* 0x000000013f047887 */ /* 0x000fe40008000000 */
[----:B------:R-:W-:-:S04]  /*25e0*/  USEL UR36, UR36, URZ, UP0 ;  /* 0x0000003f24247287 */ /* 0x000fc80008000000 */
[----:B------:R-:W-:Y:S01]  /*25f0*/  LOP3.LUT R2, R2, UR4, RZ, 0x3c, !PT ;  /* 0x0000000402027c12 */ /* 0x000fe2000f8e3cff */
[----:B------:R-:W0:Y:S04]  /*2600*/  LDS R5, [R6+0x38400] ;  /* 0x0384000006057984 */ /* 0x000e280000000800 */
[----:B------:R-:W1:Y:S01]  /*2610*/  LDS R4, [R6+0x38420] ;  /* 0x0384200006047984 */ /* 0x000e620000000800 */
[-C--:B0-----:R-:W-:Y:S01]  /*2620*/  FMUL.FTZ R160, R36, R5.reuse ;  /* 0x0000000524a07220 */ /* 0x081fe20000410000 */
[-C--:B------:R-:W-:Y:S01]  /*2630*/  FMUL.FTZ R12, R40, R5.reuse ;  /* 0x00000005280c7220 */ /* 0x080fe20000410000 */
[-C--:B------:R-:W-:Y:S01]  /*2640*/  FMUL.FTZ R167, R24, R5.reuse ;  /* 0x0000000518a77220 */ /* 0x080fe20000410000 */
[-C--:B------:R-:W-:Y:S01]  /*2650*/  FMUL.FTZ R8, R25, R5.reuse ;  /* 0x0000000519087220 */ /* 0x080fe20000410000 */
        /* <DEDUP_REMOVED lines=126> */
.L_x_775:
        /* <DEDUP_REMOVED lines=31> */
[----:B-1----:R-:W-:Y:S05]  /*3030*/  CALL.ABS.NOINC R14 ;  /* 0x000000000e007343 */ /* 0x002fea0003c00000 */
.L_x_779:
[----:B------:R-:W2:Y:S01]  /*3040*/  LDL R20, [R1] ;  /* 0x0000000001147983 */ /* 0x000ea20000100800 */
[----:B------:R-:W-:-:S04]  /*3050*/  ULEA.HI UR4, UR41, UR41, URZ, 0x1 ;  /* 0x0000002929047291 */ /* 0x000fc8000f8f083f */
[----:B------:R-:W-:-:S04]  /*3060*/  ULOP3.LUT UR4, UR4, 0xfffffffe, URZ, 0xc0, !UPT ;  /* 0xfffffffe04047892 */ /* 0x000fc8000f8ec03f */
[----:B------:R-:W-:-:S06]  /*3070*/  UIADD3 UR4, UR41, -UR4, URZ ;  /* 0x8000000429047290 */ /* 0x000fcc000fffe03f */
[----:B------:R-:W-:-:S04]  /*3080*/  MOV R4, UR4 ;  /* 0x0000000400047c02 */ /* 0x000fc80008000f00 */
[----:B------:R-:W-:-:S04]  /*3090*/  SHF.L.U32 R4, R4, 0x1f, RZ ;  /* 0x0000001f04047819 */ /* 0x000fc800000006ff */
[----:B------:R-:W0:Y:S01]  /*30a0*/  SYNCS.PHASECHK.TRANS64.TRYWAIT P1, [UR37+0x38800], R4 ;  /* 0x03880004ff0075a7 */ /* 0x000e220008020165 */
[----:B--2---:R-:W-:Y:S01]  /*30b0*/  ISETP.NE.AND P0, PT, R20, RZ, PT ;  /* 0x000000ff1400720c */ /* 0x004fe20003f05270 */
[----:B0-----:R-:W-:-:S12]  /*30c0*/  @!P1 BRA `(.L_x_780) ;  /* 0x000000dc00289947 */ /* 0x001fd80003800000 */
.L_x_894:
[----:B------:R-:W-:Y:S05]  /*30d0*/  @P0 BRA `(.L_x_781) ;  /* 0x0000000000040947 */ /* 0x000fea0003800000 */
[----:B------:R-:W-:Y:S01]  /*30e0*/  BPT.TRAP 0x1 ;  /* 0x000000040000795c */ /* 0x000fe20000300000 */
.L_x_781:
[----:B0-----:R-:W-:Y:S01]  /*30f0*/  IMAD.U32 R3, RZ, RZ, UR36 ;  /* 0x00000024ff037e24 */ /* 0x001fe2000f8e00ff */
[----:B------:R-:W-:-:S04]  /*3100*/  SHF.L.U32 R6, R2, 0x1f, RZ ;  /* 0x0000001f02067819 */ /* 0x000fc800000006ff */
[----:B------:R-:W-:-:S04]  /*3110*/  LEA R3, R3, UR37, 0x3 ;  /* 0x0000002503037c11 */ /* 0x000fc8000f8e18ff */
[----:B------:R0:W1:Y:S01]  /*3120*/  SYNCS.PHASECHK.TRANS64.TRYWAIT P1, [R3+URZ+0x38830], R6 ;  /* 0x03883006030075a7 */ /* 0x000062000802017f */
[----:B------:R-:W-:Y:S05]  /*3130*/  @P0 BRA `(.L_x_782) ;  /* 0x0000000000040947 */ /* 0x000fea0003800000 */
[----:B------:R-:W-:Y:S01]  /*3140*/  BPT.TRAP 0x1 ;  /* 0x000000040000795c */ /* 0x000fe20000300000 */
.L_x_782:
[----:B-1----:R-:W-:Y:S05]  /*3150*/  @P1 BRA `(.L_x_783) ;  /* 0x0000000000081947 */ /* 0x002fea0003800000 */
[----:B------:R-:W1:Y:S02]  /*3160*/  SYNCS.PHASECHK.TRANS64.TRYWAIT P1, [R3+URZ+0x38830], R6 ;  /* 0x03883006030075a7 */ /* 0x000e64000802017f */
[----:B-1----:R-:W-:Y:S05]  /*3170*/  @!P1 BRA `(.L_x_784) ;  /* 0x000000dc00149947 */ /* 0x002fea0003800000 */
.L_x_783:
[----:B------:R-:W-:-:S04]  /*3180*/  UIADD3 UR4, UR37, 0x22400, URZ ;  /* 0x0002240025047890 */ /* 0x000fc8000fffe03f */
[----:B------:R-:W-:-:S04]  /*3190*/  USHF.R.U32.HI UR4, URZ, 0x4, UR4 ;  /* 0x000000043f047899 */ /* 0x000fc80008011604 */
[----:B------:R-:W-:-:S06]  /*31a0*/  ULOP3.LUT UR4, UR4, 0x3fff, URZ, 0xc0, !UPT ;  /* 0x00003fff04047892 */ /* 0x000fcc000f8ec03f */
[----:B------:R-:W-:Y:S01]  /*31b0*/  IMAD.U32 R0, RZ, RZ, UR4 ;  /* 0x00000004ff007e24 */ /* 0x000fe2000f8e00ff */
[----:B------:R-:W-:Y:S05]  /*31c0*/  WARPSYNC.ALL ;  /* 0x0000000000007948 */ /* 0x000fea0003800000 */
[----:B------:R-:W-:-:S04]  /*31d0*/  LOP3.LUT R0, R0, 0x10000, RZ, 0xfc, !PT ;  /* 0x0001000000007812 */ /* 0x000fc800078efcff */
        /* <DEDUP_REMOVED lines=10> */
[----:B------:R-:W-:-:S02]  /*3280*/  UMOV UR17, 0x40000040 ;  /* 0x4000004000117882 */ /* 0x000fc40000000000 */
[----:B------:R-:W-:Y:S02]  /*3290*/  ULEA UR6, UR36, UR6, 0x9 ;  /* 0x0000000624067291 */ /* 0x000fe4000f8e483f */
[----:B------:R-:W-:Y:S02]  /*32a0*/  ULOP3.LUT UR4, UR4, 0x10000, URZ, 0xfc, !UPT ;  /* 0x0001000004047892 */ /* 0x000fe4000f8efc3f */
[----:B------:R-:W-:Y:S02]  /*32b0*/  UIADD3 UR14, UR6, 0x2, URZ ;  /* 0x00000002060e7890 */ /* 0x000fe4000fffe03f */
[----:B------:R-:W-:Y:S02]  /*32c0*/  UIADD3 UR12, UR4, 0x2, URZ ;  /* 0x00000002040c7890 */ /* 0x000fe4000fffe03f */
[----:B------:R-:W-:Y:S02]  /*32d0*/  UIADD3 UR18, UR6, 0x4, URZ ;  /* 0x0000000406127890 */ /* 0x000fe4000fffe03f */
[----:B------:R-:W-:-:S02]  /*32e0*/  UIADD3 UR16, UR4, 0x4, URZ ;  /* 0x0000000404107890 */ /* 0x000fc4000fffe03f */
[----:B------:R-:W-:Y:S01]  /*32f0*/  HGMMA.64x64x16.F32.BF16 R24, gdesc[UR4], RZ, !UPT, gsb0 ;  /* 0x00e00000041879f0 */ /* 0x000fe2000c0018ff */
[----:B------:R-:W-:Y:S02]  /*3300*/  UIADD3 UR22, UR6, 0x6, URZ ;  /* 0x0000000606167890 */ /* 0x000fe4000fffe03f */
[----:B------:R-:W-:Y:S01]  /*3310*/  UIADD3 UR20, UR4, 0x6, URZ ;  /* 0x0000000604147890 */ /* 0x000fe2000fffe03f */
[----:B------:R-:W-:Y:S01]  /*3320*/  UMOV UR23, 0x40000040 ;  /* 0x4000004000177882 */ /* 0x000fe20000000000 */
[----:B------:R-:W-:Y:S01]  /*3330*/  UMOV UR21, 0x40000040 ;  /* 0x4000004000157882 */ /* 0x000fe20000000000 */
        /* <DEDUP_REMOVED lines=10> */
[----:B------:R-:W2:Y:S02]  /*33e0*/  SYNCS.PHASECHK.TRANS64.TRYWAIT P1, [UR37+0x38810], R4 ;  /* 0x03881004ff0075a7 */ /* 0x000ea40008020165 */
[----:B--2---:R-:W-:Y:S05]  /*33f0*/  @!P1 BRA `(.L_x_785) ;  /* 0x000000d800889947 */ /* 0x004fea0003800000 */
.L_x_895:
[----:B------:R-:W-:Y:S05]  /*3400*/  @P0 BRA `(.L_x_786) ;  /* 0x0000000000040947 */ /* 0x000fea0003800000 */
[----:B------:R-:W-:Y:S01]  /*3410*/  BPT.TRAP 0x1 ;  /* 0x000000040000795c */ /* 0x000fe20000300000 */
.L_x_786:
[----:B------:R3:W4:Y:S01]  /*3420*/  SYNCS.PHASECHK.TRANS64.TRYWAIT P1, [R3+URZ+0x38850], R6 ;  /* 0x03885006030075a7 */ /* 0x000722000802017f */
[----:B------:R-:W-:Y:S05]  /*3430*/  @P0 BRA `(.L_x_787) ;  /* 0x0000000000040947 */ /* 0x000fea0003800000 */
[----:B------:R-:W-:Y:S01]  /*3440*/  BPT.TRAP 0x1 ;  /* 0x000000040000795c */ /* 0x000fe20000300000 */
.L_x_787:
[----:B----4-:R-:W-:Y:S05]  /*3450*/  @P1 BRA `(.L_x_788) ;  /* 0x0000000000081947 */ /* 0x010fea0003800000 */
[----:B------:R-:W4:Y:S02]  /*3460*/  SYNCS.PHASECHK.TRANS64.TRYWAIT P1, [R3+URZ+0x38850], R6 ;  /* 0x03885006030075a7 */ /* 0x000f24000802017f */
[----:B----4-:R-:W-:Y:S05]  /*3470*/  @!P1 BRA `(.L_x_789) ;  /* 0x000000d800809947 */ /* 0x010fea0003800000 */
.L_x_788:
[----:B------:R-:W-:Y:S01]  /*3480*/  UIADD3 UR4, UR37, 0x400, URZ ;  /* 0x0000040025047890 */ /* 0x000fe2000fffe03f */
[----:B------:R-:W-:Y:S01]  /*3490*/  WARPGROUP.ARRIVE ;  /* 0x00000000000079c5 */ /* 0x000fe20000000000 */
[----:B------:R-:W-:-:S05]  /*34a0*/  UIADD3 UR5, UR37, 0x26400, URZ ;  /* 0x0002640025057890 */ /* 0x000fca000fffe03f */
[----:B--2---:R-:W2:Y:S01]  /*34b0*/  S2R R4, SR_TID.X ;  /* 0x0000000000047919 */ /* 0x004ea20000002100 */
[----:B------:R-:W-:Y:S01]  /*34c0*/  USHF.R.U32.HI UR4, URZ, 0x4, UR4 ;  /* 0x000000043f047899 */ /* 0x000fe20008011604 */
[----:B------:R-:W-:Y:S01]  /*34d0*/  IMAD R5, R173, -0x40, R152 ;  /* 0xffffffc0ad057824 */ /* 0x000fe200078e0298 */
[----:B------:R-:W-:Y:S01]  /*34e0*/  USHF.R.U32.HI UR5, URZ, 0x4, UR5 ;  /* 0x000000043f057899 */ /* 0x000fe20008011605 */
[----:B------:R-:W5:Y:S01]  /*34f0*/  S2R R57, SR_TID.X ;  /* 0x0000000000397919 */ /* 0x000f620000002100 */
[----:B------:R-:W-:Y:S02]  /*3500*/  ULOP3.LUT UR4, UR4, 0x3fff, URZ, 0xc0, !UPT ;  /* 0x00003fff04047892 */ /* 0x000fe4000f8ec03f */
[----:B------:R-:W-:Y:S01]  /*3510*/  ULOP3.LUT UR5, UR5, 0x3fff, URZ, 0xc0, !UPT ;  /* 0x00003fff05057892 */ /* 0x000fe2000f8ec03f */
[----:B------:R-:W-:Y:S01]  /*3520*/  IADD3 R5, -R22, 0x40, R5 ;  /* 0x0000004016057810 */ /* 0x000fe20007ffe105 */
[----:B------:R-:W-:Y:S02]  /*3530*/  ULOP3.LUT UR4, UR4, 0x10000, URZ, 0xfc, !UPT ;  /* 0x0001000004047892 */ /* 0x000fe4000f8efc3f */
[----:B------:R-:W-:Y:S01]  /*3540*/  ULOP3.LUT UR5, UR5, 0x10000, URZ, 0xfc, !UPT ;  /* 0x0001000005057892 */ /* 0x000fe2000f8efc3f */
[C---:B------:R-:W-:Y:S01]  /*3550*/  ISETP.GT.AND P1, PT, R5.reuse, RZ, PT ;  /* 0x000000ff0500720c */ /* 0x040fe20003f24270 */
[----:B------:R-:W-:Y:S01]  /*3560*/  ULEA UR6, UR36, UR4, 0xc ;  /* 0x0000000424067291 */ /* 0x000fe2000f8e603f */
[C---:B------:R-:W-:Y:S01]  /*3570*/  ISETP.GT.AND P2, PT, R5.reuse, 0x1, PT ;  /* 0x000000010500780c */ /* 0x040fe20003f44270 */
[----:B------:R-:W-:Y:S01]  /*3580*/  UMOV UR9, 0x40000040 ;  /* 0x4000004000097882 */ /* 0x000fe20000000000 */
[----:B------:R-:W-:Y:S01]  /*3590*/  UMOV UR11, 0x40000040 ;  /* 0x40000040000b7882 */ /* 0x000fe20000000000 */
[----:B------:R-:W-:Y:S01]  /*35a0*/  UIADD3 UR14, UR5, 0x800, URZ ;  /* 0x00000800050e7890 */ /* 0x000fe2000fffe03f */
[C---:B------:R-:W-:Y:S01]  /*35b0*/  ISETP.GT.AND P3, PT, R5.reuse, 0x8, PT ;  /* 0x000000080500780c */ /* 0x040fe20003f64270 */
[----:B------:R-:W-:Y:S01]  /*35c0*/  UMOV UR8, UR5 ;  /* 0x0000000500087c82 */ /* 0x000fe20008000000 */
[----:B------:R-:W-:Y:S01]  /*35d0*/  UMOV UR10, UR6 ;  /* 0x00000006000a7c82 */ /* 0x000fe20008000000 */
[----:B------:R-:W-:Y:S01]  /*35e0*/  UIADD3 UR15, UR6, 0x800, URZ ;  /* 0x00000800060f7890 */ /* 0x000fe2000fffe03f */
[----:B------:R-:W-:Y:S01]  /*35f0*/  HGMMA.64x64x16.F32.BF16 R24, gdesc[UR8], R24, gsb0 ;  /* 0x00e00000081879f0 */ /* 0x000fe20008001818 */
[----:B------:R-:W-:Y:S01]  /*3600*/  UIADD3 UR8, UR5, 0x2, URZ ;  /* 0x0000000205087890 */ /* 0x000fe2000fffe03f */
[C---:B------:R-:W-:Y:S01]  /*3610*/  ISETP.GT.AND P4, PT, R5.reuse, 0x9, PT ;  /* 0x000000090500780c */ /* 0x040fe20003f84270 */
[----:B------:R-:W-:Y:S01]  /*3620*/  UIADD3 UR10, UR6, 0x2, URZ ;  /* 0x00000002060a7890 */ /* 0x000fe2000fffe03f */
[C---:B------:R-:W-:Y:S01]  /*3630*/  ISETP.GT.AND P5, PT, R5.reuse, 0x10, PT ;  /* 0x000000100500780c */ /* 0x040fe20003fa4270 */
[----:B------:R-:W-:Y:S01]  /*3640*/  UMOV UR9, 0x40000040 ;  /* 0x4000004000097882 */ /* 0x000fe20000000000 */
[----:B------:R-:W-:Y:S01]  /*3650*/  UMOV UR11, 0x40000040 ;  /* 0x40000040000b7882 */ /* 0x000fe20000000000 */
[----:B------:R-:W-:Y:S01]  /*3660*/  UMOV UR25, 0x40000040 ;  /* 0x4000004000197882 */ /* 0x000fe20000000000 */
[----:B------:R-:W-:Y:S01]  /*3670*/  UMOV UR27, 0x40000040 ;  /* 0x40000040001b7882 */ /* 0x000fe20000000000 */
[----:B------:R-:W-:-:S02]  /*3680*/  ISETP.GT.AND P6, PT, R5, 0x11, PT ;  /* 0x000000110500780c */ /* 0x000fc40003fc4270 */
[----:B--2---:R-:W-:Y:S02]  /*3690*/  SHF.R.U32.HI R4, RZ, 0x7, R4 ;  /* 0x00000007ff047819 */ /* 0x004fe40000011604 */
[----:B-----5:R-:W-:-:S04]  /*36a0*/  LOP3.LUT R57, R57, 0x7f, RZ, 0xc0, !PT ;  /* 0x0000007f39397812 */ /* 0x020fc800078ec0ff */
[----:B------:R-:W2:Y:S02]  /*36b0*/  SHFL.IDX PT, R4, R4, RZ, 0x1f ;  /* 0x00001fff04047589 */ /* 0x000ea400000e0000 */
[----:B--2---:R-:W-:-:S13]  /*36c0*/  R2UR UR7, R4 ;  /* 0x00000000040772ca */ /* 0x004fda00000e0000 */
[----:B------:R-:W-:-:S04]  /*36d0*/  UISETP.GT.AND UP0, UPT, UR7, 0x7f, UPT ;  /* 0x0000007f0700788c */ /* 0x000fc8000bf04270 */
[----:B------:R-:W-:Y:S01]  /*36e0*/  USEL UR7, URZ, 0x2, !UP0 ;  /* 0x000000023f077887 */ /* 0x000fe2000c000000 */
[----:B------:R-:W-:Y:S02]  /*36f0*/  WARPGROUP.DEPBAR.LE gsb0, 0x0 ;  /* 0x00008000000079c5 */ /* 0x000fe40000010000 */
[----:B------:R-:W-:-:S06]  /*3700*/  WARPGROUP.ARRIVE ;  /* 0x00000000000079c5 */ /* 0x000fcc0000000000 */
[----:B------:R-:W-:Y:S01]  /*3710*/  HGMMA.64x64x16.F32.BF16 R24, gdesc[UR8], R24, gsb0 ;  /* 0x00e00000081879f0 */ /* 0x000fe20008001818 */
[----:B------:R-:W-:Y:S02]  /*3720*/  UIADD3 UR8, UR5, 0x4, URZ ;  /* 0x0000000405087890 */ /* 0x000fe4000fffe03f */
[----:B------:R-:W-:Y:S01]  /*3730*/  UIADD3 UR10, UR6, 0x4, URZ ;  /* 0x00000004060a7890 */ /* 0x000fe2000fffe03f */
[----:B------:R-:W-:Y:S01]  /*3740*/  UMOV UR9, 0x40000040 ;  /* 0x4000004000097882 */ /* 0x000fe20000000000 */
[----:B------:R-:W-:Y:S01]  /*3750*/  UMOV UR11, 0x40000040 ;  /* 0x40000040000b7882 */ /* 0x000fe20000000000 */
        /* <DEDUP_REMOVED lines=94> */
[----:B------:R-:W-:Y:S02]  /*3d40*/  UIADD3 UR8, UR7, UR14, URZ ;  /* 0x0000000e07087290 */ /* 0x000fe4000fffe03f */
[----:B------:R-:W-:Y:S01]  /*3d50*/  UIADD3 UR10, UR7, UR15, URZ ;  /* 0x0000000f070a7290 */ /* 0x000fe2000fffe03f */
[----:B------:R-:W-:Y:S01]  /*3d60*/  UMOV UR9, 0x40000040 ;  /* 0x4000004000097882 */ /* 0x000fe20000000000 */
[----:B------:R-:W-:Y:S01]  /*3d70*/  UMOV UR11, 0x40000040 ;  /* 0x40000040000b7882 */ /* 0x000fe20000000000 */
[----:B------:R-:W-:Y:S02]  /*3d80*/  WARPGROUP.DEPBAR.LE gsb0, 0x0 ;  /* 0x00008000000079c5 */ /* 0x000fe40000010000 */
[----:B------:R-:W-:-:S06]  /*3d90*/  WARPGROUP.ARRIVE ;  /* 0x00000000000079c5 */ /* 0x000fcc0000000000 */
[----:B------:R-:W-:Y:S01]  /*3da0*/  HGMMA.64x64x16.F32.BF16 R24, gdesc[UR8], R24, gsb0 ;  /* 0x00e00000081879f0 */ /* 0x000fe20008001818 */
[----:B------:R-:W-:Y:S01]  /*3db0*/  UMOV UR9, 0x4 ;  /* 0x0000000400097882 */ /* 0x000fe20000000000 */
[----:B------:R-:W-:Y:S01]  /*3dc0*/  UMOV UR10, 0x28 ;  /* 0x00000028000a7882 */ /* 0x000fe20000000000 */
[----:B------:R-:W-:Y:S02]  /*3dd0*/  USEL UR8, UR9, 0x2, UP0 ;  /* 0x0000000209087887 */ /* 0x000fe40008000000 */
[----:B------:R-:W-:Y:S02]  /*3de0*/  USEL UR9, UR9, 0x6, !UP0 ;  /* 0x0000000609097887 */ /* 0x000fe4000c000000 */
[----:B------:R-:W-:Y:S02]  /*3df0*/  UIADD3 UR24, UR14, UR8, URZ ;  /* 0x000000080e187290 */ /* 0x000fe4000fffe03f */
[----:B------:R-:W-:Y:S01]  /*3e00*/  UIADD3 UR26, UR15, UR8, URZ ;  /* 0x000000080f1a7290 */ /* 0x000fe2000fffe03f */
[----:B------:R-:W-:Y:S01]  /*3e10*/  UMOV UR11, 0xa00 ;  /* 0x00000a00000b7882 */ /* 0x000fe20000000000 */
[----:B------:R-:W-:-:S02]  /*3e20*/  USEL UR10, UR10, 0x26, UP0 ;  /* 0x000000260a0a7887 */ /* 0x000fc40008000000 */
[----:B------:R-:W-:Y:S02]  /*3e30*/  USEL UR11, UR11, 0x980, UP0 ;  /* 0x000009800b0b7887 */ /* 0x000fe40008000000 */
[----:B------:R-:W-:Y:S02]  /*3e40*/  ULOP3.LUT UR10, UR10, 0x6, URZ, 0xc0, !UPT ;  /* 0x000000060a0a7892 */ /* 0x000fe4000f8ec03f */
[----:B------:R-:W-:Y:S01]  /*3e50*/  ULOP3.LUT UR11, UR11, 0xa00, URZ, 0xc0, !UPT ;  /* 0x00000a000b0b7892 */ /* 0x000fe2000f8ec03f */
[----:B------:R-:W-:Y:S02]  /*3e60*/  WARPGROUP.DEPBAR.LE gsb0, 0x0 ;  /* 0x00008000000079c5 */ /* 0x000fe40000010000 */
[----:B------:R-:W-:-:S06]  /*3e70*/  WARPGROUP.ARRIVE ;  /* 0x00000000000079c5 */ /* 0x000fcc0000000000 */
[----:B------:R-:W-:Y:S01]  /*3e80*/  HGMMA.64x64x16.F32.BF16 R24, gdesc[UR24], R24, gsb0 ;  /* 0x00e00000181879f0 */ /* 0x000fe20008001818 */
[----:B------:R-:W-:Y:S02]  /*3e90*/  UIADD3 UR24, UR14, UR9, URZ ;  /* 0x000000090e187290 */ /* 0x000fe4000fffe03f */
[----:B------:R-:W-:Y:S01]  /*3ea0*/  UIADD3 UR26, UR15, UR9, URZ ;  /* 0x000000090f1a7290 */ /* 0x000fe2000fffe03f */
[----:B------:R-:W-:Y:S01]  /*3eb0*/  UMOV UR25, 0x40000040 ;  /* 0x4000004000197882 */ /* 0x000fe20000000000 */
[----:B------:R-:W-:Y:S01]  /*3ec0*/  UMOV UR27, 0x40000040 ;  /* 0x40000040001b7882 */ /* 0x000fe20000000000 */
[----:B------:R-:W-:Y:S01]  /*3ed0*/  ULOP3.LUT UR15, UR42, 0x2000000, URZ, 0xfc, !UPT ;  /* 0x020000002a0f7892 */ /* 0x000fe2000f8efc3f */
[----:B------:R-:W-:Y:S02]  /*3ee0*/  WARPGROUP.DEPBAR.LE gsb0, 0x0 ;  /* 0x00008000000079c5 */ /* 0x000fe40000010000 */
[----:B------:R-:W-:-:S06]  /*3ef0*/  WARPGROUP.ARRIVE ;  /* 0x00000000000079c5 */ /* 0x000fcc0000000000 */
[----:B------:R-:W-:Y:S01]  /*3f00*/  HGMMA.64x64x16.F32.BF16 R24, gdesc[UR24], R24, gsb0 ;  /* 0x00e00000181879f0 */ /* 0x000fe20008001818 */
[----:B------:R-:W-:Y:S02]  /*3f10*/  UIADD3 UR24, UR10, UR11, UR5 ;  /* 0x0000000b0a187290 */ /* 0x000fe4000fffe005 */
[----:B------:R-:W-:Y:S01]  /*3f20*/  UIADD3 UR26, UR10, UR11, UR6 ;  /* 0x0000000b0a1a7290 */ /* 0x000fe2000fffe006 */
[----:B------:R-:W-:Y:S01]  /*3f30*/  UMOV UR25, 0x40000040 ;  /* 0x4000004000197882 */ /* 0x000fe20000000000 */
[----:B------:R-:W-:Y:S01]  /*3f40*/  UMOV UR27, 0x40000040 ;  /* 0x40000040001b7882 */ /* 0x000fe20000000000 */
[----:B------:R-:W-:Y:S02]  /*3f50*/  UIADD3 UR10, UR5, 0xa00, URZ ;  /* 0x00000a00050a7890 */ /* 0x000fe4000fffe03f */
[----:B------:R-:W-:Y:S01]  /*3f60*/  UIADD3 UR11, UR6, 0xa00, URZ ;  /* 0x00000a00060b7890 */ /* 0x000fe2000fffe03f */
        /* <DEDUP_REMOVED lines=21> */
[----:B------:R-:W-:Y:S01]  /*40c0*/  UMOV UR10, 0x30 ;  /* 0x00000030000a7882 */ /* 0x000fe20000000000 */
[----:B------:R-:W-:Y:S01]  /*40d0*/  UMOV UR11, 0xc00 ;  /* 0x00000c00000b7882 */ /* 0x000fe20000000000 */
[----:B------:R-:W-:Y:S02]  /*40e0*/  USEL UR10, UR10, 0x2e, UP0 ;  /* 0x0000002e0a0a7887 */ /* 0x000fe40008000000 */
[----:B------:R-:W-:-:S02]  /*40f0*/  USEL UR11, UR11, 0xb80, UP0 ;  /* 0x00000b800b0b7887 */ /* 0x000fc40008000000 */
[----:B------:R-:W-:Y:S02]  /*4100*/  ULOP3.LUT UR10, UR10, 0x6, URZ, 0xc0, !UPT ;  /* 0x000000060a0a7892 */ /* 0x000fe4000f8ec03f */
        /* <DEDUP_REMOVED lines=53> */
[----:B------:R-:W-:Y:S02]  /*4460*/  UMOV UR7, 0x40 ;  /* 0x0000004000077882 */ /* 0x000fe40000000000 */
[----:B------:R-:W-:-:S04]  /*4470*/  USEL UR7, UR7, 0x3e, UP0 ;  /* 0x0000003e07077887 */ /* 0x000fc80008000000 */
        /* <DEDUP_REMOVED lines=8> */
[----:B------:R-:W-:Y:S02]  /*4500*/  UIADD3 UR8, UR9, UR10, URZ ;  /* 0x0000000a09087290 */ /* 0x000fe4000fffe03f */
[----:B------:R-:W-:-:S03]  /*4510*/  UIADD3 UR10, UR9, UR11, URZ ;  /* 0x0000000b090a7290 */ /* 0x000fc6000fffe03f */
[----:B------:R-:W-:Y:S01]  /*4520*/  UMOV UR9, 0x40000040 ;  /* 0x4000004000097882 */ /* 0x000fe20000000000 */
[----:B------:R-:W-:Y:S01]  /*4530*/  UMOV UR11, 0x40000040 ;  /* 0x40000040000b7882 */ /* 0x000fe20000000000 */
[----:B------:R-:W-:Y:S02]  /*4540*/  WARPGROUP.DEPBAR.LE gsb0, 0x0 ;  /* 0x00008000000079c5 */ /* 0x000fe40000010000 */
[----:B------:R-:W-:-:S06]  /*4550*/  WARPGROUP.ARRIVE ;  /* 0x00000000000079c5 */ /* 0x000fcc0000000000 */
[----:B------:R-:W-:Y:S03]  /*4560*/  HGMMA.64x64x16.F32.BF16 R24, gdesc[UR24], R24, gsb0 ;  /* 0x00e00000181879f0 */ /* 0x000fe60008001818 */
[----:B------:R-:W-:Y:S02]  /*4570*/  WARPGROUP.DEPBAR.LE gsb0, 0x0 ;  /* 0x00008000000079c5 */ /* 0x000fe40000010000 */
[----:B------:R-:W-:-:S06]  /*4580*/  WARPGROUP.ARRIVE ;  /* 0x00000000000079c5 */ /* 0x000fcc0000000000 */
[----:B------:R-:W-:Y:S01]  /*4590*/  HGMMA.64x64x16.F32.BF16 R24, gdesc[UR8], R24, gsb0 ;  /* 0x00e00000081879f0 */ /* 0x000fe20008001818 */
[----:B------:R-:W-:Y:S01]  /*45a0*/  UMOV UR8, 0x1000 ;  /* 0x0000100000087882 */ /* 0x000fe20000000000 */
[----:B------:R-:W-:Y:S01]  /*45b0*/  UMOV UR9, 0x40000040 ;  /* 0x4000004000097882 */ /* 0x000fe20000000000 */
[----:B------:R-:W-:Y:S01]  /*45c0*/  USEL UR8, UR8, 0xf80, UP0 ;  /* 0x00000f8008087887 */ /* 0x000fe20008000000 */
[----:B------:R-:W-:-:S03]  /*45d0*/  UMOV UR11, 0x40000040 ;  /* 0x40000040000b7882 */ /* 0x000fc60000000000 */
[----:B------:R-:W-:-:S04]  /*45e0*/  ULOP3.LUT UR8, UR8, 0x1e00, URZ, 0xc0, !UPT ;  /* 0x00001e0008087892 */ /* 0x000fc8000f8ec03f */
[----:B------:R-:W-:Y:S02]  /*45f0*/  UIADD3 UR10, UR7, UR8, UR5 ;  /* 0x00000008070a7290 */ /* 0x000fe4000fffe005 */
[----:B------:R-:W-:-:S03]  /*4600*/  UIADD3 UR6, UR7, UR8, UR6 ;  /* 0x0000000807067290 */ /* 0x000fc6000fffe006 */
[----:B------:R-:W-:Y:S02]  /*4610*/  UMOV UR7, 0x40000040 ;  /* 0x4000004000077882 */ /* 0x000fe40000000000 */
[----:B------:R-:W-:Y:S02]  /*4620*/  UMOV UR8, UR10 ;  /* 0x0000000a00087c82 */ /* 0x000fe40008000000 */
[----:B------:R-:W-:Y:S01]  /*4630*/  UMOV UR10, UR6 ;  /* 0x00000006000a7c82 */ /* 0x000fe20008000000 */
[----:B------:R-:W-:Y:S01]  /*4640*/  ULDC UR6, c[0x0][0xad0] ;  /* 0x0002b40000067ab9 */ /* 0x000fe20000000800 */
[----:B------:R-:W-:Y:S02]  /*4650*/  WARPGROUP.DEPBAR.LE gsb0, 0x0 ;  /* 0x00008000000079c5 */ /* 0x000fe40000010000 */
[----:B------:R-:W-:-:S06]  /*4660*/  WARPGROUP.ARRIVE ;  /* 0x00000000000079c5 */ /* 0x000fcc0000000000 */
[----:B------:R-:W-:Y:S01]  /*4670*/  HGMMA.64x64x16.F32.BF16 R24, gdesc[UR8], R24, gsb0 ;  /* 0x00e00000081879f0 */ /* 0x000fe20008001818 */
[----:B------:R-:W-:Y:S01]  /*4680*/  ULDC UR9, c[0x0][0xa80] ;  /* 0x0002a00000097ab9 */ /* 0x000fe20000000800 */
[----:B------:R-:W-:Y:S01]  /*4690*/  UMOV UR11, 0x40000040 ;  /* 0x40000040000b7882 */ /* 0x000fe20000000000 */
        /* <DEDUP_REMOVED lines=16> */
[----:B------:R-:W-:Y:S01]  /*47a0*/  FMUL.FTZ R34, R34, UR6 ;  /* 0x0000000622227c20 */ /* 0x000fe20008410000 */
[----:B------:R-:W-:Y:S01]  /*47b0*/  FMUL.FTZ R41, R41, UR6 ;  /* 0x0000000629297c20 */ /* 0x000fe20008410000 */
[----:B------:R-:W-:Y:S01]  /*47c0*/  FMUL.FTZ R35, R35, UR6 ;  /* 0x0000000623237c20 */ /* 0x000fe20008410000 */
[----:B------:R-:W-:Y:S01]  /*47d0*/  FMUL.FTZ R44, R44, UR6 ;  /* 0x000000062c2c7c20 */ /* 0x000fe20008410000 */
[----:B------:R-:W-:Y:S01]  /*47e0*/  FMUL.FTZ R38, R38, UR6 ;  /* 0x0000000626267c20 */ /* 0x000fe20008410000 */
[----:B------:R-:W-:Y:S01]  /*47f0*/  FMUL.FTZ R45, R45, UR6 ;  /* 0x000000062d2d7c20 */ /* 0x000fe20008410000 */
[----:B------:R-:W-:Y:S01]  /*4800*/  FMUL.FTZ R39, R39, UR6 ;  /* 0x0000000627277c20 */ /* 0x000fe20008410000 */
[----:B------:R-:W0:Y:S01]  /*4810*/  MUFU.TANH R28, R28 ;  /* 0x0000001c001c7308 */ /* 0x000e220000002400 */
[----:B--2---:R-:W-:Y:S01]  /*4820*/  FSEL R24, R24, -INF , P1 ;  /* 0xff80000018187808 */ /* 0x004fe20000800000 */
[----:B------:R-:W-:Y:S01]  /*4830*/  FMUL.FTZ R48, R48, UR6 ;  /* 0x0000000630307c20 */ /* 0x000fe20008410000 */
[----:B------:R-:W-:Y:S01]  /*4840*/  FMUL.FTZ R42, R42, UR6 ;  /* 0x000000062a2a7c20 */ /* 0x000fe20008410000 */
[----:B------:R-:W-:Y:S01]  /*4850*/  FMUL.FTZ R49, R49, UR6 ;  /* 0x0000000631317c20 */ /* 0x000fe20008410000 */
[----:B------:R-:W-:Y:S01]  /*4860*/  FMUL.FTZ R43, R43, UR6 ;  /* 0x000000062b2b7c20 */ /* 0x000fe20008410000 */
[----:B------:R-:W-:Y:S01]  /*4870*/  FMUL.FTZ R52, R52, UR6 ;  /* 0x0000000634347c20 */ /* 0x000fe20008410000 */
[----:B------:R-:W-:Y:S01]  /*4880*/  FMUL.FTZ R53, R53, UR6 ;  /* 0x0000000635357c20 */ /* 0x000fe20008410000 */
[----:B------:R-:W2:Y:S01]  /*4890*/  MUFU.TANH R29, R29 ;  /* 0x0000001d001d7308 */ /* 0x000ea20000002400 */
[----:B-----5:R-:W-:Y:S01]  /*48a0*/  FSEL R25, R25, -INF , P2 ;  /* 0xff80000019197808 */ /* 0x020fe20001000000 */
[----:B------:R-:W-:Y:S01]  /*48b0*/  FMUL.FTZ R46, R46, UR6 ;  /* 0x000000062e2e7c20 */ /* 0x000fe20008410000 */
[----:B------:R-:W-:Y:S01]  /*48c0*/  FMUL.FTZ R47, R47, UR6 ;  /* 0x000000062f2f7c20 */ /* 0x000fe20008410000 */
[----:B------:R-:W-:Y:S01]  /*48d0*/  FMUL.FTZ R50, R50, UR6 ;  /* 0x0000000632327c20 */ /* 0x000fe20008410000 */
[----:B------:R-:W-:Y:S01]  /*48e0*/  FMNMX.FTZ R7, R24, R25, !PT ;  /* 0x0000001918077209 */ /* 0x000fe20007810000 */
[----:B------:R-:W-:Y:S01]  /*48f0*/  FMUL.FTZ R51, R51, UR6 ;  /* 0x0000000633337c20 */ /* 0x000fe20008410000 */
[----:B------:R-:W-:Y:S01]  /*4900*/  FMUL.FTZ R54, R54, UR6 ;  /* 0x0000000636367c20 */ /* 0x000fe20008410000 */
[----:B------:R-:W5:Y:S01]  /*4910*/  MUFU.TANH R32, R32 ;  /* 0x0000002000207308 */ /* 0x000f620000002400 */
[----:B0-----:R-:W-:Y:S01]  /*4920*/  FSEL R28, R28, -INF , P3 ;  /* 0xff8000001c1c7808 */ /* 0x001fe20001800000 */
[----:B------:R-:W-:Y:S01]  /*4930*/  FMUL.FTZ R55, R55, UR6 ;  /* 0x0000000637377c20 */ /* 0x000fe20008410000 */
[----:B------:R-:W-:-:S02]  /*4940*/  ULEA UR6, UR36, UR15, 0xc ;  /* 0x0000000f24067291 */ /* 0x000fc4000f8e603f */
[----:B------:R-:W-:Y:S02]  /*4950*/  FMNMX.FTZ R4, R28, R7, !PT ;  /* 0x000000071c047209 */ /* 0x000fe40007810000 */
[----:B------:R-:W-:Y:S01]  /*4960*/  UIADD3 UR8, UR6, 0x80, URZ ;  /* 0x0000008006087890 */ /* 0x000fe2000fffe03f */
[----:B------:R-:W0:Y:S01]  /*4970*/  MUFU.TANH R26, R26 ;  /* 0x0000001a001a7308 */ /* 0x000e220000002400 */
[----:B--2---:R-:W-:-:S04]  /*4980*/  FSEL R29, R29, -INF , P4 ;  /* 0xff8000001d1d7808 */ /* 0x004fc80002000000 */
[----:B------:R-:W-:Y:S01]  /*4990*/  FMNMX.FTZ R7, R29, R4, !PT ;  /* 0x000000041d077209 */ /* 0x000fe20007810000 */
[----:B------:R-:W-:Y:S01]  /*49a0*/  UMOV UR10, UR8 ;  /* 0x00000008000a7c82 */ /* 0x000fe20008000000 */
[----:B------:R-:W-:Y:S01]  /*49b0*/  UIADD3 UR8, UR6, 0x100, URZ ;  /* 0x0000010006087890 */ /* 0x000fe2000fffe03f */
[----:B------:R-:W2:Y:S01]  /*49c0*/  MUFU.TANH R33, R33 ;  /* 0x0000002100217308 */ /* 0x000ea20000002400 */
[----:B-----5:R-:W-:-:S04]  /*49d0*/  FSEL R32, R32, -INF , P5 ;  /* 0xff80000020207808 */ /* 0x020fc80002800000 */
[----:B------:R-:W-:-:S03]  /*49e0*/  FMNMX.FTZ R4, R32, R7, !PT ;  /* 0x0000000720047209 */ /* 0x000fc60007810000 */
[----:B------:R-:W5:Y:S01]  /*49f0*/  MUFU.TANH R27, R27 ;  /* 0x0000001b001b7308 */ /* 0x000f620000002400 */
[----:B0-----:R-:W-:Y:S02]  /*4a00*/  FSEL R26, R26, -INF , P1 ;  /* 0xff8000001a1a7808 */ /* 0x001fe40000800000 */
[----:B------:R-:W-:-:S05]  /*4a10*/  ISETP.GT.AND P1, PT, R5, 0x18, PT ;  /* 0x000000180500780c */ /* 0x000fca0003f24270 */
[----:B------:R-:W0:Y:S01]  /*4a20*/  MUFU.TANH R36, R36 ;  /* 0x0000002400247308 */ /* 0x000e220000002400 */
[----:B--2---:R-:W-:-:S04]  /*4a30*/  FSEL R33, R33, -INF , P6 ;  /* 0xff80000021217808 */ /* 0x004fc80003000000 */
[----:B------:R-:W-:-:S03]  /*4a40*/  FMNMX.FTZ R7, R33, R4, !PT ;  /* 0x0000000421077209 */ /* 0x000fc60007810000 */
[----:B------:R-:W2:Y:S01]  /*4a50*/  MUFU.TANH R30, R30 ;  /* 0x0000001e001e7308 */ /* 0x000ea20000002400 */
[----:B-----5:R-:W-:Y:S02]  /*4a60*/  FSEL R27, R27, -INF , P2 ;  /* 0xff8000001b1b7808 */ /* 0x020fe40001000000 */
[----:B------:R-:W-:-:S05]  /*4a70*/  ISETP.GT.AND P2, PT, R5, 0x19, PT ;  /* 0x000000190500780c */ /* 0x000fca0003f44270 */
[----:B------:R-:W5:Y:S01]  /*4a80*/  MUFU.TANH R37, R37 ;  /* 0x0000002500257308 */ /* 0x000f620000002400 */
[----:B0-----:R-:W-:-:S04]  /*4a90*/  FSEL R36, R36, -INF , P1 ;  /* 0xff80000024247808 */ /* 0x001fc80000800000 */
[----:B------:R-:W-:-:S03]  /*4aa0*/  FMNMX.FTZ R4, R36, R7, !PT ;  /* 0x0000000724047209 */ /* 0x000fc60007810000 */
[----:B------:R-:W0:Y:S01]  /*4ab0*/  MUFU.TANH R31, R31 ;  /* 0x0000001f001f7308 */ /* 0x000e220000002400 */
[----:B--2---:R-:W-:Y:S02]  /*4ac0*/  FSEL R30, R30, -INF , P3 ;  /* 0xff8000001e1e7808 */ /* 0x004fe40001800000 */
[----:B------:R-:W-:-:S05]  /*4ad0*/  ISETP.GT.AND P3, PT, R5, 0x20, PT ;  /* 0x000000200500780c */ /* 0x000fca0003f64270 */
        /* <DEDUP_REMOVED lines=37> */
[----:B-----5:R-:W-:-:S07]  /*4d30*/  FSEL R49, R49, -INF , P2 ;  /* 0xff80000031317808 */ /* 0x020fce0001000000 */
[----:B------:R-:W5:Y:S01]  /*4d40*/  MUFU.TANH R53, R53 ;  /* 0x0000003500357308 */ /* 0x000f620000002400 */
[----:B0-----:R-:W-:Y:S02]  /*4d50*/  FSEL R43, R43, -INF , P4 ;  /* 0xff8000002b2b7808 */ /* 0x001fe40002000000 */
[----:B------:R-:W-:Y:S02]  /*4d60*/  ISETP.GT.AND P4, PT, R5, 0x39, PT ;  /* 0x000000390500780c */ /* 0x000fe40003f84270 */
[----:B------:R-:W-:-:S03]  /*4d70*/  FMNMX.FTZ R5, R49, R4, !PT ;  /* 0x0000000431057209 */ /* 0x000fc60007810000 */
[----:B------:R-:W0:Y:S01]  /*4d80*/  MUFU.TANH R46, R46 ;  /* 0x0000002e002e7308 */ /* 0x000e220000002400 */
[----:B--2---:R-:W-:-:S04]  /*4d90*/  FSEL R52, R52, -INF , P3 ;  /* 0xff80000034347808 */ /* 0x004fc80001800000 */
[----:B------:R-:W-:-:S03]  /*4da0*/  FMNMX.FTZ R4, R52, R5, !PT ;  /* 0x0000000534047209 */ /* 0x000fc60007810000 */
[----:B------:R-:W2:Y:S01]  /*4db0*/  MUFU.TANH R47, R47 ;  /* 0x0000002f002f7308 */ /* 0x000ea20000002400 */
[----:B-----5:R-:W-:-:S04]  /*4dc0*/  FSEL R53, R53, -INF , P4 ;  /* 0xff80000035357808 */ /* 0x020fc80002000000 */
[----:B-1-34-:R-:W-:-:S03]  /*4dd0*/  FMNMX.FTZ R6, R53, R4, !PT ;  /* 0x0000000435067209 */ /* 0x01afc60007810000 */
[----:B------:R-:W1:Y:S01]  /*4de0*/  MUFU.TANH R50, R50 ;  /* 0x0000003200327308 */ /* 0x000e620000002400 */
[----:B0-----:R-:W-:Y:S01]  /*4df0*/  FSEL R46, R46, -INF , P5 ;  /* 0xff8000002e2e7808 */ /* 0x001fe20002800000 */
[----:B------:R-:W0:Y:S06]  /*4e00*/  SHFL.BFLY PT, R5, R6, 0x2, 0x1f ;  /* 0x0c401f0006057f89 */ /* 0x000e2c00000e0000 */
[----:B------:R-:W3:Y:S01]  /*4e10*/  MUFU.TANH R51, R51 ;  /* 0x0000003300337308 */ /* 0x000ee20000002400 */
[----:B--2---:R-:W-:-:S07]  /*4e20*/  FSEL R47, R47, -INF , P6 ;  /* 0xff8000002f2f7808 */ /* 0x004fce0003000000 */
[----:B------:R-:W2:Y:S01]  /*4e30*/  MUFU.TANH R54, R54 ;  /* 0x0000003600367308 */ /* 0x000ea20000002400 */
[----:B-1----:R-:W-:-:S07]  /*4e40*/  FSEL R50, R50, -INF , P1 ;  /* 0xff80000032327808 */ /* 0x002fce0000800000 */
[----:B------:R-:W1:Y:S01]  /*4e50*/  MUFU.TANH R55, R55 ;  /* 0x0000003700377308 */ /* 0x000e620000002400 */
[----:B---3--:R-:W-:Y:S02]  /*4e60*/  FSEL R51, R51, -INF , P2 ;  /* 0xff80000033337808 */ /* 0x008fe40001000000 */
[----:B0-----:R-:W-:Y:S02]  /*4e70*/  FMNMX.FTZ R7, R6, R5, !PT ;  /* 0x0000000506077209 */ /* 0x001fe40007810000 */
[----:B------:R-:W-:Y:S02]  /*4e80*/  FMNMX.FTZ R5, R26, R27, !PT ;  /* 0x0000001b1a057209 */ /* 0x000fe40007810000 */
[----:B------:R-:W-:Y:S01]  /*4e90*/  ISETP.GE.AND P2, PT, R152, 0x41, PT ;  /* 0x000000419800780c */ /* 0x000fe20003f46270 */
[----:B------:R-:W0:Y:S01]  /*4ea0*/  SHFL.BFLY PT, R8, R7, 0x1, 0x1f ;  /* 0x0c201f0007087f89 */ /* 0x000e2200000e0000 */
[----:B------:R-:W-:Y:S02]  /*4eb0*/  FMNMX.FTZ R4, R30, R5, !PT ;  /* 0x000000051e047209 */ /* 0x000fe40007810000 */
[----:B--2---:R-:W-:-:S02]  /*4ec0*/  FSEL R54, R54, -INF , P3 ;  /* 0xff80000036367808 */ /* 0x004fc40001800000 */
[----:B------:R-:W-:-:S04]  /*4ed0*/  FMNMX.FTZ R5, R31, R4, !PT ;  /* 0x000000041f057209 */ /* 0x000fc80007810000 */
[----:B------:R-:W-:Y:S02]  /*4ee0*/  FMNMX.FTZ R4, R34, R5, !PT ;  /* 0x0000000522047209 */ /* 0x000fe40007810000 */
[----:B-1----:R-:W-:Y:S02]  /*4ef0*/  FSEL R55, R55, -INF , P4 ;  /* 0xff80000037377808 */ /* 0x002fe40002000000 */
        /* <DEDUP_REMOVED lines=15> */
[----:B------:R-:W-:Y:S01]  /*4ff0*/  MUFU.EX2 R6, R24 ;  /* 0x0000001800067308 */ /* 0x000fe20000000800 */
        /* <DEDUP_REMOVED lines=14> */
[--C-:B------:R-:W-:Y:S01]  /*50e0*/  FFMA.FTZ R155, R52, UR9, -R56.reuse ;  /* 0x00000009349b7c23 */ /* 0x100fe20008010838 */
[--C-:B------:R-:W-:Y:S01]  /*50f0*/  FFMA.FTZ R172, R53, UR9, -R56.reuse ;  /* 0x0000000935ac7c23 */ /* 0x100fe20008010838 */
[----:B------:R-:W1:Y:S08]  /*5100*/  MUFU.EX2 R7, R7 ;  /* 0x0000000700077308 */ /* 0x000e700000000800 */
[----:B------:R-:W-:Y:S08]  /*5110*/  MUFU.EX2 R8, R28 ;  /* 0x0000001c00087308 */ /* 0x000ff00000000800 */
[----:B------:R-:W2:Y:S01]  /*5120*/  MUFU.EX2 R9, R9 ;  /* 0x0000000900097308 */ /* 0x000ea20000000800 */
[----:B-1----:R-:W-:Y:S01]  /*5130*/  F2FP.BF16.F32.PACK_AB R156, R7, R6 ;  /* 0x00000006079c723e */ /* 0x002fe200000010ff */
[----:B------:R-:W-:Y:S01]  /*5140*/  FADD.FTZ R7, R6, R7 ;  /* 0x0000000706077221 */ /* 0x000fe20000010000 */
[----:B0-----:R-:W-:Y:S01]  /*5150*/  FMNMX.FTZ R24, R5, R14, !PT ;  /* 0x0000000e05187209 */ /* 0x001fe20007810000 */
[----:B------:R-:W-:-:S04]  /*5160*/  FFMA.FTZ R14, R40, UR9, -R56 ;  /* 0x00000009280e7c23 */ /* 0x000fc80008010838 */
[----:B------:R-:W-:Y:S01]  /*5170*/  MUFU.EX2 R10, R10 ;  /* 0x0000000a000a7308 */ /* 0x000fe20000000800 */
[----:B------:R-:W0:Y:S07]  /*5180*/  SHFL.BFLY PT, R5, R24, 0x1, 0x1f ;  /* 0x0c201f0018057f89 */ /* 0x000e2e00000e0000 */
[----:B------:R-:W1:Y:S01]  /*5190*/  MUFU.EX2 R11, R11 ;  /* 0x0000000b000b7308 */ /* 0x000e620000000800 */
[----:B--2---:R-:W-:Y:S01]  /*51a0*/  F2FP.BF16.F32.PACK_AB R158, R9, R8 ;  /* 0x00000008099e723e */ /* 0x004fe200000010ff */
[----:B------:R-:W-:-:S04]  /*51b0*/  FADD.FTZ R8, R8, R7 ;  /* 0x0000000708087221 */ /* 0x000fc80000010000 */
[----:B------:R-:W-:Y:S02]  /*51c0*/  FADD.FTZ R9, R9, R8 ;  /* 0x0000000809097221 */ /* 0x000fe40000010000 */
[----:B------:R-:W-:Y:S08]  /*51d0*/  MUFU.EX2 R12, R12 ;  /* 0x0000000c000c7308 */ /* 0x000ff00000000800 */
[----:B------:R-:W2:Y:S01]  /*51e0*/  MUFU.EX2 R13, R13 ;  /* 0x0000000d000d7308 */ /* 0x000ea20000000800 */
[----:B-1----:R-:W-:Y:S01]  /*51f0*/  F2FP.BF16.F32.PACK_AB R160, R11, R10 ;  /* 0x0000000a0ba0723e */ /* 0x002fe200000010ff */
[----:B------:R-:W-:Y:S01]  /*5200*/  FADD.FTZ R10, R10, R9 ;  /* 0x000000090a0a7221 */ /* 0x000fe20000010000 */
[----:B0-----:R-:W-:-:S03]  /*5210*/  FMNMX.FTZ R5, R24, R5, !PT ;  /* 0x0000000518057209 */ /* 0x001fc60007810000 */
[----:B------:R-:W-:Y:S01]  /*5220*/  FADD.FTZ R11, R11, R10 ;  /* 0x0000000a0b0b7221 */ /* 0x000fe20000010000 */
[C---:B------:R-:W-:Y:S01]  /*5230*/  FSETP.NEU.FTZ.AND P1, PT, R5.reuse, -INF , PT ;  /* 0xff8000000500780b */ /* 0x040fe20003f3d000 */
[----:B------:R-:W-:Y:S01]  /*5240*/  FMUL.FTZ R24, R5, UR9 ;  /* 0x0000000905187c20 */ /* 0x000fe20008410000 */
[----:B------:R-:W-:Y:S04]  /*5250*/  MUFU.EX2 R14, R14 ;  /* 0x0000000e000e7308 */ /* 0x000fe80000000800 */
[----:B------:R-:W-:Y:S02]  /*5260*/  FSEL R25, R24, RZ, P1 ;  /* 0x000000ff18197208 */ /* 0x000fe40000800000 */
[----:B------:R-:W-:Y:S02]  /*5270*/  ISETP.NE.AND P1, PT, R57, RZ, PT ;  /* 0x000000ff3900720c */ /* 0x000fe40003f25270 */
        /* <DEDUP_REMOVED lines=21> */
[----:B--2---:R-:W-:Y:S01]  /*53d0*/  F2FP.BF16.F32.PACK_AB R162, R13, R12 ;  /* 0x0000000c0da2723e */ /* 0x004fe200000010ff */
[----:B------:R-:W-:Y:S01]  /*53e0*/  FADD.FTZ R12, R12, R11 ;  /* 0x0000000b0c0c7221 */ /* 0x000fe20000010000 */
[----:B0-----:R-:W-:Y:S01]  /*53f0*/  F2FP.BF16.F32.PACK_AB R164, R15, R14 ;  /* 0x0000000e0fa4723e */ /* 0x001fe200000010ff */
[----:B------:R-:W-:-:S02]  /*5400*/  @!P1 VIADD R3, R3, 0x38860 ;  /* 0x0003886003039836 */ /* 0x000fc40000000000 */
[----:B------:R-:W-:Y:S01]  /*5410*/  FADD.FTZ R13, R13, R12 ;  /* 0x0000000c0d0d7221 */ /* 0x000fe20000010000 */
[----:B------:R-:W0:Y:S02]  /*5420*/  MUFU.EX2 R175, R27 ;  /* 0x0000001b00af7308 */ /* 0x000e240000000800 */
[----:B------:R-:W-:Y:S01]  /*5430*/  @!P1 PRMT R3, RZ, 0x654, R3 ;  /* 0x00000654ff039816 */ /* 0x000fe20000000003 */
[----:B------:R-:W-:-:S04]  /*5440*/  FADD.FTZ R14, R14, R13 ;  /* 0x0000000d0e0e7221 */ /* 0x000fc80000010000 */
[----:B------:R-:W-:Y:S01]  /*5450*/  FADD.FTZ R15, R15, R14 ;  /* 0x0000000e0f0f7221 */ /* 0x000fe20000010000 */
[----:B------:R-:W-:Y:S08]  /*5460*/  MUFU.EX2 R176, R30 ;  /* 0x0000001e00b07308 */ /* 0x000ff00000000800 */
[----:B------:R-:W2:Y:S01]  /*5470*/  MUFU.EX2 R177, R31 ;  /* 0x0000001f00b17308 */ /* 0x000ea20000000800 */
[----:B0-----:R-:W-:Y:S01]  /*5480*/  F2FP.BF16.F32.PACK_AB R157, R175, R174 ;  /* 0x000000aeaf9d723e */ /* 0x001fe200000010ff */
[----:B------:R-:W-:-:S06]  /*5490*/  FADD.FTZ R175, R174, R175 ;  /* 0x000000afaeaf7221 */ /* 0x000fcc0000010000 */
[----:B------:R-:W-:Y:S08]  /*54a0*/  MUFU.EX2 R178, R34 ;  /* 0x0000002200b27308 */ /* 0x000ff00000000800 */
[----:B------:R-:W0:Y:S01]  /*54b0*/  MUFU.EX2 R179, R35 ;  /* 0x0000002300b37308 */ /* 0x000e220000000800 */
[----:B--2---:R-:W-:Y:S01]  /*54c0*/  F2FP.BF16.F32.PACK_AB R159, R177, R176 ;  /* 0x000000b0b19f723e */ /* 0x004fe200000010ff */
[----:B------:R-:W-:Y:S01]  /*54d0*/  BAR.SYNC.DEFER_BLOCKING 0xf, 0x100 ;  /* 0x03c4000000007b1d */ /* 0x000fe20000010000 */
[----:B------:R-:W-:-:S04]  /*54e0*/  FADD.FTZ R176, R176, R175 ;  /* 0x000000afb0b07221 */ /* 0x000fc80000010000 */
[----:B------:R-:W-:Y:S01]  /*54f0*/  FADD.FTZ R177, R177, R176 ;  /* 0x000000b0b1b17221 */ /* 0x000fe20000010000 */
[----:B------:R-:W-:Y:S08]  /*5500*/  MUFU.EX2 R180, R38 ;  /* 0x0000002600b47308 */ /* 0x000ff00000000800 */
[----:B------:R-:W2:Y:S01]  /*5510*/  MUFU.EX2 R181, R39 ;  /* 0x0000002700b57308 */ /* 0x000ea20000000800 */
[----:B0-----:R-:W-:Y:S01]  /*5520*/  F2FP.BF16.F32.PACK_AB R161, R179, R178 ;  /* 0x000000b2b3a1723e */ /* 0x001fe200000010ff */
[----:B------:R-:W-:-:S04]  /*5530*/  FADD.FTZ R178, R178, R177 ;  /* 0x000000b1b2b27221 */ /* 0x000fc80000010000 */
[----:B------:R-:W-:Y:S02]  /*5540*/  FADD.FTZ R179, R179, R178 ;  /* 0x000000b2b3b37221 */ /* 0x000fe40000010000 */
[----:B------:R-:W-:Y:S01]  /*5550*/  MUFU.EX2 R20, R20 ;  /* 0x0000001400147308 */ /* 0x000fe20000000800 */
[----:B------:R0:W-:Y:S07]  /*5560*/  STSM.16.M88.4 [R184+0x36400], R156 ;  /* 0x0364009cb8007844 */ /* 0x0001ee0000000200 */
[----:B------:R-:W3:Y:S01]  /*5570*/  MUFU.EX2 R21, R21 ;  /* 0x0000001500157308 */ /* 0x000ee20000000800 */
[----:B--2---:R-:W-:Y:S01]  /*5580*/  F2FP.BF16.F32.PACK_AB R163, R181, R180 ;  /* 0x000000b4b5a3723e */ /* 0x004fe200000010ff */
[----:B------:R-:W-:-:S04]  /*5590*/  FADD.FTZ R180, R180, R179 ;  /* 0x000000b3b4b47221 */ /* 0x000fc80000010000 */
[----:B------:R0:W-:Y:S01]  /*55a0*/  STSM.16.M88.4 [R185], R160 ;  /* 0x000000a0b9007844 */ /* 0x0001e20000000200 */
[----:B------:R-:W-:Y:S01]  /*55b0*/  FADD.FTZ R181, R181, R180 ;  /* 0x000000b4b5b57221 */ /* 0x000fe20000010000 */
[----:B------:R-:W-:Y:S08]  /*55c0*/  MUFU.EX2 R182, R42 ;  /* 0x0000002a00b67308 */ /* 0x000ff00000000800 */
[----:B------:R-:W2:Y:S01]  /*55d0*/  MUFU.EX2 R183, R43 ;  /* 0x0000002b00b77308 */ /* 0x000ea20000000800 */
[----:B---3--:R-:W-:Y:S01]  /*55e0*/  F2FP.BF16.F32.PACK_AB R166, R21, R20 ;  /* 0x0000001415a6723e */ /* 0x008fe200000010ff */
[----:B------:R-:W-:-:S04]  /*55f0*/  FADD.FTZ R20, R20, R15 ;  /* 0x0000000f14147221 */ /* 0x000fc80000010000 */
[----:B------:R-:W-:Y:S02]  /*5600*/  FADD.FTZ R20, R21, R20 ;  /* 0x0000001415147221 */ /* 0x000fe40000010000 */
[----:B------:R-:W-:Y:S08]  /*5610*/  MUFU.EX2 R192, R46 ;  /* 0x0000002e00c07308 */ /* 0x000ff00000000800 */
[----:B------:R-:W3:Y:S01]  /*5620*/  MUFU.EX2 R193, R47 ;  /* 0x0000002f00c17308 */ /* 0x000ee20000000800 */
[----:B--2---:R-:W-:Y:S01]  /*5630*/  F2FP.BF16.F32.PACK_AB R165, R183, R182 ;  /* 0x000000b6b7a5723e */ /* 0x004fe200000010ff */
[----:B------:R-:W-:-:S04]  /*5640*/  FADD.FTZ R182, R182, R181 ;  /* 0x000000b5b6b67221 */ /* 0x000fc80000010000 */
[----:B------:R-:W-:Y:S02]  /*5650*/  FADD.FTZ R183, R183, R182 ;  /* 0x000000b6b7b77221 */ /* 0x000fe40000010000 */
[----:B------:R-:W-:Y:S08]  /*5660*/  MUFU.EX2 R153, R153 ;  /* 0x0000009900997308 */ /* 0x000ff00000000800 */
[----:B------:R-:W2:Y:S01]  /*5670*/  MUFU.EX2 R154, R154 ;  /* 0x0000009a009a7308 */ /* 0x000ea20000000800 */
[----:B---3--:R-:W-:Y:S01]  /*5680*/  F2FP.BF16.F32.PACK_AB R167, R193, R192 ;  /* 0x000000c0c1a7723e */ /* 0x008fe200000010ff */
[----:B------:R-:W-:-:S04]  /*5690*/  FADD.FTZ R192, R192, R183 ;  /* 0x000000b7c0c07221 */ /* 0x000fc80000010000 */
[----:B------:R0:W-:Y:S01]  /*56a0*/  STSM.16.M88.4 [R187], R164 ;  /* 0x000000a4bb007844 */ /* 0x0001e20000000200 */
[----:B------:R-:W-:Y:S01]  /*56b0*/  FADD.FTZ R193, R193, R192 ;  /* 0x000000c0c1c17221 */ /* 0x000fe20000010000 */
[----:B------:R-:W-:Y:S08]  /*56c0*/  MUFU.EX2 R155, R155 ;  /* 0x0000009b009b7308 */ /* 0x000ff00000000800 */
[----:B------:R-:W3:Y:S01]  /*56d0*/  MUFU.EX2 R172, R172 ;  /* 0x000000ac00ac7308 */ /* 0x000ee20000000800 */
[----:B--2---:R-:W-:Y:S01]  /*56e0*/  F2FP.BF16.F32.PACK_AB R168, R154, R153 ;  /* 0x000000999aa8723e */ /* 0x004fe200000010ff */
[----:B------:R-:W-:-:S04]  /*56f0*/  FADD.FTZ R153, R153, R20 ;  /* 0x0000001499997221 */ /* 0x000fc80000010000 */
[----:B------:R-:W-:Y:S02]  /*5700*/  FADD.FTZ R154, R154, R153 ;  /* 0x000000999a9a7221 */ /* 0x000fe40000010000 */
[----:B------:R-:W-:Y:S08]  /*5710*/  MUFU.EX2 R194, R50 ;  /* 0x0000003200c27308 */ /* 0x000ff00000000800 */
[----:B------:R-:W2:Y:S01]  /*5720*/  MUFU.EX2 R195, R51 ;  /* 0x0000003300c37308 */ /* 0x000ea20000000800 */
[----:B---3--:R-:W-:-:S07]  /*5730*/  F2FP.BF16.F32.PACK_AB R170, R172, R155 ;  /* 0x0000009bacaa723e */ /* 0x008fce00000010ff */
[----:B------:R-:W3:Y:S08]  /*5740*/  MUFU.EX2 R196, R54 ;  /* 0x0000003600c47308 */ /* 0x000ef00000000800 */
[----:B------:R-:W4:Y:S01]  /*5750*/  MUFU.EX2 R197, R25 ;  /* 0x0000001900c57308 */ /* 0x000f220000000800 */
[----:B--2---:R-:W-:Y:S01]  /*5760*/  F2FP.BF16.F32.PACK_AB R169, R195, R194 ;  /* 0x000000c2c3a9723e */ /* 0x004fe200000010ff */
[----:B------:R-:W-:-:S04]  /*5770*/  FADD.FTZ R194, R194, R193 ;  /* 0x000000c1c2c27221 */ /* 0x000fc80000010000 */
[----:B------:R-:W-:-:S04]  /*5780*/  FADD.FTZ R195, R195, R194 ;  /* 0x000000c2c3c37221 */ /* 0x000fc80000010000 */
[----:B---3--:R-:W-:Y:S01]  /*5790*/  FADD.FTZ R6, R196, R195 ;  /* 0x000000c3c4067221 */ /* 0x008fe20000010000 */
[----:B----4-:R-:W-:-:S03]  /*57a0*/  F2FP.BF16.F32.PACK_AB R171, R197, R196 ;  /* 0x000000c4c5ab723e */ /* 0x010fc600000010ff */
[----:B------:R-:W-:Y:S02]  /*57b0*/  FADD.FTZ R6, R197, R6 ;  /* 0x00000006c5067221 */ /* 0x000fe40000010000 */
[----:B------:R0:W-:Y:S01]  /*57c0*/  STSM.16.M88.4 [R186], R168 ;  /* 0x000000a8ba007844 */ /* 0x0001e20000000200 */
[----:B-1----:R-:W-:-:S06]  /*57d0*/  WARPGROUP.ARRIVE ;  /* 0x00000000000079c5 */ /* 0x002fcc0000000000 */
[----:B------:R-:W-:Y:S01]  /*57e0*/  HGMMA.64x256x16.F32.BF16 R24, R156, gdesc[UR4].tnspB, RZ, !UPT, gsb0 ;  /* 0x43e000049c187df0 */ /* 0x000fe2000c0018ff */
[----:B------:R-:W-:Y:S01]  /*57f0*/  UIADD3 UR6, UR6, 0x180, URZ ;  /* 0x0000018006067890 */ /* 0x000fe2000fffe03f */
[----:B------:R-:W-:Y:S01]  /*5800*/  UMOV UR7, 0x40000040 ;  /* 0x4000004000077882 */ /* 0x000fe20000000000 */
[----:B------:R-:W-:Y:S02]  /*5810*/  WARPGROUP.DEPBAR.LE gsb0, 0x0 ;  /* 0x00008000000079c5 */ /* 0x000fe40000010000 */
[----:B------:R-:W-:-:S15]  /*5820*/  WARPGROUP.ARRIVE ;  /* 0x00000000000079c5 */ /* 0x000fde0000000000 */
[----:B------:R-:W-:-:S08]  /*5830*/  NOP ;  /* 0x0000000000007918 */ /* 0x000fd00000000000 */
[----:B------:R-:W-:Y:S01]  /*5840*/  HGMMA.64x256x16.F32.BF16 R24, R160, gdesc[UR8].tnspB, R24, gsb0 ;  /* 0x43e00008a0187df0 */ /* 0x000fe20008001818 */
[----:B------:R-:W-:Y:S01]  /*5850*/  UMOV UR10, UR8 ;  /* 0x00000008000a7c82 */ /* 0x000fe20008000000 */
[----:B------:R-:W-:Y:S01]  /*5860*/  UMOV UR11, 0x40000040 ;  /* 0x40000040000b7882 */ /* 0x000fe20000000000 */
[----:B------:R-:W-:Y:S02]  /*5870*/  WARPGROUP.DEPBAR.LE gsb0, 0x0 ;  /* 0x00008000000079c5 */ /* 0x000fe40000010000 */
[----:B------:R-:W-:-:S15]  /*5880*/  WARPGROUP.ARRIVE ;  /* 0x00000000000079c5 */ /* 0x000fde0000000000 */
[----:B------:R-:W-:-:S08]  /*5890*/  NOP ;  /* 0x0000000000007918 */ /* 0x000fd00000000000 */
        /* <DEDUP_REMOVED lines=17> */
[----:B0-----:R-:W-:Y:S06]  /*59b0*/  @!P2 BRA `(.L_x_790) ;  /* 0x0000002c00aca947 */ /* 0x001fec0003800000 */
[----:B------:R-:W-:Y:S01]  /*59c0*/  IADD3 R7, R173, -0x2, RZ ;  /* 0xfffffffead077810 */ /* 0x000fe20007ffe0ff */
[----:B------:R-:W-:Y:S01]  /*59d0*/  IMAD.MOV.U32 R8, RZ, RZ, R5 ;  /* 0x000000ffff087224 */ /* 0x000fe200078e0005 */
[----:B------:R-:W-:Y:S01]  /*59e0*/  UMOV UR7, UR36 ;  /* 0x0000002400077c82 */ /* 0x000fe20008000000 */
[----:B------:R-:W-:-:S07]  /*59f0*/  IMAD.MOV.U32 R13, RZ, RZ, R4 ;  /* 0x000000ffff0d7224 */ /* 0x000fce00078e0004 */
.L_x_799:
[----:B------:R-:W-:Y:S01]  /*5a00*/  UIADD3 UR14, UR7, 0x1, URZ ;  /* 0x00000001070e7890 */ /* 0x000fe2000fffe03f */
[C---:B------:R-:W-:Y:S01]  /*5a10*/  ISETP.GT.AND P2, PT, R7.reuse, RZ, PT ;  /* 0x000000ff0700720c */ /* 0x040fe20003f44270 */
[----:B------:R-:W-:Y:S02]  /*5a20*/  VIADD R7, R7, 0xffffffff ;  /* 0xffffffff07077836 */ /* 0x000fe40000000000 */
[----:B------:R-:W-:-:S04]  /*5a30*/  UISETP.NE.AND UP0, UPT, UR14, 0x2, UPT ;  /* 0x000000020e00788c */ /* 0x000fc8000bf05270 */
[----:B------:R-:W-:Y:S02]  /*5a40*/  USEL UR14, UR14, URZ, UP0 ;  /* 0x0000003f0e0e7287 */ /* 0x000fe40008000000 */
[----:B------:R-:W-:-:S05]  /*5a50*/  USEL UR6, URZ, 0x1, UP0 ;  /* 0x000000013f067887 */ /* 0x000fca0008000000 */
[----:B------:R-:W-:Y:S01]  /*5a60*/  UMOV UR36, UR14 ;  /* 0x0000000e00247c82 */ /* 0x000fe20008000000 */
[----:B------:R-:W-:Y:S01]  /*5a70*/  LOP3.LUT R2, R2, UR6, RZ, 0x3c, !PT ;  /* 0x0000000602027c12 */ /* 0x000fe2000f8e3cff */
[----:B------:R-:W-:Y:S06]  /*5a80*/  @P0 BRA `(.L_x_791) ;  /* 0x0000000000040947 */ /* 0x000fec0003800000 */
[----:B------:R-:W-:Y:S01]  /*5a90*/  BPT.TRAP 0x1 ;  /* 0x000000040000795c */ /* 0x000fe20000300000 */
.L_x_791:
[----:B------:R-:W-:Y:S01]  /*5aa0*/  ULEA UR6, UR36, UR37, 0x3 ;  /* 0x0000002524067291 */ /* 0x000fe2000f8e183f */
[----:B------:R-:W-:-:S08]  /*5ab0*/  SHF.L.U32 R4, R2, 0x1f, RZ ;  /* 0x0000001f02047819 */ /* 0x000fd000000006ff */
[----:B------:R0:W1:Y:S01]  /*5ac0*/  SYNCS.PHASECHK.TRANS64.TRYWAIT P3, [UR6+0x38830], R4 ;  /* 0x03883004ff0075a7 */ /* 0x0000620008060146 */
[----:B------:R-:W-:Y:S05]  /*5ad0*/  @P0 BRA `(.L_x_792) ;  /* 0x0000000000040947 */ /* 0x000fea0003800000 */
[----:B------:R-:W-:Y:S01]  /*5ae0*/  BPT.TRAP 0x1 ;  /* 0x000000040000795c */ /* 0x000fe20000300000 */
.L_x_792:
[----:B-1----:R-:W-:Y:S05]  /*5af0*/  @P3 BRA `(.L_x_793) ;  /* 0x0000000000083947 */ /* 0x002fea0003800000 */
[----:B------:R-:W1:Y:S02]  /*5b00*/  SYNCS.PHASECHK.TRANS64.TRYWAIT P3, [UR6+0x38830], R4 ;  /* 0x03883004ff0075a7 */ /* 0x000e640008060146 */
[----:B-1----:R-:W-:Y:S05]  /*5b10*/  @!P3 BRA `(.L_x_794) ;  /* 0x000000b000ecb947 */ /* 0x002fea0003800000 */
.L_x_793:
[----:B------:R-:W-:Y:S01]  /*5b20*/  R2UR UR18, R0 ;  /* 0x00000000001272ca */ /* 0x000fe200000e0000 */
[----:B------:R-:W-:Y:S01]  /*5b30*/  UIADD3 UR8, UR37, 0x20400, URZ ;  /* 0x0002040025087890 */ /* 0x000fe2000fffe03f */
[----:B------:R-:W-:Y:S01]  /*5b40*/  WARPGROUP.ARRIVE ;  /* 0x00000000000079c5 */ /* 0x000fe20000000000 */
[----:B------:R-:W-:Y:S01]  /*5b50*/  UMOV UR11, 0x40000040 ;  /* 0x40000040000b7882 */ /* 0x000fe20000000000 */
[----:B------:R-:W-:Y:S01]  /*5b60*/  UMOV UR9, 0x40000040 ;  /* 0x4000004000097882 */ /* 0x000fe20000000000 */
[----:B------:R-:W-:-:S04]  /*5b70*/  USHF.R.U32.HI UR8, URZ, 0x4, UR8 ;  /* 0x000000043f087899 */ /* 0x000fc80008011608 */
[----:B------:R-:W-:-:S04]  /*5b80*/  ULOP3.LUT UR8, UR8, 0x3fff, URZ, 0xc0, !UPT ;  /* 0x00003fff08087892 */ /* 0x000fc8000f8ec03f */
[----:B------:R-:W-:Y:S02]  /*5b90*/  ULEA UR18, UR36, UR18, 0x9 ;  /* 0x0000001224127291 */ /* 0x000fe4000f8e483f */
[----:B------:R-:W-:-:S05]  /*5ba0*/  ULOP3.LUT UR8, UR8, 0x10000, URZ, 0xfc, !UPT ;  /* 0x0001000008087892 */ /* 0x000fca000f8efc3f */
[----:B------:R-:W-:-:S04]  /*5bb0*/  UMOV UR10, UR18 ;  /* 0x00000012000a7c82 */ /* 0x000fc80008000000 */
[----:B------:R-:W-:Y:S01]  /*5bc0*/  HGMMA.64x64x16.F32.BF16 R152, gdesc[UR8], RZ, !UPT, gsb0 ;  /* 0x00e00000089879f0 */ /* 0x000fe2000c0018ff */
[----:B------:R-:W-:Y:S01]  /*5bd0*/  UIADD3 UR10, UR18, 0x2, URZ ;  /* 0x00000002120a7890 */ /* 0x000fe2000fffe03f */
[----:B------:R-:W-:Y:S01]  /*5be0*/  UMOV UR8, UR12 ;  /* 0x0000000c00087c82 */ /* 0x000fe20008000000 */
[----:B------:R-:W-:Y:S01]  /*5bf0*/  UMOV UR9, UR13 ;  /* 0x0000000d00097c82 */ /* 0x000fe20008000000 */
[----:B------:R-:W-:Y:S01]  /*5c00*/  UMOV UR11, 0x40000040 ;  /* 0x40000040000b7882 */ /* 0x000fe20000000000 */
[----:B------:R-:W-:Y:S02]  /*5c10*/  WARPGROUP.DEPBAR.LE gsb0, 0x0 ;  /* 0x00008000000079c5 */ /* 0x000fe40000010000 */
[----:B------:R-:W-:-:S06]  /*5c20*/  WARPGROUP.ARRIVE ;  /* 0x00000000000079c5 */ /* 0x000fcc0000000000 */
[----:B------:R-:W-:Y:S01]  /*5c30*/  HGMMA.64x64x16.F32.BF16 R152, gdesc[UR8], R152, gsb0 ;  /* 0x00e00000089879f0 */ /* 0x000fe20008001898 */
        /* <DEDUP_REMOVED lines=13> */
[----:B------:R-:W-:Y:S03]  /*5d10*/  HGMMA.64x64x16.F32.BF16 R152, gdesc[UR8], R152, gsb0 ;  /* 0x00e00000089879f0 */ /* 0x000fe60008001898 */
[----:B------:R-:W-:Y:S02]  /*5d20*/  WARPGROUP.DEPBAR.LE gsb0, 0x0 ;  /* 0x00008000000079c5 */ /* 0x000fe40000010000 */
[----:B------:R-:W-:Y:S05]  /*5d30*/  @P0 BRA `(.L_x_795) ;  /* 0x0000000000040947 */ /* 0x000fea0003800000 */
[----:B------:R-:W-:Y:S01]  /*5d40*/  BPT.TRAP 0x1 ;  /* 0x000000040000795c */ /* 0x000fe20000300000 */
.L_x_795:
[----:B------:R2:W3:Y:S01]  /*5d50*/  SYNCS.PHASECHK.TRANS64.TRYWAIT P3, [UR6+0x38850], R4 ;  /* 0x03885004ff0075a7 */ /* 0x0004e20008060146 */
[----:B------:R-:W-:Y:S05]  /*5d60*/  @P0 BRA `(.L_x_796) ;  /* 0x0000000000040947 */ /* 0x000fea0003800000 */
[----:B------:R-:W-:Y:S01]  /*5d70*/  BPT.TRAP 0x1 ;  /* 0x000000040000795c */ /* 0x000fe20000300000 */
.L_x_796:
[----:B---3--:R-:W-:Y:S05]  /*5d80*/  @P3 BRA `(.L_x_797) ;  /* 0x0000000000083947 */ /* 0x008fea0003800000 */
[----:B------:R-:W3:Y:S02]  /*5d90*/  SYNCS.PHASECHK.TRANS64.TRYWAIT P3, [UR6+0x38850], R4 ;  /* 0x03885004ff0075a7 */ /* 0x000ee40008060146 */
[----:B---3--:R-:W-:Y:S05]  /*5da0*/  @!P3 BRA `(.L_x_798) ;  /* 0x000000b00060b947 */ /* 0x008fea0003800000 */
.L_x_797:
[----:B------:R-:W-:Y:S01]  /*5db0*/  UIADD3 UR8, UR37, 0x26400, URZ ;  /* 0x0002640025087890 */ /* 0x000fe2000fffe03f */
[----:B------:R-:W-:Y:S01]  /*5dc0*/  WARPGROUP.ARRIVE ;  /* 0x00000000000079c5 */ /* 0x000fe20000000000 */
[----:B------:R-:W-:-:S05]  /*5dd0*/  UIADD3 UR11, UR5, 0x2, URZ ;  /* 0x00000002050b7890 */ /* 0x000fca000fffe03f */
[----:B-1----:R-:W1:Y:S01]  /*5de0*/  S2R R5, SR_TID.X ;  /* 0x0000000000057919 */ /* 0x002e620000002100 */
[----:B------:R-:W-:Y:S01]  /*5df0*/  USHF.R.U32.HI UR8, URZ, 0x4, UR8 ;  /* 0x000000043f087899 */ /* 0x000fe20008011608 */
[----:B------:R-:W-:Y:S01]  /*5e00*/  MOV R200, UR6 ;  /* 0x0000000600c87c02 */ /* 0x000fe20008000f00 */
[----:B------:R-:W-:Y:S02]  /*5e10*/  UIADD3 UR9, UR5, 0x6, URZ ;  /* 0x0000000605097890 */ /* 0x000fe4000fffe03f */
[----:B------:R-:W-:Y:S02]  /*5e20*/  ULOP3.LUT UR18, UR8, 0x3fff, URZ, 0xc0, !UPT ;  /* 0x00003fff08127892 */ /* 0x000fe4000f8ec03f */
[----:B------:R-:W-:Y:S02]  /*5e30*/  UIADD3 UR10, UR5, 0x4, URZ ;  /* 0x00000004050a7890 */ /* 0x000fe4000fffe03f */
[----:B------:R-:W-:Y:S02]  /*5e40*/  ULEA UR8, UR14, UR4, 0xc ;  /* 0x000000040e087291 */ /* 0x000fe4000f8e603f */
[----:B------:R-:W-:Y:S01]  /*5e50*/  ULOP3.LUT UR5, UR18, 0x10000, URZ, 0xfc, !UPT ;  /* 0x0001000012057892 */ /* 0x000fe2000f8efc3f */
[----:B------:R-:W-:Y:S01]  /*5e60*/  UMOV UR27, 0x40000040 ;  /* 0x40000040001b7882 */ /* 0x000fe20000000000 */
[----:B------:R-:W-:Y:S01]  /*5e70*/  UMOV UR25, 0x40000040 ;  /* 0x4000004000197882 */ /* 0x000fe20000000000 */
[----:B------:R-:W-:-:S02]  /*5e80*/  UIADD3 UR18, UR8, 0x800, URZ ;  /* 0x0000080008127890 */ /* 0x000fc4000fffe03f */
[----:B------:R-:W-:Y:S02]  /*5e90*/  UMOV UR26, UR8 ;  /* 0x00000008001a7c82 */ /* 0x000fe40008000000 */
[----:B------:R-:W-:Y:S01]  /*5ea0*/  UMOV UR24, UR5 ;  /* 0x0000000500187c82 */ /* 0x000fe20008000000 */
[----:B------:R-:W-:Y:S01]  /*5eb0*/  UIADD3 UR19, UR5, 0x800, URZ ;  /* 0x0000080005137890 */ /* 0x000fe2000fffe03f */
[----:B------:R-:W-:Y:S01]  /*5ec0*/  HGMMA.64x64x16.F32.BF16 R152, gdesc[UR24], R152, gsb0 ;  /* 0x00e00000189879f0 */ /* 0x000fe20008001898 */
[----:B------:R-:W-:Y:S01]  /*5ed0*/  UIADD3 UR26, UR8, 0x2, URZ ;  /* 0x00000002081a7890 */ /* 0x000fe2000fffe03f */
[----:B------:R-:W-:Y:S01]  /*5ee0*/  UMOV UR24, UR11 ;  /* 0x0000000b00187c82 */ /* 0x000fe20008000000 */
[----:B------:R-:W-:Y:S01]  /*5ef0*/  UMOV UR25, 0x40000040 ;  /* 0x4000004000197882 */ /* 0x000fe20000000000 */
[----:B------:R-:W-:Y:S01]  /*5f00*/  UMOV UR27, 0x40000040 ;  /* 0x40000040001b7882 */ /* 0x000fe20000000000 */
[----:B------:R-:W-:Y:S01]  /*5f10*/  UMOV UR11, 0x4 ;  /* 0x00000004000b7882 */ /* 0x000fe20000000000 */
[----:B------:R-:W-:Y:S01]  /*5f20*/  ULEA UR6, UR14, UR15, 0xc ;  /* 0x0000000f0e067291 */ /* 0x000fe2000f8e603f */
[----:B-1----:R-:W-:-:S05]  /*5f30*/  SHF.R.U32.HI R5, RZ, 0x7, R5 ;  /* 0x00000007ff057819 */ /* 0x002fca0000011605 */
[----:B0-2---:R-:W0:Y:S01]  /*5f40*/  SHFL.IDX PT, R4, R5, RZ, 0x1f ;  /* 0x00001fff05047589 */ /* 0x005e2200000e0000 */
[----:B------:R-:W-:Y:S02]  /*5f50*/  WARPGROUP.DEPBAR.LE gsb0, 0x0 ;  /* 0x00008000000079c5 */ /* 0x000fe40000010000 */
[----:B------:R-:W-:-:S06]  /*5f60*/  WARPGROUP.ARRIVE ;  /* 0x00000000000079c5 */ /* 0x000fcc0000000000 */
[----:B------:R-:W-:Y:S01]  /*5f70*/  HGMMA.64x64x16.F32.BF16 R152, gdesc[UR24], R152, gsb0 ;  /* 0x00e00000189879f0 */ /* 0x000fe20008001898 */
[----:B------:R-:W-:Y:S01]  /*5f80*/  UIADD3 UR26, UR8, 0x4, URZ ;  /* 0x00000004081a7890 */ /* 0x000fe2000fffe03f */
[----:B------:R-:W-:Y:S01]  /*5f90*/  UMOV UR24, UR10 ;  /* 0x0000000a00187c82 */ /* 0x000fe20008000000 */
[----:B------:R-:W-:Y:S01]  /*5fa0*/  UMOV UR25, 0x40000040 ;  /* 0x4000004000197882 */ /* 0x000fe20000000000 */
[----:B------:R-:W-:Y:S01]  /*5fb0*/  UMOV UR27, 0x40000040 ;  /* 0x40000040001b7882 */ /* 0x000fe20000000000 */
[----:B------:R-:W-:Y:S02]  /*5fc0*/  WARPGROUP.DEPBAR.LE gsb0, 0x0 ;  /* 0x00008000000079c5 */ /* 0x000fe40000010000 */
[----:B------:R-:W-:-:S06]  /*5fd0*/  WARPGROUP.ARRIVE ;  /* 0x00000000000079c5 */ /* 0x000fcc0000000000 */
[----:B------:R-:W-:Y:S01]  /*5fe0*/  HGMMA.64x64x16.F32.BF16 R152, gdesc[UR24], R152, gsb0 ;  /* 0x00e00000189879f0 */ /* 0x000fe20008001898 */
[----:B------:R-:W-:Y:S01]  /*5ff0*/  UIADD3 UR26, UR8, 0x6, URZ ;  /* 0x00000006081a7890 */ /* 0x000fe2000fffe03f */
[----:B------:R-:W-:Y:S01]  /*6000*/  UMOV UR24, UR9 ;  /* 0x0000000900187c82 */ /* 0x000fe20008000000 */
[----:B------:R-:W-:Y:S01]  /*6010*/  UMOV UR25, 0x40000040 ;  /* 0x4000004000197882 */ /* 0x000fe20000000000 */
[----:B------:R-:W-:Y:S01]  /*6020*/  UMOV UR27, 0x40000040 ;  /* 0x40000040001b7882 */ /* 0x000fe20000000000 */
[----:B0-----:R-:W-:-:S13]  /*6030*/  R2UR UR9, R4 ;  /* 0x00000000040972ca */ /* 0x001fda00000e0000 */
[----:B------:R-:W-:-:S04]  /*6040*/  UISETP.GT.AND UP0, UPT, UR9, 0x7f, UPT ;  /* 0x0000007f0900788c */ /* 0x000fc8000bf04270 */
[----:B------:R-:W-:Y:S02]  /*6050*/  USEL UR9, URZ, 0x2, !UP0 ;  /* 0x000000023f097887 */ /* 0x000fe4000c000000 */
[----:B------:R-:W-:Y:S02]  /*6060*/  USEL UR10, UR11, 0x2, UP0 ;  /* 0x000000020b0a7887 */ /* 0x000fe40008000000 */
[----:B------:R-:W-:Y:S01]  /*6070*/  USEL UR11, UR11, 0x6, !UP0 ;  /* 0x000000060b0b7887 */ /* 0x000fe2000c000000 */
        /* <DEDUP_REMOVED lines=219> */
[----:B------:R-:W-:Y:S02]  /*6e30*/  UIADD3 UR11, UR9, UR10, UR5 ;  /* 0x0000000a090b7290 */ /* 0x000fe4000fffe005 */
[----:B------:R-:W-:-:S03]  /*6e40*/  UIADD3 UR10, UR9, UR10, UR8 ;  /* 0x0000000a090a7290 */ /* 0x000fc6000fffe008 */
[----:B------:R-:W-:Y:S02]  /*6e50*/  UMOV UR9, 0x40000040 ;  /* 0x4000004000097882 */ /* 0x000fe40000000000 */
[----:B------:R-:W-:Y:S01]  /*6e60*/  UMOV UR8, UR11 ;  /* 0x0000000b00087c82 */ /* 0x000fe20008000000 */
[----:B------:R-:W-:Y:S01]  /*6e70*/  UMOV UR11, 0x40000040 ;  /* 0x40000040000b7882 */ /* 0x000fe20000000000 */
[----:B------:R-:W-:Y:S02]  /*6e80*/  WARPGROUP.DEPBAR.LE gsb0, 0x0 ;  /* 0x00008000000079c5 */ /* 0x000fe40000010000 */
[----:B------:R-:W-:-:S06]  /*6e90*/  WARPGROUP.ARRIVE ;  /* 0x00000000000079c5 */ /* 0x000fcc0000000000 */
[----:B------:R-:W-:Y:S03]  /*6ea0*/  HGMMA.64x64x16.F32.BF16 R152, gdesc[UR24], R152, gsb0 ;  /* 0x00e00000189879f0 */ /* 0x000fe60008001898 */
[----:B------:R-:W-:Y:S02]  /*6eb0*/  WARPGROUP.DEPBAR.LE gsb0, 0x0 ;  /* 0x00008000000079c5 */ /* 0x000fe40000010000 */
[----:B------:R-:W-:-:S06]  /*6ec0*/  WARPGROUP.ARRIVE ;  /* 0x00000000000079c5 */ /* 0x000fcc0000000000 */
[----:B------:R-:W-:Y:S01]  /*6ed0*/  HGMMA.64x64x16.F32.BF16 R152, gdesc[UR8], R152, gsb0 ;  /* 0x00e00000089879f0 */ /* 0x000fe20008001898 */
[----:B------:R-:W-:Y:S01]  /*6ee0*/  ULDC UR8, c[0x0][0xad0] ;  /* 0x0002b40000087ab9 */ /* 0x000fe20000000800 */
        /* <DEDUP_REMOVED lines=26> */
[----:B0-----:R-:W-:Y:S01]  /*7090*/  FMNMX.FTZ R4, R14, R13, !PT ;  /* 0x0000000d0e047209 */ /* 0x001fe20007810000 */
[----:B------:R-:W-:Y:S01]  /*70a0*/  FMUL.FTZ R162, R163, UR8 ;  /* 0x00000008a3a27c20 */ /* 0x000fe20008410000 */
[----:B------:R-:W-:-:S05]  /*70b0*/  FMUL.FTZ R172, R178, UR8 ;  /* 0x00000008b2ac7c20 */ /* 0x000fca0008410000 */
[----:B------:R-:W0:Y:S01]  /*70c0*/  MUFU.TANH R20, R20 ;  /* 0x0000001400147308 */ /* 0x000e220000002400 */
[----:B-1----:R-:W-:-:S07]  /*70d0*/  FMNMX.FTZ R4, R5, R4, !PT ;  /* 0x0000000405047209 */ /* 0x002fce0007810000 */
[----:B------:R-:W1:Y:S01]  /*70e0*/  MUFU.TANH R21, R21 ;  /* 0x0000001500157308 */ /* 0x000e620000002400 */
[----:B--2---:R-:W-:-:S07]  /*70f0*/  FMNMX.FTZ R161, R15, R4, !PT ;  /* 0x000000040fa17209 */ /* 0x004fce0007810000 */
[----:B------:R-:W2:Y:S01]  /*7100*/  MUFU.TANH R152, R152 ;  /* 0x0000009800987308 */ /* 0x000ea20000002400 */
[----:B0-----:R-:W-:Y:S01]  /*7110*/  FMNMX.FTZ R4, R20, R161, !PT ;  /* 0x000000a114047209 */ /* 0x001fe20007810000 */
[----:B------:R-:W-:-:S06]  /*7120*/  FMUL.FTZ R161, R177, UR8 ;  /* 0x00000008b1a17c20 */ /* 0x000fcc0008410000 */
[----:B------:R-:W0:Y:S01]  /*7130*/  MUFU.TANH R153, R153 ;  /* 0x0000009900997308 */ /* 0x000e220000002400 */
[----:B-1----:R-:W-:-:S07]  /*7140*/  FMNMX.FTZ R165, R21, R4, !PT ;  /* 0x0000000415a57209 */ /* 0x002fce0007810000 */
[----:B------:R-:W1:Y:S01]  /*7150*/  MUFU.TANH R154, R154 ;  /* 0x0000009a009a7308 */ /* 0x000e620000002400 */
[----:B--2---:R-:W-:-:S07]  /*7160*/  FMNMX.FTZ R4, R152, R165, !PT ;  /* 0x000000a598047209 */ /* 0x004fce0007810000 */
[----:B------:R-:W2:Y:S01]  /*7170*/  MUFU.TANH R155, R155 ;  /* 0x0000009b009b7308 */ /* 0x000ea20000002400 */
[----:B0-----:R-:W-:-:S07]  /*7180*/  FMNMX.FTZ R165, R153, R4, !PT ;  /* 0x0000000499a57209 */ /* 0x001fce0007810000 */
        /* <DEDUP_REMOVED lines=9> */
[----:B--2---:R-:W-:Y:S01]  /*7220*/  FMNMX.FTZ R4, R158, R165, !PT ;  /* 0x000000a59e047209 */ /* 0x004fe20007810000 */
[----:B------:R-:W-:Y:S01]  /*7230*/  FMUL.FTZ R165, R167, UR8 ;  /* 0x00000008a7a57c20 */ /* 0x000fe20008410000 */
[----:B------:R-:W-:Y:S01]  /*7240*/  FMUL.FTZ R167, R171, UR8 ;  /* 0x00000008aba77c20 */ /* 0x000fe20008410000 */
[----:B------:R-:W-:-:S04]  /*7250*/  FMUL.FTZ R171, R175, UR8 ;  /* 0x00000008afab7c20 */ /* 0x000fc80008410000 */
        /* <DEDUP_REMOVED lines=8> */
[----:B------:R-:W-:Y:S01]  /*72e0*/  FMUL.FTZ R170, R174, UR8 ;  /* 0x00000008aeaa7c20 */ /* 0x000fe20008410000 */
[----:B------:R-:W-:-:S03]  /*72f0*/  FMUL.FTZ R174, R182, UR8 ;  /* 0x00000008b6ae7c20 */ /* 0x000fc60008410000 */
[----:B------:R-:W2:Y:S01]  /*7300*/  MUFU.TANH R10, R10 ;  /* 0x0000000a000a7308 */ /* 0x000ea20000002400 */
[----:B0-----:R-:W-:-:S05]  /*7310*/  FMNMX.FTZ R4, R169, R4, !PT ;  /* 0x00000004a9047209 */ /* 0x001fca0007810000 */
[----:B------:R-:W0:Y:S02]  /*7320*/  SHFL.BFLY PT, R173, R4, 0x2, 0x1f ;  /* 0x0c401f0004ad7f89 */ /* 0x000e2400000e0000 */
[----:B------:R-:W3:Y:S01]  /*7330*/  MUFU.TANH R11, R11 ;  /* 0x0000000b000b7308 */ /* 0x000ee20000002400 */
[----:B-1----:R-:W-:-:S07]  /*7340*/  FMNMX.FTZ R175, R9, R8, !PT ;  /* 0x0000000809af7209 */ /* 0x002fce0007810000 */
[----:B------:R-:W1:Y:S08]  /*7350*/  MUFU.TANH R12, R12 ;  /* 0x0000000c000c7308 */ /* 0x000e700000002400 */
[----:B------:R-:W4:Y:S01]  /*7360*/  MUFU.TANH R160, R160 ;  /* 0x000000a000a07308 */ /* 0x000f220000002400 */
[----:B0-----:R-:W-:Y:S01]  /*7370*/  FMNMX.FTZ R168, R4, R173, !PT ;  /* 0x000000ad04a87209 */ /* 0x001fe20007810000 */
[----:B------:R-:W-:-:S06]  /*7380*/  FMUL.FTZ R173, R179, UR8 ;  /* 0x00000008b3ad7c20 */ /* 0x000fcc0008410000 */
[----:B------:R-:W0:Y:S01]  /*7390*/  MUFU.TANH R162, R162 ;  /* 0x000000a200a27308 */ /* 0x000e220000002400 */
[----:B--2---:R-:W-:Y:S01]  /*73a0*/  FMNMX.FTZ R4, R10, R175, !PT ;  /* 0x000000af0a047209 */ /* 0x004fe20007810000 */
[----:B------:R-:W2:Y:S03]  /*73b0*/  SHFL.BFLY PT, R181, R168, 0x1, 0x1f ;  /* 0x0c201f00a8b57f89 */ /* 0x000ea600000e0000 */
[----:B---3--:R-:W-:-:S03]  /*73c0*/  FMNMX.FTZ R175, R11, R4, !PT ;  /* 0x000000040baf7209 */ /* 0x008fc60007810000 */
[----:B------:R-:W3:Y:S01]  /*73d0*/  MUFU.TANH R163, R163 ;  /* 0x000000a300a37308 */ /* 0x000ee20000002400 */
[----:B-1----:R-:W-:-:S04]  /*73e0*/  FMNMX.FTZ R175, R12, R175, !PT ;  /* 0x000000af0caf7209 */ /* 0x002fc80007810000 */
[----:B----4-:R-:W-:Y:S01]  /*73f0*/  FMNMX.FTZ R177, R160, R175, !PT ;  /* 0x000000afa0b17209 */ /* 0x010fe20007810000 */
[----:B------:R-:W-:Y:S01]  /*7400*/  FMUL.FTZ R175, R183, UR8 ;  /* 0x00000008b7af7c20 */ /* 0x000fe20008410000 */
[----:B------:R-:W-:Y:S01]  /*7410*/  UIADD3 UR8, UR6, 0x80, URZ ;  /* 0x0000008006087890 */ /* 0x000fe2000fffe03f */
[----:B------:R-:W1:Y:S06]  /*7420*/  MUFU.TANH R165, R165 ;  /* 0x000000a500a57308 */ /* 0x000e6c0000002400 */
[----:B------:R-:W-:Y:S01]  /*7430*/  UMOV UR10, UR8 ;  /* 0x00000008000a7c82 */ /* 0x000fe20008000000 */
[----:B------:R-:W-:Y:S01]  /*7440*/  UIADD3 UR8, UR6, 0x100, URZ ;  /* 0x0000010006087890 */ /* 0x000fe2000fffe03f */
[----:B------:R-:W4:Y:S01]  /*7450*/  MUFU.TANH R166, R166 ;  /* 0x000000a600a67308 */ /* 0x000f220000002400 */
[----:B--2---:R-:W-:-:S02]  /*7460*/  FMNMX.FTZ R4, R168, R181, !PT ;  /* 0x000000b5a8047209 */ /* 0x004fc40007810000 */
[----:B0-----:R-:W-:-:S05]  /*7470*/  FMNMX.FTZ R168, R162, R177, !PT ;  /* 0x000000b1a2a87209 */ /* 0x001fca0007810000 */
[----:B------:R-:W0:Y:S01]  /*7480*/  MUFU.TANH R167, R167 ;  /* 0x000000a700a77308 */ /* 0x000e220000002400 */
[C---:B------:R-:W-:Y:S01]  /*7490*/  FADD.FTZ R13, -R4.reuse, R13 ;  /* 0x0000000d040d7221 */ /* 0x040fe20000010100 */
[----:B---3--:R-:W-:Y:S01]  /*74a0*/  FMNMX.FTZ R168, R163, R168, !PT ;  /* 0x000000a8a3a87209 */ /* 0x008fe20007810000 */
[----:B------:R-:W-:Y:S02]  /*74b0*/  FMUL.FTZ R194, R4, UR9 ;  /* 0x0000000904c27c20 */ /* 0x000fe40008410000 */
[----:B------:R-:W-:Y:S01]  /*74c0*/  FMUL.FTZ R178, R13, UR9 ;  /* 0x000000090db27c20 */ /* 0x000fe20008410000 */
[----:B-1----:R-:W-:Y:S01]  /*74d0*/  FMNMX.FTZ R13, R165, R168, !PT ;  /* 0x000000a8a50d7209 */ /* 0x002fe20007810000 */
[--C-:B------:R-:W-:Y:S01]  /*74e0*/  FFMA.FTZ R15, R15, UR9, -R194.reuse ;  /* 0x000000090f0f7c23 */ /* 0x100fe200080108c2 */
[----:B------:R-:W1:Y:S01]  /*74f0*/  MUFU.TANH R170, R170 ;  /* 0x000000aa00aa7308 */ /* 0x000e620000002400 */
[--C-:B------:R-:W-:Y:S01]  /*7500*/  FFMA.FTZ R20, R20, UR9, -R194.reuse ;  /* 0x0000000914147c23 */ /* 0x100fe200080108c2 */
[----:B----4-:R-:W-:Y:S01]  /*7510*/  FMNMX.FTZ R176, R166, R13, !PT ;  /* 0x0000000da6b07209 */ /* 0x010fe20007810000 */
[--C-:B------:R-:W-:Y:S01]  /*7520*/  FFMA.FTZ R13, R14, UR9, -R194.reuse ;  /* 0x000000090e0d7c23 */ /* 0x100fe200080108c2 */
[--C-:B------:R-:W-:Y:S01]  /*7530*/  FFMA.FTZ R21, R21, UR9, -R194.reuse ;  /* 0x0000000915157c23 */ /* 0x100fe200080108c2 */
[--C-:B------:R-:W-:Y:S01]  /*7540*/  FFMA.FTZ R179, R155, UR9, -R194.reuse ;  /* 0x000000099bb37c23 */ /* 0x100fe200080108c2 */
[--C-:B------:R-:W-:Y:S01]  /*7550*/  FFMA.FTZ R181, R157, UR9, -R194.reuse ;  /* 0x000000099db57c23 */ /* 0x100fe200080108c2 */
[--C-:B------:R-:W-:Y:S01]  /*7560*/  FFMA.FTZ R182, R158, UR9, -R194.reuse ;  /* 0x000000099eb67c23 */ /* 0x100fe200080108c2 */
[----:B------:R-:W2:Y:S01]  /*7570*/  MUFU.TANH R171, R171 ;  /* 0x000000ab00ab7308 */ /* 0x000ea20000002400 */
[----:B0-----:R-:W-:Y:S01]  /*7580*/  FMNMX.FTZ R177, R167, R176, !PT ;  /* 0x000000b0a7b17209 */ /* 0x001fe20007810000 */
[--C-:B------:R-:W-:Y:S01]  /*7590*/  FFMA.FTZ R183, R159, UR9, -R194.reuse ;  /* 0x000000099fb77c23 */ /* 0x100fe200080108c2 */
[--C-:B------:R-:W-:Y:S01]  /*75a0*/  FFMA.FTZ R192, R161, UR9, -R194.reuse ;  /* 0x00000009a1c07c23 */ /* 0x100fe200080108c2 */
[----:B------:R-:W-:-:S04]  /*75b0*/  FFMA.FTZ R193, R164, UR9, -R194 ;  /* 0x00000009a4c17c23 */ /* 0x000fc800080108c2 */
[----:B------:R-:W0:Y:S01]  /*75c0*/  MUFU.TANH R172, R172 ;  /* 0x000000ac00ac7308 */ /* 0x000e220000002400 */
[----:B-1----:R-:W-:Y:S01]  /*75d0*/  FMNMX.FTZ R14, R170, R177, !PT ;  /* 0x000000b1aa0e7209 */ /* 0x002fe20007810000 */
[----:B------:R-:W-:-:S06]  /*75e0*/  FFMA.FTZ R177, R5, UR9, -R194 ;  /* 0x0000000905b17c23 */ /* 0x000fcc00080108c2 */
[----:B------:R-:W1:Y:S01]  /*75f0*/  MUFU.TANH R173, R173 ;  /* 0x000000ad00ad7308 */ /* 0x000e620000002400 */
[----:B--2---:R-:W-:-:S07]  /*7600*/  FMNMX.FTZ R5, R171, R14, !PT ;  /* 0x0000000eab057209 */ /* 0x004fce0007810000 */
[----:B------:R-:W2:Y:S01]  /*7610*/  MUFU.TANH R174, R174 ;  /* 0x000000ae00ae7308 */ /* 0x000ea20000002400 */
[----:B0-----:R-:W-:-:S07]  /*7620*/  FMNMX.FTZ R176, R172, R5, !PT ;  /* 0x00000005acb07209 */ /* 0x001fce0007810000 */
[----:B------:R-:W0:Y:S01]  /*7630*/  MUFU.TANH R175, R175 ;  /* 0x000000af00af7308 */ /* 0x000e220000002400 */
[----:B-1----:R-:W-:-:S07]  /*7640*/  FMNMX.FTZ R5, R173, R176, !PT ;  /* 0x000000b0ad057209 */ /* 0x002fce0007810000 */
[----:B------:R1:W-:Y:S01]  /*7650*/  MUFU.EX2 R14, R177 ;  /* 0x000000b1000e7308 */ /* 0x0003e20000000800 */
[----:B--2---:R-:W-:-:S07]  /*7660*/  FMNMX.FTZ R176, R174, R5, !PT ;  /* 0x00000005aeb07209 */ /* 0x004fce0007810000 */
[----:B------:R2:W3:Y:S01]  /*7670*/  MUFU.EX2 R168, R178 ;  /* 0x000000b200a87308 */ /* 0x0004e20000000800 */
[----:B0-----:R-:W-:Y:S01]  /*7680*/  FMNMX.FTZ R5, R175, R176, !PT ;  /* 0x000000b0af057209 */ /* 0x001fe20007810000 */
[--C-:B------:R-:W-:Y:S01]  /*7690*/  FFMA.FTZ R176, R152, UR9, -R194.reuse ;  /* 0x0000000998b07c23 */ /* 0x100fe200080108c2 */
[--C-:B-1----:R-:W-:Y:S01]  /*76a0*/  FFMA.FTZ R177, R153, UR9, -R194.reuse ;  /* 0x0000000999b17c23 */ /* 0x102fe200080108c2 */
[--C-:B------:R-:W-:Y:S02]  /*76b0*/  FFMA.FTZ R153, R169, UR9, -R194.reuse ;  /* 0x00000009a9997c23 */ /* 0x100fe400080108c2 */
[----:B------:R-:W0:Y:S02]  /*76c0*/  SHFL.BFLY PT, R180, R5, 0x2, 0x1f ;  /* 0x0c401f0005b47f89 */ /* 0x000e2400000e0000 */
[----:B------:R-:W-:Y:S01]  /*76d0*/  MUFU.EX2 R13, R13 ;  /* 0x0000000d000d7308 */ /* 0x000fe20000000800 */
[----:B--2---:R-:W-:-:S07]  /*76e0*/  FFMA.FTZ R178, R154, UR9, -R194 ;  /* 0x000000099ab27c23 */ /* 0x004fce00080108c2 */
[----:B------:R-:W-:Y:S01]  /*76f0*/  MUFU.EX2 R15, R15 ;  /* 0x0000000f000f7308 */ /* 0x000fe20000000800 */
[-C--:B---3--:R-:W-:Y:S01]  /*7700*/  FMUL.FTZ R24, R24, R168.reuse ;  /* 0x000000a818187220 */ /* 0x088fe20000410000 */
        /* <DEDUP_REMOVED lines=11> */
[----:B------:R-:W-:Y:S01]  /*77c0*/  FMUL.FTZ R45, R45, R168 ;  /* 0x000000a82d2d7220 */ /* 0x000fe20000410000 */
[----:B0-----:R-:W-:Y:S01]  /*77d0*/  FMNMX.FTZ R152, R5, R180, !PT ;  /* 0x000000b405987209 */ /* 0x001fe20007810000 */
[----:B------:R-:W-:Y:S01]  /*77e0*/  FFMA.FTZ R180, R156, UR9, -R194 ;  /* 0x000000099cb47c23 */ /* 0x000fe200080108c2 */
[----:B------:R-:W-:Y:S01]  /*77f0*/  IMAD.U32 R156, RZ, RZ, UR7 ;  /* 0x00000007ff9c7e24 */ /* 0x000fe2000f8e00ff */
[----:B------:R-:W-:Y:S01]  /*7800*/  MUFU.EX2 R21, R21 ;  /* 0x0000001500157308 */ /* 0x000fe20000000800 */
[-C--:B------:R-:W-:Y:S01]  /*7810*/  FMUL.FTZ R48, R48, R168.reuse ;  /* 0x000000a830307220 */ /* 0x080fe20000410000 */
        /* <DEDUP_REMOVED lines=22> */
[----:B------:R-:W1:Y:S01]  /*7980*/  MUFU.EX2 R178, R178 ;  /* 0x000000b200b27308 */ /* 0x000e620000000800 */
[-C--:B------:R-:W-:Y:S01]  /*7990*/  FMUL.FTZ R88, R88, R168.reuse ;  /* 0x000000a858587220 */ /* 0x080fe20000410000 */
[----:B0-----:R-:W-:Y:S01]  /*79a0*/  FMNMX.FTZ R5, R152, R5, !PT ;  /* 0x0000000598057209 */ /* 0x001fe20007810000 */
[-C--:B------:R-:W-:Y:S01]  /*79b0*/  FMUL.FTZ R89, R89, R168.reuse ;  /* 0x000000a859597220 */ /* 0x080fe20000410000 */
[-C--:B------:R-:W-:Y:S01]  /*79c0*/  FMUL.FTZ R92, R92, R168.reuse ;  /* 0x000000a85c5c7220 */ /* 0x080fe20000410000 */
[-C--:B------:R-:W-:Y:S01]  /*79d0*/  FMUL.FTZ R93, R93, R168.reuse ;  /* 0x000000a85d5d7220 */ /* 0x080fe20000410000 */
[-C--:B------:R-:W-:Y:S01]  /*79e0*/  FMUL.FTZ R96, R96, R168.reuse ;  /* 0x000000a860607220 */ /* 0x080fe20000410000 */
[C---:B------:R-:W-:Y:S01]  /*79f0*/  FADD.FTZ R152, -R5.reuse, R8 ;  /* 0x0000000805987221 */ /* 0x040fe20000010100 */
[----:B------:R-:W-:Y:S01]  /*7a00*/  FMUL.FTZ R154, R5, UR9 ;  /* 0x00000009059a7c20 */ /* 0x000fe20008410000 */
[----:B------:R0:W-:Y:S01]  /*7a10*/  MUFU.EX2 R8, R153 ;  /* 0x0000009900087308 */ /* 0x0001e20000000800 */
[----:B------:R-:W-:Y:S01]  /*7a20*/  FMUL.FTZ R97, R97, R168 ;  /* 0x000000a861617220 */ /* 0x000fe20000410000 */
[----:B------:R-:W-:Y:S01]  /*7a30*/  FMUL.FTZ R152, R152, UR9 ;  /* 0x0000000998987c20 */ /* 0x000fe20008410000 */
[--C-:B------:R-:W-:Y:S01]  /*7a40*/  FFMA.FTZ R194, R9, UR9, -R154.reuse ;  /* 0x0000000909c27c23 */ /* 0x100fe2000801089a */
[--C-:B------:R-:W-:Y:S01]  /*7a50*/  FFMA.FTZ R9, R10, UR9, -R154.reuse ;  /* 0x000000090a097c23 */ /* 0x100fe2000801089a */
[--C-:B------:R-:W-:Y:S01]  /*7a60*/  FFMA.FTZ R10, R11, UR9, -R154.reuse ;  /* 0x000000090b0a7c23 */ /* 0x100fe2000801089a */
[--C-:B------:R-:W-:Y:S01]  /*7a70*/  FFMA.FTZ R11, R12, UR9, -R154.reuse ;  /* 0x000000090c0b7c23 */ /* 0x100fe2000801089a */
[----:B------:R-:W-:Y:S01]  /*7a80*/  FFMA.FTZ R12, R160, UR9, -R154 ;  /* 0x00000009a00c7c23 */ /* 0x000fe2000801089a */
[----:B------:R2:W3:Y:S01]  /*7a90*/  MUFU.EX2 R169, R152 ;  /* 0x0000009800a97308 */ /* 0x0004e20000000800 */
[----:B0-----:R-:W-:-:S02]  /*7aa0*/  IMAD.MOV R153, RZ, RZ, -R23 ;  /* 0x000000ffff997224 */ /* 0x001fc400078e0a17 */
[--C-:B------:R-:W-:Y:S01]  /*7ab0*/  FFMA.FTZ R195, R162, UR9, -R154.reuse ;  /* 0x00000009a2c37c23 */ /* 0x100fe2000801089a */
[--C-:B------:R-:W-:Y:S01]  /*7ac0*/  FFMA.FTZ R196, R163, UR9, -R154.reuse ;  /* 0x00000009a3c47c23 */ /* 0x100fe2000801089a */
[--C-:B------:R-:W-:Y:S01]  /*7ad0*/  FFMA.FTZ R197, R165, UR9, -R154.reuse ;  /* 0x00000009a5c57c23 */ /* 0x100fe2000801089a */
[--C-:B------:R-:W-:Y:S01]  /*7ae0*/  FFMA.FTZ R198, R166, UR9, -R154.reuse ;  /* 0x00000009a6c67c23 */ /* 0x100fe2000801089a */
[----:B------:R-:W-:Y:S01]  /*7af0*/  ISETP.NE.AND P3, PT, R22, R153, PT ;  /* 0x000000991600720c */ /* 0x000fe20003f65270 */
[--C-:B------:R-:W-:Y:S01]  /*7b00*/  FFMA.FTZ R199, R167, UR9, -R154.reuse ;  /* 0x00000009a7c77c23 */ /* 0x100fe2000801089a */
[--C-:B------:R-:W-:Y:S01]  /*7b10*/  FFMA.FTZ R170, R170, UR9, -R154.reuse ;  /* 0x00000009aaaa7c23 */ /* 0x100fe2000801089a */
[----:B--2---:R-:W-:Y:S02]  /*7b20*/  @!P1 VIADD R152, R200, 0x38840 ;  /* 0x00038840c8989836 */ /* 0x004fe40000000000 */
[--C-:B------:R-:W-:Y:S01]  /*7b30*/  FFMA.FTZ R171, R171, UR9, -R154.reuse ;  /* 0x00000009abab7c23 */ /* 0x100fe2000801089a */
[--C-:B------:R-:W-:Y:S01]  /*7b40*/  FFMA.FTZ R172, R172, UR9, -R154.reuse ;  /* 0x00000009acac7c23 */ /* 0x100fe2000801089a */
[--C-:B------:R-:W-:Y:S01]  /*7b50*/  FFMA.FTZ R173, R173, UR9, -R154.reuse ;  /* 0x00000009adad7c23 */ /* 0x100fe2000801089a */
[----:B------:R-:W-:Y:S01]  /*7b60*/  FFMA.FTZ R174, R174, UR9, -R154 ;  /* 0x00000009aeae7c23 */ /* 0x000fe2000801089a */
[----:B------:R-:W-:Y:S01]  /*7b70*/  @!P1 PRMT R152, RZ, 0x654, R152 ;  /* 0x00000654ff989816 */ /* 0x000fe20000000098 */
[----:B------:R-:W-:Y:S01]  /*7b80*/  FFMA.FTZ R154, R175, UR9, -R154 ;  /* 0x00000009af9a7c23 */ /* 0x000fe2000801089a */
[----:B------:R-:W-:Y:S01]  /*7b90*/  MUFU.EX2 R194, R194 ;  /* 0x000000c200c27308 */ /* 0x000fe20000000800 */
[----:B-1----:R-:W-:Y:S01]  /*7ba0*/  F2FP.BF16.F32.PACK_AB R158, R178, R177 ;  /* 0x000000b1b29e723e */ /* 0x002fe200000010ff */
[----:B------:R0:W-:Y:S01]  /*7bb0*/  @!P1 SYNCS.ARRIVE.TRANS64.RED.A1T0 RZ, [R152+URZ], RZ ;  /* 0x000000ff98ff99a7 */ /* 0x0001e2000810043f */
[----:B------:R-:W-:Y:S01]  /*7bc0*/  @!P3 IMAD R153, R156, 0x40, R17 ;  /* 0x000000409c99b824 */ /* 0x000fe200078e0211 */
[----:B------:R-:W-:Y:S01]  /*7bd0*/  F2FP.BF16.F32.PACK_AB R156, R176, R21 ;  /* 0x00000015b09c723e */ /* 0x000fe200000010ff */
[-C--:B---3--:R-:W-:Y:S01]  /*7be0*/  FMUL.FTZ R26, R26, R169.reuse ;  /* 0x000000a91a1a7220 */ /* 0x088fe20000410000 */
[-C--:B------:R-:W-:Y:S01]  /*7bf0*/  FMUL.FTZ R27, R27, R169.reuse ;  /* 0x000000a91b1b7220 */ /* 0x080fe20000410000 */
[----:B------:R-:W-:Y:S01]  /*7c00*/  FMUL.FTZ R30, R30, R169 ;  /* 0x000000a91e1e7220 */ /* 0x000fe20000410000 */
[----:B------:R-:W-:Y:S01]  /*7c10*/  @!P3 LEA R153, R153, UR37, 0x2 ;  /* 0x000000259999bc11 */ /* 0x000fe2000f8e10ff */
[----:B------:R-:W1:Y:S01]  /*7c20*/  MUFU.EX2 R9, R9 ;  /* 0x0000000900097308 */ /* 0x000e620000000800 */
[----:B0-----:R-:W-:Y:S01]  /*7c30*/  F2FP.BF16.F32.PACK_AB R152, R14, R13 ;  /* 0x0000000d0e98723e */ /* 0x001fe200000010ff */
[-C--:B------:R-:W-:Y:S01]  /*7c40*/  FMUL.FTZ R31, R31, R169.reuse ;  /* 0x000000a91f1f7220 */ /* 0x080fe20000410000 */
[-C--:B------:R-:W-:Y:S01]  /*7c50*/  FMUL.FTZ R34, R34, R169.reuse ;  /* 0x000000a922227220 */ /* 0x080fe20000410000 */
[----:B------:R-:W-:Y:S01]  /*7c60*/  @!P3 STS [R153+0x38400], R168 ;  /* 0x038400a89900b388 */ /* 0x000fe20000000800 */
[-C--:B------:R-:W-:Y:S01]  /*7c70*/  FMUL.FTZ R35, R35, R169.reuse ;  /* 0x000000a923237220 */ /* 0x080fe20000410000 */
[-C--:B------:R-:W-:Y:S01]  /*7c80*/  FMUL.FTZ R38, R38, R169.reuse ;  /* 0x000000a926267220 */ /* 0x080fe20000410000 */
[-C--:B------:R-:W-:Y:S01]  /*7c90*/  FMUL.FTZ R39, R39, R169.reuse ;  /* 0x000000a927277220 */ /* 0x080fe20000410000 */
[----:B------:R1:W-:Y:S01]  /*7ca0*/  @!P3 STS [R153+0x38420], R169 ;  /* 0x038420a99900b388 */ /* 0x0003e20000000800 */
        /* <DEDUP_REMOVED lines=8> */
[----:B------:R-:W0:Y:S01]  /*7d30*/  MUFU.EX2 R11, R11 ;  /* 0x0000000b000b7308 */ /* 0x000e220000000800 */
[----:B-1----:R-:W-:Y:S01]  /*7d40*/  F2FP.BF16.F32.PACK_AB R153, R9, R194 ;  /* 0x000000c20999723e */ /* 0x002fe200000010ff */
        /* <DEDUP_REMOVED lines=15> */
[----:B0-----:R-:W-:Y:S01]  /*7e40*/  F2FP.BF16.F32.PACK_AB R155, R11, R10 ;  /* 0x0000000a0b9b723e */ /* 0x001fe200000010ff */
        /* <DEDUP_REMOVED lines=12> */
[----:B------:R-:W-:Y:S01]  /*7f10*/  FMUL.FTZ R101, R101, R168 ;  /* 0x000000a865657220 */ /* 0x000fe20000410000 */
        /* <DEDUP_REMOVED lines=60> */
[-C--:B------:R-:W-:Y:S01]  /*82e0*/  FMUL.FTZ R150, R150, R169.reuse ;  /* 0x000000a996967220 */ /* 0x080fe20000410000 */
[----:B------:R-:W-:Y:S01]  /*82f0*/  FMUL.FTZ R151, R151, R169 ;  /* 0x000000a997977220 */ /* 0x000fe20000410000 */
[----:B------:R-:W-:Y:S01]  /*8300*/  UMOV UR7, 0x40000040 ;  /* 0x4000004000077882 */ /* 0x000fe20000000000 */
[----:B------:R-:W-:Y:S01]  /*8310*/  FFMA.FTZ R3, R168, R3, R13 ;  /* 0x00000003a8037223 */ /* 0x000fe2000001000d */
[----:B------:R-:W-:Y:S01]  /*8320*/  FFMA.FTZ R6, R169, R6, R194 ;  /* 0x00000006a9067223 */ /* 0x000fe200000100c2 */
[----:B------:R-:W0:Y:S01]  /*8330*/  MUFU.EX2 R171, R171 ;  /* 0x000000ab00ab7308 */ /* 0x000e220000000800 */
[----:B-1----:R-:W-:Y:S01]  /*8340*/  F2FP.BF16.F32.PACK_AB R161, R199, R198 ;  /* 0x000000c6c7a1723e */ /* 0x002fe200000010ff */
[----:B------:R-:W-:Y:S01]  /*8350*/  FADD.FTZ R14, R14, R3 ;  /* 0x000000030e0e7221 */ /* 0x000fe20000010000 */
[----:B------:R-:W-:Y:S01]  /*8360*/  FADD.FTZ R9, R9, R6 ;  /* 0x0000000609097221 */ /* 0x000fe20000010000 */
[----:B------:R-:W-:-:S02]  /*8370*/  @!P1 VIADD R3, R200, 0x38860 ;  /* 0x00038860c8039836 */ /* 0x000fc40000000000 */
[----:B------:R-:W-:Y:S02]  /*8380*/  IMAD.MOV.U32 R13, RZ, RZ, R4 ;  /* 0x000000ffff0d7224 */ /* 0x000fe400078e0004 */
[----:B------:R-:W-:Y:S01]  /*8390*/  FADD.FTZ R10, R10, R9 ;  /* 0x000000090a0a7221 */ /* 0x000fe20000010000 */
[----:B------:R-:W-:Y:S01]  /*83a0*/  MUFU.EX2 R183, R183 ;  /* 0x000000b700b77308 */ /* 0x000fe20000000800 */
[----:B------:R-:W-:Y:S02]  /*83b0*/  @!P1 PRMT R3, RZ, 0x654, R3 ;  /* 0x00000654ff039816 */ /* 0x000fe40000000003 */
[----:B------:R-:W-:-:S04]  /*83c0*/  FADD.FTZ R11, R11, R10 ;  /* 0x0000000a0b0b7221 */ /* 0x000fc80000010000 */
[----:B------:R-:W-:Y:S01]  /*83d0*/  FADD.FTZ R12, R12, R11 ;  /* 0x0000000b0c0c7221 */ /* 0x000fe20000010000 */
[----:B------:R-:W1:Y:S01]  /*83e0*/  MUFU.EX2 R192, R192 ;  /* 0x000000c000c07308 */ /* 0x000e620000000800 */
[----:B0-----:R-:W-:Y:S02]  /*83f0*/  F2FP.BF16.F32.PACK_AB R163, R171, R170 ;  /* 0x000000aaaba3723e */ /* 0x001fe400000010ff */
[----:B------:R-:W-:-:S04]  /*8400*/  FADD.FTZ R195, R195, R12 ;  /* 0x0000000cc3c37221 */ /* 0x000fc80000010000 */
[----:B------:R-:W-:Y:S01]  /*8410*/  FADD.FTZ R196, R196, R195 ;  /* 0x000000c3c4c47221 */ /* 0x000fe20000010000 */
[----:B------:R-:W0:Y:S03]  /*8420*/  MUFU.EX2 R193, R193 ;  /* 0x000000c100c17308 */ /* 0x000e260000000800 */
[----:B------:R-:W-:-:S04]  /*8430*/  FADD.FTZ R197, R197, R196 ;  /* 0x000000c4c5c57221 */ /* 0x000fc80000010000 */
[----:B------:R-:W-:Y:S01]  /*8440*/  FADD.FTZ R198, R198, R197 ;  /* 0x000000c5c6c67221 */ /* 0x000fe20000010000 */
[----:B------:R-:W-:Y:S01]  /*8450*/  MUFU.EX2 R172, R172 ;  /* 0x000000ac00ac7308 */ /* 0x000fe20000000800 */
[----:B-1----:R-:W-:Y:S02]  /*8460*/  F2FP.BF16.F32.PACK_AB R164, R192, R183 ;  /* 0x000000b7c0a4723e */ /* 0x002fe400000010ff */
[----:B------:R-:W-:-:S04]  /*8470*/  FADD.FTZ R199, R199, R198 ;  /* 0x000000c6c7c77221 */ /* 0x000fc80000010000 */
[----:B------:R-:W-:Y:S01]  /*8480*/  FADD.FTZ R170, R170, R199 ;  /* 0x000000c7aaaa7221 */ /* 0x000fe20000010000 */
[----:B------:R-:W1:Y:S01]  /*8490*/  MUFU.EX2 R173, R173 ;  /* 0x000000ad00ad7308 */ /* 0x000e620000000800 */
[----:B0-----:R-:W-:Y:S02]  /*84a0*/  F2FP.BF16.F32.PACK_AB R166, R8, R193 ;  /* 0x000000c108a6723e */ /* 0x001fe400000010ff */
[----:B------:R-:W-:-:S05]  /*84b0*/  FADD.FTZ R171, R171, R170 ;  /* 0x000000aaabab7221 */ /* 0x000fca0000010000 */
[----:B------:R-:W0:Y:S08]  /*84c0*/  MUFU.EX2 R174, R174 ;  /* 0x000000ae00ae7308 */ /* 0x000e300000000800 */
[----:B------:R2:W3:Y:S01]  /*84d0*/  MUFU.EX2 R175, R154 ;  /* 0x0000009a00af7308 */ /* 0x0004e20000000800 */
[----:B-1----:R-:W-:Y:S01]  /*84e0*/  F2FP.BF16.F32.PACK_AB R165, R173, R172 ;  /* 0x000000acada5723e */ /* 0x002fe200000010ff */
[----:B------:R-:W-:-:S04]  /*84f0*/  FADD.FTZ R172, R172, R171 ;  /* 0x000000abacac7221 */ /* 0x000fc80000010000 */
[----:B------:R-:W-:Y:S01]  /*8500*/  FADD.FTZ R173, R173, R172 ;  /* 0x000000acadad7221 */ /* 0x000fe20000010000 */
[----:B--2---:R-:W-:Y:S01]  /*8510*/  F2FP.BF16.F32.PACK_AB R154, R20, R15 ;  /* 0x0000000f149a723e */ /* 0x004fe200000010ff */
[----:B------:R-:W-:Y:S01]  /*8520*/  BAR.SYNC.DEFER_BLOCKING 0xf, 0x100 ;  /* 0x03c4000000007b1d */ /* 0x000fe20000010000 */
[----:B------:R-:W-:Y:S01]  /*8530*/  FADD.FTZ R15, R15, R14 ;  /* 0x0000000e0f0f7221 */ /* 0x000fe20000010000 */
[----:B0-----:R-:W-:-:S03]  /*8540*/  FADD.FTZ R6, R174, R173 ;  /* 0x000000adae067221 */ /* 0x001fc60000010000 */
[----:B------:R-:W-:Y:S01]  /*8550*/  FADD.FTZ R20, R20, R15 ;  /* 0x0000000f14147221 */ /* 0x000fe20000010000 */
[C---:B---3--:R-:W-:Y:S01]  /*8560*/  F2FP.BF16.F32.PACK_AB R167, R175.reuse, R174 ;  /* 0x000000aeafa7723e */ /* 0x048fe200000010ff */
[----:B------:R-:W-:Y:S02]  /*8570*/  FADD.FTZ R6, R175, R6 ;  /* 0x00000006af067221 */ /* 0x000fe40000010000 */
[----:B------:R-:W-:-:S04]  /*8580*/  FADD.FTZ R21, R21, R20 ;  /* 0x0000001415157221 */ /* 0x000fc80000010000 */
[----:B------:R-:W-:-:S04]  /*8590*/  FADD.FTZ R176, R176, R21 ;  /* 0x00000015b0b07221 */ /* 0x000fc80000010000 */
[----:B------:R-:W-:-:S04]  /*85a0*/  FADD.FTZ R177, R177, R176 ;  /* 0x000000b0b1b17221 */ /* 0x000fc80000010000 */
[----:B------:R-:W-:Y:S01]  /*85b0*/  FADD.FTZ R178, R178, R177 ;  /* 0x000000b1b2b27221 */ /* 0x000fe20000010000 */
[----:B------:R0:W-:Y:S03]  /*85c0*/  STSM.16.M88.4 [R184+0x36400], R152 ;  /* 0x03640098b8007844 */ /* 0x0001e60000000200 */
[----:B------:R-:W-:Y:S01]  /*85d0*/  FADD.FTZ R179, R179, R178 ;  /* 0x000000b2b3b37221 */ /* 0x000fe20000010000 */
[----:B------:R0:W-:Y:S03]  /*85e0*/  STSM.16.M88.4 [R185], R156 ;  /* 0x0000009cb9007844 */ /* 0x0001e60000000200 */
[----:B------:R-:W-:Y:S01]  /*85f0*/  FADD.FTZ R180, R180, R179 ;  /* 0x000000b3b4b47221 */ /* 0x000fe20000010000 */
[----:B------:R0:W-:Y:S03]  /*8600*/  STSM.16.M88.4 [R187], R160 ;  /* 0x000000a0bb007844 */ /* 0x0001e60000000200 */
[----:B------:R-:W-:Y:S01]  /*8610*/  FADD.FTZ R181, R181, R180 ;  /* 0x000000b4b5b57221 */ /* 0x000fe20000010000 */
[----:B------:R0:W-:Y:S01]  /*8620*/  STSM.16.M88.4 [R186], R164 ;  /* 0x000000a4ba007844 */ /* 0x0001e20000000200 */
[----:B------:R-:W-:-:S02]  /*8630*/  WARPGROUP.ARRIVE ;  /* 0x00000000000079c5 */ /* 0x000fc40000000000 */
[----:B------:R-:W-:-:S04]  /*8640*/  FADD.FTZ R182, R182, R181 ;  /* 0x000000b5b6b67221 */ /* 0x000fc80000010000 */
[----:B------:R-:W-:Y:S01]  /*8650*/  FADD.FTZ R183, R183, R182 ;  /* 0x000000b6b7b77221 */ /* 0x000fe20000010000 */
[----:B------:R-:W-:Y:S01]  /*8660*/  HGMMA.64x256x16.F32.BF16 R24, R152, gdesc[UR4].tnspB, R24, gsb0 ;  /* 0x43e0000498187df0 */ /* 0x000fe20008001818 */
[----:B------:R-:W-:Y:S01]  /*8670*/  UIADD3 UR6, UR6, 0x180, URZ ;  /* 0x0000018006067890 */ /* 0x000fe2000fffe03f */
[----:B------:R-:W-:Y:S01]  /*8680*/  UMOV UR7, 0x40000040 ;  /* 0x4000004000077882 */ /* 0x000fe20000000000 */
[----:B------:R-:W-:Y:S01]  /*8690*/  FADD.FTZ R192, R192, R183 ;  /* 0x000000b7c0c07221 */ /* 0x000fe20000010000 */
[----:B------:R-:W-:Y:S02]  /*86a0*/  WARPGROUP.DEPBAR.LE gsb0, 0x0 ;  /* 0x00008000000079c5 */ /* 0x000fe40000010000 */
[----:B------:R-:W-:-:S15]  /*86b0*/  WARPGROUP.ARRIVE ;  /* 0x00000000000079c5 */ /* 0x000fde0000000000 */
[----:B------:R-:W-:-:S07]  /*86c0*/  NOP ;  /* 0x0000000000007918 */ /* 0x000fce0000000000 */
        /* <DEDUP_REMOVED lines=10> */
[----:B------:R-:W-:Y:S01]  /*8770*/  HGMMA.64x256x16.F32.BF16 R24, R164, gdesc[UR4].tnspB, R24, gsb0 ;  /* 0x43e00004a4187df0 */ /* 0x000fe20008001818 */
[----:B------:R-:W-:Y:S02]  /*8780*/  UMOV UR7, UR36 ;  /* 0x0000002400077c82 */ /* 0x000fe40008000000 */
        /* <DEDUP_REMOVED lines=12> */
[----:B------:R-:W-:Y:S01]  /*8850*/  MOV R8, R5 ;  /* 0x0000000500087202 */ /* 0x000fe20000000f00 */
[----:B0-----:R-:W-:Y:S06]  /*8860*/  @P2 BRA `(.L_x_799) ;  /* 0xffffffd000642947 */ /* 0x001fec000383ffff */
.L_x_790:
[----:B------:R-:W0:Y:S01]  /*8870*/  SHFL.BFLY PT, R0, R3, 0x2, 0x1f ;  /* 0x0c401f0003007f89 */ /* 0x000e2200000e0000 */
[----:B------:R-:W-:Y:S01]  /*8880*/  MOV R11, UR9 ;  /* 0x00000009000b7c02 */ /* 0x000fe20008000f00 */
[----:B------:R-:W-:Y:S02]  /*8890*/  UIADD3 UR41, UR41, 0x1, URZ ;  /* 0x0000000129297890 */ /* 0x000fe4000fffe03f */
[----:B------:R-:W1:Y:S01]  /*88a0*/  SHFL.BFLY PT, R9, R6, 0x2, 0x1f ;  /* 0x0c401f0006097f89 */ /* 0x000e6200000e0000 */
[----:B------:R-:W-:Y:S08]  /*88b0*/  BAR.ARV 0x8, 0xa0 ;  /* 0x0202800000007b1d */ /* 0x000ff00000002000 */
[----:B------:R-:W-:Y:S01]  /*88c0*/  BAR.SYNC.DEFER_BLOCKING 0xf, 0x100 ;  /* 0x03c4000000007b1d */ /* 0x000fe20000010000 */
[----:B0-----:R-:W-:Y:S01]  /*88d0*/  FADD.FTZ R0, R0, R3 ;  /* 0x0000000300007221 */ /* 0x001fe20000010000 */
[----:B------:R-:W-:-:S02]  /*88e0*/  IMAD.MOV.U32 R3, RZ, RZ, -0x800000 ;  /* 0xff800000ff037424 */ /* 0x000fc400078e00ff */
[----:B-1----:R-:W-:Y:S02]  /*88f0*/  FADD.FTZ R9, R9, R6 ;  /* 0x0000000609097221 */ /* 0x002fe40000010000 */
[----:B------:R-:W0:Y:S04]  /*8900*/  SHFL.BFLY PT, R7, R0, 0x1, 0x1f ;  /* 0x0c201f0000077f89 */ /* 0x000e2800000e0000 */
[----:B------:R-:W1:Y:S01]  /*8910*/  SHFL.BFLY PT, R8, R9, 0x1, 0x1f ;  /* 0x0c201f0009087f89 */ /* 0x000e6200000e0000 */
[----:B0-----:R-:W-:Y:S01]  /*8920*/  FADD.FTZ R21, R0, R7 ;  /* 0x0000000700157221 */ /* 0x001fe20000010000 */
[----:B------:R-:W-:Y:S02]  /*8930*/  IMAD.MOV R7, RZ, RZ, -R23 ;  /* 0x000000ffff077224 */ /* 0x000fe400078e0a17 */
[----:B-1----:R-:W-:-:S02]  /*8940*/  FADD.FTZ R15, R9, R8 ;  /* 0x00000008090f7221 */ /* 0x002fc40000010000 */
[----:B------:R-:W-:Y:S01]  /*8950*/  FSETP.NE.FTZ.AND P1, PT, R21, RZ, PT ;  /* 0x000000ff1500720b */ /* 0x000fe20003f35000 */
[----:B------:R-:W-:Y:S01]  /*8960*/  IMAD.U32 R8, RZ, RZ, UR36 ;  /* 0x00000024ff087e24 */ /* 0x000fe2000f8e00ff */
[----:B------:R-:W-:Y:S02]  /*8970*/  ISETP.NE.AND P0, PT, R22, R7, PT ;  /* 0x000000071600720c */ /* 0x000fe40003f05270 */
[----:B------:R-:W-:Y:S02]  /*8980*/  CS2R R6, SRZ ;  /* 0x0000000000067805 */ /* 0x000fe4000001ff00 */
[----:B------:R-:W-:Y:S01]  /*8990*/  FSETP.NE.FTZ.AND P2, PT, R15, RZ, PT ;  /* 0x000000ff0f00720b */ /* 0x000fe20003f55000 */
[----:B------:R-:W-:-:S04]  /*89a0*/  UIADD3 UR36, UR36, 0x1, URZ ;  /* 0x0000000124247890 */ /* 0x000fc8000fffe03f */
[----:B------:R-:W-:Y:S02]  /*89b0*/  UISETP.NE.AND UP0, UPT, UR36, 0x2, UPT ;  /* 0x000000022400788c */ /* 0x000fe4000bf05270 */
[----:B------:R-:W0:Y:S02]  /*89c0*/  @P1 MUFU.RCP R7, R21 ;  /* 0x0000001500071308 */ /* 0x000e240000001000 */
[----:B------:R-:W-:Y:S01]  /*89d0*/  USEL UR4, URZ, 0x1, UP0 ;  /* 0x000000013f047887 */ /* 0x000fe20008000000 */
[----:B------:R-:W-:Y:S01]  /*89e0*/  @!P0 IMAD R0, R8, 0x40, R17 ;  /* 0x0000004008008824 */ /* 0x000fe200078e0211 */
[----:B------:R-:W-:-:S04]  /*89f0*/  USEL UR36, UR36, URZ, UP0 ;  /* 0x0000003f24247287 */ /* 0x000fc80008000000 */
[----:B------:R-:W-:Y:S01]  /*8a00*/  @!P0 LEA R9, R0, UR37, 0x2 ;  /* 0x0000002500098c11 */ /* 0x000fe2000f8e10ff */
[----:B------:R-:W1:Y:S01]  /*8a10*/  @P2 MUFU.RCP R6, R15 ;  /* 0x0000000f00062308 */ /* 0x000e620000001000 */
[----:B------:R-:W-:Y:S01]  /*8a20*/  IMAD.MOV.U32 R0, RZ, RZ, -0x800000 ;  /* 0xff800000ff007424 */ /* 0x000fe200078e00ff */
[----:B------:R-:W-:-:S06]  /*8a30*/  LOP3.LUT R2, R2, UR4, RZ, 0x3c, !PT ;  /* 0x0000000402027c12 */ /* 0x000fcc000f8e3cff */
[----:B------:R-:W2:Y:S01]  /*8a40*/  @P1 MUFU.LG2 R21, R21 ;  /* 0x0000001500151308 */ /* 0x000ea20000000c00 */
[-C--:B0-----:R-:W-:Y:S01]  /*8a50*/  FMUL.FTZ R8, R25, R7.reuse ;  /* 0x0000000719087220 */ /* 0x081fe20000410000 */
[----:B------:R0:W-:Y:S01]  /*8a60*/  @!P0 STS [R9+0x38400], R7 ;  /* 0x0384000709008388 */ /* 0x0001e20000000800 */
[-C--:B------:R-:W-:Y:S01]  /*8a70*/  FMUL.FTZ R10, R29, R7.reuse ;  /* 0x000000071d0a7220 */ /* 0x080fe20000410000 */
[----:B------:R-:W-:Y:S02]  /*8a80*/  IMAD.U32 R29, RZ, RZ, UR9 ;  /* 0x00000009ff1d7e24 */ /* 0x000fe4000f8e00ff */
[-C--:B------:R-:W-:Y:S01]  /*8a90*/  FMUL.FTZ R167, R24, R7.reuse ;  /* 0x0000000718a77220 */ /* 0x080fe20000410000 */
[-C--:B------:R-:W-:Y:S01]  /*8aa0*/  FMUL.FTZ R20, R28, R7.reuse ;  /* 0x000000071c147220 */ /* 0x080fe20000410000 */
[-C--:B------:R-:W-:Y:S01]  /*8ab0*/  FMUL.FTZ R163, R32, R7.reuse ;  /* 0x0000000720a37220 */ /* 0x080fe20000410000 */
        /* <DEDUP_REMOVED lines=61> */
[----:B0-----:R-:W-:Y:S01]  /*8e90*/  @P1 FMUL.FTZ R7, R11, 0.69314718246459960938 ;  /* 0x3f3172180b071820 */ /* 0x001fe20000410000 */
[----:B------:R-:W-:Y:S01]  /*8ea0*/  @P2 FMUL.FTZ R29, R29, 0.69314718246459960938 ;  /* 0x3f3172181d1d2820 */ /* 0x000fe20000410000 */
[----:B--2---:R-:W-:Y:S01]  /*8eb0*/  @P1 FMUL.FTZ R24, R21, 0.69314718246459960938 ;  /* 0x3f31721815181820 */ /* 0x004fe20000410000 */
[----:B---3--:R-:W-:Y:S01]  /*8ec0*/  @P2 FMUL.FTZ R28, R25, 0.69314718246459960938 ;  /* 0x3f317218191c2820 */ /* 0x008fe20000410000 */
[-C--:B-1----:R-:W-:Y:S01]  /*8ed0*/  FMUL.FTZ R9, R26, R6.reuse ;  /* 0x000000061a097220 */ /* 0x082fe20000410000 */
[-C--:B------:R-:W-:Y:S01]  /*8ee0*/  FMUL.FTZ R11, R30, R6.reuse ;  /* 0x000000061e0b7220 */ /* 0x080fe20000410000 */
        /* <DEDUP_REMOVED lines=66> */
.L_x_776:
        /* <DEDUP_REMOVED lines=15> */
[----:B------:R-:W-:Y:S01]  /*9400*/  F2FP.BF16.F32.PACK_AB R10, R10, R20 ;  /* 0x000000140a0a723e */ /* 0x000fe200000010ff */
[----:B------:R-:W-:Y:S01]  /*9410*/  ULDC.64 UR10, c[0x0][0x208] ;  /* 0x00008200000a7ab9 */ /* 0x000fe20000000a00 */
        /* <DEDUP_REMOVED lines=15> */
[----:B------:R-:W-:Y:S01]  /*9510*/  UISETP.NE.U32.AND UP0, UPT, UR6, URZ, UPT ;  /* 0x0000003f0600728c */ /* 0x000fe2000bf05070 */
[----:B------:R-:W-:Y:S01]  /*9520*/  F2FP.BF16.F32.PACK_AB R64, R65, R64 ;  /* 0x000000404140723e */ /* 0x000fe200000010ff */
[----:B------:R-:W-:Y:S01]  /*9530*/  IMAD.WIDE R130, R190, 0x2, R146 ;  /* 0x00000002be827825 */ /* 0x000fe200078e0292 */
[----:B------:R-:W-:Y:S01]  /*9540*/  F2FP.BF16.F32.PACK_AB R58, R61, R60 ;  /* 0x0000003c3d3a723e */ /* 0x000fe200000010ff */
[----:B------:R-:W-:Y:S01]  /*9550*/  UISETP.NE.AND.EX UP0, UPT, UR7, URZ, UPT, UP0 ;  /* 0x0000003f0700728c */ /* 0x000fe2000bf05300 */
[----:B------:R-:W-:Y:S01]  /*9560*/  F2FP.BF16.F32.PACK_AB R59, R63, R62 ;  /* 0x0000003e3f3b723e */ /* 0x000fe200000010ff */
[----:B------:R-:W-:Y:S01]  /*9570*/  UIADD3 UR4, UP1, UR8, UR6, URZ ;  /* 0x0000000608047290 */ /* 0x000fe2000ff3e03f */
[----:B------:R-:W-:-:S02]  /*9580*/  IADD3 R173, P1, R130, 0x20, RZ ;  /* 0x0000002082ad7810 */ /* 0x000fc40007f3e0ff */
[C---:B------:R-:W-:Y:S01]  /*9590*/  LOP3.LUT R21, R130.reuse, 0x380, RZ, 0xc0, !PT ;  /* 0x0000038082157812 */ /* 0x040fe200078ec0ff */
[----:B------:R-:W-:Y:S01]  /*95a0*/  UIADD3.X UR6, UR9, UR7, URZ, UP1, !UPT ;  /* 0x0000000709067290 */ /* 0x000fe20008ffe43f */
[C---:B------:R-:W-:Y:S01]  /*95b0*/  IADD3 R177, P0, R130.reuse, 0x40, RZ ;  /* 0x0000004082b17810 */ /* 0x040fe20007f1e0ff */
[--C-:B------:R-:W-:Y:S01]  /*95c0*/  IMAD.X R25, RZ, RZ, R131.reuse, P1 ;  /* 0x000000ffff197224 */ /* 0x100fe200008e0683 */
[C---:B------:R-:W-:Y:S02]  /*95d0*/  IADD3 R179, P4, R130.reuse, 0x60, RZ ;  /* 0x0000006082b37810 */ /* 0x040fe40007f9e0ff */
[C---:B------:R-:W-:Y:S01]  /*95e0*/  IADD3 R181, P3, R130.reuse, 0x2000, RZ ;  /* 0x0000200082b57810 */ /* 0x040fe20007f7e0ff */
[--C-:B------:R-:W-:Y:S01]  /*95f0*/  IMAD.X R29, RZ, RZ, R131.reuse, P0 ;  /* 0x000000ffff1d7224 */ /* 0x100fe200000e0683 */
[C---:B------:R-:W-:Y:S01]  /*9600*/  IADD3 R193, P5, R130.reuse, 0x2040, RZ ;  /* 0x0000204082c17810 */ /* 0x040fe20007fbe0ff */
[--C-:B------:R-:W-:Y:S01]  /*9610*/  IMAD.X R33, RZ, RZ, R131.reuse, P4 ;  /* 0x000000ffff217224 */ /* 0x100fe200020e0683 */
[C---:B------:R-:W-:Y:S01]  /*9620*/  IADD3 R195, P2, R130.reuse, 0x2060, RZ ;  /* 0x0000206082c37810 */ /* 0x040fe20007f5e0ff */
[--C-:B------:R-:W-:Y:S01]  /*9630*/  IMAD.X R87, RZ, RZ, R131.reuse, P3 ;  /* 0x000000ffff577224 */ /* 0x100fe200018e0683 */
[C---:B------:R-:W-:Y:S01]  /*9640*/  IADD3 R197, P1, R130.reuse, 0x4000, RZ ;  /* 0x0000400082c57810 */ /* 0x040fe20007f3e0ff */
[--C-:B------:R-:W-:Y:S01]  /*9650*/  IMAD.X R95, RZ, RZ, R131.reuse, P5 ;  /* 0x000000ffff5f7224 */ /* 0x100fe200028e0683 */
[----:B------:R-:W-:Y:S01]  /*9660*/  IADD3 R183, P6, R130, 0x2020, RZ ;  /* 0x0000202082b77810 */ /* 0x000fe20007fde0ff */
[--C-:B------:R-:W-:Y:S01]  /*9670*/  IMAD.X R99, RZ, RZ, R131.reuse, P2 ;  /* 0x000000ffff637224 */ /* 0x100fe200010e0683 */
[----:B------:R-:W-:Y:S01]  /*9680*/  SHF.R.U64 R21, R21, 0x3, RZ ;  /* 0x0000000315157819 */ /* 0x000fe200000012ff */
[----:B------:R-:W-:Y:S01]  /*9690*/  IMAD.X R103, RZ, RZ, R131, P1 ;  /* 0x000000ffff677224 */ /* 0x000fe200008e0683 */
[----:B------:R-:W-:-:S02]  /*96a0*/  IADD3.X R91, RZ, R131, RZ, P6, !PT ;  /* 0x00000083ff5b7210 */ /* 0x000fc400037fe4ff */
[----:B------:R-:W-:Y:S02]  /*96b0*/  LOP3.LUT R24, R173, 0x380, RZ, 0xc0, !PT ;  /* 0x00000380ad187812 */ /* 0x000fe400078ec0ff */
[C---:B------:R-:W-:Y:S02]  /*96c0*/  IADD3 R199, P0, R130.reuse, 0x4020, RZ ;  /* 0x0000402082c77810 */ /* 0x040fe40007f1e0ff */
[C---:B------:R-:W-:Y:S02]  /*96d0*/  IADD3 R201, P4, R130.reuse, 0x4040, RZ ;  /* 0x0000404082c97810 */ /* 0x040fe40007f9e0ff */
[C---:B------:R-:W-:Y:S01]  /*96e0*/  IADD3 R203, P3, R130.reuse, 0x4060, RZ ;  /* 0x0000406082cb7810 */ /* 0x040fe20007f7e0ff */
[--C-:B------:R-:W-:Y:S01]  /*96f0*/  IMAD.X R107, RZ, RZ, R131.reuse, P0 ;  /* 0x000000ffff6b7224 */ /* 0x100fe200000e0683 */
[C---:B------:R-:W-:Y:S02]  /*9700*/  IADD3 R205, P6, R130.reuse, 0x6000, RZ ;  /* 0x0000600082cd7810 */ /* 0x040fe40007fde0ff */
[C---:B------:R-:W-:Y:S01]  /*9710*/  IADD3 R4, P5, R130.reuse, 0x6020, RZ ;  /* 0x0000602082047810 */ /* 0x040fe20007fbe0ff */
[--C-:B------:R-:W-:Y:S01]  /*9720*/  IMAD.X R115, RZ, RZ, R131.reuse, P3 ;  /* 0x000000ffff737224 */ /* 0x100fe200018e0683 */
[C---:B------:R-:W-:Y:S01]  /*9730*/  IADD3 R126, P2, R130.reuse, 0x6040, RZ ;  /* 0x00006040827e7810 */ /* 0x040fe20007f5e0ff */
[--C-:B------:R-:W-:Y:S01]  /*9740*/  IMAD.X R119, RZ, RZ, R131.reuse, P6 ;  /* 0x000000ffff777224 */ /* 0x100fe200030e0683 */
[----:B------:R-:W-:Y:S01]  /*9750*/  IADD3 R6, P1, R130, 0x6060, RZ ;  /* 0x0000606082067810 */ /* 0x000fe20007f3e0ff */
[--C-:B------:R-:W-:Y:S01]  /*9760*/  IMAD.X R123, RZ, RZ, R131.reuse, P5 ;  /* 0x000000ffff7b7224 */ /* 0x100fe200028e0683 */
[----:B------:R-:W-:Y:S01]  /*9770*/  LOP3.LUT R28, R177, 0x380, RZ, 0xc0, !PT ;  /* 0x00000380b11c7812 */ /* 0x000fe200078ec0ff */
[----:B------:R-:W-:Y:S01]  /*9780*/  IMAD.X R127, RZ, RZ, R131, P2 ;  /* 0x000000ffff7f7224 */ /* 0x000fe200010e0683 */
[----:B------:R-:W-:-:S02]  /*9790*/  LOP3.LUT R130, R21, R130, RZ, 0x3c, !PT ;  /* 0x0000008215827212 */ /* 0x000fc400078e3cff */
[----:B------:R-:W-:Y:S02]  /*97a0*/  LOP3.LUT R32, R179, 0x380, RZ, 0xc0, !PT ;  /* 0x00000380b3207812 */ /* 0x000fe400078ec0ff */
[----:B------:R-:W-:Y:S02]  /*97b0*/  LOP3.LUT R86, R181, 0x380, RZ, 0xc0, !PT ;  /* 0x00000380b5567812 */ /* 0x000fe400078ec0ff */
[----:B------:R-:W-:Y:S02]  /*97c0*/  SHF.R.U64 R24, R24, 0x3, RZ ;  /* 0x0000000318187819 */ /* 0x000fe400000012ff */
[----:B------:R-:W-:Y:S02]  /*97d0*/  LOP3.LUT R90, R183, 0x380, RZ, 0xc0, !PT ;  /* 0x00000380b75a7812 */ /* 0x000fe400078ec0ff */
[----:B------:R-:W-:Y:S02]  /*97e0*/  SHF.R.U64 R28, R28, 0x3, RZ ;  /* 0x000000031c1c7819 */ /* 0x000fe400000012ff */
[----:B------:R-:W-:-:S02]  /*97f0*/  LOP3.LUT R94, R193, 0x380, RZ, 0xc0, !PT ;  /* 0x00000380c15e7812 */ /* 0x000fc400078ec0ff */
[----:B------:R-:W-:Y:S02]  /*9800*/  SHF.R.U64 R32, R32, 0x3, RZ ;  /* 0x0000000320207819 */ /* 0x000fe400000012ff */
[----:B------:R-:W-:Y:S02]  /*9810*/  LOP3.LUT R98, R195, 0x380, RZ, 0xc0, !PT ;  /* 0x00000380c3627812 */ /* 0x000fe400078ec0ff */
[----:B------:R-:W-:Y:S02]  /*9820*/  MOV R130, R130 ;  /* 0x0000008200827202 */ /* 0x000fe40000000f00 */
[----:B------:R-:W-:Y:S02]  /*9830*/  SHF.R.U64 R86, R86, 0x3, RZ ;  /* 0x0000000356567819 */ /* 0x000fe400000012ff */
[----:B------:R-:W-:Y:S01]  /*9840*/  LOP3.LUT R102, R197, 0x380, RZ, 0xc0, !PT ;  /* 0x00000380c5667812 */ /* 0x000fe200078ec0ff */
[----:B------:R0:W-:Y:S01]  /*9850*/  STSM.16.M88.4 [R130], R8 ;  /* 0x0000000882007844 */ /* 0x0001e20000000200 */
[----:B------:R-:W-:-:S02]  /*9860*/  LOP3.LUT R24, R24, R173, RZ, 0x3c, !PT ;  /* 0x000000ad18187212 */ /* 0x000fc400078e3cff */
[----:B------:R-:W-:Y:S02]  /*9870*/  SHF.R.U64 R90, R90, 0x3, RZ ;  /* 0x000000035a5a7819 */ /* 0x000fe400000012ff */
[----:B------:R-:W-:Y:S02]  /*9880*/  LOP3.LUT R106, R199, 0x380, RZ, 0xc0, !PT ;  /* 0x00000380c76a7812 */ /* 0x000fe400078ec0ff */
[----:B------:R-:W-:Y:S02]  /*9890*/  LOP3.LUT R28, R28, R177, RZ, 0x3c, !PT ;  /* 0x000000b11c1c7212 */ /* 0x000fe400078e3cff */
[----:B------:R-:W-:Y:S02]  /*98a0*/  SHF.R.U64 R94, R94, 0x3, RZ ;  /* 0x000000035e5e7819 */ /* 0x000fe400000012ff */
[----:B------:R-:W-:Y:S02]  /*98b0*/  LOP3.LUT R110, R201, 0x380, RZ, 0xc0, !PT ;  /* 0x00000380c96e7812 */ /* 0x000fe400078ec0ff */
[----:B------:R-:W-:-:S02]  /*98c0*/  LOP3.LUT R114, R203, 0x380, RZ, 0xc0, !PT ;  /* 0x00000380cb727812 */ /* 0x000fc400078ec0ff */
[----:B------:R-:W-:Y:S02]  /*98d0*/  LOP3.LUT R32, R32, R179, RZ, 0x3c, !PT ;  /* 0x000000b320207212 */ /* 0x000fe400078e3cff */
[----:B------:R-:W-:Y:S02]  /*98e0*/  SHF.R.U64 R98, R98, 0x3, RZ ;  /* 0x0000000362627819 */ /* 0x000fe400000012ff */
[----:B------:R-:W-:Y:S02]  /*98f0*/  LOP3.LUT R27, R4, 0x380, RZ, 0xc0, !PT ;  /* 0x00000380041b7812 */ /* 0x000fe400078ec0ff */
[----:B------:R-:W-:Y:S02]  /*9900*/  LOP3.LUT R86, R86, R181, RZ, 0x3c, !PT ;  /* 0x000000b556567212 */ /* 0x000fe400078e3cff */
[----:B------:R-:W-:Y:S02]  /*9910*/  SHF.R.U64 R102, R102, 0x3, RZ ;  /* 0x0000000366667819 */ /* 0x000fe400000012ff */
[----:B------:R-:W-:-:S02]  /*9920*/  LOP3.LUT R118, R205, 0x380, RZ, 0xc0, !PT ;  /* 0x00000380cd767812 */ /* 0x000fc400078ec0ff */
[-C--:B------:R-:W-:Y:S02]  /*9930*/  IADD3.X R111, RZ, R131.reuse, RZ, P4, !PT ;  /* 0x00000083ff6f7210 */ /* 0x080fe400027fe4ff */
[----:B------:R-:W-:Y:S02]  /*9940*/  IADD3.X R21, RZ, R131, RZ, P1, !PT ;  /* 0x00000083ff157210 */ /* 0x000fe40000ffe4ff */
[----:B------:R-:W-:Y:S02]  /*9950*/  LOP3.LUT R90, R90, R183, RZ, 0x3c, !PT ;  /* 0x000000b75a5a7212 */ /* 0x000fe400078e3cff */
[----:B------:R-:W-:Y:S02]  /*9960*/  SHF.R.U64 R106, R106, 0x3, RZ ;  /* 0x000000036a6a7819 */ /* 0x000fe400000012ff */
[----:B------:R-:W-:Y:S02]  /*9970*/  MOV R25, R24 ;  /* 0x0000001800197202 */ /* 0x000fe40000000f00 */
[----:B0-----:R-:W-:-:S02]  /*9980*/  F2FP.BF16.F32.PACK_AB R8, R14, R163 ;  /* 0x000000a30e08723e */ /* 0x001fc400000010ff */
[----:B------:R-:W-:Y:S02]  /*9990*/  F2FP.BF16.F32.PACK_AB R9, R35, R34 ;  /* 0x000000222309723e */ /* 0x000fe400000010ff */
[----:B------:R-:W-:Y:S02]  /*99a0*/  F2FP.BF16.F32.PACK_AB R10, R37, R160 ;  /* 0x000000a0250a723e */ /* 0x000fe400000010ff */
[----:B------:R-:W-:Y:S02]  /*99b0*/  F2FP.BF16.F32.PACK_AB R11, R39, R38 ;  /* 0x00000026270b723e */ /* 0x000fe400000010ff */
[----:B------:R-:W-:Y:S02]  /*99c0*/  LOP3.LUT R94, R94, R193, RZ, 0x3c, !PT ;  /* 0x000000c15e5e7212 */ /* 0x000fe400078e3cff */
[----:B------:R-:W-:Y:S01]  /*99d0*/  SHF.R.U64 R110, R110, 0x3, RZ ;  /* 0x000000036e6e7819 */ /* 0x000fe200000012ff */
[----:B------:R0:W-:Y:S01]  /*99e0*/  STSM.16.M88.4 [R25], R8 ;  /* 0x0000000819007844 */ /* 0x0001e20000000200 */
[----:B------:R-:W-:-:S02]  /*99f0*/  SHF.R.U64 R114, R114, 0x3, RZ ;  /* 0x0000000372727819 */ /* 0x000fc400000012ff */
[----:B------:R-:W-:Y:S02]  /*9a00*/  LOP3.LUT R131, R126, 0x380, RZ, 0xc0, !PT ;  /* 0x000003807e837812 */ /* 0x000fe400078ec0ff */
[----:B------:R-:W-:Y:S02]  /*9a10*/  LOP3.LUT R167, R6, 0x380, RZ, 0xc0, !PT ;  /* 0x0000038006a77812 */ /* 0x000fe400078ec0ff */
[----:B------:R-:W-:Y:S02]  /*9a20*/  MOV R28, R28 ;  /* 0x0000001c001c7202 */ /* 0x000fe40000000f00 */
[----:B------:R-:W-:Y:S02]  /*9a30*/  F2FP.BF16.F32.PACK_AB R14, R45, R44 ;  /* 0x0000002c2d0e723e */ /* 0x000fe400000010ff */
[----:B------:R-:W-:Y:S02]  /*9a40*/  LOP3.LUT R98, R98, R195, RZ, 0x3c, !PT ;  /* 0x000000c362627212 */ /* 0x000fe400078e3cff */
[----:B------:R-:W-:Y:S01]  /*9a50*/  SHF.R.U64 R27, R27, 0x3, RZ ;  /* 0x000000031b1b7819 */ /* 0x000fe200000012ff */
[----:B------:R1:W-:Y:S01]  /*9a60*/  STSM.16.M88.4 [R28], R12 ;  /* 0x0000000c1c007844 */ /* 0x0003e20000000200 */
[----:B------:R-:W-:Y:S01]  /*9a70*/  MOV R32, R32 ;  /* 0x0000002000207202 */ /* 0x000fe20000000f00 */
[----:B0-----:R-:W-:Y:S01]  /*9a80*/  IMAD.U32 R10, RZ, RZ, UR4 ;  /* 0x00000004ff0a7e24 */ /* 0x001fe2000f8e00ff */
[----:B------:R-:W-:Y:S01]  /*9a90*/  LOP3.LUT R102, R102, R197, RZ, 0x3c, !PT ;  /* 0x000000c566667212 */ /* 0x000fe200078e3cff */
[----:B------:R-:W-:Y:S01]  /*9aa0*/  IMAD.U32 R11, RZ, RZ, UR6 ;  /* 0x00000006ff0b7e24 */ /* 0x000fe2000f8e00ff */
[----:B------:R-:W-:Y:S01]  /*9ab0*/  SHF.R.U64 R118, R118, 0x3, RZ ;  /* 0x0000000376767819 */ /* 0x000fe200000012ff */
[----:B------:R-:W-:Y:S01]  /*9ac0*/  STSM.16.M88.4 [R32], R48 ;  /* 0x0000003020007844 */ /* 0x000fe20000000200 */
[----:B------:R-:W-:Y:S01]  /*9ad0*/  MOV R86, R86 ;  /* 0x0000005600567202 */ /* 0x000fe20000000f00 */
[----:B------:R-:W-:Y:S01]  /*9ae0*/  ULDC.64 UR6, c[0x0][0xce0] ;  /* 0x0003380000067ab9 */ /* 0x000fe20000000a00 */
[----:B------:R-:W-:-:S02]  /*9af0*/  F2FP.BF16.F32.PACK_AB R65, R67, R66 ;  /* 0x000000424341723e */ /* 0x000fc400000010ff */
[----:B------:R-:W-:Y:S01]  /*9b00*/  F2FP.BF16.F32.PACK_AB R72, R73, R72 ;  /* 0x000000484948723e */ /* 0x000fe200000010ff */
[----:B------:R-:W-:Y:S01]  /*9b10*/  STSM.16.M88.4 [R86], R56 ;  /* 0x0000003856007844 */ /* 0x000fe20000000200 */
[----:B------:R-:W-:Y:S02]  /*9b20*/  LOP3.LUT R106, R106, R199, RZ, 0x3c, !PT ;  /* 0x000000c76a6a7212 */ /* 0x000fe400078e3cff */
[----:B------:R-:W-:Y:S02]  /*9b30*/  MOV R24, R90 ;  /* 0x0000005a00187202 */ /* 0x000fe40000000f00 */
[----:B------:R-:W-:Y:S02]  /*9b40*/  F2FP.BF16.F32.PACK_AB R66, R69, R68 ;  /* 0x000000444542723e */ /* 0x000fe400000010ff */
[----:B------:R-:W-:Y:S02]  /*9b50*/  F2FP.BF16.F32.PACK_AB R67, R71, R70 ;  /* 0x000000464743723e */ /* 0x000fe400000010ff */
[----:B------:R-:W-:-:S02]  /*9b60*/  F2FP.BF16.F32.PACK_AB R73, R75, R74 ;  /* 0x0000004a4b49723e */ /* 0x000fc400000010ff */
[----:B------:R-:W-:Y:S01]  /*9b70*/  F2FP.BF16.F32.PACK_AB R80, R81, R80 ;  /* 0x000000505150723e */ /* 0x000fe200000010ff */
[----:B------:R-:W-:Y:S01]  /*9b80*/  STSM.16.M88.4 [R24], R64 ;  /* 0x0000004018007844 */ /* 0x000fe20000000200 */
[----:B------:R-:W-:Y:S02]  /*9b90*/  LOP3.LUT R110, R110, R201, RZ, 0x3c, !PT ;  /* 0x000000c96e6e7212 */ /* 0x000fe400078e3cff */
[----:B------:R-:W-:Y:S02]  /*9ba0*/  LOP3.LUT R114, R114, R203, RZ, 0x3c, !PT ;  /* 0x000000cb72727212 */ /* 0x000fe400078e3cff */
[----:B------:R-:W-:Y:S02]  /*9bb0*/  SHF.R.U64 R131, R131, 0x3, RZ ;  /* 0x0000000383837819 */ /* 0x000fe400000012ff */
[----:B------:R-:W-:Y:S02]  /*9bc0*/  SHF.R.U64 R167, R167, 0x3, RZ ;  /* 0x00000003a7a77819 */ /* 0x000fe400000012ff */
[----:B------:R-:W-:-:S02]  /*9bd0*/  MOV R94, R94 ;  /* 0x0000005e005e7202 */ /* 0x000fc40000000f00 */
[----:B------:R-:W-:Y:S02]  /*9be0*/  F2FP.BF16.F32.PACK_AB R74, R77, R76 ;  /* 0x0000004c4d4a723e */ /* 0x000fe400000010ff */
[----:B------:R-:W-:Y:S02]  /*9bf0*/  F2FP.BF16.F32.PACK_AB R75, R79, R78 ;  /* 0x0000004e4f4b723e */ /* 0x000fe400000010ff */
[----:B------:R-:W-:Y:S02]  /*9c00*/  F2FP.BF16.F32.PACK_AB R81, R83, R82 ;  /* 0x000000525351723e */ /* 0x000fe400000010ff */
[----:B------:R-:W-:Y:S01]  /*9c10*/  LOP3.LUT R122, R27, R4, RZ, 0x3c, !PT ;  /* 0x000000041b7a7212 */ /* 0x000fe200078e3cff */
[----:B------:R-:W-:Y:S01]  /*9c20*/  STSM.16.M88.4 [R94], R72 ;  /* 0x000000485e007844 */ /* 0x000fe20000000200 */
[----:B------:R-:W-:Y:S02]  /*9c30*/  MOV R98, R98 ;  /* 0x0000006200627202 */ /* 0x000fe40000000f00 */
[----:B------:R-:W-:-:S02]  /*9c40*/  F2FP.BF16.F32.PACK_AB R82, R85, R84 ;  /* 0x000000545552723e */ /* 0x000fc400000010ff */
[----:B------:R-:W-:Y:S02]  /*9c50*/  F2FP.BF16.F32.PACK_AB R83, R30, R26 ;  /* 0x0000001a1e53723e */ /* 0x000fe400000010ff */
[----:B------:R-:W-:Y:S02]  /*9c60*/  F2FP.BF16.F32.PACK_AB R88, R89, R88 ;  /* 0x000000585958723e */ /* 0x000fe400000010ff */
[----:B------:R-:W-:Y:S01]  /*9c70*/  LOP3.LUT R118, R118, R205, RZ, 0x3c, !PT ;  /* 0x000000cd76767212 */ /* 0x000fe200078e3cff */
[----:B------:R-:W-:Y:S01]  /*9c80*/  STSM.16.M88.4 [R98], R80 ;  /* 0x0000005062007844 */ /* 0x000fe20000000200 */
[----:B------:R-:W-:Y:S02]  /*9c90*/  MOV R102, R102 ;  /* 0x0000006600667202 */ /* 0x000fe40000000f00 */
[----:B------:R-:W-:Y:S02]  /*9ca0*/  F2FP.BF16.F32.PACK_AB R89, R40, R36 ;  /* 0x000000242859723e */ /* 0x000fe400000010ff */
        /* <DEDUP_REMOVED lines=8> */
[----:B------:R-:W-:Y:S02]  /*9d30*/  F2FP.BF16.F32.PACK_AB R157, R158, R157 ;  /* 0x0000009d9e9d723e */ /* 0x000fe400000010ff */
[----:B------:R-:W-:Y:S01]  /*9d40*/  LOP3.LUT R126, R131, R126, RZ, 0x3c, !PT ;  /* 0x0000007e837e7212 */ /* 0x000fe200078e3cff */
[----:B------:R-:W-:Y:S01]  /*9d50*/  STSM.16.M88.4 [R106], R152 ;  /* 0x000000986a007844 */ /* 0x000fe20000000200 */
[----:B------:R-:W-:Y:S02]  /*9d60*/  LOP3.LUT R20, R167, R6, RZ, 0x3c, !PT ;  /* 0x00000006a7147212 */ /* 0x000fe400078e3cff */
[----:B------:R-:W-:Y:S02]  /*9d70*/  MOV R110, R110 ;  /* 0x0000006e006e7202 */ /* 0x000fe40000000f00 */
[----:B------:R-:W-:Y:S02]  /*9d80*/  MOV R4, R114 ;  /* 0x0000007200047202 */ /* 0x000fe40000000f00 */
[----:B------:R-:W-:-:S02]  /*9d90*/  F2FP.BF16.F32.PACK_AB R156, R105, R104 ;  /* 0x00000068699c723e */ /* 0x000fc400000010ff */
[----:B------:R-:W-:Y:S02]  /*9da0*/  F2FP.BF16.F32.PACK_AB R158, R109, R108 ;  /* 0x0000006c6d9e723e */ /* 0x000fe400000010ff */
[----:B------:R-:W-:Y:S02]  /*9db0*/  F2FP.BF16.F32.PACK_AB R159, R161, R159 ;  /* 0x0000009fa19f723e */ /* 0x000fe400000010ff */
[----:B------:R-:W-:Y:S02]  /*9dc0*/  F2FP.BF16.F32.PACK_AB R112, R113, R112 ;  /* 0x000000707170723e */ /* 0x000fe400000010ff */
[----:B------:R-:W-:Y:S01]  /*9dd0*/  MOV R6, R122 ;  /* 0x0000007a00067202 */ /* 0x000fe20000000f00 */
[----:B------:R-:W-:Y:S01]  /*9de0*/  STSM.16.M88.4 [R110], R156 ;  /* 0x0000009c6e007844 */ /* 0x000fe20000000200 */
[----:B------:R-:W-:Y:S02]  /*9df0*/  F2FP.BF16.F32.PACK_AB R113, R164, R162 ;  /* 0x000000a2a471723e */ /* 0x000fe400000010ff */
[----:B------:R-:W-:-:S02]  /*9e00*/  F2FP.BF16.F32.PACK_AB R114, R117, R116 ;  /* 0x000000747572723e */ /* 0x000fc400000010ff */
[----:B------:R-:W-:Y:S02]  /*9e10*/  F2FP.BF16.F32.PACK_AB R115, R166, R165 ;  /* 0x000000a5a673723e */ /* 0x000fe400000010ff */
[----:B------:R-:W-:Y:S02]  /*9e20*/  F2FP.BF16.F32.PACK_AB R120, R121, R120 ;  /* 0x000000787978723e */ /* 0x000fe400000010ff */
[----:B------:R-:W-:Y:S01]  /*9e30*/  MOV R118, R118 ;  /* 0x0000007600767202 */ /* 0x000fe20000000f00 */
[----:B------:R0:W-:Y:S01]  /*9e40*/  STSM.16.M88.4 [R4], R112 ;  /* 0x0000007004007844 */ /* 0x0001e20000000200 */
[----:B------:R-:W-:Y:S02]  /*9e50*/  F2FP.BF16.F32.PACK_AB R121, R169, R168 ;  /* 0x000000a8a979723e */ /* 0x000fe400000010ff */
[----:B------:R-:W-:Y:S02]  /*9e60*/  F2FP.BF16.F32.PACK_AB R122, R125, R124 ;  /* 0x0000007c7d7a723e */ /* 0x000fe400000010ff */
[----:B------:R-:W-:-:S02]  /*9e70*/  F2FP.BF16.F32.PACK_AB R123, R171, R170 ;  /* 0x000000aaab7b723e */ /* 0x000fc400000010ff */
[----:B------:R-:W-:Y:S02]  /*9e80*/  F2FP.BF16.F32.PACK_AB R128, R129, R128 ;  /* 0x000000808180723e */ /* 0x000fe400000010ff */
[----:B------:R-:W-:Y:S01]  /*9e90*/  F2FP.BF16.F32.PACK_AB R136, R137, R136 ;  /* 0x000000888988723e */ /* 0x000fe200000010ff */
[----:B------:R-:W-:Y:S01]  /*9ea0*/  STSM.16.M88.4 [R118], R120 ;  /* 0x0000007876007844 */ /* 0x000fe20000000200 */
[----:B------:R-:W-:Y:S02]  /*9eb0*/  F2FP.BF16.F32.PACK_AB R129, R174, R172 ;  /* 0x000000acae81723e */ /* 0x000fe400000010ff */
[----:B------:R-:W-:Y:S02]  /*9ec0*/  F2FP.BF16.F32.PACK_AB R130, R133, R132 ;  /* 0x000000848582723e */ /* 0x000fe400000010ff */
[----:B------:R-:W-:Y:S02]  /*9ed0*/  F2FP.BF16.F32.PACK_AB R131, R135, R134 ;  /* 0x000000868783723e */ /* 0x000fe400000010ff */
[----:B------:R-:W-:-:S02]  /*9ee0*/  F2FP.BF16.F32.PACK_AB R137, R139, R138 ;  /* 0x0000008a8b89723e */ /* 0x000fc400000010ff */
[----:B------:R-:W-:Y:S01]  /*9ef0*/  MOV R126, R126 ;  /* 0x0000007e007e7202 */ /* 0x000fe20000000f00 */
[----:B------:R2:W-:Y:S01]  /*9f00*/  STSM.16.M88.4 [R6], R128 ;  /* 0x0000008006007844 */ /* 0x0005e20000000200 */
[----:B------:R-:W-:Y:S02]  /*9f10*/  F2FP.BF16.F32.PACK_AB R138, R141, R140 ;  /* 0x0000008c8d8a723e */ /* 0x000fe400000010ff */
[----:B------:R-:W-:Y:S02]  /*9f20*/  F2FP.BF16.F32.PACK_AB R139, R143, R142 ;  /* 0x0000008e8f8b723e */ /* 0x000fe400000010ff */
[----:B------:R-:W-:Y:S02]  /*9f30*/  MOV R20, R20 ;  /* 0x0000001400147202 */ /* 0x000fe40000000f00 */
[----:B-1----:R-:W-:Y:S01]  /*9f40*/  F2FP.BF16.F32.PACK_AB R12, R145, R144 ;  /* 0x00000090910c723e */ /* 0x002fe200000010ff */
[----:B------:R-:W-:Y:S01]  /*9f50*/  STSM.16.M88.4 [R126], R136 ;  /* 0x000000887e007844 */ /* 0x000fe20000000200 */
[----:B------:R-:W-:-:S02]  /*9f60*/  F2FP.BF16.F32.PACK_AB R13, R176, R175 ;  /* 0x000000afb00d723e */ /* 0x000fc400000010ff */
[----:B------:R-:W-:Y:S02]  /*9f70*/  F2FP.BF16.F32.PACK_AB R14, R149, R148 ;  /* 0x00000094950e723e */ /* 0x000fe400000010ff */
[----:B------:R-:W-:Y:S02]  /*9f80*/  F2FP.BF16.F32.PACK_AB R15, R151, R150 ;  /* 0x00000096970f723e */ /* 0x000fe400000010ff */
[----:B------:R-:W-:-:S03]  /*9f90*/  PLOP3.LUT P0, PT, PT, PT, UP0, 0x80, 0x0 ;  /* 0x000000000000781c */ /* 0x000fc60003f0f008 */
[----:B------:R1:W-:Y:S01]  /*9fa0*/  STSM.16.M88.4 [R20], R12 ;  /* 0x0000000c14007844 */ /* 0x0003e20000000200 */
[----:B------:R-:W-:Y:S09]  /*9fb0*/  BAR.SYNC.DEFER_BLOCKING 0x1, 0x100 ;  /* 0x0044000000007b1d */ /* 0x000ff20000010000 */
[----:B0-----:R-:W3:Y:S01]  /*9fc0*/  @P0 LDG.E R4, desc[UR10][R10.64] ;  /* 0x0000000a0a040981 */ /* 0x001ee2000c1e1900 */
[----:B------:R-:W-:Y:S01]  /*9fd0*/  UISETP.NE.U32.AND UP1, UPT, UR6, URZ, UPT ;  /* 0x0000003f0600728c */ /* 0x000fe2000bf25070 */
[----:B------:R-:W0:Y:S01]  /*9fe0*/  LDC R81, c[0x0][0xb88] ;  /* 0x0002e200ff517b82 */ /* 0x000e220000000800 */
[----:B------:R-:W-:-:S02]  /*9ff0*/  IMAD R9, R18, 0x40, R16 ;  /* 0x0000004012097824 */ /* 0x000fc400078e0210 */
[----:B------:R-:W-:Y:S02]  /*a000*/  UISETP.NE.AND.EX UP1, UPT, UR7, URZ, UPT, UP1 ;  /* 0x0000003f0700728c */ /* 0x000fe4000bf25310 */
[----:B------:R-:W-:-:S04]  /*a010*/  IMAD.WIDE R146, R9, 0x2, R146 ;  /* 0x0000000209927825 */ /* 0x000fc800078e0292 */
[----:B------:R-:W-:Y:S02]  /*a020*/  PLOP3.LUT P6, PT, PT, PT, UP1, 0x80, 0x0 ;  /* 0x000000000000781c */ /* 0x000fe40003fcf018 */
[C---:B------:R-:W-:Y:S02]  /*a030*/  IADD3 R9, P2, R146.reuse, 0x1000, RZ ;  /* 0x0000100092097810 */ /* 0x040fe40007f5e0ff */
[C---:B------:R-:W-:Y:S01]  /*a040*/  IADD3 R29, P1, R146.reuse, 0x2000, RZ ;  /* 0x00002000921d7810 */ /* 0x040fe20007f3e0ff */
[----:B------:R-:W-:Y:S01]  /*a050*/  @UP1 UIADD3 UR6, UP2, UR8, UR6, URZ ;  /* 0x0000000608061290 */ /* 0x000fe2000ff5e03f */
[----:B--2---:R-:W-:Y:S02]  /*a060*/  P2R R6, PR, RZ, 0x4 ;  /* 0x00000004ff067803 */ /* 0x004fe40000000000 */
[C---:B------:R-:W-:Y:S01]  /*a070*/  IADD3 R25, P2, R146.reuse, 0x3000, RZ ;  /* 0x0000300092197810 */ /* 0x040fe20007f5e0ff */
[----:B------:R-:W-:Y:S01]  /*a080*/  @UP1 UIADD3.X UR7, UR9, UR7, URZ, UP2, !UPT ;  /* 0x0000000709071290 */ /* 0x000fe200097fe43f */
[C---:B------:R-:W-:Y:S01]  /*a090*/  IADD3 R41, P3, R146.reuse, 0x4000, RZ ;  /* 0x0000400092297810 */ /* 0x040fe20007f7e0ff */
[----:B-1----:R-:W-:Y:S01]  /*a0a0*/  IMAD.U32 R12, RZ, RZ, UR6 ;  /* 0x00000006ff0c7e24 */ /* 0x002fe2000f8e00ff */
[----:B------:R-:W-:-:S02]  /*a0b0*/  IADD3 R33, P4, R146, 0x5000, RZ ;  /* 0x0000500092217810 */ /* 0x000fc40007f9e0ff */
[----:B------:R-:W-:Y:S02]  /*a0c0*/  IADD3 R45, P5, R146, 0x6000, RZ ;  /* 0x00006000922d7810 */ /* 0x000fe40007fbe0ff */
[----:B------:R-:W-:Y:S02]  /*a0d0*/  LOP3.LUT R8, R9, 0x380, RZ, 0xc0, !PT ;  /* 0x0000038009087812 */ /* 0x000fe400078ec0ff */
[----:B------:R-:W-:Y:S02]  /*a0e0*/  LOP3.LUT R28, R29, 0x380, RZ, 0xc0, !PT ;  /* 0x000003801d1c7812 */ /* 0x000fe400078ec0ff */
[----:B------:R-:W-:Y:S02]  /*a0f0*/  LOP3.LUT R24, R25, 0x380, RZ, 0xc0, !PT ;  /* 0x0000038019187812 */ /* 0x000fe400078ec0ff */
[----:B------:R-:W-:Y:S02]  /*a100*/  LOP3.LUT R40, R41, 0x380, RZ, 0xc0, !PT ;  /* 0x0000038029287812 */ /* 0x000fe400078ec0ff */
[----:B------:R-:W-:-:S02]  /*a110*/  LOP3.LUT R32, R33, 0x380, RZ, 0xc0, !PT ;  /* 0x0000038021207812 */ /* 0x000fc400078ec0ff */
[----:B------:R-:W-:Y:S02]  /*a120*/  LOP3.LUT R44, R45, 0x380, RZ, 0xc0, !PT ;  /* 0x000003802d2c7812 */ /* 0x000fe400078ec0ff */
[----:B------:R-:W-:Y:S01]  /*a130*/  MOV R13, UR7 ;  /* 0x00000007000d7c02 */ /* 0x000fe20008000f00 */
[----:B------:R-:W-:Y:S01]  /*a140*/  UMOV UR4, URZ ;  /* 0x0000003f00047c82 */ /* 0x000fe20008000000 */
[----:B------:R-:W-:Y:S02]  /*a150*/  SHF.R.U64 R8, R8, 0x3, RZ ;  /* 0x0000000308087819 */ /* 0x000fe400000012ff */
[----:B------:R-:W-:Y:S01]  /*a160*/  SHF.R.U64 R28, R28, 0x3, RZ ;  /* 0x000000031c1c7819 */ /* 0x000fe200000012ff */
[----:B0-----:R0:W5:Y:S01]  /*a170*/  @P6 LDG.E R81, desc[UR10][R12.64] ;  /* 0x0000000a0c516981 */ /* 0x001162000c1e1900 */
        /* <DEDUP_REMOVED lines=10> */
[----:B---3--:R-:W-:Y:S01]  /*a220*/  @P0 R2UR UR4, R4 ;  /* 0x00000000040402ca */ /* 0x008fe200000e0000 */
[----:B0-----:R-:W-:-:S14]  /*a230*/  @P6 BRA `(.L_x_802) ;  /* 0x0000000000146947 */ /* 0x001fdc0003800000 */
[----:B------:R-:W-:Y:S05]  /*a240*/  @!P0 BRA `(.L_x_802) ;  /* 0x0000000000108947 */ /* 0x000fea0003800000 */
[----:B------:R-:W-:Y:S02]  /*a250*/  ULDC.64 UR6, c[0x0][0x208] ;  /* 0x0000820000067ab9 */ /* 0x000fe40000000a00 */
[----:B------:R-:W2:Y:S04]  /*a260*/  LDG.E R4, desc[UR6][R10.64] ;  /* 0x000000060a047981 */ /* 0x000ea8000c1e1900 */
[----:B-----5:R-:W2:Y:S02]  /*a270*/  LDG.E R81, desc[UR6][R10.64+0x4] ;  /* 0x000004060a517981 */ /* 0x020ea4000c1e1900 */
[----:B--2---:R-:W-:-:S07]  /*a280*/  IMAD.IADD R81, R81, 0x1, -R4 ;  /* 0x0000000151517824 */ /* 0x004fce00078e0a04 */
.L_x_802:
[----:B------:R-:W0:Y:S01]  /*a290*/  SHFL.IDX PT, R4, R189, RZ, 0x1f ;  /* 0x00001fffbd047589 */ /* 0x000e2200000e0000 */
[----:B------:R-:W-:Y:S01]  /*a2a0*/  ISETP.NE.AND P6, PT, R6, RZ, PT ;  /* 0x000000ff0600720c */ /* 0x000fe20003fc5270 */
[--C-:B------:R-:W-:Y:S01]  /*a2b0*/  IMAD.X R29, RZ, RZ, R147.reuse, P1 ;  /* 0x000000ffff1d7224 */ /* 0x100fe200008e0693 */
        /* <DEDUP_REMOVED lines=8> */
[----:B------:R-:W-:Y:S01]  /*a340*/  LOP3.LUT R52, R53, 0x380, RZ, 0xc0, !PT ;  /* 0x0000038035347812 */ /* 0x000fe200078ec0ff */
[----:B------:R-:W-:Y:S01]  /*a350*/  USHF.R.S32.HI UR9, URZ, 0x1f, UR4 ;  /* 0x0000001f3f097899 */ /* 0x000fe20008011404 */
[----:B------:R-:W-:Y:S01]  /*a360*/  LOP3.LUT R48, R49, 0x380, RZ, 0xc0, !PT ;  /* 0x0000038031307812 */ /* 0x000fe200078ec0ff */
[----:B------:R-:W-:Y:S01]  /*a370*/  USHF.R.S32.HI UR12, URZ, 0x1f, UR39 ;  /* 0x0000001f3f0c7899 */ /* 0x000fe20008011427 */
[----:B------:R-:W-:Y:S01]  /*a380*/  SHF.R.U64 R52, R52, 0x3, RZ ;  /* 0x0000000334347819 */ /* 0x000fe200000012ff */
[----:B------:R-:W-:Y:S01]  /*a390*/  USEL UR38, UR38, URZ, !UP0 ;  /* 0x0000003f26267287 */ /* 0x000fe2000c000000 */
[----:B------:R-:W-:Y:S01]  /*a3a0*/  SHF.R.U64 R36, R36, 0x3, RZ ;  /* 0x0000000324247819 */ /* 0x000fe200000012ff */
[----:B------:R-:W-:Y:S01]  /*a3b0*/  USEL UR40, UR40, URZ, !UP0 ;  /* 0x0000003f28287287 */ /* 0x000fe2000c000000 */
[----:B------:R-:W-:-:S02]  /*a3c0*/  SHF.R.U64 R48, R48, 0x3, RZ ;  /* 0x0000000330307819 */ /* 0x000fc400000012ff */
[----:B------:R-:W-:Y:S01]  /*a3d0*/  LOP3.LUT R52, R52, R53, RZ, 0x3c, !PT ;  /* 0x0000003534347212 */ /* 0x000fe200078e3cff */
[--C-:B------:R-:W-:Y:S01]  /*a3e0*/  IMAD.X R53, RZ, RZ, R147.reuse, P6 ;  /* 0x000000ffff357224 */ /* 0x100fe200030e0693 */
[----:B------:R-:W-:Y:S01]  /*a3f0*/  LOP3.LUT R36, R36, R37, RZ, 0x3c, !PT ;  /* 0x0000002524247212 */ /* 0x000fe200078e3cff */
[----:B------:R-:W-:Y:S01]  /*a400*/  IMAD.X R37, RZ, RZ, R147, P0 ;  /* 0x000000ffff257224 */ /* 0x000fe200000e0693 */
[----:B0-----:R-:W-:Y:S02]  /*a410*/  ISETP.NE.AND P6, PT, R4, RZ, PT ;  /* 0x000000ff0400720c */ /* 0x001fe40003fc5270 */
[----:B------:R-:W-:Y:S02]  /*a420*/  LOP3.LUT R48, R48, R49, RZ, 0x3c, !PT ;  /* 0x0000003130307212 */ /* 0x000fe400078e3cff */
[----:B------:R-:W-:Y:S02]  /*a430*/  IADD3.X R41, RZ, R147, RZ, P3, !PT ;  /* 0x00000093ff297210 */ /* 0x000fe40001ffe4ff */
[----:B------:R-:W-:-:S02]  /*a440*/  IADD3 R61, P2, R146, 0xa000, RZ ;  /* 0x0000a000923d7810 */ /* 0x000fc40007f5e0ff */
[C---:B------:R-:W-:Y:S02]  /*a450*/  IADD3 R57, P3, R146.reuse, 0xb000, RZ ;  /* 0x0000b00092397810 */ /* 0x040fe40007f7e0ff */
[C---:B------:R-:W-:Y:S02]  /*a460*/  IADD3 R69, P4, R146.reuse, 0xc000, RZ ;  /* 0x0000c00092457810 */ /* 0x040fe40007f9e0ff */
[C---:B------:R-:W-:Y:S02]  /*a470*/  IADD3 R65, P5, R146.reuse, 0xd000, RZ ;  /* 0x0000d00092417810 */ /* 0x040fe40007fbe0ff */
[C---:B------:R-:W-:Y:S02]  /*a480*/  IADD3 R77, P0, R146.reuse, 0xe000, RZ ;  /* 0x0000e000924d7810 */ /* 0x040fe40007f1e0ff */
[----:B------:R-:W-:Y:S02]  /*a490*/  IADD3.X R49, RZ, R147, RZ, P1, !PT ;  /* 0x00000093ff317210 */ /* 0x000fe40000ffe4ff */
        /* <DEDUP_REMOVED lines=23> */
[----:B------:R-:W-:Y:S01]  /*a610*/  IMAD.X R65, RZ, RZ, R147, P5 ;  /* 0x000000ffff417224 */ /* 0x000fe200028e0693 */
[----:B------:R-:W-:-:S02]  /*a620*/  LOP3.LUT R76, R76, R77, RZ, 0x3c, !PT ;  /* 0x0000004d4c4c7212 */ /* 0x000fc400078e3cff */
        /* <DEDUP_REMOVED lines=12> */
[----:B------:R-:W-:Y:S01]  /*a6f0*/  ISETP.NE.AND P0, PT, R22, R11, PT ;  /* 0x0000000b1600720c */ /* 0x000fe20003f05270 */
[C---:B------:R-:W-:Y:S01]  /*a700*/  VIADD R4, R10.reuse, 0x8 ;  /* 0x000000080a047836 */ /* 0x040fe20000000000 */
[----:B------:R-:W-:Y:S01]  /*a710*/  ULDC.64 UR10, c[0x0][0xc78] ;  /* 0x00031e00000a7ab9 */ /* 0x000fe20000000a00 */
[----:B------:R-:W-:Y:S01]  /*a720*/  UIADD3 UR7, UR7, UR8, URZ ;  /* 0x0000000807077290 */ /* 0x000fe2000fffe03f */
[----:B------:R-:W-:Y:S01]  /*a730*/  SHF.R.S32.HI R6, RZ, 0x1f, R10 ;  /* 0x0000001fff067819 */ /* 0x000fe2000001140a */
[----:B------:R-:W-:Y:S01]  /*a740*/  UIMAD UR8, UR40, UR10, URZ ;  /* 0x0000000a280872a4 */ /* 0x000fe2000f8e023f */
[-C--:B-----5:R-:W-:Y:S01]  /*a750*/  ISETP.GE.OR P1, PT, R10, R81.reuse, P0 ;  /* 0x000000510a00720c */ /* 0x0a0fe20000726670 */
[----:B------:R-:W-:Y:S01]  /*a760*/  UIMAD.WIDE.U32 UR6, UR38, UR10, UR6 ;  /* 0x0000000a260672a5 */ /* 0x000fe2000f8e0006 */
[----:B------:R-:W-:Y:S01]  /*a770*/  ISETP.GE.OR P0, PT, R4, R81, P0 ;  /* 0x000000510400720c */ /* 0x000fe20000706670 */
[----:B------:R-:W-:Y:S01]  /*a780*/  UIMAD UR8, UR38, UR11, UR8 ;  /* 0x0000000b260872a4 */ /* 0x000fe2000f8e0208 */
[----:B------:R-:W-:-:S02]  /*a790*/  ULDC.64 UR14, c[0x0][0x208] ;  /* 0x00008200000e7ab9 */ /* 0x000fc40000000a00 */
[----:B------:R-:W-:Y:S01]  /*a7a0*/  ULDC.64 UR10, c[0x0][0xc40] ;  /* 0x00031000000a7ab9 */ /* 0x000fe20000000a00 */
[----:B------:R-:W-:Y:S02]  /*a7b0*/  IADD3 R11, P2, R10, UR6, RZ ;  /* 0x000000060a0b7c10 */ /* 0x000fe4000ff5e0ff */
[----:B------:R-:W-:-:S04]  /*a7c0*/  MOV R13, UR8 ;  /* 0x00000008000d7c02 */ /* 0x000fc80008000f00 */
[----:B------:R-:W-:Y:S02]  /*a7d0*/  IADD3.X R6, R6, UR7, R13, P2, !PT ;  /* 0x0000000706067c10 */ /* 0x000fe400097fe40d */
[----:B------:R-:W-:-:S04]  /*a7e0*/  LEA R10, P2, R11, UR10, 0x2 ;  /* 0x0000000a0b0a7c11 */ /* 0x000fc8000f8410ff */
[----:B------:R-:W-:-:S05]  /*a7f0*/  LEA.HI.X R11, R11, UR11, R6, 0x2, P2 ;  /* 0x0000000b0b0b7c11 */ /* 0x000fca00090f1406 */
[----:B------:R0:W-:Y:S04]  /*a800*/  @!P1 STG.E desc[UR14][R10.64], R0 ;  /* 0x000000000a009986 */ /* 0x0001e8000c10190e */
[----:B------:R0:W-:Y:S02]  /*a810*/  @!P0 STG.E desc[UR14][R10.64+0x20], R3 ;  /* 0x000020030a008986 */ /* 0x0001e4000c10190e */
.L_x_803:
[C---:B0-----:R-:W-:Y:S01]  /*a820*/  VIADD R3, R16.reuse, 0x40 ;  /* 0x0000004010037836 */ /* 0x041fe20000000000 */
[----:B------:R-:W-:Y:S01]  /*a830*/  ULDC UR8, c[0x0][0xb8c] ;  /* 0x0002e30000087ab9 */ /* 0x000fe20000000800 */
[C---:B------:R-:W-:Y:S01]  /*a840*/  VIADD R6, R16.reuse, 0x80 ;  /* 0x0000008010067836 */ /* 0x040fe20000000000 */
[----:B------:R-:W-:Y:S01]  /*a850*/  ULDC.64 UR6, c[0x0][0x208] ;  /* 0x0000820000067ab9 */ /* 0x000fe20000000a00 */
[C---:B------:R-:W-:Y:S01]  /*a860*/  VIADD R86, R16.reuse, 0xc0 ;  /* 0x000000c010567836 */ /* 0x040fe20000000000 */
[----:B------:R-:W-:Y:S01]  /*a870*/  ISETP.GE.AND P1, PT, R3, UR8, PT ;  /* 0x0000000803007c0c */ /* 0x000fe2000bf26270 */
[C---:B------:R-:W-:Y:S01]  /*a880*/  VIADD R20, R16.reuse, 0x180 ;  /* 0x0000018010147836 */ /* 0x040fe20000000000 */
[----:B------:R-:W-:Y:S01]  /*a890*/  ISETP.GE.AND P0, PT, R16, UR8, PT ;  /* 0x0000000810007c0c */ /* 0x000fe2000bf06270 */
[----:B------:R-:W-:Y:S01]  /*a8a0*/  ULDC.64 UR10, c[0x0][0xba0] ;  /* 0x0002e800000a7ab9 */ /* 0x000fe20000000a00 */
[----:B------:R-:W-:Y:S01]  /*a8b0*/  SEL R4, RZ, 0xffffffff, P1 ;  /* 0xffffffffff047807 */ /* 0x000fe20000800000 */
[----:B------:R0:W5:Y:S01]  /*a8c0*/  LD.E.128 R12, desc[UR6][R146.64] ;  /* 0x00000006920c7980 */ /* 0x000162000c101d00 */
[----:B------:R-:W-:-:S02]  /*a8d0*/  SEL R0, RZ, 0x1, P0 ;  /* 0x00000001ff007807 */ /* 0x000fc40000000000 */
[----:B------:R-:W-:Y:S01]  /*a8e0*/  SHF.L.U32 R19, R4, 0x1, RZ ;  /* 0x0000000104137819 */ /* 0x000fe200000006ff */
[----:B------:R-:W5:Y:S01]  /*a8f0*/  LD.E.128 R8, desc[UR6][R8.64] ;  /* 0x0000000608087980 */ /* 0x000f62000c101d00 */
[----:B------:R-:W-:Y:S02]  /*a900*/  ISETP.GE.AND P0, PT, R6, UR8, PT ;  /* 0x0000000806007c0c */ /* 0x000fe4000bf06270 */
[----:B------:R-:W-:Y:S01]  /*a910*/  ISETP.GE.AND P1, PT, R86, UR8, PT ;  /* 0x0000000856007c0c */ /* 0x000fe2000bf26270 */
[----:B------:R-:W5:Y:S01]  /*a920*/  LD.E.128 R28, desc[UR6][R28.64] ;  /* 0x000000061c1c7980 */ /* 0x000f62000c101d00 */
[----:B------:R-:W-:Y:S02]  /*a930*/  LOP3.LUT R0, R19, 0x2, R0, 0xe2, !PT ;  /* 0x0000000213007812 */ /* 0x000fe400078ee200 */
[----:B------:R-:W-:Y:S01]  /*a940*/  SEL R19, RZ, 0x4, P0 ;  /* 0x00000004ff137807 */ /* 0x000fe20000000000 */
[----:B------:R-:W5:Y:S01]  /*a950*/  LD.E.128 R24, desc[UR6][R24.64] ;  /* 0x0000000618187980 */ /* 0x000f62000c101d00 */
[----:B------:R-:W-:-:S03]  /*a960*/  SEL R4, RZ, 0x8, P1 ;  /* 0x00000008ff047807 */ /* 0x000fc60000800000 */
[----:B------:R-:W5:Y:S01]  /*a970*/  LD.E.128 R40, desc[UR6][R40.64] ;  /* 0x0000000628287980 */ /* 0x000f62000c101d00 */
[----:B------:R-:W-:-:S03]  /*a980*/  LOP3.LUT R0, R4, R0, R19, 0xfe, !PT ;  /* 0x0000000004007212 */ /* 0x000fc600078efe13 */
[----:B------:R-:W5:Y:S01]  /*a990*/  LD.E.128 R32, desc[UR6][R32.64] ;  /* 0x0000000620207980 */ /* 0x000f62000c101d00 */
[----:B------:R-:W-:-:S03]  /*a9a0*/  ISETP.GE.AND P2, PT, R20, UR8, PT ;  /* 0x0000000814007c0c */ /* 0x000fc6000bf46270 */
[----:B------:R-:W5:Y:S01]  /*a9b0*/  LD.E.128 R44, desc[UR6][R44.64] ;  /* 0x000000062c2c7980 */ /* 0x000f62000c101d00 */
[----:B------:R-:W-:-:S03]  /*a9c0*/  SHF.R.S32.HI R21, RZ, 0x1f, R16 ;  /* 0x0000001fff157819 */ /* 0x000fc60000011410 */
[----:B------:R-:W5:Y:S01]  /*a9d0*/  LD.E.128 R36, desc[UR6][R36.64] ;  /* 0x0000000624247980 */ /* 0x000f62000c101d00 */
[----:B------:R-:W-:-:S03]  /*a9e0*/  MOV R19, UR10 ;  /* 0x0000000a00137c02 */ /* 0x000fc60008000f00 */
[----:B------:R-:W5:Y:S01]  /*a9f0*/  LD.E.128 R52, desc[UR6][R52.64] ;  /* 0x0000000634347980 */ /* 0x000f62000c101d00 */
[----:B------:R-:W-:-:S03]  /*aa00*/  IMAD.MOV.U32 R20, RZ, RZ, R16 ;  /* 0x000000ffff147224 */ /* 0x000fc600078e0010 */
[----:B------:R-:W5:Y:S04]  /*aa10*/  LD.E.128 R48, desc[UR6][R48.64] ;  /* 0x0000000630307980 */ /* 0x000f68000c101d00 */
[----:B------:R-:W5:Y:S04]  /*aa20*/  LD.E.128 R60, desc[UR6][R60.64] ;  /* 0x000000063c3c7980 */ /* 0x000f68000c101d00 */
[----:B------:R-:W5:Y:S04]  /*aa30*/  LD.E.128 R56, desc[UR6][R56.64] ;  /* 0x0000000638387980 */ /* 0x000f68000c101d00 */
[----:B------:R-:W5:Y:S04]  /*aa40*/  LD.E.128 R68, desc[UR6][R68.64] ;  /* 0x0000000644447980 */ /* 0x000f68000c101d00 */
[----:B------:R-:W5:Y:S04]  /*aa50*/  LD.E.128 R64, desc[UR6][R64.64] ;  /* 0x0000000640407980 */ /* 0x000f68000c101d00 */
[----:B------:R-:W5:Y:S04]  /*aa60*/  LD.E.128 R76, desc[UR6][R76.64] ;  /* 0x000000064c4c7980 */ /* 0x000f68000c101d00 */
[----:B------:R-:W5:Y:S01]  /*aa70*/  LD.E.128 R72, desc[UR6][R72.64] ;  /* 0x0000000648487980 */ /* 0x000f62000c101d00 */
[----:B------:R-:W-:Y:S01]  /*aa80*/  UIMAD UR6, UR9, UR10, URZ ;  /* 0x0000000a090672a4 */ /* 0x000fe2000f8e023f */
[C---:B------:R-:W-:Y:S01]  /*aa90*/  VIADD R88, R16.reuse, 0x100 ;  /* 0x0000010010587836 */ /* 0x040fe20000000000 */
[----:B------:R-:W-:Y:S01]  /*aaa0*/  BSSY B1, `(.L_x_804) ;  /* 0x0000047000017945 */ /* 0x000fe20003800000 */
[----:B------:R-:W-:Y:S01]  /*aab0*/  VIADD R89, R16, 0x140 ;  /* 0x0000014010597836 */ /* 0x000fe20000000000 */
[----:B------:R-:W-:-:S02]  /*aac0*/  UIMAD UR6, UR4, UR11, UR6 ;  /* 0x0000000b040672a4 */ /* 0x000fc4000f8e0206 */
[----:B------:R-:W-:Y:S01]  /*aad0*/  IMAD.WIDE.U32 R20, R19, UR4, R20 ;  /* 0x0000000413147c25 */ /* 0x000fe2000f8e0014 */
[----:B------:R-:W-:Y:S01]  /*aae0*/  @!PT LDS RZ, [RZ] ;  /* 0x00000000fffff984 */ /* 0x000fe20000000800 */
[----:B------:R-:W-:Y:S01]  /*aaf0*/  @!PT LDS RZ, [RZ] ;  /* 0x00000000fffff984 */ /* 0x000fe20000000800 */
[----:B------:R-:W-:Y:S01]  /*ab00*/  @!PT LDS RZ, [RZ] ;  /* 0x00000000fffff984 */ /* 0x000fe20000000800 */
[----:B------:R-:W-:Y:S01]  /*ab10*/  @!PT LDS RZ, [RZ] ;  /* 0x00000000fffff984 */ /* 0x000fe20000000800 */
[----:B------:R1:W-:Y:S06]  /*ab20*/  MEMBAR.ALL.CTA ;  /* 0x0000000000007992 */ /* 0x0003ec0000008000 */
[----:B-1----:R-:W1:Y:S01]  /*ab30*/  FENCE.VIEW.ASYNC.S ;  /* 0x00000000000073c6 */ /* 0x002e620000000000 */
[----:B------:R-:W-:Y:S01]  /*ab40*/  ULDC.64 UR10, c[0x0][0xbe0] ;  /* 0x0002f800000a7ab9 */ /* 0x000fe20000000a00 */
[----:B------:R-:W-:Y:S01]  /*ab50*/  ISETP.GE.AND P0, PT, R88, UR8, PT ;  /* 0x0000000858007c0c */ /* 0x000fe2000bf06270 */
[----:B------:R-:W-:-:S02]  /*ab60*/  UIMAD UR4, UR12, UR10, URZ ;  /* 0x0000000a0c0472a4 */ /* 0x000fc4000f8e023f */
[----:B------:R-:W-:Y:S01]  /*ab70*/  MOV R83, UR10 ;  /* 0x0000000a00537c02 */ /* 0x000fe20008000f00 */
[----:B------:R-:W-:Y:S01]  /*ab80*/  VIADD R21, R21, UR6 ;  /* 0x0000000615157c36 */ /* 0x000fe20008000000 */
[----:B------:R-:W-:Y:S01]  /*ab90*/  ISETP.GE.AND P1, PT, R89, UR8, PT ;  /* 0x0000000859007c0c */ /* 0x000fe2000bf26270 */
[----:B------:R-:W-:Y:S01]  /*aba0*/  UIMAD UR6, UR39, UR11, UR4 ;  /* 0x0000000b270672a4 */ /* 0x000fe2000f8e0204 */
[----:B------:R-:W-:Y:S01]  /*abb0*/  SEL R19, RZ, 0x10, P0 ;  /* 0x00000010ff137807 */ /* 0x000fe20000000000 */
[----:B------:R-:W-:Y:S01]  /*abc0*/  IMAD.WIDE.U32 R20, R83, UR39, R20 ;  /* 0x0000002753147c25 */ /* 0x000fe2000f8e0014 */
[----:B------:R-:W-:Y:S01]  /*abd0*/  SEL R4, RZ, 0x20, P1 ;  /* 0x00000020ff047807 */ /* 0x000fe20000800000 */
[----:B------:R-:W-:Y:S02]  /*abe0*/  UIADD3 UR4, UR37, 0x38820, URZ ;  /* 0x0003882025047890 */ /* 0x000fe4000fffe03f */
[----:B-----5:R-:W-:Y:S01]  /*abf0*/  IMAD R81, R188, -0x40, R81 ;  /* 0xffffffc0bc517824 */ /* 0x020fe200078e0251 */
[----:B------:R-:W-:Y:S01]  /*ac00*/  LOP3.LUT R19, R4, R0, R19, 0xfe, !PT ;  /* 0x0000000004137212 */ /* 0x000fe200078efe13 */
[----:B------:R-:W-:Y:S01]  /*ac10*/  VIADD R21, R21, UR6 ;  /* 0x0000000615157c36 */ /* 0x000fe20008000000 */
[----:B------:R-:W-:Y:S01]  /*ac20*/  SEL R0, RZ, 0x40, P2 ;  /* 0x00000040ff007807 */ /* 0x000fe20001000000 */
[----:B------:R-:W-:Y:S01]  /*ac30*/  ULDC.64 UR6, c[0x0][0xbe8] ;  /* 0x0002fa0000067ab9 */ /* 0x000fe20000000a00 */
[----:B------:R-:W-:Y:S01]  /*ac40*/  ISETP.GE.AND P2, PT, R18, R81, PT ;  /* 0x000000511200720c */ /* 0x000fe20003f46270 */
[----:B------:R-:W-:Y:S01]  /*ac50*/  IMAD.U32 R83, RZ, RZ, UR6 ;  /* 0x00000006ff537e24 */ /* 0x000fe2000f8e00ff */
[----:B------:R-:W-:Y:S01]  /*ac60*/  UIMAD UR6, UR40, UR6, URZ ;  /* 0x00000006280672a4 */ /* 0x000fe2000f8e023f */
[----:B------:R-:W-:Y:S01]  /*ac70*/  VIADD R80, R16, 0x1c0 ;  /* 0x000001c010507836 */ /* 0x000fe20000000000 */
[----:B------:R-:W-:Y:S01]  /*ac80*/  UPRMT UR4, URZ, 0x654, UR4 ;  /* 0x000006543f047896 */ /* 0x000fe20008000004 */
[----:B------:R-:W-:Y:S01]  /*ac90*/  IMAD.WIDE.U32 R82, R83, UR38, R20 ;  /* 0x0000002653527c25 */ /* 0x000fe2000f8e0014 */
[----:B------:R-:W-:Y:S01]  /*aca0*/  UIMAD UR6, UR38, UR7, UR6 ;  /* 0x00000007260672a4 */ /* 0x000fe2000f8e0206 */
[----:B------:R-:W-:-:S02]  /*acb0*/  LOP3.LUT R0, R19, R0, RZ, 0xfc, !PT ;  /* 0x0000000013007212 */ /* 0x000fc400078efcff */
[----:B------:R-:W-:Y:S01]  /*acc0*/  ISETP.GE.AND P1, PT, R80, UR8, PT ;  /* 0x0000000850007c0c */ /* 0x000fe2000bf26270 */
[----:B------:R-:W-:Y:S01]  /*acd0*/  VIADD R4, R18, 0x20 ;  /* 0x0000002012047836 */ /* 0x000fe20000000000 */
[--C-:B------:R-:W-:Y:S02]  /*ace0*/  SHF.R.S32.HI R19, RZ, 0x1f, R18.reuse ;  /* 0x0000001fff137819 */ /* 0x100fe40000011412 */
[----:B------:R-:W-:Y:S01]  /*acf0*/  SEL R21, RZ, 0x80, P1 ;  /* 0x00000080ff157807 */ /* 0x000fe20000800000 */
[----:B-1----:R-:W-:Y:S01]  /*ad00*/  SYNCS.ARRIVE.TRANS64.RED.A1T0 RZ, [UR4], RZ ;  /* 0x000000ffffff79a7 */ /* 0x002fe20008100404 */
[----:B------:R-:W-:Y:S02]  /*ad10*/  IADD3 R87, R83, UR6, RZ ;  /* 0x0000000653577c10 */ /* 0x000fe4000fffe0ff */
[----:B------:R-:W-:Y:S01]  /*ad20*/  ISETP.GE.AND P0, PT, R4, R81, PT ;  /* 0x000000510400720c */ /* 0x000fe20003f06270 */
[----:B------:R-:W-:Y:S01]  /*ad30*/  IMAD.WIDE R80, R188, 0x40, R18 ;  /* 0x00000040bc507825 */ /* 0x000fe200078e0212 */
[----:B------:R-:W-:Y:S01]  /*ad40*/  LOP3.LUT R4, R0, R21, RZ, 0xfc, !PT ;  /* 0x0000001500047212 */ /* 0x000fe200078efcff */
[----:B0-----:R-:W-:Y:S10]  /*ad50*/  @P2 BRA `(.L_x_805) ;  /* 0x00000000006c2947 */ /* 0x001ff40003800000 */
[----:B------:R-:W-:Y:S01]  /*ad60*/  ULDC.64 UR6, c[0x0][0xbd8] ;  /* 0x0002f60000067ab9 */ /* 0x000fe20000000a00 */
[----:B------:R-:W-:Y:S01]  /*ad70*/  IMAD.MOV.U32 R20, RZ, RZ, R82 ;  /* 0x000000ffff147224 */ /* 0x000fe200078e0052 */
[----:B------:R-:W-:Y:S01]  /*ad80*/  ISETP.GE.AND P2, PT, R16, UR8, PT ;  /* 0x0000000810007c0c */ /* 0x000fe2000bf46270 */
[----:B------:R-:W-:Y:S01]  /*ad90*/  IMAD R85, R81, UR6, RZ ;  /* 0x0000000651557c24 */ /* 0x000fe2000f8e02ff */
[----:B------:R-:W-:Y:S01]  /*ada0*/  ISETP.GE.AND P3, PT, R3, UR8, PT ;  /* 0x0000000803007c0c */ /* 0x000fe2000bf66270 */
[----:B------:R-:W-:Y:S01]  /*adb0*/  IMAD.MOV.U32 R21, RZ, RZ, R87 ;  /* 0x000000ffff157224 */ /* 0x000fe200078e0057 */
[----:B------:R-:W-:Y:S01]  /*adc0*/  ULDC.64 UR10, c[0x0][0x208] ;  /* 0x00008200000a7ab9 */ /* 0x000fe20000000a00 */
[C---:B------:R-:W-:Y:S01]  /*add0*/  IMAD R85, R80.reuse, UR7, R85 ;  /* 0x0000000750557c24 */ /* 0x040fe2000f8e0255 */
[----:B------:R-:W-:Y:S01]  /*ade0*/  ISETP.GE.AND P4, PT, R89, UR8, PT ;  /* 0x0000000859007c0c */ /* 0x000fe2000bf86270 */
[----:B------:R-:W-:Y:S01]  /*adf0*/  IMAD.WIDE.U32 R20, R80, UR6, R20 ;  /* 0x0000000650147c25 */ /* 0x000fe2000f8e0014 */
[----:B------:R-:W-:Y:S01]  /*ae00*/  ULDC.64 UR6, c[0x0][0xb80] ;  /* 0x0002e00000067ab9 */ /* 0x000fe20000000a00 */
[----:B------:R-:W-:-:S02]  /*ae10*/  LOP3.LUT P5, RZ, R0, 0x40, RZ, 0xc0, !PT ;  /* 0x0000004000ff7812 */ /* 0x000fc400078ac0ff */
[----:B------:R-:W-:Y:S01]  /*ae20*/  IMAD.IADD R21, R21, 0x1, R85 ;  /* 0x0000000115157824 */ /* 0x000fe200078e0255 */
[----:B------:R-:W-:Y:S02]  /*ae30*/  LEA R84, P1, R20, UR6, 0x1 ;  /* 0x0000000614547c11 */ /* 0x000fe4000f8208ff */
[----:B------:R-:W-:Y:S02]  /*ae40*/  LOP3.LUT P6, RZ, R4, 0x80, RZ, 0xc0, !PT ;  /* 0x0000008004ff7812 */ /* 0x000fe400078cc0ff */
        /* <DEDUP_REMOVED lines=12> */
.L_x_805:
[----:B------:R-:W-:Y:S05]  /*af10*/  BSYNC B1 ;  /* 0x0000000000017941 */ /* 0x000fea0003800000 */
.L_x_804:
[----:B------:R-:W-:Y:S05]  /*af20*/  @P0 BRA `(.L_x_806) ;  /* 0x0000000c004c0947 */ /* 0x000fea0003800000 */
[----:B0-----:R-:W-:Y:S01]  /*af30*/  IADD3 R15, P0, R80, 0x20, RZ ;  /* 0x00000020500f7810 */ /* 0x001fe20007f1e0ff */
[----:B------:R-:W-:Y:S01]  /*af40*/  ULDC.64 UR6, c[0x0][0xbd8] ;  /* 0x0002f60000067ab9 */ /* 0x000fe20000000a00 */
[----:B------:R-:W-:Y:S01]  /*af50*/  IMAD.MOV.U32 R12, RZ, RZ, R82 ;  /* 0x000000ffff0c7224 */ /* 0x000fe200078e0052 */
[----:B------:R-:W-:Y:S01]  /*af60*/  ISETP.GE.AND P4, PT, R3, UR8, PT ;  /* 0x0000000803007c0c */ /* 0x000fe2000bf86270 */
[----:B------:R-:W-:Y:S01]  /*af70*/  IMAD.MOV.U32 R13, RZ, RZ, R87 ;  /* 0x000000ffff0d7224 */ /* 0x000fe200078e0057 */
[----:B------:R-:W-:Y:S01]  /*af80*/  IADD3.X R80, RZ, R81, RZ, P0, !PT ;  /* 0x00000051ff507210 */ /* 0x000fe200007fe4ff */
[----:B------:R-:W-:Y:S01]  /*af90*/  ULDC.64 UR10, c[0x0][0x208] ;  /* 0x00008200000a7ab9 */ /* 0x000fe20000000a00 */
        /* <DEDUP_REMOVED lines=13> */
[----:B------:R2:W-:Y:S01]  /*b070*/  @!P0 STG.E.128 desc[UR10][R14.64+0x280], R56 ;  /* 0x000280380e008986 */ /* 0x0005e2000c101d0a */
[----:B------:R-:W-:-:S03]  /*b080*/  LOP3.LUT P0, RZ, R4, 0x80, RZ, 0xc0, !PT ;  /* 0x0000008004ff7812 */ /* 0x000fc6000780c0ff */
[----:B------:R2:W-:Y:S04]  /*b090*/  @!P5 STG.E.128 desc[UR10][R14.64], R8 ;  /* 0x000000080e00d986 */ /* 0x0005e8000c101d0a */
[----:B------:R2:W-:Y:S04]  /*b0a0*/  @!P4 STG.E.128 desc[UR10][R14.64+0x80], R24 ;  /* 0x000080180e00c986 */ /* 0x0005e8000c101d0a */
[----:B------:R2:W-:Y:S04]  /*b0b0*/  @!P3 STG.E.128 desc[UR10][R14.64+0x100], R32 ;  /* 0x000100200e00b986 */ /* 0x0005e8000c101d0a */
[----:B------:R2:W-:Y:S04]  /*b0c0*/  @!P2 STG.E.128 desc[UR10][R14.64+0x180], R36 ;  /* 0x000180240e00a986 */ /* 0x0005e8000c101d0a */
[----:B------:R2:W-:Y:S04]  /*b0d0*/  @!P1 STG.E.128 desc[UR10][R14.64+0x200], R48 ;  /* 0x000200300e009986 */ /* 0x0005e8000c101d0a */
[----:B------:R2:W-:Y:S01]  /*b0e0*/  @P6 STG.E.128 desc[UR10][R14.64+0x300], R64 ;  /* 0x000300400e006986 */ /* 0x0005e2000c101d0a */
[----:B------:R-:W-:Y:S05]  /*b0f0*/  @!P0 BRA `(.L_x_806) ;  /* 0x0000000800d88947 */ /* 0x000fea0003800000 */
[----:B------:R-:W-:Y:S02]  /*b100*/  ULDC.64 UR6, c[0x0][0x208] ;  /* 0x0000820000067ab9 */ /* 0x000fe40000000a00 */
[----:B------:R3:W-:Y:S01]  /*b110*/  STG.E.128 desc[UR6][R14.64+0x380], R72 ;  /* 0x000380480e007986 */ /* 0x0007e2000c101d06 */
[----:B------:R-:W-:Y:S05]  /*b120*/  BRA `(.L_x_806) ;  /* 0x0000000800cc7947 */ /* 0x000fea0003800000 */
.L_x_801:
[----:B------:R-:W-:Y:S01]  /*b130*/  USHF.L.U32 UR8, UR38, 0x2, URZ ;  /* 0x0000000226087899 */ /* 0x000fe2000800063f */
[----:B------:R-:W-:Y:S01]  /*b140*/  ULDC.64 UR6, c[0x0][0xcd8] ;  /* 0x0003360000067ab9 */ /* 0x000fe20000000a00 */
[----:B------:R-:W-:Y:S01]  /*b150*/  USHF.L.U64.HI UR9, UR38, 0x2, UR40 ;  /* 0x0000000226097899 */ /* 0x000fe20008010228 */
[----:B------:R-:W-:Y:S01]  /*b160*/  IMAD.MOV.U32 R13, RZ, RZ, RZ ;  /* 0x000000ffff0d7224 */ /* 0x000fe200078e00ff */
[----:B------:R-:W-:Y:S02]  /*b170*/  UIADD3 UR4, UP1, UR8, UR6, URZ ;  /* 0x0000000608047290 */ /* 0x000fe4000ff3e03f */
[----:B------:R-:W-:Y:S02]  /*b180*/  UISETP.NE.U32.AND UP0, UPT, UR6, URZ, UPT ;  /* 0x0000003f0600728c */ /* 0x000fe4000bf05070 */
[----:B------:R-:W-:Y:S02]  /*b190*/  UIADD3.X UR6, UR9, UR7, URZ, UP1, !UPT ;  /* 0x0000000709067290 */ /* 0x000fe40008ffe43f */
[----:B------:R-:W-:Y:S01]  /*b1a0*/  UISETP.NE.AND.EX UP0, UPT, UR7, URZ, UPT, UP0 ;  /* 0x0000003f0700728c */ /* 0x000fe2000bf05300 */
[----:B------:R-:W0:Y:S01]  /*b1b0*/  LDC R3, c[0x0][0xb88] ;  /* 0x0002e200ff037b82 */ /* 0x000e220000000800 */
[----:B------:R-:W-:Y:S01]  /*b1c0*/  MOV R8, UR4 ;  /* 0x0000000400087c02 */ /* 0x000fe20008000f00 */
[----:B------:R-:W-:Y:S01]  /*b1d0*/  ULDC.64 UR10, c[0x0][0x208] ;  /* 0x00008200000a7ab9 */ /* 0x000fe20000000a00 */
[----:B------:R-:W-:Y:S01]  /*b1e0*/  IMAD.U32 R9, RZ, RZ, UR6 ;  /* 0x00000006ff097e24 */ /* 0x000fe2000f8e00ff */
[----:B------:R-:W-:Y:S01]  /*b1f0*/  ULDC.64 UR6, c[0x0][0xce0] ;  /* 0x0003380000067ab9 */ /* 0x000fe20000000a00 */
[----:B------:R-:W-:Y:S01]  /*b200*/  PLOP3.LUT P1, PT, PT, PT, UP0, 0x80, 0x0 ;  /* 0x000000000000781c */ /* 0x000fe20003f2f008 */
[----:B------:R-:W-:-:S04]  /*b210*/  UISETP.NE.U32.AND UP1, UPT, UR6, URZ, UPT ;  /* 0x0000003f0600728c */ /* 0x000fc8000bf25070 */
[----:B------:R-:W-:-:S06]  /*b220*/  UISETP.NE.AND.EX UP1, UPT, UR7, URZ, UPT, UP1 ;  /* 0x0000003f0700728c */ /* 0x000fcc000bf25310 */
[----:B------:R-:W-:Y:S01]  /*b230*/  PLOP3.LUT P2, PT, PT, PT, UP1, 0x80, 0x0 ;  /* 0x000000000000781c */ /* 0x000fe20003f4f018 */
[----:B------:R-:W-:Y:S01]  /*b240*/  VIADD R6, R16, 0x40 ;  /* 0x0000004010067836 */ /* 0x000fe20000000000 */
[----:B------:R-:W5:Y:S03]  /*b250*/  @P1 LDG.E R13, desc[UR10][R8.64] ;  /* 0x0000000a080d1981 */ /* 0x000f66000c1e1900 */
[----:B------:R-:W-:-:S04]  /*b260*/  @UP1 UIADD3 UR6, UP2, UR8, UR6, URZ ;  /* 0x0000000608061290 */ /* 0x000fc8000ff5e03f */
[----:B------:R-:W-:Y:S02]  /*b270*/  @UP1 UIADD3.X UR7, UR9, UR7, URZ, UP2, !UPT ;  /* 0x0000000709071290 */ /* 0x000fe400097fe43f */
[----:B------:R-:W-:-:S04]  /*b280*/  IMAD.U32 R10, RZ, RZ, UR6 ;  /* 0x00000006ff0a7e24 */ /* 0x000fc8000f8e00ff */
[----:B------:R-:W-:-:S05]  /*b290*/  MOV R11, UR7 ;  /* 0x00000007000b7c02 */ /* 0x000fca0008000f00 */
[----:B0-----:R0:W5:Y:S01]  /*b2a0*/  @P2 LDG.E R3, desc[UR10][R10.64] ;  /* 0x0000000a0a032981 */ /* 0x001162000c1e1900 */
[----:B------:R-:W-:Y:S01]  /*b2b0*/  ULDC UR10, c[0x0][0xb8c] ;  /* 0x0002e300000a7ab9 */ /* 0x000fe20000000800 */
[----:B------:R-:W-:Y:S01]  /*b2c0*/  VIADD R14, R16, 0x80 ;  /* 0x00000080100e7836 */ /* 0x000fe20000000000 */
[----:B------:R-:W-:Y:S01]  /*b2d0*/  ISETP.GE.AND P3, PT, R6, UR10, PT ;  /* 0x0000000a06007c0c */ /* 0x000fe2000bf66270 */
[C---:B------:R-:W-:Y:S01]  /*b2e0*/  VIADD R12, R16.reuse, 0x180 ;  /* 0x00000180100c7836 */ /* 0x040fe20000000000 */
[C---:B------:R-:W-:Y:S02]  /*b2f0*/  ISETP.GE.AND P0, PT, R16.reuse, UR10, PT ;  /* 0x0000000a10007c0c */ /* 0x040fe4000bf06270 */
[----:B------:R-:W-:Y:S02]  /*b300*/  SEL R4, RZ, 0xffffffff, P3 ;  /* 0xffffffffff047807 */ /* 0x000fe40001800000 */
[----:B------:R-:W-:Y:S02]  /*b310*/  IADD3 R20, R16, 0xc0, RZ ;  /* 0x000000c010147810 */ /* 0x000fe40007ffe0ff */
[----:B------:R-:W-:Y:S01]  /*b320*/  SEL R0, RZ, 0x1, P0 ;  /* 0x00000001ff007807 */ /* 0x000fe20000000000 */
[----:B------:R-:W-:Y:S01]  /*b330*/  IMAD.SHL.U32 R15, R4, 0x2, RZ ;  /* 0x00000002040f7824 */ /* 0x000fe200078e00ff */
[----:B------:R-:W-:-:S02]  /*b340*/  ISETP.GE.AND P4, PT, R14, UR10, PT ;  /* 0x0000000a0e007c0c */ /* 0x000fc4000bf86270 */
[----:B------:R-:W-:Y:S02]  /*b350*/  ISETP.GE.AND P5, PT, R20, UR10, PT ;  /* 0x0000000a14007c0c */ /* 0x000fe4000bfa6270 */
[----:B------:R-:W-:Y:S02]  /*b360*/  LOP3.LUT R0, R15, 0x2, R0, 0xe2, !PT ;  /* 0x000000020f007812 */ /* 0x000fe400078ee200 */
[----:B0-----:R-:W-:Y:S02]  /*b370*/  SEL R11, RZ, 0x4, P4 ;  /* 0x00000004ff0b7807 */ /* 0x001fe40002000000 */
[----:B------:R-:W-:Y:S02]  /*b380*/  SEL R4, RZ, 0x8, P5 ;  /* 0x00000008ff047807 */ /* 0x000fe40002800000 */
[----:B------:R-:W-:Y:S02]  /*b390*/  ISETP.GE.AND P0, PT, R12, UR10, PT ;  /* 0x0000000a0c007c0c */ /* 0x000fe4000bf06270 */
[----:B------:R-:W-:-:S02]  /*b3a0*/  ISETP.GE.AND P3, PT, R191, 0x40, PT ;  /* 0x00000040bf00780c */ /* 0x000fc40003f66270 */
[----:B------:R-:W-:Y:S01]  /*b3b0*/  LOP3.LUT R12, R4, R0, R11, 0xfe, !PT ;  /* 0x00000000040c7212 */ /* 0x000fe200078efe0b */
[----:B------:R-:W-:Y:S10]  /*b3c0*/  @P2 BRA `(.L_x_807) ;  /* 0x0000000000142947 */ /* 0x000ff40003800000 */
[----:B------:R-:W-:Y:S05]  /*b3d0*/  @!P1 BRA `(.L_x_807) ;  /* 0x0000000000109947 */ /* 0x000fea0003800000 */
[----:B------:R-:W-:Y:S02]  /*b3e0*/  ULDC.64 UR6, c[0x0][0x208] ;  /* 0x0000820000067ab9 */ /* 0x000fe40000000a00 */
[----:B------:R-:W2:Y:S04]  /*b3f0*/  LDG.E R0, desc[UR6][R8.64] ;  /* 0x0000000608007981 */ /* 0x000ea8000c1e1900 */
[----:B-----5:R-:W2:Y:S02]  /*b400*/  LDG.E R3, desc[UR6][R8.64+0x4] ;  /* 0x0000040608037981 */ /* 0x020ea4000c1e1900 */
[----:B--2---:R-:W-:-:S07]  /*b410*/  IMAD.IADD R3, R3, 0x1, -R0 ;  /* 0x0000000103037824 */ /* 0x004fce00078e0a00 */
.L_x_807:
        /* <DEDUP_REMOVED lines=15> */
[----:B------:R-:W-:Y:S01]  /*b510*/  ULDC.64 UR8, c[0x0][0xc70] ;  /* 0x00031c0000087ab9 */ /* 0x000fe20000000a00 */
[----:B------:R-:W-:Y:S01]  /*b520*/  ULDC.64 UR12, c[0x0][0x208] ;  /* 0x00008200000c7ab9 */ /* 0x000fe20000000a00 */
        /* <DEDUP_REMOVED lines=17> */
.L_x_809:
[----:B------:R-:W-:Y:S05]  /*b640*/  BSYNC B1 ;  /* 0x0000000000017941 */ /* 0x000fea0003800000 */
.L_x_808:
[----:B------:R-:W-:Y:S01]  /*b650*/  ULDC.64 UR8, c[0x0][0xba0] ;  /* 0x0002e80000087ab9 */ /* 0x000fe20000000a00 */
[----:B------:R-:W-:Y:S01]  /*b660*/  MOV R8, R16 ;  /* 0x0000001000087202 */ /* 0x000fe20000000f00 */
[----:B0-----:R-:W-:Y:S01]  /*b670*/  IMAD.MOV.U32 R9, RZ, RZ, R15 ;  /* 0x000000ffff097224 */ /* 0x001fe200078e000f */
[----:B------:R-:W-:Y:S01]  /*b680*/  ISETP.GE.AND P1, PT, R26, UR10, PT ;  /* 0x0000000a1a007c0c */ /* 0x000fe2000bf26270 */
[----:B------:R-:W-:Y:S01]  /*b690*/  IMAD R0, R4, UR8, RZ ;  /* 0x0000000804007c24 */ /* 0x000fe2000f8e02ff */
        /* <DEDUP_REMOVED lines=9> */
[----:B------:R-:W-:Y:S01]  /*b730*/  MOV R13, UR8 ;  /* 0x00000008000d7c02 */ /* 0x000fe20008000f00 */
[----:B------:R-:W-:Y:S01]  /*b740*/  IMAD R3, R188, -0x40, R3 ;  /* 0xffffffc0bc037824 */ /* 0x000fe200078e0203 */
[----:B------:R-:W-:Y:S01]  /*b750*/  UIMAD UR4, UR39, UR9, UR4 ;  /* 0x00000009270472a4 */ /* 0x000fe2000f8e0204 */
[----:B------:R-:W-:Y:S01]  /*b760*/  LOP3.LUT R11, R0, R12, R11, 0xfe, !PT ;  /* 0x0000000c000b7212 */ /* 0x000fe200078efe0b */
[----:B------:R-:W-:Y:S01]  /*b770*/  ULDC.64 UR6, c[0x0][0xbe8] ;  /* 0x0002fa0000067ab9 */ /* 0x000fe20000000a00 */
[----:B------:R-:W-:Y:S01]  /*b780*/  IMAD.WIDE.U32 R8, R13, UR39, R8 ;  /* 0x000000270d087c25 */ /* 0x000fe2000f8e0008 */
[----:B------:R-:W-:-:S02]  /*b790*/  SEL R0, RZ, 0x40, P0 ;  /* 0x00000040ff007807 */ /* 0x000fc40000000000 */
[----:B------:R-:W-:Y:S01]  /*b7a0*/  ISETP.GE.AND P1, PT, R18, R3, PT ;  /* 0x000000031200720c */ /* 0x000fe20003f26270 */
[----:B------:R-:W-:Y:S01]  /*b7b0*/  VIADD R9, R9, UR4 ;  /* 0x0000000409097c36 */ /* 0x000fe20008000000 */
[----:B------:R-:W-:Y:S01]  /*b7c0*/  UIMAD UR4, UR40, UR6, URZ ;  /* 0x00000006280472a4 */ /* 0x000fe2000f8e023f */
[----:B------:R-:W-:Y:S01]  /*b7d0*/  VIADD R4, R16, 0x1c0 ;  /* 0x000001c010047836 */ /* 0x000fe20000000000 */
[----:B------:R-:W-:Y:S01]  /*b7e0*/  LOP3.LUT R21, R11, R0, RZ, 0xfc, !PT ;  /* 0x000000000b157212 */ /* 0x000fe200078efcff */
[----:B------:R-:W-:Y:S01]  /*b7f0*/  IMAD.U32 R11, RZ, RZ, UR6 ;  /* 0x00000006ff0b7e24 */ /* 0x000fe2000f8e00ff */
[----:B------:R-:W-:Y:S01]  /*b800*/  UIMAD UR4, UR38, UR7, UR4 ;  /* 0x00000007260472a4 */ /* 0x000fe2000f8e0204 */
[----:B------:R-:W-:Y:S02]  /*b810*/  SHF.R.S32.HI R13, RZ, 0x1f, R18 ;  /* 0x0000001fff0d7819 */ /* 0x000fe40000011412 */
[----:B------:R-:W-:Y:S01]  /*b820*/  ISETP.GE.AND P2, PT, R4, UR10, PT ;  /* 0x0000000a04007c0c */ /* 0x000fe2000bf46270 */
[----:B------:R-:W-:Y:S01]  /*b830*/  IMAD.WIDE.U32 R10, R11, UR38, R8 ;  /* 0x000000260b0a7c25 */ /* 0x000fe2000f8e0008 */
[----:B------:R-:W-:-:S02]  /*b840*/  MOV R12, R18 ;  /* 0x00000012000c7202 */ /* 0x000fc40000000f00 */
[----:B------:R-:W-:Y:S01]  /*b850*/  SEL R0, RZ, 0x80, P2 ;  /* 0x00000080ff007807 */ /* 0x000fe20001000000 */
[----:B------:R-:W-:Y:S02]  /*b860*/  VIADD R4, R18, 0x20 ;  /* 0x0000002012047836 */ /* 0x000fe40000000000 */
[----:B------:R-:W-:Y:S01]  /*b870*/  VIADD R15, R11, UR4 ;  /* 0x000000040b0f7c36 */ /* 0x000fe20008000000 */
[----:B------:R-:W-:Y:S01]  /*b880*/  LOP3.LUT R0, R21, R0, RZ, 0xfc, !PT ;  /* 0x0000000015007212 */ /* 0x000fe200078efcff */
[----:B------:R-:W-:Y:S01]  /*b890*/  IMAD.WIDE R12, R188, 0x40, R12 ;  /* 0x00000040bc0c7825 */ /* 0x000fe200078e020c */
[----:B------:R-:W-:Y:S01]  /*b8a0*/  ISETP.GE.AND P0, PT, R4, R3, PT ;  /* 0x000000030400720c */ /* 0x000fe20003f06270 */
[----:B------:R-:W-:-:S12]  /*b8b0*/  @P1 BRA `(.L_x_811) ;  /* 0x00000000006c1947 */ /* 0x000fd80003800000 */
[----:B------:R-:W-:Y:S01]  /*b8c0*/  ULDC.64 UR6, c[0x0][0xbd8] ;  /* 0x0002f60000067ab9 */ /* 0x000fe20000000a00 */
[----:B------:R-:W-:Y:S01]  /*b8d0*/  IMAD.MOV.U32 R8, RZ, RZ, R10 ;  /* 0x000000ffff087224 */ /* 0x000fe200078e000a */
[----:B------:R-:W-:Y:S01]  /*b8e0*/  ISETP.GE.AND P6, PT, R16, UR10, PT ;  /* 0x0000000a10007c0c */ /* 0x000fe2000bfc6270 */
[----:B------:R-:W-:Y:S01]  /*b8f0*/  IMAD R3, R13, UR6, RZ ;  /* 0x000000060d037c24 */ /* 0x000fe2000f8e02ff */
[----:B------:R-:W-:Y:S01]  /*b900*/  ISETP.GE.AND P5, PT, R6, UR10, PT ;  /* 0x0000000a06007c0c */ /* 0x000fe2000bfa6270 */
[----:B------:R-:W-:Y:S01]  /*b910*/  IMAD.MOV.U32 R9, RZ, RZ, R15 ;  /* 0x000000ffff097224 */ /* 0x000fe200078e000f */
[----:B------:R-:W-:Y:S01]  /*b920*/  ULDC.64 UR8, c[0x0][0x208] ;  /* 0x0000820000087ab9 */ /* 0x000fe20000000a00 */
[----:B------:R-:W-:Y:S01]  /*b930*/  IMAD R3, R12, UR7, R3 ;  /* 0x000000070c037c24 */ /* 0x000fe2000f8e0203 */
[----:B------:R-:W-:Y:S01]  /*b940*/  ISETP.GE.AND P4, PT, R20, UR10, PT ;  /* 0x0000000a14007c0c */ /* 0x000fe2000bf86270 */
[----:B------:R-:W-:Y:S01]  /*b950*/  IMAD.WIDE.U32 R8, R12, UR6, R8 ;  /* 0x000000060c087c25 */ /* 0x000fe2000f8e0008 */
[----:B------:R-:W-:Y:S01]  /*b960*/  ULDC.64 UR6, c[0x0][0xb80] ;  /* 0x0002e00000067ab9 */ /* 0x000fe20000000a00 */
[----:B------:R-:W-:-:S02]  /*b970*/  ISETP.GE.AND P3, PT, R26, UR10, PT ;  /* 0x0000000a1a007c0c */ /* 0x000fc4000bf66270 */
[----:B------:R-:W-:Y:S02]  /*b980*/  ISETP.GE.AND P2, PT, R27, UR10, PT ;  /* 0x0000000a1b007c0c */ /* 0x000fe4000bf46270 */
[----:B------:R-:W-:Y:S02]  /*b990*/  LEA R24, P1, R8, UR6, 0x1 ;  /* 0x0000000608187c11 */ /* 0x000fe4000f8208ff */
[----:B------:R-:W-:-:S04]  /*b9a0*/  IADD3 R3, R9, R3, RZ ;  /* 0x0000000309037210 */ /* 0x000fc80007ffe0ff */
        /* <DEDUP_REMOVED lines=12> */
.L_x_811:
[----:B------:R-:W-:Y:S05]  /*ba70*/  BSYNC B1 ;  /* 0x0000000000017941 */ /* 0x000fea0003800000 */
.L_x_810:
[----:B------:R-:W-:Y:S05]  /*ba80*/  @P0 BRA `(.L_x_806) ;  /* 0x0000000000740947 */ /* 0x000fea0003800000 */
[----:B------:R-:W-:Y:S01]  /*ba90*/  IADD3 R3, P0, R12, 0x20, RZ ;  /* 0x000000200c037810 */ /* 0x000fe20007f1e0ff */
[----:B------:R-:W-:Y:S01]  /*baa0*/  ULDC.64 UR6, c[0x0][0xbd8] ;  /* 0x0002f60000067ab9 */ /* 0x000fe20000000a00 */
[----:B------:R-:W-:Y:S01]  /*bab0*/  IMAD.MOV.U32 R8, RZ, RZ, R10 ;  /* 0x000000ffff087224 */ /* 0x000fe200078e000a */
[----:B------:R-:W-:Y:S01]  /*bac0*/  ULDC.64 UR8, c[0x0][0x208] ;  /* 0x0000820000087ab9 */ /* 0x000fe20000000a00 */
[----:B------:R-:W-:Y:S01]  /*bad0*/  IMAD.MOV.U32 R9, RZ, RZ, R15 ;  /* 0x000000ffff097224 */ /* 0x000fe200078e000f */
[----:B------:R-:W-:Y:S01]  /*bae0*/  ISETP.GE.AND P1, PT, R14, UR10, PT ;  /* 0x0000000a0e007c0c */ /* 0x000fe2000bf26270 */
[----:B------:R-:W-:Y:S01]  /*baf0*/  IMAD.X R12, RZ, RZ, R13, P0 ;  /* 0x000000ffff0c7224 */ /* 0x000fe200000e060d */
        /* <DEDUP_REMOVED lines=9> */
[----:B------:R-:W-:Y:S02]  /*bb90*/  LEA R10, P3, R8, UR6, 0x1 ;  /* 0x00000006080a7c11 */ /* 0x000fe4000f8608ff */
[----:B------:R-:W-:-:S04]  /*bba0*/  IADD3 R3, R9, R3, RZ ;  /* 0x0000000309037210 */ /* 0x000fc80007ffe0ff */
        /* <DEDUP_REMOVED lines=11> */
.L_x_806:
[----:B------:R-:W-:Y:S05]  /*bc60*/  BSYNC B0 ;  /* 0x0000000000007941 */ /* 0x000fea0003800000 */
.L_x_800:
[----:B------:R-:W-:Y:S02]  /*bc70*/  ULDC UR4, c[0x0][0xd14] ;  /* 0x0003450000047ab9 */ /* 0x000fe40000000800 */
[----:B------:R-:W-:-:S13]  /*bc80*/  ISETP.GE.AND P0, PT, R7, UR4, PT ;  /* 0x0000000407007c0c */ /* 0x000fda000bf06270 */
[----:B------:R-:W-:Y:S05]  /*bc90*/  @!P0 BRA `(.L_x_812) ;  /* 0xffffff5000a48947 */ /* 0x000fea000383ffff */
[----:B------:R-:W-:Y:S05]  /*bca0*/  EXIT ;  /* 0x000000000000794d */ /* 0x000fea0003800000 */
.L_x_772:
        /* <DEDUP_REMOVED lines=9> */
[----:B------:R-:W-:Y:S01]  /*bd40*/  IMAD.MOV.U32 R0, RZ, RZ, RZ ;  /* 0x000000ffff007224 */ /* 0x000fe200078e00ff */
[----:B------:R-:W-:Y:S01]  /*bd50*/  ULDC.64 UR6, c[0x0][0x208] ;  /* 0x0000820000067ab9 */ /* 0x000fe20000000a00 */
        /* <DEDUP_REMOVED lines=9> */
[----:B------:R-:W0:Y:S01]  /*bdf0*/  S2UR UR6, SR_CTAID.X ;  /* 0x00000000000679c3 */ /* 0x000e220000002500 */
[----:B------:R-:W-:Y:S01]  /*be00*/  ISETP.GE.U32.AND P0, PT, R8, 0x2, PT ;  /* 0x000000020800780c */ /* 0x000fe20003f06070 */
[----:B------:R-:W-:Y:S01]  /*be10*/  IMAD.MOV.U32 R16, RZ, RZ, RZ ;  /* 0x000000ffff107224 */ /* 0x000fe200078e00ff */
[----:B------:R-:W-:Y:S02]  /*be20*/  LOP3.LUT R4, R4, 0xfffffffe, RZ, 0xc0, !PT ;  /* 0xfffffffe04047812 */ /* 0x000fe400078ec0ff */
[----:B------:R-:W-:-:S07]  /*be30*/  MOV R19, RZ ;  /* 0x000000ff00137202 */ /* 0x000fce0000000f00 */
[----:B------:R-:W-:-:S04]  /*be40*/  @P1 LOP3.LUT R4, R4, 0x1, RZ, 0xfc, !PT ;  /* 0x0000000104041812 */ /* 0x000fc800078efcff */
[----:B------:R-:W-:-:S04]  /*be50*/  LOP3.LUT R4, R4, 0xffffffef, RZ, 0xc0, !PT ;  /* 0xffffffef04047812 */ /* 0x000fc800078ec0ff */
[----:B------:R-:W-:-:S04]  /*be60*/  @P0 LOP3.LUT R4, R4, 0x10, RZ, 0xfc, !PT ;  /* 0x0000001004040812 */ /* 0x000fc800078efcff */
[----:B------:R-:W-:Y:S01]  /*be70*/  LOP3.LUT R4, R4, 0xfffffff7, RZ, 0xc0, !PT ;  /* 0xfffffff704047812 */ /* 0x000fe200078ec0ff */
[----:B--2---:R-:W1:Y:S02]  /*be80*/  SHFL.UP PT, R5, R0, 0x1, RZ ;  /* 0x0420000000057989 */ /* 0x004e6400000e00ff */
[----:B-1----:R-:W-:-:S05]  /*be90*/  SEL R5, R5, RZ, P1 ;  /* 0x000000ff05057207 */ /* 0x002fca0000800000 */
[----:B------:R-:W-:-:S05]  /*bea0*/  IMAD.IADD R5, R0, 0x1, R5 ;  /* 0x0000000100057824 */ /* 0x000fca00078e0205 */
[----:B------:R-:W1:Y:S02]  /*beb0*/  SHFL.UP PT, R6, R5, 0x2, RZ ;  /* 0x0440000005067989 */ /* 0x000e6400000e00ff */
[----:B-1----:R-:W-:Y:S02]  /*bec0*/  SEL R6, R6, RZ, P0 ;  /* 0x000000ff06067207 */ /* 0x002fe40000000000 */
[----:B------:R-:W-:-:S03]  /*bed0*/  ISETP.GE.U32.AND P0, PT, R8, 0x4, PT ;  /* 0x000000040800780c */ /* 0x000fc60003f06070 */
[----:B------:R-:W-:-:S05]  /*bee0*/  IMAD.IADD R6, R5, 0x1, R6 ;  /* 0x0000000105067824 */ /* 0x000fca00078e0206 */
[----:B------:R-:W1:Y:S05]  /*bef0*/  SHFL.UP PT, R7, R6, 0x4, RZ ;  /* 0x0480000006077989 */ /* 0x000e6a00000e00ff */
[----:B------:R-:W-:-:S04]  /*bf00*/  @P0 LOP3.LUT R4, R4, 0x8, RZ, 0xfc, !PT ;  /* 0x0000000804040812 */ /* 0x000fc800078efcff */
[----:B------:R-:W-:Y:S02]  /*bf10*/  LOP3.LUT R4, R4, 0xfffffffb, RZ, 0xc0, !PT ;  /* 0xfffffffb04047812 */ /* 0x000fe400078ec0ff */
[----:B-1----:R-:W-:Y:S02]  /*bf20*/  SEL R7, R7, RZ, P0 ;  /* 0x000000ff07077207 */ /* 0x002fe40000000000 */
[----:B------:R-:W-:Y:S02]  /*bf30*/  ISETP.GE.U32.AND P0, PT, R8, 0x8, PT ;  /* 0x000000080800780c */ /* 0x000fe40003f06070 */
[----:B------:R-:W-:-:S05]  /*bf40*/  IADD3 R7, R6, R7, RZ ;  /* 0x0000000706077210 */ /* 0x000fca0007ffe0ff */
[----:B------:R-:W1:Y:S06]  /*bf50*/  SHFL.UP PT, R2, R7, 0x8, RZ ;  /* 0x0500000007027989 */ /* 0x000e6c00000e00ff */
[----:B------:R-:W-:-:S04]  /*bf60*/  @P0 LOP3.LUT R4, R4, 0x4, RZ, 0xfc, !PT ;  /* 0x0000000404040812 */ /* 0x000fc800078efcff */
[----:B------:R-:W-:Y:S02]  /*bf70*/  LOP3.LUT R4, R4, 0xfffffffd, RZ, 0xc0, !PT ;  /* 0xfffffffd04047812 */ /* 0x000fe400078ec0ff */
[----:B-1----:R-:W-:Y:S02]  /*bf80*/  SEL R2, R2, RZ, P0 ;  /* 0x000000ff02027207 */ /* 0x002fe40000000000 */
[----:B------:R-:W-:-:S03]  /*bf90*/  ISETP.GE.U32.AND P0, PT, R8, 0x10, PT ;  /* 0x000000100800780c */ /* 0x000fc60003f06070 */
[----:B------:R-:W-:-:S05]  /*bfa0*/  IMAD.IADD R3, R7, 0x1, R2 ;  /* 0x0000000107037824 */ /* 0x000fca00078e0202 */
[----:B------:R-:W1:Y:S05]  /*bfb0*/  SHFL.UP PT, R2, R3, 0x10, RZ ;  /* 0x0600000003027989 */ /* 0x000e6a00000e00ff */
[----:B------:R-:W-:Y:S02]  /*bfc0*/  @P0 LOP3.LUT R4, R4, 0x2, RZ, 0xfc, !PT ;  /* 0x0000000204040812 */ /* 0x000fe400078efcff */
[----:B-1----:R-:W-:-:S05]  /*bfd0*/  SEL R2, R2, RZ, P0 ;  /* 0x000000ff02027207 */ /* 0x002fca0000000000 */
[----:B------:R-:W-:-:S05]  /*bfe0*/  IMAD.IADD R2, R3, 0x1, R2 ;  /* 0x0000000103027824 */ /* 0x000fca00078e0202 */
[----:B------:R-:W1:Y:S02]  /*bff0*/  SHFL.IDX PT, R5, R2, 0x1f, 0x1f ;  /* 0x03e01f0002057f89 */ /* 0x000e6400000e0000 */
[----:B-1----:R-:W-:-:S04]  /*c000*/  IMAD R5, R5, UR4, RZ ;  /* 0x0000000405057c24 */ /* 0x002fc8000f8e02ff */
[----:B------:R-:W-:Y:S01]  /*c010*/  IMAD.MOV.U32 R6, RZ, RZ, R5 ;  /* 0x000000ffff067224 */ /* 0x000fe200078e0005 */
[----:B0-----:R-:W-:-:S13]  /*c020*/  ISETP.GT.AND P0, PT, R5, UR6, PT ;  /* 0x0000000605007c0c */ /* 0x001fda000bf04270 */
[----:B------:R-:W-:Y:S05]  /*c030*/  @P0 BRA `(.L_x_813) ;  /* 0x0000000000c40947 */ /* 0x000fea0003800000 */
[----:B------:R-:W-:Y:S01]  /*c040*/  IMAD.MOV.U32 R5, RZ, RZ, R6 ;  /* 0x000000ffff057224 */ /* 0x000fe200078e0006 */
[----:B------:R-:W-:Y:S01]  /*c050*/  ULDC UR5, c[0x0][0xd14] ;  /* 0x0003450000057ab9 */ /* 0x000fe20000000800 */
[----:B------:R-:W-:Y:S01]  /*c060*/  IMAD.MOV.U32 R19, RZ, RZ, RZ ;  /* 0x000000ffff137224 */ /* 0x000fe200078e00ff */
[----:B------:R-:W-:Y:S01]  /*c070*/  ULDC UR7, c[0x0][0xd14] ;  /* 0x0003450000077ab9 */ /* 0x000fe20000000800 */
[----:B------:R-:W-:-:S05]  /*c080*/  ULDC UR4, c[0x0][0xd10] ;  /* 0x0003440000047ab9 */ /* 0x000fca0000000800 */
.L_x_817:
[----:B------:R-:W-:Y:S01]  /*c090*/  IADD3 R0, R19, 0x1f, RZ ;  /* 0x0000001f13007810 */ /* 0x000fe20007ffe0ff */
[----:B------:R-:W-:-:S03]  /*c0a0*/  IMAD.U32 R19, RZ, RZ, UR7 ;  /* 0x00000007ff137e24 */ /* 0x000fc6000f8e00ff */
[----:B------:R-:W-:-:S13]  /*c0b0*/  ISETP.GE.AND P0, PT, R0, UR5, PT ;  /* 0x0000000500007c0c */ /* 0x000fda000bf06270 */
[----:B------:R-:W-:Y:S05]  /*c0c0*/  @P0 BRA `(.L_x_814) ;  /* 0x0000000400440947 */ /* 0x000fea0003800000 */
[----:B------:R-:W0:Y:S01]  /*c0d0*/  S2R R2, SR_TID.X ;  /* 0x0000000000027919 */ /* 0x000e220000002100 */
[----:B------:R-:W-:Y:S01]  /*c0e0*/  IMAD.MOV.U32 R19, RZ, RZ, R0 ;  /* 0x000000ffff137224 */ /* 0x000fe200078e0000 */
[----:B------:R-:W-:Y:S01]  /*c0f0*/  BSSY B0, `(.L_x_815) ;  /* 0x000000b000007945 */ /* 0x000fe20003800000 */
[----:B------:R-:W-:Y:S02]  /*c100*/  MOV R0, RZ ;  /* 0x000000ff00007202 */ /* 0x000fe40000000f00 */
[----:B0-----:R-:W-:-:S04]  /*c110*/  LOP3.LUT R8, R2, 0x1f, RZ, 0xc0, !PT ;  /* 0x0000001f02087812 */ /* 0x001fc800078ec0ff */
[C---:B------:R-:W-:Y:S01]  /*c120*/  ISETP.NE.AND P1, PT, R8.reuse, 0x1f, PT ;  /* 0x0000001f0800780c */ /* 0x040fe20003f25270 */
[----:B------:R-:W-:-:S05]  /*c130*/  IMAD.IADD R7, R8, 0x1, R19 ;  /* 0x0000000108077824 */ /* 0x000fca00078e0213 */
[----:B------:R-:W-:-:S13]  /*c140*/  ISETP.GE.OR P0, PT, R7, UR5, !P1 ;  /* 0x0000000507007c0c */ /* 0x000fda000cf06670 */
[----:B------:R-:W-:Y:S05]  /*c150*/  @P0 BRA `(.L_x_816) ;  /* 0x0000000000100947 */ /* 0x000fea0003800000 */
[----:B------:R-:W0:Y:S01]  /*c160*/  LDC.64 R2, c[0x0][0xd58] ;  /* 0x00035600ff027b82 */ /* 0x000e220000000a00 */
[----:B------:R-:W-:Y:S01]  /*c170*/  ULDC.64 UR8, c[0x0][0x208] ;  /* 0x0000820000087ab9 */ /* 0x000fe20000000a00 */
[----:B0-----:R-:W-:-:S05]  /*c180*/  IMAD.WIDE R2, R7, 0x4, R2 ;  /* 0x0000000407027825 */ /* 0x001fca00078e0202 */
[----:B------:R0:W5:Y:S02]  /*c190*/  LDG.E R0, desc[UR8][R2.64] ;  /* 0x0000000802007981 */ /* 0x000164000c1e1900 */
.L_x_816:
[----:B------:R-:W-:Y:S05]  /*c1a0*/  BSYNC B0 ;  /* 0x0000000000007941 */ /* 0x000fea0003800000 */
.L_x_815:
        /* <DEDUP_REMOVED lines=26> */
.L_x_813:
[----:B------:R-:W-:-:S05]  /*c350*/  IADD3 R7, -R6, R5, RZ ;  /* 0x0000000506077210 */ /* 0x000fca0007ffe1ff */
        /* <DEDUP_REMOVED lines=11> */
[----:B0-----:R-:W-:Y:S01]  /*c410*/  IMAD.MOV R11, RZ, RZ, -R3 ;  /* 0x000000ffff0b7224 */ /* 0x001fe200078e0a03 */
[----:B------:R-:W-:Y:S06]  /*c420*/  @!P0 BRA `(.L_x_818) ;  /* 0x0000000000088947 */ /* 0x000fec0003800000 */
[----:B------:R-:W-:-:S05]  /*c430*/  VIADD R9, R5, 0xffffffff ;  /* 0xffffffff05097836 */ /* 0x000fca0000000000 */
[----:B------:R0:W1:Y:S02]  /*c440*/  SHFL.IDX PT, R16, R2, R9, 0x1f ;  /* 0x00001f0902107589 */ /* 0x00006400000e0000 */
.L_x_818:
[----:B-1----:R-:W-:Y:S01]  /*c450*/  IMAD R16, R16, UR4, R7 ;  /* 0x0000000410107c24 */ /* 0x002fe2000f8e0207 */
[----:B0-----:R-:W-:Y:S01]  /*c460*/  MOV R2, RZ ;  /* 0x000000ff00027202 */ /* 0x001fe20000000f00 */
[----:B------:R-:W-:Y:S02]  /*c470*/  IMAD R7, R11, R6, RZ ;  /* 0x000000060b077224 */ /* 0x000fe400078e02ff */
[----:B------:R-:W-:Y:S01]  /*c480*/  IMAD.IADD R19, R5, 0x1, R19 ;  /* 0x0000000105137824 */ /* 0x000fe200078e0213 */
[----:B------:R-:W-:Y:S01]  /*c490*/  IADD3 R9, -R16, UR6, RZ ;  /* 0x0000000610097c10 */ /* 0x000fe2000fffe1ff */
        /* <DEDUP_REMOVED lines=20> */
.L_x_814:
[----:B------:R-:W-:Y:S02]  /*c5e0*/  IMAD.MOV.U32 R17, RZ, RZ, RZ ;  /* 0x000000ffff117224 */ /* 0x000fe400078e00ff */
[----:B------:R-:W-:Y:S02]  /*c5f0*/  IMAD.U32 R16, RZ, RZ, UR6 ;  /* 0x00000006ff107e24 */ /* 0x000fe4000f8e00ff */
[----:B------:R-:W-:-:S07]  /*c600*/  IMAD.MOV.U32 R18, RZ, RZ, RZ ;  /* 0x000000ffff127224 */ /* 0x000fce00078e00ff */
.L_x_819:
[----:B------:R-:W0:Y:S01]  /*c610*/  S2R R0, SR_TID.X ;  /* 0x0000000000007919 */ /* 0x000e220000002100 */
[----:B------:R-:W-:Y:S01]  /*c620*/  UMOV UR4, URZ ;  /* 0x0000003f00047c82 */ /* 0x000fe20008000000 */
[----:B------:R-:W-:Y:S01]  /*c630*/  STL [R1], RZ ;  /* 0x000000ff01007387 */ /* 0x000fe20000100800 */
        /* <DEDUP_REMOVED lines=9> */
[----:B------:R0:W-:Y:S02]  /*c6d0*/  STL [R1+0x4], R0 ;  /* 0x0000040001007387 */ /* 0x0001e40000100800 */
[----:B0-----:R-:W-:-:S05]  /*c6e0*/  IMAD.U32 R0, RZ, RZ, UR4 ;  /* 0x00000004ff007e24 */ /* 0x001fca000f8e00ff */
[----:B------:R0:W-:Y:S01]  /*c6f0*/  STL [R1+0x2c], R0 ;  /* 0x00002c0001007387 */ /* 0x0001e20000100800 */
[----:B------:R-:W-:Y:S05]  /*c700*/  @P0 BRA `(.L_x_820) ;  /* 0x0000004000c00947 */ /* 0x000fea0003800000 */
[----:B------:R-:W-:Y:S01]  /*c710*/  ULDC UR4, c[0x0][0xc] ;  /* 0x0000030000047ab9 */ /* 0x000fe20000000800 */
[----:B------:R-:W-:Y:S01]  /*c720*/  IMAD.MOV.U32 R2, RZ, RZ, 0x1 ;  /* 0x00000001ff027424 */ /* 0x000fe200078e00ff */
[----:B------:R-:W-:Y:S01]  /*c730*/  ULDC.64 UR54, c[0x0][0x198] ;  /* 0x0000660000367ab9 */ /* 0x000fe20000000a00 */
[----:B0-----:R-:W-:Y:S01]  /*c740*/  IMAD.U32 R0, RZ, RZ, UR4 ;  /* 0x00000004ff007e24 */ /* 0x001fe2000f8e00ff */
[----:B------:R-:W-:Y:S02]  /*c750*/  UMOV UR4, URZ ;  /* 0x0000003f00047c82 */ /* 0x000fe40008000000 */
[----:B------:R-:W-:Y:S04]  /*c760*/  STL [R1+0x4], R2 ;  /* 0x0000040201007387 */ /* 0x000fe80000100800 */
[----:B------:R-:W-:Y:S04]  /*c770*/  STL [R1], RZ ;  /* 0x000000ff01007387 */ /* 0x000fe80000100800 */
[----:B------:R0:W-:Y:S02]  /*c780*/  STL [R1+0x30], R0 ;  /* 0x0000300001007387 */ /* 0x0001e40000100800 */
[----:B0-----:R-:W-:-:S05]  /*c790*/  MOV R0, UR4 ;  /* 0x0000000400007c02 */ /* 0x001fca0008000f00 */
[----:B------:R0:W-:Y:S02]  /*c7a0*/  STL [R1+0x2c], R0 ;  /* 0x00002c0001007387 */ /* 0x0001e40000100800 */
.L_x_884:
[----:B-1-3--:R-:W1:Y:S01]  /*c7b0*/  LDC.64 R2, c[0x0][0xd60] ;  /* 0x00035800ff027b82 */ /* 0x00ae620000000a00 */
[----:B------:R-:W-:Y:S01]  /*c7c0*/  ULDC.64 UR4, c[0x0][0x208] ;  /* 0x0000820000047ab9 */ /* 0x000fe20000000a00 */
[----:B-1----:R-:W-:-:S05]  /*c7d0*/  IMAD.WIDE R2, R19, 0x4, R2 ;  /* 0x0000000413027825 */ /* 0x002fca00078e0202 */
[----:B--2---:R-:W2:Y:S01]  /*c7e0*/  LDG.E R5, desc[UR4][R2.64] ;  /* 0x0000000402057981 */ /* 0x004ea2000c1e1900 */
[----:B------:R-:W-:Y:S05]  /*c7f0*/  YIELD ;  /* 0x0000000000007946 */ /* 0x000fea0003800000 */
[----:B------:R-:W-:Y:S01]  /*c800*/  ULDC.64 UR4, c[0x0][0xb20] ;  /* 0x0002c80000047ab9 */ /* 0x000fe20000000a00 */
[----:B0-----:R-:W-:Y:S01]  /*c810*/  IMAD.MOV.U32 R0, RZ, RZ, RZ ;  /* 0x000000ffff007224 */ /* 0x001fe200078e00ff */
[----:B------:R-:W-:Y:S01]  /*c820*/  ISETP.NE.U32.AND P0, PT, RZ, UR4, PT ;  /* 0x00000004ff007c0c */ /* 0x000fe2000bf05070 */
[----:B------:R-:W-:-:S03]  /*c830*/  ULDC.64 UR6, c[0x0][0x208] ;  /* 0x0000820000067ab9 */ /* 0x000fc60000000a00 */
        /* <DEDUP_REMOVED lines=41> */
[----:B------:R-:W-:Y:S02]  /*cad0*/  ULDC.64 UR4, c[0x0][0x208] ;  /* 0x0000820000047ab9 */ /* 0x000fe40000000a00 */
[----:B-----5:R-:W2:Y:S04]  /*cae0*/  LDG.E R6, desc[UR4][R2.64] ;  /* 0x0000000402067981 */ /* 0x020ea8000c1e1900 */
[----:B-1----:R-:W2:Y:S02]  /*caf0*/  LDG.E R5, desc[UR4][R2.64+0x4] ;  /* 0x0000040402057981 */ /* 0x002ea4000c1e1900 */
[----:B--2---:R-:W-:-:S07]  /*cb00*/  IMAD.IADD R6, R5, 0x1, -R6 ;  /* 0x0000000105067824 */ /* 0x004fce00078e0a06 */
.L_x_821:
        /* <DEDUP_REMOVED lines=16> */
[----:B------:R-:W2:Y:S01]  /*cc10*/  LDL R2, [R1+0x30] ;  /* 0x0000300001027983 */ /* 0x000ea20000100800 */
[----:B------:R-:W-:Y:S01]  /*cc20*/  VOTEU.ANY UR4, UPT, PT ;  /* 0x0000000000047886 */ /* 0x000fe200038e0100 */
[----:B------:R-:W-:Y:S01]  /*cc30*/  ULDC.64 UR6, c[0x0][0x208] ;  /* 0x0000820000067ab9 */ /* 0x000fe20000000a00 */
[----:B0-----:R-:W0:Y:S01]  /*cc40*/  FLO.U32 R0, UR4 ;  /* 0x0000000400007d00 */ /* 0x001e2200080e0000 */
[----:B------:R-:W0:Y:S07]  /*cc50*/  S2R R7, SR_LANEID ;  /* 0x0000000000077919 */ /* 0x000e2e0000000000 */
[----:B------:R-:W1:Y:S01]  /*cc60*/  POPC R5, UR4 ;  /* 0x0000000400057d09 */ /* 0x000e620008000000 */
[----:B0-----:R-:W-:-:S02]  /*cc70*/  ISETP.EQ.U32.AND P0, PT, R0, R7, PT ;  /* 0x000000070000720c */ /* 0x001fc40003f02070 */
[----:B--2---:R-:W-:Y:S02]  /*cc80*/  R2UR UR5, R2 ;  /* 0x00000000020572ca */ /* 0x004fe400000e0000 */
[----:B------:R-:W1:Y:S09]  /*cc90*/  LDC.64 R2, c[0x0][0xd38] ;  /* 0x00034e00ff027b82 */ /* 0x000e720000000a00 */
[----:B-1----:R-:W2:Y:S01]  /*cca0*/  @P0 ATOMG.E.ADD.STRONG.GPU PT, R3, desc[UR6][R2.64], R5 ;  /* 0x00000005020309a8 */ /* 0x002ea200081ee1c6 */
[----:B------:R-:W0:Y:S02]  /*ccb0*/  S2R R4, SR_LTMASK ;  /* 0x0000000000047919 */ /* 0x000e240000003900 */
[----:B0-----:R-:W-:-:S04]  /*ccc0*/  LOP3.LUT R4, R4, UR4, RZ, 0xc0, !PT ;  /* 0x0000000404047c12 */ /* 0x001fc8000f8ec0ff */
[----:B------:R-:W0:Y:S01]  /*ccd0*/  POPC R7, R4 ;  /* 0x0000000400077309 */ /* 0x000e220000000000 */
[----:B--2---:R-:W0:Y:S02]  /*cce0*/  SHFL.IDX PT, R0, R3, R0, 0x1f ;  /* 0x00001f0003007589 */ /* 0x004e2400000e0000 */
[----:B0-----:R-:W-:Y:S01]  /*ccf0*/  IADD3 R16, R0, UR5, R7 ;  /* 0x0000000500107c10 */ /* 0x001fe2000fffe007 */
[----:B------:R-:W-:Y:S06]  /*cd00*/  BRA `(.L_x_824) ;  /* 0x0000003000c07947 */ /* 0x000fec0003800000 */
.L_x_823:
        /* <DEDUP_REMOVED lines=23> */
.L_x_825:
        /* <DEDUP_REMOVED lines=20> */
.L_x_827:
        /* <DEDUP_REMOVED lines=16> */
.L_x_826:
[----:B------:R-:W2:Y:S01]  /*d0c0*/  LDL.LU R2, [R1+0x18] ;  /* 0x0000180001027983 */ /* 0x000ea20000300800 */
[----:B------:R-:W-:Y:S01]  /*d0d0*/  ULDC.64 UR4, c[0x0][0xaf0] ;  /* 0x0002bc0000047ab9 */ /* 0x000fe20000000a00 */
[----:B------:R-:W0:Y:S02]  /*d0e0*/  LDC R4, c[0x0][0x428] ;  /* 0x00010a00ff047b82 */ /* 0x000e240000000800 */
[----:B------:R-:W3:Y:S04]  /*d0f0*/  LDL.LU R0, [R1+0x1c] ;  /* 0x00001c0001007983 */ /* 0x000ee80000300800 */
[----:B------:R-:W4:Y:S04]  /*d100*/  LDL.LU R6, [R1+0x10] ;  /* 0x0000100001067983 */ /* 0x000f280000300800 */
[----:B------:R-:W4:Y:S01]  /*d110*/  LDL.LU R7, [R1+0x28] ;  /* 0x0000280001077983 */ /* 0x000f220000300800 */
[----:B------:R-:W-:Y:S01]  /*d120*/  ISETP.NE.U32.AND P0, PT, RZ, UR4, PT ;  /* 0x00000004ff007c0c */ /* 0x000fe2000bf05070 */
[----:B------:R-:W-:-:S03]  /*d130*/  ULDC.64 UR6, c[0x0][0x208] ;  /* 0x0000820000067ab9 */ /* 0x000fc60000000a00 */
[----:B------:R-:W-:Y:S01]  /*d140*/  ISETP.NE.AND.EX P0, PT, RZ, UR5, PT, P0 ;  /* 0x00000005ff007c0c */ /* 0x000fe2000bf05300 */
[----:B------:R-:W1:Y:S02]  /*d150*/  S2R R8, SR_TID.X ;  /* 0x0000000000087919 */ /* 0x000e640000002100 */
[----:B-1----:R-:W-:-:S04]  /*d160*/  LOP3.LUT R8, R8, 0x1f, RZ, 0xc0, !PT ;  /* 0x0000001f08087812 */ /* 0x002fc800078ec0ff */
        /* <DEDUP_REMOVED lines=8> */
[----:B----4-:R-:W-:-:S06]  /*d1f0*/  IMAD.MOV.U32 R0, RZ, RZ, R6 ;  /* 0x000000ffff007224 */ /* 0x010fcc00078e0006 */
[----:B------:R1:W5:Y:S01]  /*d200*/  @P0 LDG.E R0, desc[UR6][R2.64] ;  /* 0x0000000602000981 */ /* 0x000362000c1e1900 */
[----:B0-----:R-:W-:Y:S01]  /*d210*/  ISETP.NE.AND P0, PT, R4, 0x1, PT ;  /* 0x000000010400780c */ /* 0x001fe20003f05270 */
[----:B------:R-:W-:Y:S01]  /*d220*/  IMAD R17, R17, 0x40, R7 ;  /* 0x0000004011117824 */ /* 0x000fe200078e0207 */
[----:B------:R-:W-:Y:S02]  /*d230*/  MOV R4, R18 ;  /* 0x0000001200047202 */ /* 0x000fe40000000f00 */
[----:B------:R-:W-:-:S09]  /*d240*/  PLOP3.LUT P1, PT, P6, PT, PT, 0x8, 0x0 ;  /* 0x000000000000781c */ /* 0x000fd2000372e170 */
[----:B------:R-:W0:Y:S08]  /*d250*/  @P0 LDC R5, c[0x0][0x42c] ;  /* 0x00010b00ff050b82 */ /* 0x000e300000000800 */
[----:B-1----:R-:W1:Y:S01]  /*d260*/  @P0 LDC R2, c[0x0][0x430] ;  /* 0x00010c00ff020b82 */ /* 0x002e620000000800 */
[----:B0-----:R-:W-:-:S05]  /*d270*/  @P0 IMAD.HI.U32 R3, R18, R5, RZ ;  /* 0x0000000512030227 */ /* 0x001fca00078e00ff */
[----:B-1----:R-:W-:Y:S02]  /*d280*/  @P0 SHF.R.U32.HI R4, RZ, R2, R3 ;  /* 0x00000002ff040219 */ /* 0x002fe40000011603 */
[----:B------:R-:W-:-:S04]  /*d290*/  ISETP.NE.U32.AND P0, PT, RZ, UR4, PT ;  /* 0x00000004ff007c0c */ /* 0x000fc8000bf05070 */
[----:B------:R-:W-:-:S04]  /*d2a0*/  ISETP.NE.AND.EX P0, PT, RZ, UR5, PT, P0 ;  /* 0x00000005ff007c0c */ /* 0x000fc8000bf05300 */
[----:B------:R-:W-:-:S09]  /*d2b0*/  SEL R6, R6, RZ, !P0 ;  /* 0x000000ff06067207 */ /* 0x000fd20004000000 */
.L_x_828:
        /* <DEDUP_REMOVED lines=17> */
.L_x_898:
[----:B------:R-:W2:Y:S01]  /*d3d0*/  LDL R8, [R1+0x14] ;  /* 0x0000140001087983 */ /* 0x000ea20000100800 */
[----:B------:R-:W-:Y:S01]  /*d3e0*/  UMOV UR4, 0xffffffff ;  /* 0xffffffff00047882 */ /* 0x000fe20000000000 */
[----:B------:R-:W-:Y:S01]  /*d3f0*/  SHF.R.S32.HI R5, RZ, 0x1f, R0 ;  /* 0x0000001fff057819 */ /* 0x000fe20000011400 */
[----:B--2---:R-:W-:Y:S01]  /*d400*/  VIADD R9, R8, 0xffffffff ;  /* 0xffffffff08097836 */ /* 0x004fe20000000000 */
[----:B------:R-:W-:Y:S06]  /*d410*/  BRA.DIV UR4, `(.L_x_830) ;  /* 0x0000003e04107947 */ /* 0x000fec000b800000 */
[----:B------:R-:W-:-:S13]  /*d420*/  ELECT P6, URZ, PT ;  /* 0x00000000003f782f */ /* 0x000fda00038c0000 */
.L_x_901:
        /* <DEDUP_REMOVED lines=25> */
.L_x_832:
        /* <DEDUP_REMOVED lines=9> */
.L_x_902:
        /* <DEDUP_REMOVED lines=11> */
.L_x_834:
        /* <DEDUP_REMOVED lines=23> */
.L_x_831:
[----:B------:R-:W0:Y:S01]  /*d870*/  S2R R12, SR_CgaCtaId ;  /* 0x00000000000c7919 */ /* 0x000e220000008800 */
[----:B------:R-:W-:Y:S05]  /*d880*/  WARPSYNC.ALL ;  /* 0x0000000000007948 */ /* 0x000fea0003800000 */
[----:B------:R-:W-:Y:S01]  /*d890*/  BAR.SYNC.DEFER_BLOCKING 0x8, 0xa0 ;  /* 0x0202800000007b1d */ /* 0x000fe20000010000 */
[----:B------:R-:W-:Y:S02]  /*d8a0*/  ELECT P0, URZ, PT ;  /* 0x00000000003f782f */ /* 0x000fe40003800000 */
[----:B------:R-:W-:-:S03]  /*d8b0*/  MOV R11, 0x400 ;  /* 0x00000400000b7802 */ /* 0x000fc60000000f00 */
[----:B------:R-:W-:Y:S01]  /*d8c0*/  BSSY B0, `(.L_x_835) ;  /* 0x000004c000007945 */ /* 0x000fe20003800000 */
[----:B0-----:R-:W-:-:S07]  /*d8d0*/  LEA R11, R12, R11, 0x18 ;  /* 0x0000000b0c0b7211 */ /* 0x001fce00078ec0ff */
[----:B------:R-:W-:Y:S05]  /*d8e0*/  @!P0 BRA `(.L_x_836) ;  /* 0x0000000400248947 */ /* 0x000fea0003800000 */
[----:B------:R-:W-:Y:S01]  /*d8f0*/  R2UR UR16, R11 ;  /* 0x000000000b1072ca */ /* 0x000fe200000e0000 */
[----:B------:R-:W-:Y:S01]  /*d900*/  UIADD3 UR14, UP0, UR54, 0x270, URZ ;  /* 0x00000270360e7890 */ /* 0x000fe2000ff1e03f */
[----:B------:R-:W-:Y:S01]  /*d910*/  R2UR UR11, R17 ;  /* 0x00000000110b72ca */ /* 0x000fe200000e0000 */
[----:B------:R-:W-:Y:S01]  /*d920*/  UMOV UR6, 0x0 ;  /* 0x0000000000067882 */ /* 0x000fe20000000000 */
[----:B------:R-:W-:Y:S01]  /*d930*/  R2UR UR12, R18 ;  /* 0x00000000120c72ca */ /* 0x000fe200000e0000 */
[----:B------:R-:W-:Y:S01]  /*d940*/  UIADD3.X UR15, URZ, UR55, URZ, UP0, !UPT ;  /* 0x000000373f0f7290 */ /* 0x000fe200087fe43f */
[----:B------:R-:W-:Y:S01]  /*d950*/  R2UR UR13, R6 ;  /* 0x00000000060d72ca */ /* 0x000fe200000e0000 */
[----:B------:R-:W-:Y:S01]  /*d960*/  IMAD.MOV.U32 R6, RZ, RZ, 0x2000 ;  /* 0x00002000ff067424 */ /* 0x000fe200078e00ff */
[----:B------:R-:W-:Y:S01]  /*d970*/  UIADD3 UR4, UP0, UR54, 0x770, URZ ;  /* 0x0000077036047890 */ /* 0x000fe2000ff1e03f */
[----:B------:R-:W-:Y:S01]  /*d980*/  MOV R8, UR46 ;  /* 0x0000002e00087c02 */ /* 0x000fe20008000f00 */
[----:B------:R-:W-:Y:S01]  /*d990*/  UMOV UR7, 0x12f00000 ;  /* 0x12f0000000077882 */ /* 0x000fe20000000000 */
[----:B------:R-:W-:Y:S01]  /*d9a0*/  UMOV UR10, URZ ;  /* 0x0000003f000a7c82 */ /* 0x000fe20008000000 */
[----:B------:R0:W-:Y:S01]  /*d9b0*/  SYNCS.ARRIVE.TRANS64 RZ, [R11+URZ+0x38800], R6 ;  /* 0x038800060bff79a7 */ /* 0x0001e2000800003f */
[----:B------:R-:W-:Y:S01]  /*d9c0*/  UIADD3 UR8, UR16, 0x20400, URZ ;  /* 0x0002040010087890 */ /* 0x000fe2000fffe03f */
[----:B------:R-:W-:Y:S01]  /*d9d0*/  R2UR UR46, R8 ;  /* 0x00000000082e72ca */ /* 0x000fe200000e0000 */
[----:B------:R-:W-:-:S02]  /*d9e0*/  UIADD3 UR9, UR16, 0x38800, URZ ;  /* 0x0003880010097890 */ /* 0x000fc4000fffe03f */
[----:B------:R-:W-:Y:S02]  /*d9f0*/  UIADD3.X UR5, URZ, UR55, URZ, UP0, !UPT ;  /* 0x000000373f057290 */ /* 0x000fe400087fe43f */
[----:B------:R-:W-:Y:S01]  /*da00*/  UIADD3 UR40, UR16, 0x28400, URZ ;  /* 0x0002840010287890 */ /* 0x000fe2000fffe03f */
[----:B------:R-:W-:Y:S01]  /*da10*/  UMOV UR42, 0x100 ;  /* 0x00000100002a7882 */ /* 0x000fe20000000000 */
[----:B0-----:R-:W-:Y:S01]  /*da20*/  IMAD.MOV.U32 R6, RZ, RZ, 0x10000 ;  /* 0x00010000ff067424 */ /* 0x001fe200078e00ff */
[----:B------:R-:W-:Y:S02]  /*da30*/  MOV R10, UR42 ;  /* 0x0000002a000a7c02 */ /* 0x000fe40008000f00 */
[----:B------:R0:W-:Y:S01]  /*da40*/  UTMALDG.4D [UR8], [UR14], desc[UR6] ;  /* 0x000006080e0075b4 */ /* 0x0001e20008019000 */
[----:B------:R-:W-:Y:S01]  /*da50*/  UMOV UR42, 0x40 ;  /* 0x00000040002a7882 */ /* 0x000fe20000000000 */
[----:B------:R-:W-:Y:S01]  /*da60*/  UMOV UR43, UR11 ;  /* 0x0000000b002b7c82 */ /* 0x000fe20008000000 */
[----:B------:R-:W-:Y:S01]  /*da70*/  UMOV UR44, UR12 ;  /* 0x0000000c002c7c82 */ /* 0x000fe20008000000 */
        /* <DEDUP_REMOVED lines=18> */
[----:B0-----:R-:W-:Y:S01]  /*dba0*/  UIADD3 UR8, UR16, 0x26400, URZ ;  /* 0x0002640010087890 */ /* 0x001fe2000fffe03f */
[----:B-1----:R-:W-:Y:S01]  /*dbb0*/  MOV R6, UR47 ;  /* 0x0000002f00067c02 */ /* 0x002fe20008000f00 */
[----:B------:R-:W-:Y:S01]  /*dbc0*/  UIADD3 UR9, UR16, 0x38810, URZ ;  /* 0x0003881010097890 */ /* 0x000fe2000fffe03f */
[----:B------:R-:W-:Y:S01]  /*dbd0*/  UMOV UR26, 0x180 ;  /* 0x00000180001a7882 */ /* 0x000fe20000000000 */
[----:B------:R-:W-:Y:S01]  /*dbe0*/  UMOV UR27, UR11 ;  /* 0x0000000b001b7c82 */ /* 0x000fe20008000000 */
[----:B------:R-:W-:Y:S01]  /*dbf0*/  UMOV UR28, UR12 ;  /* 0x0000000c001c7c82 */ /* 0x000fe20008000000 */
[----:B------:R-:W-:Y:S01]  /*dc00*/  UMOV UR29, UR13 ;  /* 0x0000000d001d7c82 */ /* 0x000fe20008000000 */
[----:B------:R-:W-:-:S02]  /*dc10*/  UMOV UR18, 0x1c0 ;  /* 0x000001c000127882 */ /* 0x000fc40000000000 */
[----:B------:R-:W-:Y:S01]  /*dc20*/  UMOV UR41, UR9 ;  /* 0x0000000900297c82 */ /* 0x000fe20008000000 */
[----:B------:R-:W-:Y:S01]  /*dc30*/  UMOV UR57, UR9 ;  /* 0x0000000900397c82 */ /* 0x000fe20008000000 */
[----:B------:R-:W-:Y:S01]  /*dc40*/  UTMALDG.4D [UR8], [UR4], desc[UR6] ;  /* 0x00000608040075b4 */ /* 0x000fe20008019000 */
[----:B------:R-:W-:Y:S01]  /*dc50*/  UMOV UR49, UR9 ;  /* 0x0000000900317c82 */ /* 0x000fe20008000000 */
[----:B------:R-:W-:Y:S01]  /*dc60*/  UMOV UR33, UR9 ;  /* 0x0000000900217c82 */ /* 0x000fe20008000000 */
[----:B------:R-:W-:Y:S01]  /*dc70*/  UMOV UR25, UR9 ;  /* 0x0000000900197c82 */ /* 0x000fe20008000000 */
[----:B------:R-:W-:Y:S01]  /*dc80*/  UMOV UR19, UR11 ;  /* 0x0000000b00137c82 */ /* 0x000fe20008000000 */
[----:B------:R-:W-:Y:S01]  /*dc90*/  UMOV UR20, UR12 ;  /* 0x0000000c00147c82 */ /* 0x000fe20008000000 */
[----:B------:R-:W-:Y:S01]  /*dca0*/  UMOV UR21, UR13 ;  /* 0x0000000d00157c82 */ /* 0x000fe20008000000 */
[----:B------:R-:W-:Y:S01]  /*dcb0*/  UMOV UR17, UR9 ;  /* 0x0000000900117c82 */ /* 0x000fe20008000000 */
[----:B------:R0:W-:Y:S01]  /*dcc0*/  UTMALDG.4D [UR40], [UR4], desc[UR6] ;  /* 0x00000628040075b4 */ /* 0x0001e20008019000 */
[----:B------:R-:W-:Y:S01]  /*dcd0*/  R2UR UR47, R6 ;  /* 0x00000000062f72ca */ /* 0x000fe200000e0000 */
[----:B------:R1:W-:Y:S01]  /*dce0*/  UTMALDG.4D [UR56], [UR4], desc[UR6] ;  /* 0x00000638040075b4 */ /* 0x0003e20008019000 */
[----:B------:R1:W-:Y:S01]  /*dcf0*/  UTMALDG.4D [UR48], [UR4], desc[UR6] ;  /* 0x00000630040075b4 */ /* 0x0003e20008019000 */
[----:B0-----:R-:W-:Y:S01]  /*dd00*/  R2UR UR42, R10 ;  /* 0x000000000a2a72ca */ /* 0x001fe200000e0000 */
[----:B------:R-:W-:-:S02]  /*dd10*/  UIADD3 UR40, UR16, 0x2e400, URZ ;  /* 0x0002e40010287890 */ /* 0x000fc4000fffe03f */
[----:B------:R-:W-:-:S10]  /*dd20*/  UIADD3 UR16, UR16, 0x34400, URZ ;  /* 0x0003440010107890 */ /* 0x000fd4000fffe03f */
[----:B------:R1:W-:Y:S01]  /*dd30*/  UTMALDG.4D [UR40], [UR4], desc[UR6] ;  /* 0x00000628040075b4 */ /* 0x0003e20008019000 */
[----:B------:R1:W-:Y:S01]  /*dd40*/  UTMALDG.4D [UR32], [UR4], desc[UR6] ;  /* 0x00000620040075b4 */ /* 0x0003e20008019000 */
[----:B------:R1:W-:Y:S01]  /*dd50*/  UTMALDG.4D [UR24], [UR4], desc[UR6] ;  /* 0x00000618040075b4 */ /* 0x0003e20008019000 */
[----:B------:R1:W-:Y:S02]  /*dd60*/  UTMALDG.4D [UR16], [UR4], desc[UR6] ;  /* 0x00000610040075b4 */ /* 0x0003e40008019000 */
[----:B-1----:R-:W-:Y:S01]  /*dd70*/  NOP ;  /* 0x0000000000007918 */ /* 0x002fe20000000000 */
.L_x_836:
[----:B------:R-:W-:Y:S05]  /*dd80*/  BSYNC B0 ;  /* 0x0000000000007941 */ /* 0x000fea0003800000 */
.L_x_835:
[----:B------:R-:W2:Y:S02]  /*dd90*/  LDL.LU R6, [R1+0x2c] ;  /* 0x00002c0001067983 */ /* 0x000ea40000300800 */
[----:B--2---:R-:W-:-:S13]  /*dda0*/  R2UR UR5, R6 ;  /* 0x00000000060572ca */ /* 0x004fda00000e0000 */
[----:B------:R-:W-:-:S04]  /*ddb0*/  UIADD3 UR5, UR5, 0x1, URZ ;  /* 0x0000000105057890 */ /* 0x000fc8000fffe03f */
[----:B------:R-:W-:Y:S02]  /*ddc0*/  ULEA.HI UR4, UR5, UR5, URZ, 0x1 ;  /* 0x0000000505047291 */ /* 0x000fe4000f8f083f */
[----:B------:R-:W-:Y:S02]  /*ddd0*/  MOV R6, UR5 ;  /* 0x0000000500067c02 */ /* 0x000fe40008000f00 */
[----:B------:R-:W-:-:S03]  /*dde0*/  ULOP3.LUT UR4, UR4, 0xfffffffe, URZ, 0xc0, !UPT ;  /* 0xfffffffe04047892 */ /* 0x000fc6000f8ec03f */
[----:B------:R0:W-:Y:S01]  /*ddf0*/  STL [R1+0x2c], R6 ;  /* 0x00002c0601007387 */ /* 0x0001e20000100800 */
[----:B------:R-:W-:-:S06]  /*de00*/  UIADD3 UR4, UR5, -UR4, URZ ;  /* 0x8000000405047290 */ /* 0x000fcc000fffe03f */
[----:B0-----:R-:W-:-:S05]  /*de10*/  IMAD.U32 R6, RZ, RZ, UR4 ;  /* 0x00000004ff067e24 */ /* 0x001fca000f8e00ff */
[----:B------:R-:W-:-:S04]  /*de20*/  SHF.L.U32 R6, R6, 0x1f, RZ ;  /* 0x0000001f06067819 */ /* 0x000fc800000006ff */
[----:B------:R-:W0:Y:S02]  /*de30*/  SYNCS.PHASECHK.TRANS64.TRYWAIT P0, [R11+URZ+0x38820], R6 ;  /* 0x038820060b0075a7 */ /* 0x000e24000800017f */
[----:B0-----:R-:W-:Y:S05]  /*de40*/  @!P0 BRA `(.L_x_837) ;  /* 0x0000003000b88947 */ /* 0x001fea0003800000 */
.L_x_903:
[----:B------:R-:W-:Y:S01]  /*de50*/  ULDC.64 UR38, c[0x0][0x3f8] ;  /* 0x0000fe0000267ab9 */ /* 0x000fe20000000a00 */
[----:B------:R-:W-:Y:S01]  /*de60*/  ULDC.64 UR46, c[0x0][0x408] ;  /* 0x00010200002e7ab9 */ /* 0x000fe20000000a00 */
[----:B------:R-:W-:Y:S04]  /*de70*/  BSSY B0, `(.L_x_838) ;  /* 0x0000050000007945 */ /* 0x000fe80003800000 */
[----:B------:R-:W-:Y:S05]  /*de80*/  @!P6 BRA `(.L_x_839) ;  /* 0x000000040038e947 */ /* 0x000fea0003800000 */
[----:B------:R-:W2:Y:S01]  /*de90*/  LDL R10, [R1] ;  /* 0x00000000010a7983 */ /* 0x000ea20000100800 */
[----:B------:R-:W-:-:S03]  /*dea0*/  MOV R11, 0x400 ;  /* 0x00000400000b7802 */ /* 0x000fc60000000f00 */
[----:B0-----:R-:W3:Y:S01]  /*deb0*/  LDL R8, [R1+0x4] ;  /* 0x0000040001087983 */ /* 0x001ee20000100800 */
[----:B------:R-:W0:Y:S02]  /*dec0*/  S2R R12, SR_CgaCtaId ;  /* 0x00000000000c7919 */ /* 0x000e240000008800 */
[----:B0-----:R-:W-:-:S05]  /*ded0*/  LEA R11, R12, R11, 0x18 ;  /* 0x0000000b0c0b7211 */ /* 0x001fca00078ec0ff */
[----:B--2---:R-:W-:Y:S01]  /*dee0*/  IMAD R6, R10, 0x8, R11 ;  /* 0x000000080a067824 */ /* 0x004fe200078e020b */
[----:B---3--:R-:W-:-:S04]  /*def0*/  SHF.L.U32 R8, R8, 0x1f, RZ ;  /* 0x0000001f08087819 */ /* 0x008fc800000006ff */
[----:B------:R-:W0:Y:S02]  /*df00*/  SYNCS.PHASECHK.TRANS64.TRYWAIT P0, [R6+URZ+0x38860], R8 ;  /* 0x03886008060075a7 */ /* 0x000e24000800017f */
[----:B0-----:R-:W-:Y:S05]  /*df10*/  @!P0 BRA `(.L_x_840) ;  /* 0x0000003000a48947 */ /* 0x001fea0003800000 */
.L_x_904:
        /* <DEDUP_REMOVED lines=11> */
.L_x_841:
        /* <DEDUP_REMOVED lines=19> */
[----:B--2---:R-:W-:Y:S02]  /*e100*/  LEA R6, R10, R11, 0x10 ;  /* 0x0000000b0a067211 */ /* 0x004fe400078e80ff */
[----:B---3--:R-:W-:-:S02]  /*e110*/  R2UR UR11, R13 ;  /* 0x000000000d0b72ca */ /* 0x008fc400000e0000 */
        /* <DEDUP_REMOVED lines=37> */
.L_x_839:
[----:B------:R-:W-:Y:S05]  /*e370*/  BSYNC B0 ;  /* 0x0000000000007941 */ /* 0x000fea0003800000 */
.L_x_838:
        /* <DEDUP_REMOVED lines=9> */
[C---:B------:R-:W-:Y:S01]  /*e410*/  IMAD.IADD R6, R8.reuse, 0x1, R11 ;  /* 0x0000000108067824 */ /* 0x040fe200078e020b */
[----:B------:R-:W-:-:S04]  /*e420*/  IADD3 R8, R8, -0x2, RZ ;  /* 0xfffffffe08087810 */ /* 0x000fc80007ffe0ff */
[----:B------:R-:W-:-:S04]  /*e430*/  LOP3.LUT R6, R6, 0x1, RZ, 0xc0, !PT ;  /* 0x0000000106067812 */ /* 0x000fc800078ec0ff */
[----:B------:R-:W-:-:S13]  /*e440*/  ISETP.NE.U32.AND P0, PT, R6, 0x1, PT ;  /* 0x000000010600780c */ /* 0x000fda0003f05070 */
[----:B------:R-:W-:Y:S05]  /*e450*/  @P0 BRA `(.L_x_845) ;  /* 0x0000000800280947 */ /* 0x000fea0003800000 */
[----:B------:R-:W2:Y:S04]  /*e460*/  LDL.LU R10, [R1] ;  /* 0x00000000010a7983 */ /* 0x000ea80000300800 */
[----:B------:R-:W3:Y:S01]  /*e470*/  LDL.LU R14, [R1+0x4] ;  /* 0x00000400010e7983 */ /* 0x000ee20000300800 */
[----:B------:R-:W-:Y:S01]  /*e480*/  BSSY B2, `(.L_x_846) ;  /* 0x0000085000027945 */ /* 0x000fe20003800000 */
[----:B--2---:R-:W-:-:S05]  /*e490*/  VIADD R6, R10, 0x1 ;  /* 0x000000010a067836 */ /* 0x004fca0000000000 */
        /* <DEDUP_REMOVED lines=13> */
[----:B------:R-:W-:Y:S01]  /*e570*/  ULDC.64 UR6, c[0x0][0x208] ;  /* 0x0000820000067ab9 */ /* 0x000fe20000000a00 */
[----:B------:R-:W-:-:S04]  /*e580*/  IMAD R12, R5, UR4, RZ ;  /* 0x00000004050c7c24 */ /* 0x000fc8000f8e02ff */
[----:B------:R-:W-:Y:S01]  /*e590*/  IMAD R12, R0, UR5, R12 ;  /* 0x00000005000c7c24 */ /* 0x000fe2000f8e020c */
[----:B-1----:R-:W-:-:S13]  /*e5a0*/  ISETP.NE.AND P0, PT, R13, 0x1, PT ;  /* 0x000000010d00780c */ /* 0x002fda0003f05270 */
[----:B------:R-:W1:Y:S02]  /*e5b0*/  @P0 LDC.64 R6, c[0x0][0x420] ;  /* 0x00010800ff060b82 */ /* 0x000e640000000a00 */
[----:B-1----:R-:W-:-:S05]  /*e5c0*/  @P0 IMAD.HI.U32 R6, R8, R6, RZ ;  /* 0x0000000608060227 */ /* 0x002fca00078e00ff */
[----:B------:R-:W-:-:S04]  /*e5d0*/  @P0 SHF.R.U32.HI R10, RZ, R7, R6 ;  /* 0x00000007ff0a0219 */ /* 0x000fc80000011606 */
[--C-:B------:R-:W-:Y:S01]  /*e5e0*/  SHF.R.S32.HI R7, RZ, 0x1f, R10.reuse ;  /* 0x0000001fff077819 */ /* 0x100fe2000001140a */
[----:B------:R-:W-:-:S04]  /*e5f0*/  IMAD.MOV.U32 R6, RZ, RZ, R10 ;  /* 0x000000ffff067224 */ /* 0x000fc800078e000a */
[----:B------:R-:W-:-:S05]  /*e600*/  IMAD.WIDE.U32 R6, R0, UR4, R6 ;  /* 0x0000000400067c25 */ /* 0x000fca000f8e0006 */
[----:B------:R-:W-:Y:S02]  /*e610*/  IADD3 R12, R12, R7, RZ ;  /* 0x000000070c0c7210 */ /* 0x000fe40007ffe0ff */
[----:B------:R-:W-:-:S04]  /*e620*/  LEA R2, P0, R6, R2, 0x2 ;  /* 0x0000000206027211 */ /* 0x000fc800078010ff */
[----:B------:R-:W-:Y:S01]  /*e630*/  LEA.HI.X R3, R6, R3, R12, 0x2, P0 ;  /* 0x0000000306037211 */ /* 0x000fe200000f140c */
[----:B------:R-:W-:-:S04]  /*e640*/  IMAD.MOV R6, RZ, RZ, -R10 ;  /* 0x000000ffff067224 */ /* 0x000fc800078e0a0a */
[----:B------:R1:W5:Y:S01]  /*e650*/  LDG.E R7, desc[UR6][R2.64] ;  /* 0x0000000602077981 */ /* 0x000362000c1e1900 */
[----:B------:R-:W-:-:S07]  /*e660*/  IMAD R8, R13, R6, R8 ;  /* 0x000000060d087224 */ /* 0x000fce00078e0208 */
.L_x_848:
[----:B-1----:R-:W1:Y:S01]  /*e670*/  S2R R3, SR_CgaCtaId ;  /* 0x0000000000037919 */ /* 0x002e620000008800 */
[----:B------:R-:W-:-:S04]  /*e680*/  MOV R2, 0x400 ;  /* 0x0000040000027802 */ /* 0x000fc80000000f00 */
[----:B-1----:R-:W-:Y:S02]  /*e690*/  LEA R2, R3, R2, 0x18 ;  /* 0x0000000203027211 */ /* 0x002fe400078ec0ff */
[----:B------:R-:W-:-:S03]  /*e6a0*/  SHF.L.U32 R3, R14, 0x1f, RZ ;  /* 0x0000001f0e037819 */ /* 0x000fc600000006ff */
[----:B------:R-:W-:-:S04]  /*e6b0*/  IMAD R2, R15, 0x8, R2 ;  /* 0x000000080f027824 */ /* 0x000fc800078e0202 */
[----:B------:R-:W1:Y:S02]  /*e6c0*/  SYNCS.PHASECHK.TRANS64.TRYWAIT P0, [R2+URZ+0x38840], R3 ;  /* 0x03884003020075a7 */ /* 0x000e64000800017f */
[----:B-1----:R-:W-:Y:S05]  /*e6d0*/  @!P0 BRA `(.L_x_849) ;  /* 0x0000002800c88947 */ /* 0x002fea0003800000 */
.L_x_905:
        /* <DEDUP_REMOVED lines=11> */
.L_x_850:
        /* <DEDUP_REMOVED lines=14> */
[----:B--2---:R-:W-:-:S04]  /*e870*/  LEA R6, R6, R12, 0xd ;  /* 0x0000000c06067211 */ /* 0x004fc800078e68ff */
[----:B------:R-:W-:Y:S01]  /*e880*/  R2UR UR8, R6 ;  /* 0x00000000060872ca */ /* 0x000fe200000e0000 */
[----:B---3--:R-:W-:-:S05]  /*e890*/  IMAD R8, R8, 0x40, R10 ;  /* 0x0000004008087824 */ /* 0x008fca00078e020a */
[----:B------:R-:W-:-:S07]  /*e8a0*/  R2UR UR11, R8 ;  /* 0x00000000080b72ca */ /* 0x000fce00000e0000 */
[----:B------:R-:W-:-:S09]  /*e8b0*/  UIADD3 UR8, UR8, 0x22400, URZ ;  /* 0x0002240008087890 */ /* 0x000fd2000fffe03f */
[----:B------:R2:W-:Y:S01]  /*e8c0*/  UTMALDG.4D [UR8], [UR4], desc[UR6] ;  /* 0x00000608040075b4 */ /* 0x0005e20008019000 */
[----:B------:R-:W3:Y:S02]  /*e8d0*/  SYNCS.PHASECHK.TRANS64.TRYWAIT P0, [R2+URZ+0x38860], R3 ;  /* 0x03886003020075a7 */ /* 0x000ee4000800017f */
[----:B--23--:R-:W-:Y:S05]  /*e8e0*/  @!P0 BRA `(.L_x_851) ;  /* 0x0000002800588947 */ /* 0x00cfea0003800000 */
.L_x_906:
        /* <DEDUP_REMOVED lines=8> */
.L_x_852:
[----:B-12---:R-:W2:Y:S01]  /*e970*/  LDL R3, [R1] ;  /* 0x0000000001037983 */ /* 0x006ea20000100800 */
        /* <DEDUP_REMOVED lines=53> */
.L_x_847:
[----:B------:R-:W-:Y:S05]  /*ecd0*/  BSYNC B2 ;  /* 0x0000000000027941 */ /* 0x000fea0003800000 */
.L_x_846:
[----:B------:R-:W2:Y:S02]  /*ece0*/  LDL.LU R2, [R1+0x14] ;  /* 0x0000140001027983 */ /* 0x000ea40000300800 */
[----:B--2---:R-:W-:-:S07]  /*ecf0*/  IADD3 R8, R2, -0x3, RZ ;  /* 0xfffffffd02087810 */ /* 0x004fce0007ffe0ff */
.L_x_845:
[----:B------:R-:W-:Y:S05]  /*ed00*/  BSYNC B1 ;  /* 0x0000000000017941 */ /* 0x000fea0003800000 */
.L_x_844:
[----:B------:R-:W-:-:S05]  /*ed10*/  IMAD.MOV R2, RZ, RZ, -R11 ;  /* 0x000000ffff027224 */ /* 0x000fca00078e0a0b */
[----:B------:R-:W-:-:S13]  /*ed20*/  ISETP.NE.AND P0, PT, R9, R2, PT ;  /* 0x000000020900720c */ /* 0x000fda0003f05270 */
[----:B------:R-:W-:Y:S05]  /*ed30*/  @!P0 BRA `(.L_x_843) ;  /* 0x0000001000388947 */ /* 0x000fea0003800000 */
.L_x_867:
        /* <DEDUP_REMOVED lines=10> */
[----:B------:R-:W-:Y:S01]  /*ede0*/  ISETP.NE.U32.AND P0, PT, RZ, UR38, PT ;  /* 0x00000026ff007c0c */ /* 0x000fe2000bf05070 */
[----:B------:R-:W-:-:S03]  /*edf0*/  IMAD.MOV.U32 R12, RZ, RZ, R8 ;  /* 0x000000ffff0c7224 */ /* 0x000fc600078e0008 */
[----:B------:R-:W-:-:S13]  /*ee00*/  ISETP.NE.AND.EX P0, PT, RZ, UR39, PT, P0 ;  /* 0x00000027ff007c0c */ /* 0x000fda000bf05300 */
[----:B------:R-:W-:Y:S05]  /*ee10*/  @!P0 BRA `(.L_x_855) ;  /* 0x0000000000488947 */ /* 0x000fea0003800000 */
[----:B------:R-:W1:Y:S01]  /*ee20*/  LDC R12, c[0x0][0x41c] ;  /* 0x00010700ff0c7b82 */ /* 0x000e620000000800 */
[----:B------:R-:W-:Y:S01]  /*ee30*/  MOV R11, R8 ;  /* 0x00000008000b7202 */ /* 0x000fe20000000f00 */
[----:B------:R-:W-:Y:S01]  /*ee40*/  IMAD R7, R5, UR46, RZ ;  /* 0x0000002e05077c24 */ /* 0x000fe2000f8e02ff */
[----:B------:R-:W-:-:S03]  /*ee50*/  ULDC.64 UR4, c[0x0][0x208] ;  /* 0x0000820000047ab9 */ /* 0x000fc60000000a00 */
[----:B------:R-:W-:Y:S01]  /*ee60*/  IMAD R6, R0, UR47, R7 ;  /* 0x0000002f00067c24 */ /* 0x000fe2000f8e0207 */
[----:B-1----:R-:W-:-:S13]  /*ee70*/  ISETP.NE.AND P0, PT, R12, 0x1, PT ;  /* 0x000000010c00780c */ /* 0x002fda0003f05270 */
[----:B------:R-:W1:Y:S02]  /*ee80*/  @P0 LDC.64 R2, c[0x0][0x420] ;  /* 0x00010800ff020b82 */ /* 0x000e640000000a00 */
[----:B-1----:R-:W-:-:S05]  /*ee90*/  @P0 IMAD.HI.U32 R2, R8, R2, RZ ;  /* 0x0000000208020227 */ /* 0x002fca00078e00ff */
[----:B------:R-:W-:-:S04]  /*eea0*/  @P0 SHF.R.U32.HI R11, RZ, R3, R2 ;  /* 0x00000003ff0b0219 */ /* 0x000fc80000011602 */
[--C-:B------:R-:W-:Y:S01]  /*eeb0*/  SHF.R.S32.HI R3, RZ, 0x1f, R11.reuse ;  /* 0x0000001fff037819 */ /* 0x100fe2000001140b */
[----:B------:R-:W-:-:S04]  /*eec0*/  IMAD.MOV.U32 R2, RZ, RZ, R11 ;  /* 0x000000ffff027224 */ /* 0x000fc800078e000b */
[----:B------:R-:W-:-:S04]  /*eed0*/  IMAD.WIDE.U32 R2, R0, UR46, R2 ;  /* 0x0000002e00027c25 */ /* 0x000fc8000f8e0002 */
[----:B------:R-:W-:Y:S01]  /*eee0*/  IMAD.IADD R3, R6, 0x1, R3 ;  /* 0x0000000106037824 */ /* 0x000fe200078e0203 */
[----:B------:R-:W-:-:S04]  /*eef0*/  LEA R6, P0, R2, UR38, 0x2 ;  /* 0x0000002602067c11 */ /* 0x000fc8000f8010ff */
[----:B------:R-:W-:Y:S01]  /*ef00*/  LEA.HI.X R7, R2, UR39, R3, 0x2, P0 ;  /* 0x0000002702077c11 */ /* 0x000fe200080f1403 */
[----:B------:R-:W-:-:S04]  /*ef10*/  IMAD.MOV R3, RZ, RZ, -R11 ;  /* 0x000000ffff037224 */ /* 0x000fc800078e0a0b */
[----:B------:R-:W-:Y:S01]  /*ef20*/  IMAD R12, R12, R3, R8 ;  /* 0x000000030c0c7224 */ /* 0x000fe200078e0208 */
[----:B------:R1:W5:Y:S06]  /*ef30*/  LDG.E R7, desc[UR4][R6.64] ;  /* 0x0000000406077981 */ /* 0x00036c000c1e1900 */
.L_x_855:
[----:B------:R-:W2:Y:S01]  /*ef40*/  S2R R3, SR_CgaCtaId ;  /* 0x0000000000037919 */ /* 0x000ea20000008800 */
[----:B------:R-:W-:-:S04]  /*ef50*/  MOV R2, 0x400 ;  /* 0x0000040000027802 */ /* 0x000fc80000000f00 */
[----:B--2---:R-:W-:Y:S02]  /*ef60*/  LEA R2, R3, R2, 0x18 ;  /* 0x0000000203027211 */ /* 0x004fe400078ec0ff */
[----:B------:R-:W-:Y:S02]  /*ef70*/  SHF.L.U32 R3, R10, 0x1f, RZ ;  /* 0x0000001f0a037819 */ /* 0x000fe400000006ff */
[----:B------:R-:W-:-:S04]  /*ef80*/  LEA R2, R9, R2, 0x3 ;  /* 0x0000000209027211 */ /* 0x000fc800078e18ff */
[----:B------:R-:W2:Y:S02]  /*ef90*/  SYNCS.PHASECHK.TRANS64.TRYWAIT P0, [R2+URZ+0x38840], R3 ;  /* 0x03884003020075a7 */ /* 0x000ea4000800017f */
[----:B--2---:R-:W-:Y:S05]  /*efa0*/  @!P0 BRA `(.L_x_856) ;  /* 0x0000002000bc8947 */ /* 0x004fea0003800000 */
.L_x_907:
        /* <DEDUP_REMOVED lines=11> */
.L_x_857:
        /* <DEDUP_REMOVED lines=8> */
[----:B-1----:R-:W-:-:S05]  /*f0e0*/  LEA R6, R13, R6, 0x18 ;  /* 0x000000060d067211 */ /* 0x002fca00078ec0ff */
[----:B------:R-:W-:-:S05]  /*f0f0*/  IMAD R6, R9, 0x2000, R6 ;  /* 0x0000200009067824 */ /* 0x000fca00078e0206 */
        /* <DEDUP_REMOVED lines=11> */
.L_x_908:
        /* <DEDUP_REMOVED lines=8> */
.L_x_859:
        /* <DEDUP_REMOVED lines=53> */
.L_x_854:
[----:B------:R-:W-:Y:S05]  /*f580*/  BSYNC B1 ;  /* 0x0000000000017941 */ /* 0x000fea0003800000 */
.L_x_853:
        /* <DEDUP_REMOVED lines=9> */
[----:B------:R-:W-:Y:S01]  /*f620*/  ISETP.NE.U32.AND P0, PT, RZ, UR38, PT ;  /* 0x00000026ff007c0c */ /* 0x000fe2000bf05070 */
[----:B------:R-:W-:-:S03]  /*f630*/  VIADD R9, R8, 0xffffffff ;  /* 0xffffffff08097836 */ /* 0x000fc60000000000 */
[----:B------:R-:W-:-:S13]  /*f640*/  ISETP.NE.AND.EX P0, PT, RZ, UR39, PT, P0 ;  /* 0x00000027ff007c0c */ /* 0x000fda000bf05300 */
[----:B------:R-:W-:Y:S05]  /*f650*/  @!P0 BRA `(.L_x_862) ;  /* 0x0000000000448947 */ /* 0x000fea0003800000 */
[----:B------:R-:W2:Y:S01]  /*f660*/  LDC R6, c[0x0][0x41c] ;  /* 0x00010700ff067b82 */ /* 0x000ea20000000800 */
[----:B------:R-:W-:Y:S01]  /*f670*/  IMAD R7, R5, UR46, RZ ;  /* 0x0000002e05077c24 */ /* 0x000fe2000f8e02ff */
[----:B------:R-:W-:Y:S01]  /*f680*/  ULDC.64 UR4, c[0x0][0x208] ;  /* 0x0000820000047ab9 */ /* 0x000fe20000000a00 */
[----:B--2---:R-:W-:-:S13]  /*f690*/  ISETP.NE.AND P0, PT, R6, 0x1, PT ;  /* 0x000000010600780c */ /* 0x004fda0003f05270 */
[----:B------:R-:W2:Y:S02]  /*f6a0*/  @P0 LDC.64 R2, c[0x0][0x420] ;  /* 0x00010800ff020b82 */ /* 0x000ea40000000a00 */
[----:B--2---:R-:W-:Y:S01]  /*f6b0*/  @P0 IMAD.HI.U32 R10, R9, R2, RZ ;  /* 0x00000002090a0227 */ /* 0x004fe200078e00ff */
[----:B------:R-:W-:-:S04]  /*f6c0*/  MOV R2, R9 ;  /* 0x0000000900027202 */ /* 0x000fc80000000f00 */
[----:B------:R-:W-:-:S05]  /*f6d0*/  @P0 SHF.R.U32.HI R2, RZ, R3, R10 ;  /* 0x00000003ff020219 */ /* 0x000fca000001160a */
[----:B------:R-:W-:-:S04]  /*f6e0*/  IMAD.MOV R3, RZ, RZ, -R2 ;  /* 0x000000ffff037224 */ /* 0x000fc800078e0a02 */
[----:B------:R-:W-:Y:S01]  /*f6f0*/  IMAD R9, R6, R3, R9 ;  /* 0x0000000306097224 */ /* 0x000fe200078e0209 */
[--C-:B------:R-:W-:Y:S01]  /*f700*/  SHF.R.S32.HI R3, RZ, 0x1f, R2.reuse ;  /* 0x0000001fff037819 */ /* 0x100fe20000011402 */
[C---:B------:R-:W-:Y:S02]  /*f710*/  IMAD R6, R0.reuse, UR47, R7 ;  /* 0x0000002f00067c24 */ /* 0x040fe4000f8e0207 */
[----:B------:R-:W-:-:S04]  /*f720*/  IMAD.WIDE.U32 R2, R0, UR46, R2 ;  /* 0x0000002e00027c25 */ /* 0x000fc8000f8e0002 */
[----:B------:R-:W-:Y:S01]  /*f730*/  IMAD.IADD R3, R6, 0x1, R3 ;  /* 0x0000000106037824 */ /* 0x000fe200078e0203 */
[----:B------:R-:W-:-:S04]  /*f740*/  LEA R6, P0, R2, UR38, 0x2 ;  /* 0x0000002602067c11 */ /* 0x000fc8000f8010ff */
[----:B------:R-:W-:-:S06]  /*f750*/  LEA.HI.X R7, R2, UR39, R3, 0x2, P0 ;  /* 0x0000002702077c11 */ /* 0x000fcc00080f1403 */
[----:B------:R2:W5:Y:S03]  /*f760*/  LDG.E R7, desc[UR4][R6.64] ;  /* 0x0000000406077981 */ /* 0x000566000c1e1900 */
.L_x_862:
[----:B------:R-:W3:Y:S01]  /*f770*/  S2R R3, SR_CgaCtaId ;  /* 0x0000000000037919 */ /* 0x000ee20000008800 */
[----:B------:R-:W-:-:S04]  /*f780*/  MOV R2, 0x400 ;  /* 0x0000040000027802 */ /* 0x000fc80000000f00 */
[----:B---3--:R-:W-:Y:S02]  /*f790*/  LEA R2, R3, R2, 0x18 ;  /* 0x0000000203027211 */ /* 0x008fe400078ec0ff */
[----:B------:R-:W-:-:S03]  /*f7a0*/  SHF.L.U32 R3, R11, 0x1f, RZ ;  /* 0x0000001f0b037819 */ /* 0x000fc600000006ff */
[----:B------:R-:W-:-:S04]  /*f7b0*/  IMAD R2, R12, 0x8, R2 ;  /* 0x000000080c027824 */ /* 0x000fc800078e0202 */
[----:B------:R-:W3:Y:S02]  /*f7c0*/  SYNCS.PHASECHK.TRANS64.TRYWAIT P0, [R2+URZ+0x38840], R3 ;  /* 0x03884003020075a7 */ /* 0x000ee4000800017f */
[----:B---3--:R-:W-:Y:S05]  /*f7d0*/  @!P0 BRA `(.L_x_863) ;  /* 0x0000001800d88947 */ /* 0x008fea0003800000 */
.L_x_909:
[----:B--2---:R-:W2:Y:S02]  /*f7e0*/  S2R R6, SR_TID.X ;  /* 0x0000000000067919 */ /* 0x004ea40000002100 */
[----:B--2---:R-:W-:-:S04]  /*f7f0*/  LOP3.LUT R6, R6, 0x7f, RZ, 0xc0, !PT ;  /* 0x0000007f06067812 */ /* 0x004fc800078ec0ff */
[----:B------:R-:W-:-:S13]  /*f800*/  ISETP.NE.AND P0, PT, R6, RZ, PT ;  /* 0x000000ff0600720c */ /* 0x000fda0003f05270 */
[----:B------:R-:W-:Y:S05]  /*f810*/  @P0 BRA `(.L_x_864) ;  /* 0x00000000001c0947 */ /* 0x000fea0003800000 */
[----:B------:R-:W2:Y:S01]  /*f820*/  S2R R6, SR_TID.X ;  /* 0x0000000000067919 */ /* 0x000ea20000002100 */
[----:B-1----:R-:W-:-:S04]  /*f830*/  MOV R11, 0x2000 ;  /* 0x00002000000b7802 */ /* 0x002fc80000000f00 */
[----:B------:R4:W-:Y:S01]  /*f840*/  SYNCS.ARRIVE.TRANS64 RZ, [R2+URZ+0x38830], R11 ;  /* 0x0388300b02ff79a7 */ /* 0x0009e2000800003f */
[----:B--2---:R-:W-:-:S04]  /*f850*/  LOP3.LUT R6, R6, 0x1f, RZ, 0xc0, !PT ;  /* 0x0000001f06067812 */ /* 0x004fc800078ec0ff */
[----:B------:R-:W-:-:S13]  /*f860*/  ISETP.NE.AND P1, PT, R6, RZ, PT ;  /* 0x000000ff0600720c */ /* 0x000fda0003f25270 */
[----:B----4-:R-:W-:Y:S05]  /*f870*/  @!P1 BRA `(.L_x_864) ;  /* 0x0000000000049947 */ /* 0x010fea0003800000 */
[----:B------:R-:W-:Y:S01]  /*f880*/  BPT.TRAP 0x1 ;  /* 0x000000040000795c */ /* 0x000fe20000300000 */
.L_x_864:
        /* <DEDUP_REMOVED lines=15> */
[----:B------:R-:W-:Y:S01]  /*f980*/  R2UR UR8, R6 ;  /* 0x00000000060872ca */ /* 0x000fe200000e0000 */
[----:B----4-:R-:W-:-:S05]  /*f990*/  IMAD R9, R9, 0x40, R10 ;  /* 0x0000004009097824 */ /* 0x010fca00078e020a */
[----:B------:R-:W-:-:S07]  /*f9a0*/  R2UR UR11, R9 ;  /* 0x00000000090b72ca */ /* 0x000fce00000e0000 */
[----:B------:R-:W-:-:S09]  /*f9b0*/  UIADD3 UR8, UR8, 0x22400, URZ ;  /* 0x0002240008087890 */ /* 0x000fd2000fffe03f */
[----:B------:R1:W-:Y:S01]  /*f9c0*/  UTMALDG.4D [UR8], [UR4], desc[UR6] ;  /* 0x00000608040075b4 */ /* 0x0003e20008019000 */
[----:B------:R-:W2:Y:S02]  /*f9d0*/  SYNCS.PHASECHK.TRANS64.TRYWAIT P1, [R2+URZ+0x38860], R3 ;  /* 0x03886003020075a7 */ /* 0x000ea4000802017f */
[----:B-12---:R-:W-:Y:S05]  /*f9e0*/  @!P1 BRA `(.L_x_865) ;  /* 0x0000001800689947 */ /* 0x006fea0003800000 */
.L_x_910:
        /* <DEDUP_REMOVED lines=8> */
.L_x_866:
        /* <DEDUP_REMOVED lines=19> */
[----:B--2---:R-:W-:-:S04]  /*fba0*/  LEA R2, R3, R6, 0x10 ;  /* 0x0000000603027211 */ /* 0x004fc800078e80ff */
        /* <DEDUP_REMOVED lines=34> */
.L_x_861:
[----:B------:R-:W-:Y:S05]  /*fdd0*/  BSYNC B1 ;  /* 0x0000000000017941 */ /* 0x000fea0003800000 */
.L_x_860:
[C---:B------:R-:W-:Y:S01]  /*fde0*/  ISETP.GT.AND P0, PT, R8.reuse, 0x1, PT ;  /* 0x000000010800780c */ /* 0x040fe20003f04270 */
[----:B------:R-:W-:-:S04]  /*fdf0*/  VIADD R2, R8, 0xfffffffe ;  /* 0xfffffffe08027836 */ /* 0x000fc80000000000 */
[----:B------:R-:W-:-:S08]  /*fe00*/  IMAD.MOV.U32 R8, RZ, RZ, R2 ;  /* 0x000000ffff087224 */ /* 0x000fd000078e0002 */
[----:B------:R-:W-:Y:S05]  /*fe10*/  @P0 BRA `(.L_x_867) ;  /* 0xffffffec00c80947 */ /* 0x000fea000383ffff */
.L_x_843:
[----:B------:R-:W-:Y:S05]  /*fe20*/  BSYNC B0 ;  /* 0x0000000000007941 */ /* 0x000fea0003800000 */
.L_x_842:
        /* <DEDUP_REMOVED lines=11> */
[----:B--2---:R-:W2:Y:S01]  /*fee0*/  LDL R2, [R1+0x30] ;  /* 0x0000300001027983 */ /* 0x004ea20000100800 */
[----:B------:R-:W-:Y:S01]  /*fef0*/  VOTEU.ANY UR4, UPT, PT ;  /* 0x0000000000047886 */ /* 0x000fe200038e0100 */
[----:B------:R-:W-:Y:S01]  /*ff00*/  ULDC.64 UR6, c[0x0][0x208] ;  /* 0x0000820000067ab9 */ /* 0x000fe20000000a00 */
[----:B------:R-:W3:Y:S01]  /*ff10*/  FLO.U32 R4, UR4 ;  /* 0x0000000400047d00 */ /* 0x000ee200080e0000 */
[----:B------:R-:W3:Y:S07]  /*ff20*/  S2R R7, SR_LANEID ;  /* 0x0000000000077919 */ /* 0x000eee0000000000 */
[----:B------:R-:W4:Y:S01]  /*ff30*/  POPC R5, UR4 ;  /* 0x0000000400057d09 */ /* 0x000f220008000000 */
[----:B---3--:R-:W-:-:S02]  /*ff40*/  ISETP.EQ.U32.AND P0, PT, R4, R7, PT ;  /* 0x000000070400720c */ /* 0x008fc40003f02070 */
[----:B--2---:R-:W-:Y:S02]  /*ff50*/  R2UR UR5, R2 ;  /* 0x00000000020572ca */ /* 0x004fe400000e0000 */
[----:B------:R-:W4:Y:S09]  /*ff60*/  LDC.64 R2, c[0x0][0xd38] ;  /* 0x00034e00ff027b82 */ /* 0x000f320000000a00 */
[----:B----4-:R-:W2:Y:S01]  /*ff70*/  @P0 ATOMG.E.ADD.STRONG.GPU PT, R3, desc[UR6][R2.64], R5 ;  /* 0x00000005020309a8 */ /* 0x010ea200081ee1c6 */
[----:B------:R-:W3:Y:S02]  /*ff80*/  S2R R6, SR_LTMASK ;  /* 0x0000000000067919 */ /* 0x000ee40000003900 */
[----:B---3--:R-:W-:-:S04]  /*ff90*/  LOP3.LUT R6, R6, UR4, RZ, 0xc0, !PT ;  /* 0x0000000406067c12 */ /* 0x008fc8000f8ec0ff */
[----:B------:R-:W3:Y:S01]  /*ffa0*/  POPC R7, R6 ;  /* 0x0000000600077309 */ /* 0x000ee20000000000 */
[----:B--2---:R-:W3:Y:S02]  /*ffb0*/  SHFL.IDX PT, R4, R3, R4, 0x1f ;  /* 0x00001f0403047589 */ /* 0x004ee400000e0000 */
[----:B---3--:R-:W-:-:S07]  /*ffc0*/  IADD3 R16, R4, UR5, R7 ;  /* 0x0000000504107c10 */ /* 0x008fce000fffe007 */
.L_x_869:
[----:B------:R-:W-:Y:S05]  /*ffd0*/  BSYNC B0 ;  /* 0x0000000000007941 */ /* 0x000fea0003800000 */
.L_x_868:
[----:B--2---:R-:W2:Y:S02]  /*ffe0*/  LDL.LU R2, [R1+0x4] ;  /* 0x0000040001027983 */ /* 0x004ea40000300800 */
[----:B--2---:R-:W-:-:S05]  /*fff0*/  LOP3.LUT R2, R2, R0, RZ, 0x3c, !PT ;  /* 0x0000000002027212 */ /* 0x004fca00078e3cff */
[----:B------:R2:W-:Y:S02]  /*10000*/  STL [R1+0x4], R2 ;  /* 0x0000040201007387 */ /* 0x0005e40000100800 */
.L_x_824:
[----:B------:R-:W-:Y:S05]  /*10010*/  BSYNC B6 ;  /* 0x0000000000067941 */ /* 0x000fea0003800000 */
.L_x_822:
[----:B------:R-:W-:-:S03]  /*10020*/  UMOV UR4, 0xffffffff ;  /* 0xffffffff00047882 */ /* 0x000fc60000000000 */
[----:B------:R-:W-:Y:S05]  /*10030*/  BRA.DIV UR4, `(.L_x_870) ;  /* 0x0000001204e87947 */ /* 0x000fea000b800000 */
[----:B------:R3:W4:Y:S04]  /*10040*/  SHFL.IDX PT, R4, R16, RZ, 0x1f ;  /* 0x00001fff10047589 */ /* 0x00072800000e0000 */
[----:B------:R3:W0:Y:S02]  /*10050*/  SHFL.IDX PT, R5, R16, 0x1, 0x1f ;  /* 0x00201f0010057f89 */ /* 0x00062400000e0000 */
.L_x_914:
[----:B0-----:R-:W0:Y:S01]  /*10060*/  S2R R0, SR_TID.X ;  /* 0x0000000000007919 */ /* 0x001e220000002100 */
[----:B------:R-:W-:Y:S01]  /*10070*/  ULDC UR4, c[0x0][0xd14] ;  /* 0x0003450000047ab9 */ /* 0x000fe20000000800 */
[----:B------:R-:W-:Y:S01]  /*10080*/  BSSY B0, `(.L_x_871) ;  /* 0x000000c000007945 */ /* 0x000fe20003800000 */
[----:B------:R-:W-:Y:S01]  /*10090*/  IMAD.MOV.U32 R17, RZ, RZ, RZ ;  /* 0x000000ffff117224 */ /* 0x000fe200078e00ff */
[----:B0-----:R-:W-:Y:S01]  /*100a0*/  LOP3.LUT R8, R0, 0x1f, RZ, 0xc0, !PT ;  /* 0x0000001f00087812 */ /* 0x001fe200078ec0ff */
[----:B------:R-:W-:-:S03]  /*100b0*/  IMAD.U32 R0, RZ, RZ, UR4 ;  /* 0x00000004ff007e24 */ /* 0x000fc6000f8e00ff */
[C---:B------:R-:W-:Y:S02]  /*100c0*/  ISETP.NE.AND P0, PT, R8.reuse, 0x1f, PT ;  /* 0x0000001f0800780c */ /* 0x040fe40003f05270 */
[----:B------:R-:W-:-:S04]  /*100d0*/  IADD3 R7, R8, R19, RZ ;  /* 0x0000001308077210 */ /* 0x000fc80007ffe0ff */
[----:B------:R-:W-:-:S13]  /*100e0*/  ISETP.GE.OR P0, PT, R7, R0, !P0 ;  /* 0x000000000700720c */ /* 0x000fda0004706670 */
[----:B------:R-:W-:Y:S05]  /*100f0*/  @P0 BRA `(.L_x_872) ;  /* 0x0000000000100947 */ /* 0x000fea0003800000 */
[----:B--2---:R-:W0:Y:S01]  /*10100*/  LDC.64 R2, c[0x0][0xd58] ;  /* 0x00035600ff027b82 */ /* 0x004e220000000a00 */
[----:B------:R-:W-:Y:S01]  /*10110*/  ULDC.64 UR4, c[0x0][0x208] ;  /* 0x0000820000047ab9 */ /* 0x000fe20000000a00 */
[----:B0-----:R-:W-:-:S05]  /*10120*/  IMAD.WIDE R2, R7, 0x4, R2 ;  /* 0x0000000407027825 */ /* 0x001fca00078e0202 */
[----:B------:R0:W5:Y:S02]  /*10130*/  LDG.E R17, desc[UR4][R2.64] ;  /* 0x0000000402117981 */ /* 0x000164000c1e1900 */
.L_x_872:
[----:B------:R-:W-:Y:S05]  /*10140*/  BSYNC B0 ;  /* 0x0000000000007941 */ /* 0x000fea0003800000 */
.L_x_871:
        /* <DEDUP_REMOVED lines=23> */
.L_x_922:
[----:B------:R-:W-:Y:S02]  /*102c0*/  ULDC UR4, c[0x0][0xd10] ;  /* 0x0003440000047ab9 */ /* 0x000fe40000000800 */
[----:B---3--:R-:W-:-:S05]  /*102d0*/  MOV R16, UR4 ;  /* 0x0000000400107c02 */ /* 0x008fca0008000f00 */
[----:B--2---:R-:W-:-:S04]  /*102e0*/  IMAD R2, R14, R16, RZ ;  /* 0x000000100e027224 */ /* 0x004fc800078e02ff */
[----:B------:R-:W-:-:S05]  /*102f0*/  IMAD.IADD R5, R5, 0x1, R2 ;  /* 0x0000000105057824 */ /* 0x000fca00078e0202 */
[----:B----4-:R-:W-:-:S13]  /*10300*/  ISETP.GT.AND P0, PT, R5, R4, PT ;  /* 0x000000040500720c */ /* 0x010fda0003f04270 */
[----:B------:R-:W-:Y:S05]  /*10310*/  @P0 BRA `(.L_x_874) ;  /* 0x0000000000b80947 */ /* 0x000fea0003800000 */
[----:B------:R-:W2:Y:S02]  /*10320*/  LDC R0, c[0x0][0xd14] ;  /* 0x00034500ff007b82 */ /* 0x000ea40000000800 */
.L_x_879:
[----:B------:R-:W-:-:S05]  /*10330*/  VIADD R19, R19, 0x1f ;  /* 0x0000001f13137836 */ /* 0x000fca0000000000 */
[----:B--2---:R-:W-:-:S13]  /*10340*/  ISETP.GE.AND P0, PT, R19, R0, PT ;  /* 0x000000001300720c */ /* 0x004fda0003f06270 */
[----:B------:R-:W-:Y:S05]  /*10350*/  @P0 BRA `(.L_x_875) ;  /* 0x0000000400600947 */ /* 0x000fea0003800000 */
[----:B------:R-:W2:Y:S01]  /*10360*/  S2R R2, SR_TID.X ;  /* 0x0000000000027919 */ /* 0x000ea20000002100 */
[----:B------:R-:W-:Y:S01]  /*10370*/  BSSY B0, `(.L_x_876) ;  /* 0x000000b000007945 */ /* 0x000fe20003800000 */
[----:B------:R-:W-:Y:S02]  /*10380*/  MOV R17, RZ ;  /* 0x000000ff00117202 */ /* 0x000fe40000000f00 */
[----:B--2---:R-:W-:-:S04]  /*10390*/  LOP3.LUT R8, R2, 0x1f, RZ, 0xc0, !PT ;  /* 0x0000001f02087812 */ /* 0x004fc800078ec0ff */
[C---:B------:R-:W-:Y:S01]  /*103a0*/  ISETP.NE.AND P1, PT, R8.reuse, 0x1f, PT ;  /* 0x0000001f0800780c */ /* 0x040fe20003f25270 */
[----:B------:R-:W-:-:S05]  /*103b0*/  IMAD.IADD R7, R8, 0x1, R19 ;  /* 0x0000000108077824 */ /* 0x000fca00078e0213 */
[----:B------:R-:W-:-:S13]  /*103c0*/  ISETP.GE.OR P0, PT, R7, R0, !P1 ;  /* 0x000000000700720c */ /* 0x000fda0004f06670 */
[----:B------:R-:W-:Y:S05]  /*103d0*/  @P0 BRA `(.L_x_877) ;  /* 0x0000000000100947 */ /* 0x000fea0003800000 */
[----:B0-----:R-:W0:Y:S01]  /*103e0*/  LDC.64 R2, c[0x0][0xd58] ;  /* 0x00035600ff027b82 */ /* 0x001e220000000a00 */
[----:B------:R-:W-:Y:S01]  /*103f0*/  ULDC.64 UR4, c[0x0][0x208] ;  /* 0x0000820000047ab9 */ /* 0x000fe20000000a00 */
[----:B0-----:R-:W-:-:S05]  /*10400*/  IMAD.WIDE R2, R7, 0x4, R2 ;  /* 0x0000000407027825 */ /* 0x001fca00078e0202 */
[----:B------:R2:W5:Y:S02]  /*10410*/  LDG.E R17, desc[UR4][R2.64] ;  /* 0x0000000402117981 */ /* 0x000564000c1e1900 */
.L_x_877:
[----:B------:R-:W-:Y:S05]  /*10420*/  BSYNC B0 ;  /* 0x0000000000007941 */ /* 0x000fea0003800000 */
.L_x_876:
[----:B------:R-:W-:-:S03]  /*10430*/  UMOV UR4, 0xffffffff ;  /* 0xffffffff00047882 */ /* 0x000fc60000000000 */
[----:B------:R-:W-:Y:S05]  /*10440*/  BRA.DIV UR4, `(.L_x_878) ;  /* 0x0000001604007947 */ /* 0x000fea000b800000 */
[----:B-----5:R-:W3:Y:S01]  /*10450*/  SHFL.UP PT, R14, R17, 0x1, RZ ;  /* 0x04200000110e7989 */ /* 0x020ee200000e00ff */
[C---:B------:R-:W-:Y:S02]  /*10460*/  ISETP.NE.AND P0, PT, R8.reuse, RZ, PT ;  /* 0x000000ff0800720c */ /* 0x040fe40003f05270 */
[----:B------:R-:W-:Y:S02]  /*10470*/  ISETP.GE.U32.AND P1, PT, R8, 0x2, PT ;  /* 0x000000020800780c */ /* 0x000fe40003f26070 */
[----:B---3--:R-:W-:Y:S02]  /*10480*/  SEL R14, R14, RZ, P0 ;  /* 0x000000ff0e0e7207 */ /* 0x008fe40000000000 */
        /* <DEDUP_REMOVED lines=17> */
.L_x_930:
[----:B------:R-:W-:Y:S02]  /*105a0*/  ULDC UR4, c[0x0][0xd10] ;  /* 0x0003440000047ab9 */ /* 0x000fe40000000800 */
[----:B------:R-:W-:-:S04]  /*105b0*/  IMAD.U32 R16, RZ, RZ, UR4 ;  /* 0x00000004ff107e24 */ /* 0x000fc8000f8e00ff */
[----:B--2---:R-:W-:-:S04]  /*105c0*/  IMAD R2, R14, R16, RZ ;  /* 0x000000100e027224 */ /* 0x004fc800078e02ff */
[----:B------:R-:W-:-:S05]  /*105d0*/  IMAD.IADD R5, R2, 0x1, R5 ;  /* 0x0000000102057824 */ /* 0x000fca00078e0205 */
[----:B------:R-:W-:-:S13]  /*105e0*/  ISETP.GT.AND P0, PT, R5, R4, PT ;  /* 0x000000040500720c */ /* 0x000fda0003f04270 */
[----:B------:R-:W-:Y:S05]  /*105f0*/  @!P0 BRA `(.L_x_879) ;  /* 0xfffffffc004c8947 */ /* 0x000fea000383ffff */
.L_x_874:
[----:B------:R-:W-:Y:S01]  /*10600*/  IADD3 R2, -R2, R5, RZ ;  /* 0x0000000502027210 */ /* 0x000fe20007ffe1ff */
[----:B------:R-:W-:-:S04]  /*10610*/  UMOV UR4, 0xffffffff ;  /* 0xffffffff00047882 */ /* 0x000fc80000000000 */
[----:B------:R-:W-:-:S05]  /*10620*/  IMAD R5, R3, R16, R2 ;  /* 0x0000001003057224 */ /* 0x000fca00078e0202 */
[----:B------:R-:W-:Y:S01]  /*10630*/  ISETP.GT.AND P6, PT, R5, R4, PT ;  /* 0x000000040500720c */ /* 0x000fe20003fc4270 */
[----:B------:R-:W-:-:S12]  /*10640*/  BRA.DIV UR4, `(.L_x_880) ;  /* 0x0000001604507947 */ /* 0x000fd8000b800000 */
[----:B------:R-:W-:-:S04]  /*10650*/  VOTE.ANY R6, PT, !P6 ;  /* 0x0000000000067806 */ /* 0x000fc800070e0100 */
[----:B------:R-:W2:Y:S02]  /*10660*/  POPC R5, R6 ;  /* 0x0000000600057309 */ /* 0x000ea40000000000 */
[----:B--2---:R2:W3:Y:S02]  /*10670*/  SHFL.IDX PT, R17, R17, R5, 0x1f ;  /* 0x00001f0511117589 */ /* 0x0044e400000e0000 */
.L_x_934:
[----:B------:R-:W-:Y:S01]  /*10680*/  ISETP.NE.AND P0, PT, R6, RZ, PT ;  /* 0x000000ff0600720c */ /* 0x000fe20003f05270 */
[----:B------:R-:W-:-:S12]  /*10690*/  IMAD.MOV.U32 R14, RZ, RZ, RZ ;  /* 0x000000ffff0e7224 */ /* 0x000fd800078e00ff */
[----:B------:R-:W-:Y:S05]  /*106a0*/  @!P0 BRA `(.L_x_881) ;  /* 0x0000000000108947 */ /* 0x000fea0003800000 */
[----:B------:R-:W-:Y:S01]  /*106b0*/  UMOV UR4, 0xffffffff ;  /* 0xffffffff00047882 */ /* 0x000fe20000000000 */
[----:B-1----:R-:W-:Y:S02]  /*106c0*/  VIADD R12, R5, 0xffffffff ;  /* 0xffffffff050c7836 */ /* 0x002fe40000000000 */
[----:B------:R-:W-:Y:S05]  /*106d0*/  BRA.DIV UR4, `(.L_x_882) ;  /* 0x0000001604747947 */ /* 0x000fea000b800000 */
[----:B------:R4:W1:Y:S02]  /*106e0*/  SHFL.IDX PT, R14, R3, R12, 0x1f ;  /* 0x00001f0c030e7589 */ /* 0x00086400000e0000 */
.L_x_881:
[----:B---3--:R-:W-:Y:S01]  /*106f0*/  IABS R6, R17 ;  /* 0x0000001100067213 */ /* 0x008fe20000000000 */
[----:B-1----:R-:W-:Y:S02]  /*10700*/  IMAD R16, R14, R16, R2 ;  /* 0x000000100e107224 */ /* 0x002fe400078e0202 */
[----:B------:R-:W-:Y:S01]  /*10710*/  IMAD.MOV.U32 R2, RZ, RZ, RZ ;  /* 0x000000ffff027224 */ /* 0x000fe200078e00ff */
[----:B------:R-:W1:Y:S01]  /*10720*/  I2F.RP R7, R6 ;  /* 0x0000000600077306 */ /* 0x000e620000209400 */
[----:B------:R-:W-:-:S07]  /*10730*/  IMAD.IADD R19, R5, 0x1, R19 ;  /* 0x0000000105137824 */ /* 0x000fce00078e0213 */
[----:B-1----:R-:W1:Y:S02]  /*10740*/  MUFU.RCP R7, R7 ;  /* 0x0000000700077308 */ /* 0x002e640000001000 */
[----:B-1----:R-:W-:-:S06]  /*10750*/  VIADD R8, R7, 0xffffffe ;  /* 0x0ffffffe07087836 */ /* 0x002fcc0000000000 */
[----:B0---4-:R-:W0:Y:S02]  /*10760*/  F2I.FTZ.U32.TRUNC.NTZ R3, R8 ;  /* 0x0000000800037305 */ /* 0x011e24000021f000 */
[----:B0-----:R-:W-:-:S05]  /*10770*/  IADD3 R9, RZ, -R3, RZ ;  /* 0x80000003ff097210 */ /* 0x001fca0007ffe0ff */
[----:B------:R-:W-:-:S04]  /*10780*/  IMAD R9, R9, R6, RZ ;  /* 0x0000000609097224 */ /* 0x000fc800078e02ff */
[----:B------:R-:W-:Y:S01]  /*10790*/  IMAD.HI.U32 R3, R3, R9, R2 ;  /* 0x0000000903037227 */ /* 0x000fe200078e0002 */
[----:B------:R-:W-:-:S03]  /*107a0*/  IABS R9, R17 ;  /* 0x0000001100097213 */ /* 0x000fc60000000000 */
[----:B------:R-:W-:Y:S02]  /*107b0*/  IMAD.IADD R2, R4, 0x1, -R16 ;  /* 0x0000000104027824 */ /* 0x000fe400078e0a10 */
[----:B------:R-:W-:-:S03]  /*107c0*/  IMAD.MOV R7, RZ, RZ, -R9 ;  /* 0x000000ffff077224 */ /* 0x000fc600078e0a09 */
[----:B------:R-:W-:-:S05]  /*107d0*/  IABS R4, R2 ;  /* 0x0000000200047213 */ /* 0x000fca0000000000 */
[----:B------:R-:W-:-:S04]  /*107e0*/  IMAD.HI.U32 R3, R3, R4, RZ ;  /* 0x0000000403037227 */ /* 0x000fc800078e00ff */
[----:B------:R-:W-:Y:S01]  /*107f0*/  IMAD R7, R3, R7, R4 ;  /* 0x0000000703077224 */ /* 0x000fe200078e0204 */
[----:B------:R-:W-:-:S04]  /*10800*/  LOP3.LUT R4, R2, R17, RZ, 0x3c, !PT ;  /* 0x0000001102047212 */ /* 0x000fc800078e3cff */
[----:B------:R-:W-:-:S13]  /*10810*/  ISETP.GT.U32.AND P0, PT, R6, R7, PT ;  /* 0x000000070600720c */ /* 0x000fda0003f04070 */
[----:B------:R-:W-:Y:S01]  /*10820*/  @!P0 IADD3 R7, R7, -R6, RZ ;  /* 0x8000000607078210 */ /* 0x000fe20007ffe0ff */
[----:B------:R-:W-:-:S03]  /*10830*/  @!P0 VIADD R3, R3, 0x1 ;  /* 0x0000000103038836 */ /* 0x000fc60000000000 */
[----:B------:R-:W-:-:S13]  /*10840*/  ISETP.GE.U32.AND P0, PT, R7, R6, PT ;  /* 0x000000060700720c */ /* 0x000fda0003f06070 */
[----:B------:R-:W-:Y:S01]  /*10850*/  @P0 VIADD R3, R3, 0x1 ;  /* 0x0000000103030836 */ /* 0x000fe20000000000 */
[----:B------:R-:W-:-:S13]  /*10860*/  ISETP.GE.AND P0, PT, R4, RZ, PT ;  /* 0x000000ff0400720c */ /* 0x000fda0003f06270 */
[----:B------:R-:W-:Y:S01]  /*10870*/  @!P0 IMAD.MOV R3, RZ, RZ, -R3 ;  /* 0x000000ffff038224 */ /* 0x000fe200078e0a03 */
[----:B------:R-:W-:-:S13]  /*10880*/  ISETP.NE.AND P0, PT, R17, RZ, PT ;  /* 0x000000ff1100720c */ /* 0x000fda0003f05270 */
[----:B------:R-:W-:-:S04]  /*10890*/  @!P0 LOP3.LUT R3, RZ, R17, RZ, 0x33, !PT ;  /* 0x00000011ff038212 */ /* 0x000fc800078e33ff */
[----:B------:R-:W-:Y:S01]  /*108a0*/  IADD3 R4, -R3, RZ, RZ ;  /* 0x000000ff03047210 */ /* 0x000fe20007ffe1ff */
[----:B------:R-:W-:-:S04]  /*108b0*/  IMAD.MOV.U32 R18, RZ, RZ, R3 ;  /* 0x000000ffff127224 */ /* 0x000fc800078e0003 */
[----:B------:R-:W-:Y:S01]  /*108c0*/  IMAD R17, R17, R4, R2 ;  /* 0x0000000411117224 */ /* 0x000fe200078e0202 */
[----:B------:R-:W-:Y:S06]  /*108d0*/  BRA `(.L_x_883) ;  /* 0x00000000001c7947 */ /* 0x000fec0003800000 */
.L_x_875:
[----:B------:R-:W-:Y:S01]  /*108e0*/  UMOV UR4, URZ ;  /* 0x0000003f00047c82 */ /* 0x000fe20008000000 */
[----:B------:R-:W-:Y:S01]  /*108f0*/  UMOV UR5, URZ ;  /* 0x0000003f00057c82 */ /* 0x000fe20008000000 */
[----:B------:R-:W-:Y:S01]  /*10900*/  ULDC UR6, c[0x0][0xd14] ;  /* 0x0003450000067ab9 */ /* 0x000fe20000000800 */
[----:B------:R-:W-:Y:S01]  /*10910*/  IMAD.MOV.U32 R16, RZ, RZ, R4 ;  /* 0x000000ffff107224 */ /* 0x000fe200078e0004 */
[----:B------:R-:W-:Y:S01]  /*10920*/  MOV R17, UR4 ;  /* 0x0000000400117c02 */ /* 0x000fe20008000f00 */
[----:B------:R-:W-:Y:S02]  /*10930*/  IMAD.U32 R18, RZ, RZ, UR5 ;  /* 0x00000005ff127e24 */ /* 0x000fe4000f8e00ff */
[----:B------:R-:W-:-:S07]  /*10940*/  IMAD.U32 R19, RZ, RZ, UR6 ;  /* 0x00000006ff137e24 */ /* 0x000fce000f8e00ff */
.L_x_883:
[----:B------:R-:W3:Y:S01]  /*10950*/  S2R R2, SR_TID.X ;  /* 0x0000000000027919 */ /* 0x000ee20000002100 */
[----:B------:R-:W-:Y:S05]  /*10960*/  WARPSYNC.ALL ;  /* 0x0000000000007948 */ /* 0x000fea0003800000 */
[----:B------:R-:W-:Y:S01]  /*10970*/  BAR.SYNC.DEFER_BLOCKING 0x4, 0x120 ;  /* 0x0104800000007b1d */ /* 0x000fe20000010000 */
[----:B---3--:R-:W-:-:S04]  /*10980*/  LOP3.LUT R2, R2, 0x1f, RZ, 0xc0, !PT ;  /* 0x0000001f02027812 */ /* 0x008fc800078ec0ff */
[----:B------:R-:W-:-:S13]  /*10990*/  ISETP.NE.AND P0, PT, R2, RZ, PT ;  /* 0x000000ff0200720c */ /* 0x000fda0003f05270 */
[----:B0-----:R-:W0:Y:S01]  /*109a0*/  @!P0 S2R R3, SR_CgaCtaId ;  /* 0x0000000000038919 */ /* 0x001e220000008800 */
[----:B------:R-:W-:-:S04]  /*109b0*/  @!P0 MOV R2, 0x400 ;  /* 0x0000040000028802 */ /* 0x000fc80000000f00 */
[----:B0-----:R-:W-:-:S05]  /*109c0*/  @!P0 LEA R2, R3, R2, 0x18 ;  /* 0x0000000203028211 */ /* 0x001fca00078ec0ff */
[----:B------:R3:W-:Y:S01]  /*109d0*/  @!P0 STS.128 [R2+0x388d0], R16 ;  /* 0x0388d01002008388 */ /* 0x0007e20000000c00 */
[----:B------:R-:W-:Y:S06]  /*109e0*/  BAR.ARV 0x5, 0x120 ;  /* 0x0144800000007b1d */ /* 0x000fec0000002000 */
[----:B------:R-:W-:-:S13]  /*109f0*/  ISETP.GE.AND P0, PT, R19, R0, PT ;  /* 0x000000001300720c */ /* 0x000fda0003f06270 */
[----:B------:R-:W-:Y:S05]  /*10a00*/  @!P0 BRA `(.L_x_884) ;  /* 0xffffffbc00688947 */ /* 0x000fea000383ffff */
.L_x_820:
[----:B0-----:R-:W4:Y:S01]  /*10a10*/  LDL R0, [R1+0x2c] ;  /* 0x00002c0001007983 */ /* 0x001f220000100800 */
[----:B------:R-:W0:Y:S01]  /*10a20*/  S2R R3, SR_CgaCtaId ;  /* 0x0000000000037919 */ /* 0x000e220000008800 */
[----:B----4-:R-:W-:Y:S02]  /*10a30*/  R2UR UR4, R0 ;  /* 0x00000000000472ca */ /* 0x010fe400000e0000 */
[----:B------:R-:W-:-:S04]  /*10a40*/  MOV R0, 0x400 ;  /* 0x0000040000007802 */ /* 0x000fc80000000f00 */
[----:B0-----:R-:W-:-:S07]  /*10a50*/  LEA R0, R3, R0, 0x18 ;  /* 0x0000000003007211 */ /* 0x001fce00078ec0ff */
[----:B------:R-:W-:-:S04]  /*10a60*/  UIADD3 UR4, UR4, 0x1, URZ ;  /* 0x0000000104047890 */ /* 0x000fc8000fffe03f */
[----:B------:R-:W-:-:S04]  /*10a70*/  ULEA.HI UR5, UR4, UR4, URZ, 0x1 ;  /* 0x0000000404057291 */ /* 0x000fc8000f8f083f */
[----:B------:R-:W-:-:S04]  /*10a80*/  ULOP3.LUT UR5, UR5, 0xfffffffe, URZ, 0xc0, !UPT ;  /* 0xfffffffe05057892 */ /* 0x000fc8000f8ec03f */
[----:B------:R-:W-:-:S06]  /*10a90*/  UIADD3 UR5, UR4, -UR5, URZ ;  /* 0x8000000504057290 */ /* 0x000fcc000fffe03f */
[----:B------:R-:W-:-:S05]  /*10aa0*/  IMAD.U32 R3, RZ, RZ, UR5 ;  /* 0x00000005ff037e24 */ /* 0x000fca000f8e00ff */
[----:B------:R-:W-:-:S04]  /*10ab0*/  SHF.L.U32 R3, R3, 0x1f, RZ ;  /* 0x0000001f03037819 */ /* 0x000fc800000006ff */
[----:B------:R-:W0:Y:S02]  /*10ac0*/  SYNCS.PHASECHK.TRANS64.TRYWAIT P0, [R0+URZ+0x38820], R3 ;  /* 0x03882003000075a7 */ /* 0x000e24000800017f */
[----:B0-----:R-:W-:Y:S05]  /*10ad0*/  @!P0 BRA `(.L_x_885) ;  /* 0x0000001000988947 */ /* 0x001fea0003800000 */
.L_x_937:
[----:B------:R-:W-:-:S03]  /*10ae0*/  UMOV UR4, 0xffffffff ;  /* 0xffffffff00047882 */ /* 0x000fc60000000000 */
[----:B------:R-:W-:Y:S05]  /*10af0*/  BRA.DIV UR4, `(.L_x_886) ;  /* 0x0000001204a47947 */ /* 0x000fea000b800000 */
[----:B---3--:R-:W3:Y:S02]  /*10b00*/  S2R R2, SR_TID.X ;  /* 0x0000000000027919 */ /* 0x008ee40000002100 */
[----:B---3--:R-:W-:-:S04]  /*10b10*/  SHF.R.U32.HI R2, RZ, 0x5, R2 ;  /* 0x00000005ff027819 */ /* 0x008fc80000011602 */
[----:B------:R-:W-:-:S05]  /*10b20*/  LOP3.LUT R2, R2, 0x3, RZ, 0xc0, !PT ;  /* 0x0000000302027812 */ /* 0x000fca00078ec0ff */
[----:B------:R3:W4:Y:S02]  /*10b30*/  SHFL.IDX PT, R14, R2, RZ, 0x1f ;  /* 0x00001fff020e7589 */ /* 0x00072400000e0000 */
.L_x_940:
[----:B----4-:R-:W-:Y:S01]  /*10b40*/  ISETP.NE.AND P0, PT, R14, RZ, PT ;  /* 0x000000ff0e00720c */ /* 0x010fe20003f05270 */
[----:B------:R-:W-:-:S12]  /*10b50*/  BSSY B0, `(.L_x_887) ;  /* 0x0000020000007945 */ /* 0x000fd80003800000 */
[----:B------:R-:W-:Y:S05]  /*10b60*/  @P0 BRA `(.L_x_888) ;  /* 0x0000000000780947 */ /* 0x000fea0003800000 */
[----:B------:R-:W-:-:S03]  /*10b70*/  UMOV UR4, 0xffffffff ;  /* 0xffffffff00047882 */ /* 0x000fc60000000000 */
[----:B------:R-:W-:Y:S05]  /*10b80*/  BRA.DIV UR4, `(.L_x_889) ;  /* 0x0000001204b47947 */ /* 0x000fea000b800000 */
[----:B------:R-:W-:-:S13]  /*10b90*/  ELECT P6, URZ, PT ;  /* 0x00000000003f782f */ /* 0x000fda00038c0000 */
.L_x_943:
[----:B------:R-:W-:Y:S05]  /*10ba0*/  @!P6 BRA `(.L_x_888) ;  /* 0x000000000068e947 */ /* 0x000fea0003800000 */
[----:B0-----:R-:W4:Y:S04]  /*10bb0*/  LDL R3, [R1] ;  /* 0x0000000001037983 */ /* 0x001f280000100800 */
[----:B------:R-:W2:Y:S01]  /*10bc0*/  LDL.LU R7, [R1+0x4] ;  /* 0x0000040001077983 */ /* 0x000ea20000300800 */
[----:B---3--:R-:W-:-:S05]  /*10bd0*/  IADD3 R2, R0, 0x38840, RZ ;  /* 0x0003884000027810 */ /* 0x008fca0007ffe0ff */
[C---:B----4-:R-:W-:Y:S02]  /*10be0*/  IMAD R6, R3.reuse, 0x8, R2 ;  /* 0x0000000803067824 */ /* 0x050fe400078e0202 */
[----:B------:R-:W-:Y:S01]  /*10bf0*/  VIADD R3, R3, 0x1 ;  /* 0x0000000103037836 */ /* 0x000fe20000000000 */
[----:B--2---:R-:W-:-:S04]  /*10c00*/  SHF.L.U32 R5, R7, 0x1f, RZ ;  /* 0x0000001f07057819 */ /* 0x004fc800000006ff */
        /* <DEDUP_REMOVED lines=8> */
.L_x_944:
[----:B------:R-:W2:Y:S01]  /*10c90*/  LDL.LU R4, [R1] ;  /* 0x0000000001047983 */ /* 0x000ea20000300800 */
[----:B------:R-:W3:Y:S01]  /*10ca0*/  SYNCS.PHASECHK.TRANS64.TRYWAIT P0, [R7+URZ], R2 ;  /* 0x00000002070075a7 */ /* 0x000ee2000800017f */
[----:B------:R-:W-:-:S05]  /*10cb0*/  IADD3 R0, R0, 0x38860, RZ ;  /* 0x0003886000007810 */ /* 0x000fca0007ffe0ff */
[----:B--2---:R-:W-:Y:S01]  /*10cc0*/  IMAD R4, R4, 0x8, R0 ;  /* 0x0000000804047824 */ /* 0x004fe200078e0200 */
[----:B---3--:R-:W-:Y:S06]  /*10cd0*/  @!P0 BRA `(.L_x_891) ;  /* 0x0000001000948947 */ /* 0x008fec0003800000 */
.L_x_945:
[----:B------:R-:W3:Y:S02]  /*10ce0*/  SYNCS.PHASECHK.TRANS64.TRYWAIT P0, [R4+URZ], R5 ;  /* 0x00000005040075a7 */ /* 0x000ee4000800017f */
[----:B---3--:R-:W-:Y:S05]  /*10cf0*/  @!P0 BRA `(.L_x_892) ;  /* 0x0000001000a08947 */ /* 0x008fea0003800000 */
.L_x_946:
[----:B------:R-:W-:-:S07]  /*10d00*/  IMAD R3, R3, 0x8, R0 ;  /* 0x0000000803037824 */ /* 0x000fce00078e0200 */
.L_x_893:
[----:B----4-:R4:W0:Y:S02]  /*10d10*/  SYNCS.PHASECHK.TRANS64.TRYWAIT P0, [R3+URZ], R2 ;  /* 0x00000002030075a7 */ /* 0x010824000800017f */
[----:B0-----:R-:W-:Y:S05]  /*10d20*/  @!P0 NANOSLEEP.SYNCS 0x989680 ;  /* 0x009896800000895d */ /* 0x001fea0003900000 */
[----:B------:R-:W0:Y:S02]  /*10d30*/  @!P0 SYNCS.PHASECHK.TRANS64 P0, [R3+URZ], R2 ;  /* 0x00000002030085a7 */ /* 0x000e24000800007f */
[----:B0-----:R-:W-:Y:S05]  /*10d40*/  @!P0 BRA `(.L_x_893) ;  /* 0xfffffffc00f08947 */ /* 0x001fea000383ffff */
.L_x_888:
[----:B------:R-:W-:Y:S05]  /*10d50*/  BSYNC B0 ;  /* 0x0000000000007941 */ /* 0x000fea0003800000 */
.L_x_887:
[----:B------:R-:W-:Y:S05]  /*10d60*/  EXIT ;  /* 0x000000000000794d */ /* 0x000fea0003800000 */
.L_x_780:
[----:B0-----:R-:W-:-:S04]  /*10d70*/  IMAD.U32 R3, RZ, RZ, UR37 ;  /* 0x00000025ff037e24 */ /* 0x001fc8000f8e00ff */
[----:B------:R0:W1:Y:S03]  /*10d80*/  SYNCS.PHASECHK.TRANS64.TRYWAIT P1, [R3+URZ+0x38800], R4 ;  /* 0x03880004030075a7 */ /* 0x000066000802017f */
[----:B-1----:R-:W-:Y:S05]  /*10d90*/  @!P1 NANOSLEEP.SYNCS 0x989680 ;  /* 0x009896800000995d */ /* 0x002fea0003900000 */
[----:B------:R-:W1:Y:S02]  /*10da0*/  @!P1 SYNCS.PHASECHK.TRANS64 P1, [R3+URZ+0x38800], R4 ;  /* 0x03880004030095a7 */ /* 0x000e64000802007f */
[----:B-1----:R-:W-:Y:S05]  /*10db0*/  @!P1 BRA `(.L_x_780) ;  /* 0xfffffffc00ec9947 */ /* 0x002fea000383ffff */
[----:B------:R-:W-:Y:S05]  /*10dc0*/  BRA `(.L_x_894) ;  /* 0xffffff2000c07947 */ /* 0x000fea000383ffff */
.L_x_784:
[----:B-1----:R1:W2:Y:S02]  /*10dd0*/  SYNCS.PHASECHK.TRANS64.TRYWAIT P1, [R3+URZ+0x38830], R6 ;  /* 0x03883006030075a7 */ /* 0x0022a4000802017f */
[----:B--2---:R-:W-:Y:S05]  /*10de0*/  @!P1 NANOSLEEP.SYNCS 0x989680 ;  /* 0x009896800000995d */ /* 0x004fea0003900000 */
[----:B------:R-:W2:Y:S02]  /*10df0*/  @!P1 SYNCS.PHASECHK.TRANS64 P1, [R3+URZ+0x38830], R6 ;  /* 0x03883006030095a7 */ /* 0x000ea4000802007f */
[----:B--2---:R-:W-:Y:S05]  /*10e00*/  @!P1 BRA `(.L_x_784) ;  /* 0xfffffffc00f09947 */ /* 0x004fea000383ffff */
[----:B------:R-:W-:Y:S05]  /*10e10*/  BRA `(.L_x_783) ;  /* 0xffffff2000d87947 */ /* 0x000fea000383ffff */
.L_x_785:
[----:B--2---:R-:W-:-:S04]  /*10e20*/  MOV R5, UR37 ;  /* 0x0000002500057c02 */ /* 0x004fc80008000f00 */
[----:B------:R2:W3:Y:S03]  /*10e30*/  SYNCS.PHASECHK.TRANS64.TRYWAIT P1, [R5+URZ+0x38810], R4 ;  /* 0x03881004050075a7 */ /* 0x0004e6000802017f */
[----:B---3--:R-:W-:Y:S05]  /*10e40*/  @!P1 NANOSLEEP.SYNCS 0x989680 ;  /* 0x009896800000995d */ /* 0x008fea0003900000 */
[----:B------:R-:W3:Y:S02]  /*10e50*/  @!P1 SYNCS.PHASECHK.TRANS64 P1, [R5+URZ+0x38810], R4 ;  /* 0x03881004050095a7 */ /* 0x000ee4000802007f */
[----:B---3--:R-:W-:Y:S05]  /*10e60*/  @!P1 BRA `(.L_x_785) ;  /* 0xfffffffc00ec9947 */ /* 0x008fea000383ffff */
[----:B------:R-:W-:Y:S05]  /*10e70*/  BRA `(.L_x_895) ;  /* 0xffffff2400607947 */ /* 0x000fea000383ffff */
.L_x_789:
[----:B----4-:R4:W0:Y:S02]  /*10e80*/  SYNCS.PHASECHK.TRANS64.TRYWAIT P1, [R3+URZ+0x38850], R6 ;  /* 0x03885006030075a7 */ /* 0x010824000802017f */
[----:B0-----:R-:W-:Y:S05]  /*10e90*/  @!P1 NANOSLEEP.SYNCS 0x989680 ;  /* 0x009896800000995d */ /* 0x001fea0003900000 */
[----:B------:R-:W0:Y:S02]  /*10ea0*/  @!P1 SYNCS.PHASECHK.TRANS64 P1, [R3+URZ+0x38850], R6 ;  /* 0x03885006030095a7 */ /* 0x000e24000802007f */
[----:B0-----:R-:W-:Y:S05]  /*10eb0*/  @!P1 BRA `(.L_x_789) ;  /* 0xfffffffc00f09947 */ /* 0x001fea000383ffff */
[----:B------:R-:W-:Y:S05]  /*10ec0*/  BRA `(.L_x_788) ;  /* 0xffffff24006c7947 */ /* 0x000fea000383ffff */
.L_x_794:
[----:B-1----:R-:W-:-:S04]  /*10ed0*/  IMAD.U32 R5, RZ, RZ, UR6 ;  /* 0x00000006ff057e24 */ /* 0x002fc8000f8e00ff */
[----:B------:R1:W2:Y:S03]  /*10ee0*/  SYNCS.PHASECHK.TRANS64.TRYWAIT P3, [R5+URZ+0x38830], R4 ;  /* 0x03883004050075a7 */ /* 0x0002a6000806017f */
[----:B--2---:R-:W-:Y:S05]  /*10ef0*/  @!P3 NANOSLEEP.SYNCS 0x989680 ;  /* 0x009896800000b95d */ /* 0x004fea0003900000 */
[----:B------:R-:W2:Y:S02]  /*10f00*/  @!P3 SYNCS.PHASECHK.TRANS64 P3, [R5+URZ+0x38830], R4 ;  /* 0x038830040500b5a7 */ /* 0x000ea4000806007f */
[----:B--2---:R-:W-:Y:S05]  /*10f10*/  @!P3 BRA `(.L_x_794) ;  /* 0xfffffffc00ecb947 */ /* 0x004fea000383ffff */
[----:B------:R-:W-:Y:S05]  /*10f20*/  BRA `(.L_x_793) ;  /* 0xffffff4800fc7947 */ /* 0x000fea000383ffff */
.L_x_798:
[----:B-1----:R-:W-:-:S04]  /*10f30*/  IMAD.U32 R5, RZ, RZ, UR6 ;  /* 0x00000006ff057e24 */ /* 0x002fc8000f8e00ff */
[----:B------:R1:W3:Y:S03]  /*10f40*/  SYNCS.PHASECHK.TRANS64.TRYWAIT P3, [R5+URZ+0x38850], R4 ;  /* 0x03885004050075a7 */ /* 0x0002e6000806017f */
[----:B---3--:R-:W-:Y:S05]  /*10f50*/  @!P3 NANOSLEEP.SYNCS 0x989680 ;  /* 0x009896800000b95d */ /* 0x008fea0003900000 */
[----:B------:R-:W3:Y:S02]  /*10f60*/  @!P3 SYNCS.PHASECHK.TRANS64 P3, [R5+URZ+0x38850], R4 ;  /* 0x038850040500b5a7 */ /* 0x000ee4000806007f */
[----:B---3--:R-:W-:Y:S05]  /*10f70*/  @!P3 BRA `(.L_x_798) ;  /* 0xfffffffc00ecb947 */ /* 0x008fea000383ffff */
[----:B------:R-:W-:Y:S05]  /*10f80*/  BRA `(.L_x_797) ;  /* 0xffffff4c00887947 */ /* 0x000fea000383ffff */
.L_x_829:
        /* <DEDUP_REMOVED lines=11> */
.L_x_897:
[----:B------:R-:W-:Y:S05]  /*11040*/  BSYNC B0 ;  /* 0x0000000000007941 */ /* 0x000fea0003800000 */
.L_x_896:
[----:B------:R-:W-:Y:S05]  /*11050*/  BRA `(.L_x_898) ;  /* 0xffffffc000dc7947 */ /* 0x000fea000383ffff */
.L_x_830:
[----:B------:R-:W-:Y:S01]  /*11060*/  BSSY B0, `(.L_x_899) ;  /* 0x0000006000007945 */ /* 0x000fe20003800000 */
[----:B------:R-:W-:-:S07]  /*11070*/  IMAD.MOV.U32 R15, RZ, RZ, -0x1 ;  /* 0xffffffffff0f7424 */ /* 0x000fce00078e00ff */
[----:B------:R-:W-:Y:S05]  /*11080*/  WARPSYNC.COLLECTIVE R15, `(.L_x_900) ;  /* 0x000000000f0c7348 */ /* 0x000fea0003c00000 */
[----:B------:R-:W-:Y:S02]  /*11090*/  ELECT P6, UR62, PT ;  /* 0x00000000003e782f */ /* 0x000fe400038c0000 */
[----:B------:R-:W-:Y:S01]  /*110a0*/  MOV R14, UR62 ;  /* 0x0000003e000e7c02 */ /* 0x000fe20008000f00 */
[----:B------:R-:W-:Y:S10]  /*110b0*/  ENDCOLLECTIVE ;  /* 0x000000000000791b */ /* 0x000ff40003800000 */
.L_x_900:
[----:B------:R-:W-:Y:S05]  /*110c0*/  BSYNC B0 ;  /* 0x0000000000007941 */ /* 0x000fea0003800000 */
.L_x_899:
[----:B------:R-:W-:Y:S05]  /*110d0*/  BRA `(.L_x_901) ;  /* 0xffffffc000d47947 */ /* 0x000fea000383ffff */
.L_x_833:
[----:B0-----:R0:W1:Y:S02]  /*110e0*/  SYNCS.PHASECHK.TRANS64.TRYWAIT P0, [R8+URZ+0x38840], R10 ;  /* 0x0388400a080075a7 */ /* 0x001064000800017f */
[----:B-1----:R-:W-:Y:S05]  /*110f0*/  @!P0 NANOSLEEP.SYNCS 0x989680 ;  /* 0x009896800000895d */ /* 0x002fea0003900000 */
[----:B------:R-:W1:Y:S02]  /*11100*/  @!P0 SYNCS.PHASECHK.TRANS64 P0, [R8+URZ+0x38840], R10 ;  /* 0x0388400a080085a7 */ /* 0x000e64000800007f */
[----:B-1----:R-:W-:Y:S05]  /*11110*/  @!P0 BRA `(.L_x_833) ;  /* 0xfffffffc00f08947 */ /* 0x002fea000383ffff */
[----:B------:R-:W-:Y:S05]  /*11120*/  BRA `(.L_x_902) ;  /* 0xffffffc400487947 */ /* 0x000fea000383ffff */
.L_x_837:
        /* <DEDUP_REMOVED lines=8> */
.L_x_840:
[----:B0-----:R0:W1:Y:S02]  /*111b0*/  SYNCS.PHASECHK.TRANS64.TRYWAIT P0, [R6+URZ+0x38860], R8 ;  /* 0x03886008060075a7 */ /* 0x001064000800017f */
[----:B-1----:R-:W-:Y:S05]  /*111c0*/  @!P0 NANOSLEEP.SYNCS 0x989680 ;  /* 0x009896800000895d */ /* 0x002fea0003900000 */
[----:B------:R-:W1:Y:S02]  /*111d0*/  @!P0 SYNCS.PHASECHK.TRANS64 P0, [R6+URZ+0x38860], R8 ;  /* 0x03886008060085a7 */ /* 0x000e64000800007f */
[----:B-1----:R-:W-:Y:S05]  /*111e0*/  @!P0 BRA `(.L_x_840) ;  /* 0xfffffffc00f08947 */ /* 0x002fea000383ffff */
[----:B------:R-:W-:Y:S05]  /*111f0*/  BRA `(.L_x_904) ;  /* 0xffffffcc00487947 */ /* 0x000fea000383ffff */
.L_x_849:
[----:B-1----:R1:W2:Y:S02]  /*11200*/  SYNCS.PHASECHK.TRANS64.TRYWAIT P0, [R2+URZ+0x38840], R3 ;  /* 0x03884003020075a7 */ /* 0x0022a4000800017f */
[----:B--2---:R-:W-:Y:S05]  /*11210*/  @!P0 NANOSLEEP.SYNCS 0x989680 ;  /* 0x009896800000895d */ /* 0x004fea0003900000 */
[----:B------:R-:W2:Y:S02]  /*11220*/  @!P0 SYNCS.PHASECHK.TRANS64 P0, [R2+URZ+0x38840], R3 ;  /* 0x03884003020085a7 */ /* 0x000ea4000800007f */
[----:B--2---:R-:W-:Y:S05]  /*11230*/  @!P0 BRA `(.L_x_849) ;  /* 0xfffffffc00f08947 */ /* 0x004fea000383ffff */
[----:B------:R-:W-:Y:S05]  /*11240*/  BRA `(.L_x_905) ;  /* 0xffffffd400247947 */ /* 0x000fea000383ffff */
.L_x_851:
[----:B--2---:R2:W3:Y:S02]  /*11250*/  SYNCS.PHASECHK.TRANS64.TRYWAIT P0, [R2+URZ+0x38860], R3 ;  /* 0x03886003020075a7 */ /* 0x0044e4000800017f */
[----:B---3--:R-:W-:Y:S05]  /*11260*/  @!P0 NANOSLEEP.SYNCS 0x989680 ;  /* 0x009896800000895d */ /* 0x008fea0003900000 */
[----:B------:R-:W3:Y:S02]  /*11270*/  @!P0 SYNCS.PHASECHK.TRANS64 P0, [R2+URZ+0x38860], R3 ;  /* 0x03886003020085a7 */ /* 0x000ee4000800007f */
[----:B---3--:R-:W-:Y:S05]  /*11280*/  @!P0 BRA `(.L_x_851) ;  /* 0xfffffffc00f08947 */ /* 0x008fea000383ffff */
[----:B------:R-:W-:Y:S05]  /*11290*/  BRA `(.L_x_906) ;  /* 0xffffffd400947947 */ /* 0x000fea000383ffff */
.L_x_856:
[----:B--2---:R2:W3:Y:S02]  /*112a0*/  SYNCS.PHASECHK.TRANS64.TRYWAIT P0, [R2+URZ+0x38840], R3 ;  /* 0x03884003020075a7 */ /* 0x0044e4000800017f */
[----:B---3--:R-:W-:Y:S05]  /*112b0*/  @!P0 NANOSLEEP.SYNCS 0x989680 ;  /* 0x009896800000895d */ /* 0x008fea0003900000 */
[----:B------:R-:W3:Y:S02]  /*112c0*/  @!P0 SYNCS.PHASECHK.TRANS64 P0, [R2+URZ+0x38840], R3 ;  /* 0x03884003020085a7 */ /* 0x000ee4000800007f */
[----:B---3--:R-:W-:Y:S05]  /*112d0*/  @!P0 BRA `(.L_x_856) ;  /* 0xfffffffc00f08947 */ /* 0x008fea000383ffff */
[----:B------:R-:W-:Y:S05]  /*112e0*/  BRA `(.L_x_907) ;  /* 0xffffffdc00307947 */ /* 0x000fea000383ffff */
.L_x_858:
[----:B-1----:R1:W3:Y:S02]  /*112f0*/  SYNCS.PHASECHK.TRANS64.TRYWAIT P1, [R2+URZ+0x38860], R3 ;  /* 0x03886003020075a7 */ /* 0x0022e4000802017f */
[----:B---3--:R-:W-:Y:S05]  /*11300*/  @!P1 NANOSLEEP.SYNCS 0x989680 ;  /* 0x009896800000995d */ /* 0x008fea0003900000 */
[----:B------:R-:W3:Y:S02]  /*11310*/  @!P1 SYNCS.PHASECHK.TRANS64 P1, [R2+URZ+0x38860], R3 ;  /* 0x03886003020095a7 */ /* 0x000ee4000802007f */
[----:B---3--:R-:W-:Y:S05]  /*11320*/  @!P1 BRA `(.L_x_858) ;  /* 0xfffffffc00f09947 */ /* 0x008fea000383ffff */
[----:B------:R-:W-:Y:S05]  /*11330*/  BRA `(.L_x_908) ;  /* 0xffffffdc009c7947 */ /* 0x000fea000383ffff */
.L_x_863:
[----:B---3--:R3:W4:Y:S02]  /*11340*/  SYNCS.PHASECHK.TRANS64.TRYWAIT P0, [R2+URZ+0x38840], R3 ;  /* 0x03884003020075a7 */ /* 0x008724000800017f */
[----:B----4-:R-:W-:Y:S05]  /*11350*/  @!P0 NANOSLEEP.SYNCS 0x989680 ;  /* 0x009896800000895d */ /* 0x010fea0003900000 */
[----:B------:R-:W4:Y:S02]  /*11360*/  @!P0 SYNCS.PHASECHK.TRANS64 P0, [R2+URZ+0x38840], R3 ;  /* 0x03884003020085a7 */ /* 0x000f24000800007f */
[----:B----4-:R-:W-:Y:S05]  /*11370*/  @!P0 BRA `(.L_x_863) ;  /* 0xfffffffc00f08947 */ /* 0x010fea000383ffff */
[----:B------:R-:W-:Y:S05]  /*11380*/  BRA `(.L_x_909) ;  /* 0xffffffe400147947 */ /* 0x000fea000383ffff */
.L_x_865:
[----:B-1----:R1:W2:Y:S02]  /*11390*/  SYNCS.PHASECHK.TRANS64.TRYWAIT P1, [R2+URZ+0x38860], R3 ;  /* 0x03886003020075a7 */ /* 0x0022a4000802017f */
[----:B--2---:R-:W-:Y:S05]  /*113a0*/  @!P1 NANOSLEEP.SYNCS 0x989680 ;  /* 0x009896800000995d */ /* 0x004fea0003900000 */
[----:B------:R-:W2:Y:S02]  /*113b0*/  @!P1 SYNCS.PHASECHK.TRANS64 P1, [R2+URZ+0x38860], R3 ;  /* 0x03886003020095a7 */ /* 0x000ea4000802007f */
[----:B--2---:R-:W-:Y:S05]  /*113c0*/  @!P1 BRA `(.L_x_865) ;  /* 0xfffffffc00f09947 */ /* 0x004fea000383ffff */
[----:B------:R-:W-:Y:S05]  /*113d0*/  BRA `(.L_x_910) ;  /* 0xffffffe400847947 */ /* 0x000fea000383ffff */
.L_x_870:
        /* <DEDUP_REMOVED lines=8> */
.L_x_912:
[----:B------:R-:W-:Y:S05]  /*11460*/  BSYNC B0 ;  /* 0x0000000000007941 */ /* 0x000fea0003800000 */
.L_x_911:
        /* <DEDUP_REMOVED lines=8> */
.L_x_913:
[----:B------:R-:W-:Y:S01]  /*114f0*/  IMAD.MOV.U32 R5, RZ, RZ, R14 ;  /* 0x000000ffff057224 */ /* 0x000fe200078e000e */
[----:B------:R-:W-:Y:S06]  /*11500*/  BRA `(.L_x_914) ;  /* 0xffffffe800d47947 */ /* 0x000fec000383ffff */
.L_x_873:
        /* <DEDUP_REMOVED lines=8> */
.L_x_916:
[----:B------:R-:W-:Y:S05]  /*11590*/  BSYNC B0 ;  /* 0x0000000000007941 */ /* 0x000fea0003800000 */
.L_x_915:
        /* <DEDUP_REMOVED lines=10> */
.L_x_917:
        /* <DEDUP_REMOVED lines=8> */
.L_x_918:
        /* <DEDUP_REMOVED lines=8> */
.L_x_919:
        /* <DEDUP_REMOVED lines=8> */
.L_x_920:
        /* <DEDUP_REMOVED lines=8> */
.L_x_921:
[----:B------:R-:W-:Y:S05]  /*11840*/  BRA `(.L_x_922) ;  /* 0xffffffe8009c7947 */ /* 0x000fea000383ffff */
.L_x_878:
[----:B------:R-:W-:Y:S01]  /*11850*/  BSSY B0, `(.L_x_923) ;  /* 0x0000008000007945 */ /* 0x000fe20003800000 */
[----:B-----5:R-:W-:Y:S01]  /*11860*/  IMAD.MOV.U32 R13, RZ, RZ, R17 ;  /* 0x000000ffff0d7224 */ /* 0x020fe200078e0011 */
[----:B-1----:R-:W-:Y:S01]  /*11870*/  MOV R12, 0x1 ;  /* 0x00000001000c7802 */ /* 0x002fe20000000f00 */
[----:B------:R-:W-:Y:S02]  /*11880*/  IMAD.MOV.U32 R11, RZ, RZ, RZ ;  /* 0x000000ffff0b7224 */ /* 0x000fe400078e00ff */
[----:B------:R-:W-:-:S07]  /*11890*/  IMAD.MOV.U32 R15, RZ, RZ, -0x1 ;  /* 0xffffffffff0f7424 */ /* 0x000fce00078e00ff */
[----:B0-2---:R-:W-:Y:S05]  /*118a0*/  WARPSYNC.COLLECTIVE R15, `(.L_x_924) ;  /* 0x000000000f087348 */ /* 0x005fea0003c00000 */
[----:B------:R1:W3:Y:S02]  /*118b0*/  SHFL.UP P6, R14, R13, R12, R11 ;  /* 0x0400000c0d0e7389 */ /* 0x0002e400000c000b */
[----:B0123--:R-:W-:Y:S01]  /*118c0*/  ENDCOLLECTIVE ;  /* 0x000000000000791b */ /* 0x00ffe20003800000 */
.L_x_924:
[----:B------:R-:W-:Y:S05]  /*118d0*/  BSYNC B0 ;  /* 0x0000000000007941 */ /* 0x000fea0003800000 */
.L_x_923:
        /* <DEDUP_REMOVED lines=10> */
.L_x_925:
        /* <DEDUP_REMOVED lines=8> */
.L_x_926:
        /* <DEDUP_REMOVED lines=8> */
.L_x_927:
        /* <DEDUP_REMOVED lines=8> */
.L_x_928:
        /* <DEDUP_REMOVED lines=8> */
.L_x_929:
[----:B------:R-:W-:Y:S05]  /*11b80*/  BRA `(.L_x_930) ;  /* 0xffffffe800847947 */ /* 0x000fea000383ffff */
.L_x_880:
[----:B------:R-:W-:Y:S01]  /*11b90*/  BSSY B0, `(.L_x_931) ;  /* 0x0000006000007945 */ /* 0x000fe20003800000 */
[----:B------:R-:W-:Y:S02]  /*11ba0*/  PLOP3.LUT P6, PT, P6, PT, PT, 0x8, 0x0 ;  /* 0x000000000000781c */ /* 0x000fe400037ce170 */
[----:B------:R-:W-:-:S11]  /*11bb0*/  MOV R15, 0xffffffff ;  /* 0xffffffff000f7802 */ /* 0x000fd60000000f00 */
[----:B01----:R-:W-:Y:S05]  /*11bc0*/  WARPSYNC.COLLECTIVE R15, `(.L_x_932) ;  /* 0x000000000f087348 */ /* 0x003fea0003c00000 */
[----:B------:R-:W-:Y:S01]  /*11bd0*/  VOTE.ANY R14, PT, P6 ;  /* 0x00000000000e7806 */ /* 0x000fe200030e0100 */
[----:B01----:R-:W-:Y:S06]  /*11be0*/  ENDCOLLECTIVE ;  /* 0x000000000000791b */ /* 0x003fec0003800000 */
.L_x_932:
[----:B------:R-:W-:Y:S05]  /*11bf0*/  BSYNC B0 ;  /* 0x0000000000007941 */ /* 0x000fea0003800000 */
.L_x_931:
        /* <DEDUP_REMOVED lines=9> */
.L_x_933:
[----:B------:R-:W-:Y:S01]  /*11c90*/  IMAD.MOV.U32 R17, RZ, RZ, R14 ;  /* 0x000000ffff117224 */ /* 0x000fe200078e000e */
[----:B------:R-:W-:Y:S06]  /*11ca0*/  BRA `(.L_x_934) ;  /* 0xffffffe800747947 */ /* 0x000fec000383ffff */
.L_x_882:
[----:B------:R-:W-:Y:S01]  /*11cb0*/  BSSY B0, `(.L_x_935) ;  /* 0x0000007000007945 */ /* 0x000fe20003800000 */
[----:B------:R-:W-:Y:S01]  /*11cc0*/  IMAD.MOV.U32 R13, RZ, RZ, R3 ;  /* 0x000000ffff0d7224 */ /* 0x000fe200078e0003 */
[----:B------:R-:W-:Y:S01]  /*11cd0*/  MOV R11, 0x1f ;  /* 0x0000001f000b7802 */ /* 0x000fe20000000f00 */
[----:B------:R-:W-:-:S07]  /*11ce0*/  IMAD.MOV.U32 R15, RZ, RZ, -0x1 ;  /* 0xffffffffff0f7424 */ /* 0x000fce00078e00ff */
[----:B0-23--:R-:W-:Y:S05]  /*11cf0*/  WARPSYNC.COLLECTIVE R15, `(.L_x_936) ;  /* 0x000000000f087348 */ /* 0x00dfea0003c00000 */
[----:B------:R1:W4:Y:S02]  /*11d00*/  SHFL.IDX P6, R14, R13, R12, R11 ;  /* 0x0000000c0d0e7389 */ /* 0x00032400000c000b */
[----:B01234-:R-:W-:Y:S01]  /*11d10*/  ENDCOLLECTIVE ;  /* 0x000000000000791b */ /* 0x01ffe20003800000 */
.L_x_936:
[----:B------:R-:W-:Y:S05]  /*11d20*/  BSYNC B0 ;  /* 0x0000000000007941 */ /* 0x000fea0003800000 */
.L_x_935:
[----:B------:R-:W-:Y:S05]  /*11d30*/  BRA `(.L_x_881) ;  /* 0xffffffe8006c7947 */ /* 0x000fea000383ffff */
.L_x_885:
[----:B0-----:R0:W4:Y:S02]  /*11d40*/  SYNCS.PHASECHK.TRANS64.TRYWAIT P0, [R0+URZ+0x38820], R3 ;  /* 0x03882003000075a7 */ /* 0x001124000800017f */
[----:B----4-:R-:W-:Y:S05]  /*11d50*/  @!P0 NANOSLEEP.SYNCS 0x989680 ;  /* 0x009896800000895d */ /* 0x010fea0003900000 */
[----:B------:R-:W4:Y:S02]  /*11d60*/  @!P0 SYNCS.PHASECHK.TRANS64 P0, [R0+URZ+0x38820], R3 ;  /* 0x03882003000085a7 */ /* 0x000f24000800007f */
[----:B----4-:R-:W-:Y:S05]  /*11d70*/  @!P0 BRA `(.L_x_885) ;  /* 0xfffffffc00f08947 */ /* 0x010fea000383ffff */
[----:B------:R-:W-:Y:S05]  /*11d80*/  BRA `(.L_x_937) ;  /* 0xffffffec00547947 */ /* 0x000fea000383ffff */
.L_x_886:
[----:B---3--:R-:W3:Y:S01]  /*11d90*/  S2R R2, SR_TID.X ;  /* 0x0000000000027919 */ /* 0x008ee20000002100 */
[----:B------:R-:W-:Y:S01]  /*11da0*/  BSSY B0, `(.L_x_938) ;  /* 0x000000a000007945 */ /* 0x000fe20003800000 */
[----:B-1----:R-:W-:Y:S01]  /*11db0*/  IMAD.MOV.U32 R12, RZ, RZ, RZ ;  /* 0x000000ffff0c7224 */ /* 0x002fe200078e00ff */
[----:B------:R-:W-:Y:S01]  /*11dc0*/  MOV R11, 0x1f ;  /* 0x0000001f000b7802 */ /* 0x000fe20000000f00 */
[----:B------:R-:W-:Y:S01]  /*11dd0*/  IMAD.MOV.U32 R15, RZ, RZ, -0x1 ;  /* 0xffffffffff0f7424 */ /* 0x000fe200078e00ff */
[----:B---3--:R-:W-:-:S04]  /*11de0*/  SHF.R.U32.HI R2, RZ, 0x5, R2 ;  /* 0x00000005ff027819 */ /* 0x008fc80000011602 */
[----:B------:R-:W-:-:S05]  /*11df0*/  LOP3.LUT R2, R2, 0x3, RZ, 0xc0, !PT ;  /* 0x0000000302027812 */ /* 0x000fca00078ec0ff */
[----:B------:R-:W-:-:S07]  /*11e00*/  IMAD.MOV.U32 R13, RZ, RZ, R2 ;  /* 0x000000ffff0d7224 */ /* 0x000fce00078e0002 */
[----:B0-2---:R-:W-:Y:S05]  /*11e10*/  WARPSYNC.COLLECTIVE R15, `(.L_x_939) ;  /* 0x000000000f087348 */ /* 0x005fea0003c00000 */
[----:B------:R1:W3:Y:S02]  /*11e20*/  SHFL.IDX P6, R14, R13, R12, R11 ;  /* 0x0000000c0d0e7389 */ /* 0x0002e400000c000b */
[----:B0123--:R-:W-:Y:S01]  /*11e30*/  ENDCOLLECTIVE ;  /* 0x000000000000791b */ /* 0x00ffe20003800000 */
.L_x_939:
[----:B------:R-:W-:Y:S05]  /*11e40*/  BSYNC B0 ;  /* 0x0000000000007941 */ /* 0x000fea0003800000 */
.L_x_938:
[----:B------:R-:W-:Y:S05]  /*11e50*/  BRA `(.L_x_940) ;  /* 0xffffffec00387947 */ /* 0x000fea000383ffff */
.L_x_889:
[----:B------:R-:W-:Y:S01]  /*11e60*/  BSSY B1, `(.L_x_941) ;  /* 0x0000006000017945 */ /* 0x000fe20003800000 */
[----:B------:R-:W-:-:S07]  /*11e70*/  IMAD.MOV.U32 R15, RZ, RZ, -0x1 ;  /* 0xffffffffff0f7424 */ /* 0x000fce00078e00ff */
[----:B0123--:R-:W-:Y:S05]  /*11e80*/  WARPSYNC.COLLECTIVE R15, `(.L_x_942) ;  /* 0x000000000f0c7348 */ /* 0x00ffea0003c00000 */
[----:B------:R-:W-:Y:S02]  /*11e90*/  ELECT P6, UR62, PT ;  /* 0x00000000003e782f */ /* 0x000fe400038c0000 */
[----:B------:R-:W-:Y:S01]  /*11ea0*/  MOV R14, UR62 ;  /* 0x0000003e000e7c02 */ /* 0x000fe20008000f00 */
[----:B0123--:R-:W-:Y:S10]  /*11eb0*/  ENDCOLLECTIVE ;  /* 0x000000000000791b */ /* 0x00fff40003800000 */
.L_x_942:
[----:B------:R-:W-:Y:S05]  /*11ec0*/  BSYNC B1 ;  /* 0x0000000000017941 */ /* 0x000fea0003800000 */
.L_x_941:
[----:B------:R-:W-:Y:S05]  /*11ed0*/  BRA `(.L_x_943) ;  /* 0xffffffec00307947 */ /* 0x000fea000383ffff */
.L_x_890:
[----:B0-----:R0:W2:Y:S02]  /*11ee0*/  SYNCS.PHASECHK.TRANS64.TRYWAIT P0, [R6+URZ], R5 ;  /* 0x00000005060075a7 */ /* 0x0010a4000800017f */
[----:B--2---:R-:W-:Y:S05]  /*11ef0*/  @!P0 NANOSLEEP.SYNCS 0x989680 ;  /* 0x009896800000895d */ /* 0x004fea0003900000 */
[----:B------:R-:W2:Y:S02]  /*11f00*/  @!P0 SYNCS.PHASECHK.TRANS64 P0, [R6+URZ], R5 ;  /* 0x00000005060085a7 */ /* 0x000ea4000800007f */
[----:B--2---:R-:W-:Y:S05]  /*11f10*/  @!P0 BRA `(.L_x_890) ;  /* 0xfffffffc00f08947 */ /* 0x004fea000383ffff */
[----:B------:R-:W-:Y:S05]  /*11f20*/  BRA `(.L_x_944) ;  /* 0xffffffec00587947 */ /* 0x000fea000383ffff */
.L_x_891:
[----:B--2---:R2:W3:Y:S02]  /*11f30*/  SYNCS.PHASECHK.TRANS64.TRYWAIT P0, [R7+URZ], R2 ;  /* 0x00000002070075a7 */ /* 0x0044e4000800017f */
[----:B---3--:R-:W-:Y:S05]  /*11f40*/  @!P0 NANOSLEEP.SYNCS 0x989680 ;  /* 0x009896800000895d */ /* 0x008fea0003900000 */
[----:B------:R-:W3:Y:S02]  /*11f50*/  @!P0 SYNCS.PHASECHK.TRANS64 P0, [R7+URZ], R2 ;  /* 0x00000002070085a7 */ /* 0x000ee4000800007f */
[----:B---3--:R-:W-:Y:S05]  /*11f60*/  @!P0 BRA `(.L_x_891) ;  /* 0xfffffffc00f08947 */ /* 0x008fea000383ffff */
[----:B------:R-:W-:Y:S05]  /*11f70*/  BRA `(.L_x_945) ;  /* 0xffffffec00587947 */ /* 0x000fea000383ffff */
.L_x_892:
[----:B---3--:R3:W4:Y:S02]  /*11f80*/  SYNCS.PHASECHK.TRANS64.TRYWAIT P0, [R4+URZ], R5 ;  /* 0x00000005040075a7 */ /* 0x008724000800017f */
[----:B----4-:R-:W-:Y:S05]  /*11f90*/  @!P0 NANOSLEEP.SYNCS 0x989680 ;  /* 0x009896800000895d */ /* 0x010fea0003900000 */
[----:B------:R-:W4:Y:S02]  /*11fa0*/  @!P0 SYNCS.PHASECHK.TRANS64 P0, [R4+URZ], R5 ;  /* 0x00000005040085a7 */ /* 0x000f24000800007f */
[----:B----4-:R-:W-:Y:S05]  /*11fb0*/  @!P0 BRA `(.L_x_892) ;  /* 0xfffffffc00f08947 */ /* 0x010fea000383ffff */
[----:B------:R-:W-:Y:S05]  /*11fc0*/  BRA `(.L_x_946) ;  /* 0xffffffec004c7947 */ /* 0x000fea000383ffff */
.L_x_947:
        /* <DEDUP_REMOVED lines=11> */
.L_x_4553:


//--------------------- .text._ZN7cutlass13device_kernelIN5flash11enable_sm90INS1_16FlashAttnFwdSm90INS1_25CollectiveMainloopFwdSm90ILi2EN4cute5tupleIJNS5_1CILi1EEES8_S8_EEENS6_IJNS7_ILi64EEESA_SA_EEELi512ENS_10bfloat16_tEfNS_4arch4Sm90ELb0ELb0ELb1ELb1ELb0ELb1ELb1ELb0ELb0ELb0ELb0ELb0EEENS1_21CollectiveEpilogueFwdINS6_IJSA_NS7_ILi512EEESA_EEES9_SC_SE_Li256ELb1ELb0ELb0ELb0EEENS1_36VarlenDynamicPersistentTileSchedulerILi64ELi64ELi256ELi32ELb0ELb0ELb1ELb0ELb1ELb1EEEEEEEEEvNT_6ParamsE --------------------------
	.section	.text._ZN7cutlass13device_kernelIN5flash11enable_sm90INS1_16FlashAttnFwdSm90INS1_25CollectiveMainloopFwdSm90ILi2EN4cute5tupleIJNS5_1CILi1EEES8_S8_EEENS6_IJNS7_ILi64EEESA_SA_EEELi512ENS_10bfloat16_tEfNS_4arch4Sm90ELb0ELb0ELb1ELb1ELb0ELb1ELb1ELb0ELb0ELb0ELb0ELb0EEENS1_21CollectiveEpilogueFwdINS6_IJSA_NS7_ILi512EEESA_EEES9_SC_SE_Li256ELb1ELb0ELb0ELb0EEENS1_36VarlenDynamicPersistentTileSchedulerILi64ELi64ELi256ELi32ELb0ELb0ELb1ELb0ELb1ELb1EEEEEEEEEvNT_6ParamsE,"ax",@progbits
	.align	128
.text._ZN7cutlass13device_kernelIN5flash11enable_sm90INS1_16FlashAttnFwdSm90INS1_25CollectiveMainloopFwdSm90ILi2EN4cute5tupleIJNS5_1CILi1EEES8_S8_EEENS6_IJNS7_ILi64EEESA_SA_EEELi512ENS_10bfloat16_tEfNS_4arch4Sm90ELb0ELb0ELb1ELb1ELb0ELb1ELb1ELb0ELb0ELb0ELb0ELb0EEENS1_21CollectiveEpilogueFwdINS6_IJSA_NS7_ILi512EEESA_EEES9_SC_SE_Li256ELb1ELb0ELb0ELb0EEENS1_36VarlenDynamicPersistentTileSchedulerILi64ELi64ELi256ELi32ELb0ELb0ELb1ELb0ELb1ELb1EEEEEEEEEvNT_6ParamsE:
        .type           _ZN7cutlass13device_kernelIN5flash11enable_sm90INS1_16FlashAttnFwdSm90INS1_25CollectiveMainloopFwdSm90ILi2EN4cute5tupleIJNS5_1CILi1EEES8_S8_EEENS6_IJNS7_ILi64EEESA_SA_EEELi512ENS_10bfloat16_tEfNS_4arch4Sm90ELb0ELb0ELb1ELb1ELb0ELb1ELb1ELb0ELb0ELb0ELb0ELb0EEENS1_21CollectiveEpilogueFwdINS6_IJSA_NS7_ILi512EEESA_EEES9_SC_SE_Li256ELb1ELb0ELb0ELb0EEENS1_36VarlenDynamicPersistentTileSchedulerILi64ELi64ELi256ELi32ELb0ELb0ELb1ELb0ELb1ELb1EEEEEEEEEvNT_6ParamsE,@function
        .size           _ZN7cutlass13device_kernelIN5flash11enable_sm90INS1_16FlashAttnFwdSm90INS1_25CollectiveMainloopFwdSm90ILi2EN4cute5tupleIJNS5_1CILi1EEES8_S8_EEENS6_IJNS7_ILi64EEESA_SA_EEELi512ENS_10bfloat16_tEfNS_4arch4Sm90ELb0ELb0ELb1ELb1ELb0ELb1ELb1ELb0ELb0ELb0ELb0ELb0EEENS1_21CollectiveEpilogueFwdINS6_IJSA_NS7_ILi512EEESA_EEES9_SC_SE_Li256ELb1ELb0ELb0ELb0EEENS1_36VarlenDynamicPersistentTileSchedulerILi64ELi64ELi256ELi32ELb0ELb0ELb1ELb0ELb1ELb1EEEEEEEEEvNT_6ParamsE,(.L_x_4554 - _ZN7cutlass13device_kernelIN5flash11enable_sm90INS1_16FlashAttnFwdSm90INS1_25CollectiveMainloopFwdSm90ILi2EN4cute5tupleIJNS5_1CILi1EEES8_S8_EEENS6_IJNS7_ILi64EEESA_SA_EEELi512ENS_10bfloat16_tEfNS_4arch4Sm90ELb0ELb0ELb1ELb1ELb0ELb1ELb1ELb0ELb0ELb0ELb0ELb0EEENS1_21CollectiveEpilogueFwdINS6_IJSA_NS7_ILi512EEESA_EEES9_SC_SE_Li256ELb1ELb0ELb0ELb0EEENS1_36VarlenDynamicPersistentTileSchedulerILi64ELi64ELi256ELi32ELb0ELb0ELb1ELb0ELb1ELb1EEEEEEEEEvNT_6ParamsE)
        .other          _ZN7cutlass13device_kernelIN5flash11enable_sm90INS1_16FlashAttnFwdSm90INS1_25CollectiveMainloopFwdSm90ILi2EN4cute5tupleIJNS5_1CILi1EEES8_S8_EEENS6_IJNS7_ILi64EEESA_SA_EEELi512ENS_10bfloat16_tEfNS_4arch4Sm90ELb0ELb0ELb1ELb1ELb0ELb1ELb1ELb0ELb0ELb0ELb0ELb0EEENS1_21CollectiveEpilogueFwdINS6_IJSA_NS7_ILi512EEESA_EEES9_SC_SE_Li256ELb1ELb0ELb0ELb0EEENS1_36VarlenDynamicPersistentTileSchedulerILi64ELi64ELi256ELi32ELb0ELb0ELb1ELb0ELb1ELb1EEEEEEEEEvNT_6ParamsE,@"STO_CUDA_ENTRY STV_DEFAULT"
_ZN7cutlass13device_kernelIN5flash11enable_sm90INS1_16FlashAttnFwdSm90INS1_25CollectiveMainloopFwdSm90ILi2EN4cute5tupleIJNS5_1CILi1EEES8_S8_EEENS6_IJNS7_ILi64EEESA_SA_EEELi512ENS_10bfloat16_tEfNS_4arch4Sm90ELb0ELb0ELb1ELb1ELb0ELb1ELb1ELb0ELb0ELb0ELb0ELb0EEENS1_21CollectiveEpilogueFwdINS6_IJSA_NS7_ILi512EEESA_EEES9_SC_SE_Li256ELb1ELb0ELb0ELb0EEENS1_36VarlenDynamicPersistentTileSchedulerILi64ELi64ELi256ELi32ELb0ELb0ELb1ELb0ELb1ELb1EEEEEEEEEvNT_6ParamsE:
        /* <DEDUP_REMOVED lines=16> */
[----:B------:R-:W-:Y:S02]  /*0100*/  UIADD3 UR4, UP5, UR4, 0x670, URZ ;  /* 0x0000067004047890 */ /* 0x000fe4000ffbe03f */
[----:B------:R-:W-:Y:S02]  /*0110*/  UIADD3.X UR9, URZ, UR5, URZ, UP1, !UPT ;  /* 0x000000053f097290 */ /* 0x000fe40008ffe43f */
[----:B------:R-:W-:Y:S02]  /*0120*/  UIADD3.X UR11, URZ, UR5, URZ, UP2, !UPT ;  /* 0x000000053f0b7290 */ /* 0x000fe400097fe43f */
[----:B------:R-:W-:Y:S01]  /*0130*/  UIADD3.X UR13, URZ, UR5, URZ, UP3, !UPT ;  /* 0x000000053f0d7290 */ /* 0x000fe20009ffe43f */
[----:B------:R0:W-:Y:S01]  /*0140*/  UTMACCTL.PF [UR6] ;  /* 0x00000000060079b9 */ /* 0x0001e20008040000 */
[----:B------:R-:W-:-:S03]  /*0150*/  UIADD3.X UR15, URZ, UR5, URZ, UP4, !UPT ;  /* 0x000000053f0f7290 */ /* 0x000fc6000a7fe43f */
[----:B------:R0:W-:Y:S01]  /*0160*/  UTMACCTL.PF [UR8] ;  /* 0x00000000080079b9 */ /* 0x0001e20008040000 */
[----:B------:R-:W-:Y:S01]  /*0170*/  UIADD3.X UR5, URZ, UR5, URZ, UP5, !UPT ;  /* 0x000000053f057290 */ /* 0x000fe2000affe43f */
[----:B------:R0:W-:Y:S02]  /*0180*/  UTMACCTL.PF [UR10] ;  /* 0x000000000a0079b9 */ /* 0x0001e40008040000 */
[----:B------:R0:W-:Y:S02]  /*0190*/  UTMACCTL.PF [UR12] ;  /* 0x000000000c0079b9 */ /* 0x0001e40008040000 */
[----:B------:R0:W-:Y:S04]  /*01a0*/  UTMACCTL.PF [UR14] ;  /* 0x000000000e0079b9 */ /* 0x0001e80008040000 */
[----:B------:R0:W-:Y:S02]  /*01b0*/  UTMACCTL.PF [UR4] ;  /* 0x00000000040079b9 */ /* 0x0001e40008040000 */
[----:B0-----:R-:W-:Y:S01]  /*01c0*/  NOP ;  /* 0x0000000000007918 */ /* 0x001fe20000000000 */
.L_x_949:
[----:B------:R-:W-:Y:S05]  /*01d0*/  BSYNC B0 ;  /* 0x0000000000007941 */ /* 0x000fea0003800000 */
.L_x_948:
        /* <DEDUP_REMOVED lines=14> */
[----:B-1----:R0:W-:Y:S01]  /*02c0*/  STL [R1+0x4], R3 ;  /* 0x0000040301007387 */ /* 0x0021e20000100800 */
        /* <DEDUP_REMOVED lines=24> */
.L_x_950:
        /* <DEDUP_REMOVED lines=22> */
.L_x_951:
        /* <DEDUP_REMOVED lines=18> */
.L_x_952:
        /* <DEDUP_REMOVED lines=22> */
.L_x_953:
        /* <DEDUP_REMOVED lines=22> */
.L_x_954:
        /* <DEDUP_REMOVED lines=9> */
.L_x_957:
        /* <DEDUP_REMOVED lines=41> */
[----:B------:R-:W-:-:S04]  /*0cb0*/  SHF.R.S32.HI R8, RZ, 0x1f, R6 ;  /* 0x0000001fff087819 */ /* 0x000fc80000011406 */
[----:B------:R-:W-:-:S04]  /*0cc0*/  LEA.HI R8, R8, R7, RZ, 0x3 ;  /* 0x0000000708087211 */ /* 0x000fc800078f18ff */
[----:B------:R-:W-:Y:S02]  /*0cd0*/  LOP3.LUT R8, R8, 0xfffffff8, RZ, 0xc0, !PT ;  /* 0xfffffff808087812 */ /* 0x000fe400078ec0ff */
[----:B------:R-:W-:Y:S02]  /*0ce0*/  LEA.HI R13, R12, R189, RZ, 0x2 ;  /* 0x000000bd0c0d7211 */ /* 0x000fe400078f10ff */
[----:B------:R-:W-:Y:S01]  /*0cf0*/  LOP3.LUT R12, R10, 0xfffffff8, RZ, 0xc0, !PT ;  /* 0xfffffff80a0c7812 */ /* 0x000fe200078ec0ff */
[----:B------:R-:W-:Y:S01]  /*0d00*/  IMAD.IADD R8, R7, 0x1, -R8 ;  /* 0x0000000107087824 */ /* 0x000fe200078e0a08 */
[----:B------:R-:W-:Y:S02]  /*0d10*/  LOP3.LUT R7, R6, 0x7ffffffc, RZ, 0xc0, !PT ;  /* 0x7ffffffc06077812 */ /* 0x000fe400078ec0ff */
[----:B------:R-:W-:Y:S02]  /*0d20*/  SHF.R.S32.HI R216, RZ, 0x7, R3 ;  /* 0x00000007ffd87819 */ /* 0x000fe40000011403 */
[----:B------:R-:W-:Y:S01]  /*0d30*/  LOP3.LUT R16, R13, 0x3ffffc, RZ, 0xc0, !PT ;  /* 0x003ffffc0d107812 */ /* 0x000fe200078ec0ff */
[----:B------:R-:W-:Y:S01]  /*0d40*/  IMAD.IADD R12, R9, 0x1, -R12 ;  /* 0x00000001090c7824 */ /* 0x000fe200078e0a0c */
[----:B------:R-:W-:Y:S01]  /*0d50*/  LEA.HI R5, R5, R4, RZ, 0x5 ;  /* 0x0000000405057211 */ /* 0x000fe200078f28ff */
[----:B------:R-:W-:Y:S01]  /*0d60*/  IMAD.IADD R7, R4, 0x1, -R7 ;  /* 0x0000000104077824 */ /* 0x000fe200078e0a07 */
[-C--:B------:R-:W-:Y:S01]  /*0d70*/  LEA.HI R4, R0, R231.reuse, RZ, 0x3 ;  /* 0x000000e700047211 */ /* 0x080fe200078f18ff */
[----:B------:R-:W-:Y:S01]  /*0d80*/  IMAD R13, R216, 0x100, R9 ;  /* 0x00000100d80d7824 */ /* 0x000fe200078e0209 */
[----:B------:R-:W-:Y:S01]  /*0d90*/  LEA.HI R0, R0, R231, RZ, 0x2 ;  /* 0x000000e700007211 */ /* 0x000fe200078f10ff */
[----:B------:R-:W-:Y:S01]  /*0da0*/  IMAD.IADD R16, R189, 0x1, -R16 ;  /* 0x00000001bd107824 */ /* 0x000fe200078e0a10 */
[----:B------:R-:W-:Y:S01]  /*0db0*/  SHF.R.S32.HI R192, RZ, 0x3, R4 ;  /* 0x00000003ffc07819 */ /* 0x000fe20000011404 */
[----:B------:R-:W-:-:S02]  /*0dc0*/  IMAD.IADD R14, R11, 0x1, -R14 ;  /* 0x000000010b0e7824 */ /* 0x000fc400078e0a0e */
[----:B------:R-:W-:Y:S01]  /*0dd0*/  IMAD.SHL.U32 R9, R12, 0x40, RZ ;  /* 0x000000400c097824 */ /* 0x000fe200078e00ff */
[----:B------:R-:W-:Y:S02]  /*0de0*/  LOP3.LUT R4, R4, 0x1ffffff8, RZ, 0xc0, !PT ;  /* 0x1ffffff804047812 */ /* 0x000fe400078ec0ff */
[----:B------:R-:W-:Y:S01]  /*0df0*/  SHF.R.S32.HI R19, RZ, 0x2, R0 ;  /* 0x00000002ff137819 */ /* 0x000fe20000011400 */
[----:B------:R-:W-:Y:S01]  /*0e00*/  IMAD.SHL.U32 R14, R14, 0x8, RZ ;  /* 0x000000080e0e7824 */ /* 0x000fe200078e00ff */
[----:B------:R-:W-:Y:S01]  /*0e10*/  LEA R13, R16, R13, 0x4 ;  /* 0x0000000d100d7211 */ /* 0x000fe200078e20ff */
[----:B------:R-:W-:Y:S01]  /*0e20*/  IMAD.SHL.U32 R10, R10, 0x40, RZ ;  /* 0x000000400a0a7824 */ /* 0x000fe200078e00ff */
[----:B------:R-:W-:Y:S01]  /*0e30*/  LOP3.LUT R9, R9, 0x1c0, RZ, 0xc0, !PT ;  /* 0x000001c009097812 */ /* 0x000fe200078ec0ff */
[----:B------:R-:W-:Y:S02]  /*0e40*/  IMAD.IADD R4, R231, 0x1, -R4 ;  /* 0x00000001e7047824 */ /* 0x000fe400078e0a04 */
[----:B------:R-:W-:-:S02]  /*0e50*/  VIADD R233, R19, 0x20 ;  /* 0x0000002013e97836 */ /* 0x000fc40000000000 */
[--C-:B------:R-:W-:Y:S01]  /*0e60*/  IMAD.U32 R228, R13, 0x40, R14.reuse ;  /* 0x000000400de47824 */ /* 0x100fe200078e000e */
[----:B------:R-:W-:Y:S01]  /*0e70*/  LOP3.LUT R14, R9, 0x8, R14, 0xf8, !PT ;  /* 0x00000008090e7812 */ /* 0x000fe200078ef80e */
[----:B------:R-:W-:Y:S01]  /*0e80*/  IMAD.SHL.U32 R187, R4, 0x8, RZ ;  /* 0x0000000804bb7824 */ /* 0x000fe200078e00ff */
[----:B------:R-:W-:Y:S02]  /*0e90*/  SHF.R.U32.HI R9, RZ, 0x3, R9 ;  /* 0x00000003ff097819 */ /* 0x000fe40000011609 */
[----:B------:R-:W-:Y:S02]  /*0ea0*/  LOP3.LUT R10, R10, 0x7ffffe00, RZ, 0xc0, !PT ;  /* 0x7ffffe000a0a7812 */ /* 0x000fe400078ec0ff */
[----:B------:R-:W-:Y:S02]  /*0eb0*/  LOP3.LUT R214, R0, 0xfffffffc, RZ, 0xc0, !PT ;  /* 0xfffffffc00d67812 */ /* 0x000fe400078ec0ff */
[----:B------:R-:W-:Y:S02]  /*0ec0*/  SHF.R.S32.HI R0, RZ, 0x1f, R0 ;  /* 0x0000001fff007819 */ /* 0x000fe40000011400 */
[----:B------:R-:W-:Y:S01]  /*0ed0*/  SHF.R.S32.HI R4, RZ, 0x1f, R233 ;  /* 0x0000001fff047819 */ /* 0x000fe200000114e9 */
[----:B------:R-:W-:Y:S01]  /*0ee0*/  IMAD R10, R189, 0x400, R10 ;  /* 0x00000400bd0a7824 */ /* 0x000fe200078e020a */
[----:B------:R-:W-:Y:S01]  /*0ef0*/  LOP3.LUT R9, R14, R9, RZ, 0x3c, !PT ;  /* 0x000000090e097212 */ /* 0x000fe200078e3cff */
[----:B------:R-:W-:Y:S01]  /*0f00*/  IMAD.IADD R214, R231, 0x1, -R214 ;  /* 0x00000001e7d67824 */ /* 0x000fe200078e0ad6 */
[----:B------:R-:W-:Y:S01]  /*0f10*/  LEA.HI R0, R0, R19, RZ, 0x3 ;  /* 0x0000001300007211 */ /* 0x000fe200078f18ff */
[----:B------:R-:W-:Y:S01]  /*0f20*/  IMAD.SHL.U32 R218, R233, 0x40, RZ ;  /* 0x00000040e9da7824 */ /* 0x000fe200078e00ff */
[----:B------:R-:W-:Y:S01]  /*0f30*/  LEA.HI R4, R4, R233, RZ, 0x3 ;  /* 0x000000e904047211 */ /* 0x000fe200078f18ff */
[----:B------:R-:W-:Y:S01]  /*0f40*/  IMAD.IADD R9, R10, 0x1, R9 ;  /* 0x000000010a097824 */ /* 0x000fe200078e0209 */
[----:B------:R-:W-:Y:S01]  /*0f50*/  R2P PR, R12, 0x6 ;  /* 0x000000060c007804 */ /* 0x000fe20000000000 */
[----:B------:R-:W-:Y:S01]  /*0f60*/  IMAD.SHL.U32 R16, R214, 0x8, RZ ;  /* 0x00000008d6107824 */ /* 0x000fe200078e00ff */
[----:B------:R-:W-:Y:S01]  /*0f70*/  LOP3.LUT R0, R0, 0xfffffff8, RZ, 0xc0, !PT ;  /* 0xfffffff800007812 */ /* 0x000fe200078ec0ff */
[----:B------:R-:W-:Y:S01]  /*0f80*/  IMAD.SHL.U32 R4, R4, 0x40, RZ ;  /* 0x0000004004047824 */ /* 0x000fe200078e00ff */
[----:B------:R-:W-:Y:S01]  /*0f90*/  LEA.HI R3, R3, R216, RZ, 0x1 ;  /* 0x000000d803037211 */ /* 0x000fe200078f08ff */
[----:B------:R-:W-:Y:S01]  /*0fa0*/  IMAD R194, R9, 0x2, R2 ;  /* 0x0000000209c27824 */ /* 0x000fe200078e0202 */
[----:B------:R-:W-:Y:S01]  /*0fb0*/  LOP3.LUT R218, R218, 0x1c0, RZ, 0xc0, !PT ;  /* 0x000001c0dada7812 */ /* 0x000fe200078ec0ff */
[----:B------:R-:W-:Y:S01]  /*0fc0*/  IMAD.MOV.U32 R196, RZ, RZ, 0x40 ;  /* 0x00000040ffc47424 */ /* 0x000fe200078e00ff */
[----:B------:R-:W-:Y:S01]  /*0fd0*/  LOP3.LUT R3, R3, 0xfffffe, RZ, 0xc0, !PT ;  /* 0x00fffffe03037812 */ /* 0x000fe200078ec0ff */
[----:B------:R-:W-:Y:S01]  /*0fe0*/  IMAD.IADD R186, R19, 0x1, -R0 ;  /* 0x0000000113ba7824 */ /* 0x000fe200078e0a00 */
[----:B------:R-:W-:Y:S01]  /*0ff0*/  LOP3.LUT R0, R218, 0x38, R16, 0xf8, !PT ;  /* 0x00000038da007812 */ /* 0x000fe200078ef810 */
[----:B------:R-:W-:Y:S01]  /*1000*/  VIADD R201, R194, 0x36400 ;  /* 0x00036400c2c97836 */ /* 0x000fe20000000000 */
[----:B------:R-:W-:-:S02]  /*1010*/  SHF.R.U32.HI R232, RZ, 0x3, R218 ;  /* 0x00000003ffe87819 */ /* 0x000fc400000116da */
[----:B------:R-:W-:Y:S02]  /*1020*/  LOP3.LUT R219, R4, 0xfffffe00, RZ, 0xc0, !PT ;  /* 0xfffffe0004db7812 */ /* 0x000fe400078ec0ff */
[----:B------:R-:W-:Y:S01]  /*1030*/  SEL R196, R196, 0xffffffc0, !P2 ;  /* 0xffffffc0c4c47807 */ /* 0x000fe20005000000 */
[----:B------:R-:W-:Y:S01]  /*1040*/  IMAD.IADD R3, R216, 0x1, -R3 ;  /* 0x00000001d8037824 */ /* 0x000fe200078e0a03 */
[----:B------:R-:W-:Y:S02]  /*1050*/  SHF.R.S32.HI R5, RZ, 0x5, R5 ;  /* 0x00000005ff057819 */ /* 0x000fe40000011405 */
[----:B------:R-:W-:Y:S01]  /*1060*/  IADD3 R195, R194, 0x36420, RZ ;  /* 0x00036420c2c37810 */ /* 0x000fe20007ffe0ff */
[----:B------:R-:W-:Y:S01]  /*1070*/  @P1 VIADD R195, R201, 0xffffffe0 ;  /* 0xffffffe0c9c31836 */ /* 0x000fe20000000000 */
[----:B------:R-:W-:Y:S01]  /*1080*/  LOP3.LUT R217, R219, R0, R232, 0xf6, !PT ;  /* 0x00000000dbd97212 */ /* 0x000fe200078ef6e8 */
[----:B------:R-:W-:Y:S01]  /*1090*/  IMAD.IADD R201, R201, 0x1, R196 ;  /* 0x00000001c9c97824 */ /* 0x000fe200078e02c4 */
[----:B------:R-:W-:Y:S01]  /*10a0*/  CS2R R22, SRZ ;  /* 0x0000000000167805 */ /* 0x000fe2000001ff00 */
[----:B------:R-:W-:Y:S01]  /*10b0*/  IMAD R188, R5, 0x10, R8 ;  /* 0x0000001005bc7824 */ /* 0x000fe200078e0208 */
[----:B------:R-:W-:Y:S01]  /*10c0*/  MOV R212, RZ ;  /* 0x000000ff00d47202 */ /* 0x000fe20000000f00 */
[----:B------:R-:W-:-:S02]  /*10d0*/  IMAD.MOV.U32 R184, RZ, RZ, RZ ;  /* 0x000000ffffb87224 */ /* 0x000fc400078e00ff */
[----:B------:R-:W-:Y:S02]  /*10e0*/  IMAD.MOV.U32 R18, RZ, RZ, RZ ;  /* 0x000000ffff127224 */ /* 0x000fe400078e00ff */
[----:B------:R-:W-:Y:S02]  /*10f0*/  IMAD.SHL.U32 R191, R3, 0x100, RZ ;  /* 0x0000010003bf7824 */ /* 0x000fe400078e00ff */
[----:B------:R-:W-:Y:S02]  /*1100*/  IMAD.SHL.U32 R190, R7, 0x2, RZ ;  /* 0x0000000207be7824 */ /* 0x000fe400078e00ff */
[----:B------:R-:W-:Y:S02]  /*1110*/  IMAD R217, R217, 0x2, R2 ;  /* 0x00000002d9d97824 */ /* 0x000fe400078e0202 */
[----:B------:R-:W-:Y:S01]  /*1120*/  IMAD.IADD R196, R196, 0x1, R195 ;  /* 0x00000001c4c47824 */ /* 0x000fe200078e02c3 */
[----:B--2---:R-:W-:-:S07]  /*1130*/  LOP3.LUT R185, R15, 0x1, RZ, 0xfc, !PT ;  /* 0x000000010fb97812 */ /* 0x004fce00078efcff */
.L_x_1075:
        /* <DEDUP_REMOVED lines=52> */
.L_x_959:
[----:B------:R-:W-:Y:S02]  /*1480*/  IMAD.U32 R24, RZ, RZ, UR5 ;  /* 0x00000005ff187e24 */ /* 0x000fe4000f8e00ff */
[----:B------:R-:W-:Y:S01]  /*1490*/  IMAD.U32 R28, RZ, RZ, UR4 ;  /* 0x00000004ff1c7e24 */ /* 0x000fe2000f8e00ff */
[----:B------:R-:W-:Y:S06]  /*14a0*/  @!P2 BRA `(.L_x_960) ;  /* 0x000000000010a947 */ /* 0x000fec0003800000 */
[----:B------:R-:W-:-:S04]  /*14b0*/  IADD3 R4, P0, R209, UR8, RZ ;  /* 0x00000008d1047c10 */ /* 0x000fc8000ff1e0ff */
[----:B------:R-:W-:-:S05]  /*14c0*/  IADD3.X R5, R210, UR9, RZ, P0, !PT ;  /* 0x00000009d2057c10 */ /* 0x000fca00087fe4ff */
[----:B------:R0:W5:Y:S01]  /*14d0*/  LDG.E R28, desc[UR54][R4.64] ;  /* 0x00000036041c7981 */ /* 0x000162000c1e1900 */
[----:B------:R-:W-:Y:S05]  /*14e0*/  BRA `(.L_x_961) ;  /* 0x0000000000107947 */ /* 0x000fea0003800000 */
.L_x_960:
[----:B------:R-:W-:Y:S05]  /*14f0*/  @!P0 BRA `(.L_x_961) ;  /* 0x00000000000c8947 */ /* 0x000fea0003800000 */
[----:B------:R-:W2:Y:S04]  /*1500*/  LDG.E R5, desc[UR54][R8.64] ;  /* 0x0000003608057981 */ /* 0x000ea8000c1e1900 */
[----:B------:R-:W2:Y:S02]  /*1510*/  LDG.E R28, desc[UR54][R8.64+0x4] ;  /* 0x00000436081c7981 */ /* 0x000ea4000c1e1900 */
[----:B--2---:R-:W-:-:S07]  /*1520*/  IMAD.IADD R28, R28, 0x1, -R5 ;  /* 0x000000011c1c7824 */ /* 0x004fce00078e0a05 */
.L_x_961:
        /* <DEDUP_REMOVED lines=17> */
[----:B------:R-:W-:Y:S01]  /*1640*/  VIMNMX R31, RZ, R31, !PT ;  /* 0x0000001fff1f7248 */ /* 0x000fe20007fe0100 */
[----:B--2---:R-:W-:-:S04]  /*1650*/  @P0 IMAD.IADD R24, R9, 0x1, -R0 ;  /* 0x0000000109180824 */ /* 0x004fc800078e0a00 */
        /* <DEDUP_REMOVED lines=10> */
[----:B------:R-:W-:-:S04]  /*1700*/  @P0 IADD3 R0, R0, 0x3f, RZ ;  /* 0x0000003f00000810 */ /* 0x000fc80007ffe0ff */
        /* <DEDUP_REMOVED lines=17> */
[----:B------:R-:W-:Y:S01]  /*1820*/  MOV R13, RZ ;  /* 0x000000ff000d7202 */ /* 0x000fe20000000f00 */
[----:B------:R-:W-:Y:S02]  /*1830*/  IMAD.U32 R6, RZ, RZ, UR4 ;  /* 0x00000004ff067e24 */ /* 0x000fe4000f8e00ff */
[----:B------:R-:W-:-:S02]  /*1840*/  IMAD.U32 R7, RZ, RZ, UR5 ;  /* 0x00000005ff077e24 */ /* 0x000fc4000f8e00ff */
[----:B------:R-:W-:Y:S02]  /*1850*/  IMAD.U32 R11, RZ, RZ, UR7 ;  /* 0x00000007ff0b7e24 */ /* 0x000fe4000f8e00ff */
[----:B------:R-:W-:Y:S02]  /*1860*/  IMAD.MOV.U32 R8, RZ, RZ, 0x70 ;  /* 0x00000070ff087424 */ /* 0x000fe400078e00ff */
[----:B0-----:R-:W-:-:S07]  /*1870*/  IMAD.MOV.U32 R12, RZ, RZ, 0x1 ;  /* 0x00000001ff0c7424 */ /* 0x001fce00078e00ff */
[----:B------:R-:W-:-:S07]  /*1880*/  LEPC R20, `(.L_x_964) ;  /* 0x000000001014794e */ /* 0x000fce0000000000 */
[----:B-1---5:R-:W-:Y:S05]  /*1890*/  CALL.ABS.NOINC R14 ;  /* 0x000000000e007343 */ /* 0x022fea0003c00000 */
.L_x_964:
[----:B------:R-:W-:Y:S05]  /*18a0*/  BSYNC B6 ;  /* 0x0000000000067941 */ /* 0x000fea0003800000 */
.L_x_963:
        /* <DEDUP_REMOVED lines=11> */
[----:B------:R-:W-:Y:S02]  /*1960*/  IMAD.U32 R6, RZ, RZ, UR6 ;  /* 0x00000006ff067e24 */ /* 0x000fe4000f8e00ff */
        /* <DEDUP_REMOVED lines=8> */
.L_x_966:
[----:B------:R-:W-:Y:S05]  /*19f0*/  BSYNC B6 ;  /* 0x0000000000067941 */ /* 0x000fea0003800000 */
.L_x_965:
[----:B------:R-:W-:Y:S01]  /*1a00*/  ULDC.64 UR4, c[0x0][0xaf0] ;  /* 0x0002bc0000047ab9 */ /* 0x000fe20000000a00 */
[----:B------:R-:W0:Y:S01]  /*1a10*/  LDC R0, c[0x0][0x428] ;  /* 0x00010a00ff007b82 */ /* 0x000e220000000800 */
[----:B------:R-:W-:Y:S01]  /*1a20*/  ISETP.NE.U32.AND P0, PT, RZ, UR4, PT ;  /* 0x00000004ff007c0c */ /* 0x000fe2000bf05070 */
[----:B------:R-:W-:-:S03]  /*1a30*/  ULDC.64 UR6, c[0x0][0xb00] ;  /* 0x0002c00000067ab9 */ /* 0x000fc60000000a00 */
[----:B------:R-:W-:-:S03]  /*1a40*/  ISETP.NE.AND.EX P0, PT, RZ, UR5, PT, P0 ;  /* 0x00000005ff007c0c */ /* 0x000fc6000bf05300 */
[----:B------:R-:W1:Y:S01]  /*1a50*/  LDC.64 R54, c[0x0][0x2f0] ;  /* 0x0000bc00ff367b82 */ /* 0x000e620000000a00 */
[----:B------:R-:W-:Y:S02]  /*1a60*/  IADD3 R48, R33, R28, RZ ;  /* 0x0000001c21307210 */ /* 0x000fe40007ffe0ff */
[----:B------:R-:W-:-:S05]  /*1a70*/  SHF.R.S32.HI R17, RZ, 0x1f, R16 ;  /* 0x0000001fff117819 */ /* 0x000fca0000011410 */
[----:B------:R-:W2:Y:S02]  /*1a80*/  LDC.64 R56, c[0x0][0x3d8] ;  /* 0x0000f600ff387b82 */ /* 0x000ea40000000a00 */
[----:B------:R-:W-:-:S04]  /*1a90*/  @P0 IADD3 R4, P1, R209, UR4, RZ ;  /* 0x00000004d1040c10 */ /* 0x000fc8000ff3e0ff */
[----:B------:R-:W-:Y:S01]  /*1aa0*/  @P0 IADD3.X R5, R210, UR5, RZ, P1, !PT ;  /* 0x00000005d2050c10 */ /* 0x000fe20008ffe4ff */
[----:B------:R-:W-:Y:S01]  /*1ab0*/  ULDC.64 UR4, c[0x0][0x2f8] ;  /* 0x0000be0000047ab9 */ /* 0x000fe20000000a00 */
[----:B------:R-:W3:Y:S03]  /*1ac0*/  LDC R67, c[0x0][0x3d4] ;  /* 0x0000f500ff437b82 */ /* 0x000ee60000000800 */
[----:B------:R4:W2:Y:S01]  /*1ad0*/  @P0 LDG.E R29, desc[UR54][R4.64] ;  /* 0x00000036041d0981 */ /* 0x0008a2000c1e1900 */
[----:B0-----:R-:W-:Y:S01]  /*1ae0*/  ISETP.NE.AND P0, PT, R0, 0x1, PT ;  /* 0x000000010000780c */ /* 0x001fe20003f05270 */
[----:B------:R-:W-:Y:S01]  /*1af0*/  IMAD.SHL.U32 R42, R214, 0x4, RZ ;  /* 0x00000004d62a7824 */ /* 0x000fe200078e00ff */
[----:B------:R-:W-:Y:S01]  /*1b00*/  SHF.R.S32.HI R12, RZ, 0x1f, R48 ;  /* 0x0000001fff0c7819 */ /* 0x000fe20000011430 */
[----:B------:R-:W0:Y:S01]  /*1b10*/  S2R R34, SR_TID.X ;  /* 0x0000000000227919 */ /* 0x000e220000002100 */
[----:B------:R-:W0:Y:S01]  /*1b20*/  LDC.64 R32, c[0x0][0x3e8] ;  /* 0x0000fa00ff207b82 */ /* 0x000e220000000a00 */
[----:B------:R-:W-:Y:S01]  /*1b30*/  IMAD.SHL.U32 R61, R186, 0x40, RZ ;  /* 0x00000040ba3d7824 */ /* 0x000fe200078e00ff */
[----:B------:R-:W-:Y:S01]  /*1b40*/  SHF.R.S32.HI R43, RZ, 0x1f, R42 ;  /* 0x0000001fff2b7819 */ /* 0x000fe2000001142a */
[-C--:B-1----:R-:W-:Y:S01]  /*1b50*/  IMAD R3, R12, R54.reuse, RZ ;  /* 0x000000360c037224 */ /* 0x082fe200078e02ff */
[----:B------:R-:W-:Y:S01]  /*1b60*/  SHF.L.U64.HI R53, R54, 0x6, R55 ;  /* 0x0000000636357819 */ /* 0x000fe20000010237 */
[----:B----4-:R-:W-:Y:S01]  /*1b70*/  IMAD.WIDE.U32 R4, R48, R54, RZ ;  /* 0x0000003630047225 */ /* 0x010fe200078e00ff */
[----:B------:R-:W-:-:S02]  /*1b80*/  LOP3.LUT R61, R61, 0x1c0, RZ, 0xc0, !PT ;  /* 0x000001c03d3d7812 */ /* 0x000fc400078ec0ff */
[----:B------:R-:W1:Y:S01]  /*1b90*/  LDC R63, c[0x0][0x3d4] ;  /* 0x0000f500ff3f7b82 */ /* 0x000e620000000800 */
[----:B------:R-:W-:Y:S01]  /*1ba0*/  IMAD R3, R48, R55, R3 ;  /* 0x0000003730037224 */ /* 0x000fe200078e0203 */
[----:B------:R-:W-:Y:S01]  /*1bb0*/  SHF.R.U32.HI R65, RZ, 0x3, R61 ;  /* 0x00000003ff417819 */ /* 0x000fe2000001163d */
[----:B------:R-:W-:Y:S02]  /*1bc0*/  VIADD R84, R16, 0x20 ;  /* 0x0000002010547836 */ /* 0x000fe40000000000 */
[----:B------:R-:W-:-:S03]  /*1bd0*/  IMAD.IADD R5, R5, 0x1, R3 ;  /* 0x0000000105057824 */ /* 0x000fc600078e0203 */
[----:B------:R-:W4:Y:S01]  /*1be0*/  @P0 LDC R7, c[0x0][0x42c] ;  /* 0x00010b00ff070b82 */ /* 0x000f220000000800 */
[----:B---3--:R-:W-:-:S04]  /*1bf0*/  ISETP.GE.AND P2, PT, R16, R67, PT ;  /* 0x000000431000720c */ /* 0x008fc80003f46270 */
[----:B------:R-:W-:-:S03]  /*1c00*/  P2R R76, PR, RZ, 0x4 ;  /* 0x00000004ff4c7803 */ /* 0x000fc60000000000 */
[----:B------:R-:W3:Y:S01]  /*1c10*/  @P0 LDC R9, c[0x0][0x430] ;  /* 0x00010c00ff090b82 */ /* 0x000ee20000000800 */
[----:B0-----:R-:W-:Y:S01]  /*1c20*/  IMAD.SHL.U32 R60, R32, 0x40, RZ ;  /* 0x00000040203c7824 */ /* 0x001fe200078e00ff */
[----:B------:R-:W-:-:S06]  /*1c30*/  SHF.R.U32.HI R34, RZ, 0x7, R34 ;  /* 0x00000007ff227819 */ /* 0x000fcc0000011622 */
[----:B------:R-:W0:Y:S01]  /*1c40*/  LDC R64, c[0x0][0x2e4] ;  /* 0x0000b900ff407b82 */ /* 0x000e220000000800 */
[----:B------:R-:W-:Y:S02]  /*1c50*/  VIADD R62, R34, 0x8 ;  /* 0x00000008223e7836 */ /* 0x000fe40000000000 */
[----:B----4-:R-:W-:-:S05]  /*1c60*/  @P0 IMAD.HI.U32 R0, R26, R7, RZ ;  /* 0x000000071a000227 */ /* 0x010fca00078e00ff */
[----:B------:R-:W4:Y:S01]  /*1c70*/  LDC.64 R46, c[0x0][0x2d8] ;  /* 0x0000b600ff2e7b82 */ /* 0x000f220000000a00 */
[----:B---3--:R-:W-:Y:S02]  /*1c80*/  @P0 SHF.R.U32.HI R26, RZ, R9, R0 ;  /* 0x00000009ff1a0219 */ /* 0x008fe40000011600 */
[----:B------:R-:W-:Y:S02]  /*1c90*/  ISETP.NE.U32.AND P0, PT, RZ, UR6, PT ;  /* 0x00000006ff007c0c */ /* 0x000fe4000bf05070 */
[----:B------:R-:W-:Y:S01]  /*1ca0*/  SHF.R.S32.HI R0, RZ, 0x1f, R26 ;  /* 0x0000001fff007819 */ /* 0x000fe2000001141a */
[----:B------:R-:W-:Y:S01]  /*1cb0*/  IMAD.WIDE.U32 R4, R26, UR4, R4 ;  /* 0x000000041a047c25 */ /* 0x000fe2000f8e0004 */
[----:B------:R-:W-:Y:S01]  /*1cc0*/  ISETP.NE.AND.EX P0, PT, RZ, UR7, PT, P0 ;  /* 0x00000007ff007c0c */ /* 0x000fe2000bf05300 */
[----:B------:R-:W-:Y:S02]  /*1cd0*/  ULDC.64 UR6, c[0x0][0x320] ;  /* 0x0000c80000067ab9 */ /* 0x000fe40000000a00 */
[----:B------:R-:W-:-:S02]  /*1ce0*/  IMAD R7, R0, UR6, RZ ;  /* 0x0000000600077c24 */ /* 0x000fc4000f8e02ff */
[----:B------:R-:W-:Y:S02]  /*1cf0*/  IMAD R3, R0, UR4, RZ ;  /* 0x0000000400037c24 */ /* 0x000fe4000f8e02ff */
[C---:B------:R-:W-:Y:S02]  /*1d00*/  IMAD R9, R26.reuse, UR7, R7 ;  /* 0x000000071a097c24 */ /* 0x040fe4000f8e0207 */
[----:B------:R-:W-:-:S04]  /*1d10*/  IMAD.WIDE.U32 R6, R26, UR6, R16 ;  /* 0x000000061a067c25 */ /* 0x000fc8000f8e0010 */
[----:B------:R-:W-:Y:S01]  /*1d20*/  IMAD R3, R26, UR5, R3 ;  /* 0x000000051a037c24 */ /* 0x000fe2000f8e0203 */
[----:B------:R-:W-:Y:S01]  /*1d30*/  ULDC.64 UR4, c[0x0][0x300] ;  /* 0x0000c00000047ab9 */ /* 0x000fe20000000a00 */
[----:B------:R-:W-:Y:S02]  /*1d40*/  IMAD.IADD R7, R7, 0x1, R9 ;  /* 0x0000000107077824 */ /* 0x000fe400078e0209 */
        /* <DEDUP_REMOVED lines=12> */
[----:B------:R-:W-:Y:S01]  /*1e10*/  IMAD R4, R3, R56, RZ ;  /* 0x0000003803047224 */ /* 0x000fe200078e02ff */
[----:B------:R-:W-:Y:S01]  /*1e20*/  SHF.L.U32 R54, R54, 0x6, RZ ;  /* 0x0000000636367819 */ /* 0x000fe200000006ff */
        /* <DEDUP_REMOVED lines=11> */
[----:B------:R-:W-:Y:S01]  /*1ee0*/  ISETP.GE.AND P0, PT, R16, UR4, PT ;  /* 0x0000000410007c0c */ /* 0x000fe2000bf06270 */
[----:B------:R-:W-:Y:S01]  /*1ef0*/  IMAD R79, R9, UR5, R8 ;  /* 0x00000005094f7c24 */ /* 0x000fe2000f8e0208 */
[----:B------:R-:W-:Y:S01]  /*1f00*/  ISETP.GE.AND P1, PT, R84, UR4, PT ;  /* 0x0000000454007c0c */ /* 0x000fe2000bf26270 */
[----:B------:R-:W-:-:S04]  /*1f10*/  IMAD.WIDE.U32 R8, R19, R56, R16 ;  /* 0x0000003813087225 */ /* 0x000fc800078e0010 */
[----:B------:R-:W-:Y:S02]  /*1f20*/  IMAD.IADD R5, R5, 0x1, R15 ;  /* 0x0000000105057824 */ /* 0x000fe400078e020f */
[----:B------:R-:W-:Y:S02]  /*1f30*/  IMAD.IADD R13, R16, 0x1, R13 ;  /* 0x00000001100d7824 */ /* 0x000fe400078e020d */
[----:B------:R-:W-:Y:S01]  /*1f40*/  IMAD.IADD R9, R15, 0x1, R9 ;  /* 0x000000010f097824 */ /* 0x000fe200078e0209 */
[----:B-----5:R-:W-:Y:S01]  /*1f50*/  SHF.R.S32.HI R15, RZ, 0x1f, R27 ;  /* 0x0000001fff0f7819 */ /* 0x020fe2000001141b */
[----:B------:R-:W-:Y:S01]  /*1f60*/  IMAD.WIDE.U32 R36, R27, R56, R4 ;  /* 0x000000381b247225 */ /* 0x000fe200078e0004 */
[--C-:B------:R-:W-:Y:S02]  /*1f70*/  LOP3.LUT R4, R61, 0x18, R16.reuse, 0xf8, !PT ;  /* 0x000000183d047812 */ /* 0x100fe400078ef810 */
[----:B------:R-:W-:Y:S01]  /*1f80*/  SHF.R.S32.HI R52, RZ, 0x1f, R13 ;  /* 0x0000001fff347819 */ /* 0x000fe2000001140d */
[----:B------:R-:W-:Y:S01]  /*1f90*/  IMAD R6, R3, R32, RZ ;  /* 0x0000002003067224 */ /* 0x000fe200078e02ff */
[----:B------:R-:W-:Y:S01]  /*1fa0*/  LOP3.LUT R4, R4, R65, RZ, 0x3c, !PT ;  /* 0x0000004104047212 */ /* 0x000fe200078e3cff */
[----:B------:R-:W-:Y:S01]  /*1fb0*/  IMAD R14, R15, R56, RZ ;  /* 0x000000380f0e7224 */ /* 0x000fe200078e02ff */
[----:B------:R-:W-:Y:S01]  /*1fc0*/  LEA.HI R52, R52, R13, RZ, 0x3 ;  /* 0x0000000d34347211 */ /* 0x000fe200078f18ff */
[----:B------:R-:W-:-:S03]  /*1fd0*/  IMAD.WIDE.U32 R10, R19, R32, R16 ;  /* 0x00000020130a7225 */ /* 0x000fc600078e0010 */
[----:B------:R-:W-:Y:S01]  /*1fe0*/  LOP3.LUT R73, R52, 0xfffffff8, RZ, 0xc0, !PT ;  /* 0xfffffff834497812 */ /* 0x000fe200078ec0ff */
[C---:B------:R-:W-:Y:S02]  /*1ff0*/  IMAD R21, R19.reuse, R33, R6 ;  /* 0x0000002113157224 */ /* 0x040fe400078e0206 */
[----:B------:R-:W-:Y:S01]  /*2000*/  IMAD.WIDE.U32 R6, R19, R32, R42 ;  /* 0x0000002013067225 */ /* 0x000fe200078e002a */
[----:B------:R-:W-:-:S03]  /*2010*/  SHF.R.S32.HI R77, RZ, 0x1f, R73 ;  /* 0x0000001fff4d7819 */ /* 0x000fc60000011449 */
[----:B------:R-:W-:Y:S01]  /*2020*/  IMAD R13, R27, R57, R14 ;  /* 0x000000391b0d7224 */ /* 0x000fe200078e020e */
[----:B------:R-:W-:Y:S01]  /*2030*/  SHF.L.U64.HI R57, R32, 0x6, R33 ;  /* 0x0000000620397819 */ /* 0x000fe20000010221 */
[----:B------:R-:W-:Y:S01]  /*2040*/  IMAD R69, R189, 0x200, R4 ;  /* 0x00000200bd457824 */ /* 0x000fe200078e0204 */
[----:B------:R-:W-:Y:S01]  /*2050*/  LOP3.LUT R4, R61, 0x38, R52, 0xf8, !PT ;  /* 0x000000383d047812 */ /* 0x000fe200078ef834 */
[----:B------:R-:W-:Y:S01]  /*2060*/  IMAD.IADD R11, R21, 0x1, R11 ;  /* 0x00000001150b7824 */ /* 0x000fe200078e020b */
[----:B------:R-:W-:Y:S01]  /*2070*/  IADD3 R68, R37, R13, RZ ;  /* 0x0000000d25447210 */ /* 0x000fe20007ffe0ff */
[----:B------:R-:W-:Y:S01]  /*2080*/  IMAD R14, R15, R32, RZ ;  /* 0x000000200f0e7224 */ /* 0x000fe200078e02ff */
[----:B------:R-:W-:Y:S01]  /*2090*/  LOP3.LUT R4, R4, R65, RZ, 0x3c, !PT ;  /* 0x0000004104047212 */ /* 0x000fe200078e3cff */
[----:B------:R-:W-:Y:S02]  /*20a0*/  IMAD.IADD R7, R7, 0x1, R21 ;  /* 0x0000000107077824 */ /* 0x000fe400078e0215 */
[----:B------:R-:W-:-:S02]  /*20b0*/  IMAD R75, R27, R33, R14 ;  /* 0x000000211b4b7224 */ /* 0x000fc400078e020e */
[----:B------:R-:W-:-:S04]  /*20c0*/  IMAD.WIDE.U32 R28, R27, R32, R10 ;  /* 0x000000201b1c7225 */ /* 0x000fc800078e000a */
[----:B------:R-:W-:-:S04]  /*20d0*/  IMAD.WIDE.U32 R38, R27, R56, R8 ;  /* 0x000000381b267225 */ /* 0x000fc800078e0008 */
[----:B------:R-:W-:-:S04]  /*20e0*/  IMAD.WIDE.U32 R20, R27, R32, R6 ;  /* 0x000000201b147225 */ /* 0x000fc800078e0006 */
[----:B------:R-:W-:Y:S02]  /*20f0*/  IMAD.IADD R71, R75, 0x1, R29 ;  /* 0x000000014b477824 */ /* 0x000fe400078e021d */
[----:B------:R-:W-:Y:S02]  /*2100*/  IMAD.SHL.U32 R56, R56, 0x40, RZ ;  /* 0x0000004038387824 */ /* 0x000fe400078e00ff */
[----:B------:R-:W-:Y:S02]  /*2110*/  IMAD.SHL.U32 R67, R67, 0x2, RZ ;  /* 0x0000000243437824 */ /* 0x000fe400078e00ff */
[----:B------:R-:W-:Y:S02]  /*2120*/  IMAD.X R49, R12, 0x1, R3, P2 ;  /* 0x000000010c317824 */ /* 0x000fe400010e0603 */
[----:B------:R-:W-:Y:S02]  /*2130*/  IMAD.IADD R66, R13, 0x1, R39 ;  /* 0x000000010d427824 */ /* 0x000fe400078e0227 */
[----:B------:R-:W-:-:S02]  /*2140*/  IMAD.IADD R75, R21, 0x1, R75 ;  /* 0x00000001154b7824 */ /* 0x000fc400078e024b */
[----:B------:R-:W-:Y:S02]  /*2150*/  IMAD R70, R189, 0x200, R4 ;  /* 0x00000200bd467824 */ /* 0x000fe400078e0204 */
[----:B01--4-:R-:W-:-:S07]  /*2160*/  IMAD.IADD R79, R41, 0x1, R79 ;  /* 0x00000001294f7824 */ /* 0x013fce00078e024f */
.L_x_996:
        /* <DEDUP_REMOVED lines=9> */
[----:B-1----:R-:W-:-:S03]  /*2200*/  IADD3 R4, P2, R26, R14, RZ ;  /* 0x0000000e1a047210 */ /* 0x002fc60007f5e0ff */
[----:B------:R-:W-:Y:S01]  /*2210*/  IMAD.IADD R81, R15, 0x1, R5 ;  /* 0x000000010f517824 */ /* 0x000fe200078e0205 */
[----:B------:R-:W-:Y:S01]  /*2220*/  LEA R12, P4, R4, R46, 0x1 ;  /* 0x0000002e040c7211 */ /* 0x000fe200078808ff */
[----:B------:R-:W-:Y:S02]  /*2230*/  IMAD.IADD R5, R69, 0x1, R32 ;  /* 0x0000000145057824 */ /* 0x000fe400078e0220 */
        /* <DEDUP_REMOVED lines=22> */
[----:B------:R-:W-:Y:S01]  /*23a0*/  MOV R74, R20 ;  /* 0x00000014004a7202 */ /* 0x000fe20000000f00 */
[----:B------:R-:W-:Y:S01]  /*23b0*/  ULDC.64 UR4, c[0x0][0x3c8] ;  /* 0x0000f20000047ab9 */ /* 0x000fe20000000a00 */
[----:B------:R-:W-:Y:S01]  /*23c0*/  IADD3 R7, P3, R36, R4, RZ ;  /* 0x0000000424077210 */ /* 0x000fe20007f7e0ff */
        /* <DEDUP_REMOVED lines=18> */
.L_x_971:
[----:B------:R-:W-:Y:S05]  /*24f0*/  BSYNC B1 ;  /* 0x0000000000017941 */ /* 0x000fea0003800000 */
.L_x_970:
[----:B------:R-:W-:Y:S01]  /*2500*/  ISETP.NE.AND P3, PT, R185, 0x3, PT ;  /* 0x00000003b900780c */ /* 0x000fe20003f65270 */
[----:B-----5:R-:W-:Y:S02]  /*2510*/  IMAD.MOV.U32 R4, RZ, RZ, R8 ;  /* 0x000000ffff047224 */ /* 0x020fe400078e0008 */
[----:B------:R-:W-:Y:S02]  /*2520*/  IMAD.MOV.U32 R5, RZ, RZ, R9 ;  /* 0x000000ffff057224 */ /* 0x000fe400078e0009 */
[----:B0-----:R-:W-:Y:S01]  /*2530*/  IMAD.MOV.U32 R6, RZ, RZ, R34 ;  /* 0x000000ffff067224 */ /* 0x001fe200078e0022 */
[----:B------:R-:W-:Y:S01]  /*2540*/  PRMT R86, R86, 0x5410, R4 ;  /* 0x0000541056567816 */ /* 0x000fe20000000004 */
[----:B------:R-:W-:Y:S01]  /*2550*/  IMAD.MOV.U32 R7, RZ, RZ, R35 ;  /* 0x000000ffff077224 */ /* 0x000fe200078e0023 */
[----:B------:R-:W-:Y:S01]  /*2560*/  PRMT R88, R88, 0x5410, R5 ;  /* 0x0000541058587816 */ /* 0x000fe20000000005 */
[----:B------:R-:W-:Y:S01]  /*2570*/  IMAD.MOV.U32 R4, RZ, RZ, R10 ;  /* 0x000000ffff047224 */ /* 0x000fe200078e000a */
[----:B------:R-:W-:Y:S01]  /*2580*/  PRMT R80, R80, 0x5410, R6 ;  /* 0x0000541050507816 */ /* 0x000fe20000000006 */
[----:B------:R-:W-:Y:S01]  /*2590*/  IMAD.MOV.U32 R5, RZ, RZ, R11 ;  /* 0x000000ffff057224 */ /* 0x000fe200078e000b */
[----:B------:R-:W-:Y:S01]  /*25a0*/  PRMT R82, R82, 0x5410, R7 ;  /* 0x0000541052527816 */ /* 0x000fe20000000007 */
[----:B------:R-:W-:Y:S01]  /*25b0*/  IMAD.MOV.U32 R6, RZ, RZ, R14 ;  /* 0x000000ffff067224 */ /* 0x000fe200078e000e */
[----:B------:R-:W-:-:S02]  /*25c0*/  MOV R7, R15 ;  /* 0x0000000f00077202 */ /* 0x000fc40000000f00 */
[----:B------:R-:W-:Y:S02]  /*25d0*/  PRMT R90, R90, 0x5410, R4 ;  /* 0x000054105a5a7816 */ /* 0x000fe40000000004 */
[----:B------:R-:W-:Y:S02]  /*25e0*/  PRMT R91, R91, 0x5410, R5 ;  /* 0x000054105b5b7816 */ /* 0x000fe40000000005 */
[----:B------:R-:W-:Y:S02]  /*25f0*/  PRMT R80, R6, 0x7610, R80 ;  /* 0x0000761006507816 */ /* 0x000fe40000000050 */
[----:B------:R-:W-:Y:S01]  /*2600*/  PRMT R82, R7, 0x7610, R82 ;  /* 0x0000761007527816 */ /* 0x000fe20000000052 */
[----:B------:R-:W-:Y:S06]  /*2610*/  @!P3 BRA `(.L_x_972) ;  /* 0x000000000004b947 */ /* 0x000fec0003800000 */
[----:B------:R-:W-:Y:S01]  /*2620*/  BPT.TRAP 0x1 ;  /* 0x000000040000795c */ /* 0x000fe20000300000 */
.L_x_972:
[----:B------:R-:W-:Y:S01]  /*2630*/  IMAD R72, R22, 0x8, R2 ;  /* 0x0000000816487824 */ /* 0x000fe200078e0202 */
[----:B------:R-:W-:Y:S01]  /*2640*/  SHF.L.U32 R59, R184, 0x1f, RZ ;  /* 0x0000001fb83b7819 */ /* 0x000fe200000006ff */
[----:B------:R-:W-:Y:S03]  /*2650*/  BSSY B1, `(.L_x_973) ;  /* 0x0000003000017945 */ /* 0x000fe60003800000 */
[----:B------:R-:W0:Y:S02]  /*2660*/  SYNCS.PHASECHK.TRANS64.TRYWAIT P5, [R72+URZ+0x38890], R59 ;  /* 0x0388903b480075a7 */ /* 0x000e2400080a017f */
[----:B0-----:R-:W-:Y:S05]  /*2670*/  @!P5 BRA `(.L_x_974) ;  /* 0x0000015c0024d947 */ /* 0x001fea0003800000 */
.L_x_1175:
[----:B------:R-:W-:Y:S05]  /*2680*/  BSYNC B1 ;  /* 0x0000000000017941 */ /* 0x000fea0003800000 */
.L_x_973:
        /* <DEDUP_REMOVED lines=20> */
[----:B------:R-:W-:Y:S01]  /*27d0*/  LOP3.LUT R82, R81, 0xffff0000, RZ, 0xc0, !PT ;  /* 0xffff000051527812 */ /* 0x000fe200078ec0ff */
[----:B------:R-:W-:Y:S01]  /*27e0*/  IMAD.U32 R80, R78, 0x10000, RZ ;  /* 0x000100004e507824 */ /* 0x000fe200078e00ff */
[----:B------:R-:W-:Y:S01]  /*27f0*/  LOP3.LUT R74, R35, 0xffff0000, RZ, 0xc0, !PT ;  /* 0xffff0000234a7812 */ /* 0x000fe200078ec0ff */
[----:B------:R-:W-:Y:S01]  /*2800*/  IMAD.U32 R81, R81, 0x10000, RZ ;  /* 0x0001000051517824 */ /* 0x000fe200078e00ff */
[----:B------:R-:W-:Y:S01]  /*2810*/  LOP3.LUT R15, R6, 0xffff0000, RZ, 0xc0, !PT ;  /* 0xffff0000060f7812 */ /* 0x000fe200078ec0ff */
[----:B------:R-:W-:-:S02]  /*2820*/  IMAD.U32 R6, R5, 0x10000, RZ ;  /* 0x0001000005067824 */ /* 0x000fc400078e00ff */
[C---:B------:R-:W-:Y:S01]  /*2830*/  FMUL.FTZ R87, R7.reuse, R82 ;  /* 0x0000005207577220 */ /* 0x040fe20000410000 */
[C---:B------:R-:W-:Y:S02]  /*2840*/  IMAD.U32 R5, R4.reuse, 0x10000, RZ ;  /* 0x0001000004057824 */ /* 0x040fe400078e00ff */
[----:B------:R-:W-:Y:S01]  /*2850*/  FMUL.FTZ R7, R7, R74 ;  /* 0x0000004a07077220 */ /* 0x000fe20000410000 */
[----:B------:R-:W-:Y:S01]  /*2860*/  LOP3.LUT R4, R4, 0xffff0000, RZ, 0xc0, !PT ;  /* 0xffff000004047812 */ /* 0x000fe200078ec0ff */
[----:B------:R-:W-:Y:S01]  /*2870*/  FMUL.FTZ R89, R15, R85 ;  /* 0x000000550f597220 */ /* 0x000fe20000410000 */
[----:B------:R-:W-:Y:S01]  /*2880*/  LOP3.LUT R83, R83, 0xffff0000, RZ, 0xc0, !PT ;  /* 0xffff000053537812 */ /* 0x000fe200078ec0ff */
[----:B------:R-:W-:Y:S01]  /*2890*/  FMUL.FTZ R15, R15, R80 ;  /* 0x000000500f0f7220 */ /* 0x000fe20000410000 */
[----:B------:R-:W-:Y:S01]  /*28a0*/  LOP3.LUT R78, R78, 0xffff0000, RZ, 0xc0, !PT ;  /* 0xffff00004e4e7812 */ /* 0x000fe200078ec0ff */
[----:B------:R-:W-:Y:S02]  /*28b0*/  IMAD.U32 R35, R35, 0x10000, RZ ;  /* 0x0001000023237824 */ /* 0x000fe400078e00ff */
        /* <DEDUP_REMOVED lines=16> */
[----:B------:R-:W-:Y:S02]  /*29c0*/  F2FP.BF16.F32.PACK_AB R7, R33, R74 ;  /* 0x0000004a2107723e */ /* 0x000fe400000010ff */
[----:B------:R-:W-:-:S07]  /*29d0*/  MOV R5, R82 ;  /* 0x0000005200057202 */ /* 0x000fce0000000f00 */
.L_x_979:
[----:B------:R-:W-:Y:S05]  /*29e0*/  BSYNC B2 ;  /* 0x0000000000027941 */ /* 0x000fea0003800000 */
.L_x_978:
[----:B--2---:R1:W-:Y:S02]  /*29f0*/  STG.E.128 desc[UR54][R12.64], R4 ;  /* 0x000000040c007986 */ /* 0x0043e4000c101d36 */
.L_x_977:
[----:B------:R-:W-:Y:S05]  /*2a00*/  BSYNC B1 ;  /* 0x0000000000017941 */ /* 0x000fea0003800000 */
.L_x_976:
[----:B------:R-:W-:Y:S05]  /*2a10*/  @P1 BRA `(.L_x_975) ;  /* 0x00000010001c1947 */ /* 0x000fea0003800000 */
[----:B-1----:R-:W-:Y:S01]  /*2a20*/  IMAD.MOV.U32 R5, RZ, RZ, 0x20 ;  /* 0x00000020ff057424 */ /* 0x002fe200078e00ff */
[----:B------:R-:W-:Y:S01]  /*2a30*/  LOP3.LUT P4, RZ, R186, 0x4, RZ, 0xc0, !PT ;  /* 0x00000004baff7812 */ /* 0x000fe2000788c0ff */
[----:B------:R-:W-:Y:S01]  /*2a40*/  VIADD R14, R42, 0x10 ;  /* 0x000000102a0e7836 */ /* 0x000fe20000000000 */
[----:B------:R-:W-:Y:S02]  /*2a50*/  BSSY B1, `(.L_x_980) ;  /* 0x0000035000017945 */ /* 0x000fe40003800000 */
        /* <DEDUP_REMOVED lines=20> */
[C---:B------:R-:W-:Y:S01]  /*2ba0*/  LOP3.LUT R35, R34.reuse, 0xffff0000, RZ, 0xc0, !PT ;  /* 0xffff000022237812 */ /* 0x040fe200078ec0ff */
[----:B------:R-:W-:Y:S01]  /*2bb0*/  IMAD.U32 R34, R34, 0x10000, RZ ;  /* 0x0001000022227824 */ /* 0x000fe200078e00ff */
[----:B------:R-:W-:-:S02]  /*2bc0*/  LOP3.LUT R15, R14, 0xffff0000, RZ, 0xc0, !PT ;  /* 0xffff00000e0f7812 */ /* 0x000fc400078ec0ff */
        /* <DEDUP_REMOVED lines=29> */
.L_x_981:
[----:B------:R-:W-:Y:S05]  /*2da0*/  BSYNC B1 ;  /* 0x0000000000017941 */ /* 0x000fea0003800000 */
.L_x_980:
[----:B-1----:R1:W-:Y:S01]  /*2db0*/  STG.E.128 desc[UR54][R12.64+0x40], R4 ;  /* 0x000040040c007986 */ /* 0x0023e2000c101d36 */
[----:B------:R-:W-:Y:S05]  /*2dc0*/  BRA `(.L_x_975) ;  /* 0x0000000c00307947 */ /* 0x000fea0003800000 */
.L_x_969:
        /* <DEDUP_REMOVED lines=13> */
[----:B------:R-:W-:-:S03]  /*2ea0*/  CS2R R4, SRZ ;  /* 0x0000000000047805 */ /* 0x000fc6000001ff00 */
[----:B------:R-:W-:Y:S01]  /*2eb0*/  @!P3 IMAD.IADD R9, R59, 0x1, R9 ;  /* 0x000000013b09b824 */ /* 0x000fe200078e0209 */
        /* <DEDUP_REMOVED lines=26> */
.L_x_982:
[----:B------:R-:W-:Y:S01]  /*3060*/  IMAD R72, R22, 0x8, R2 ;  /* 0x0000000816487824 */ /* 0x000fe200078e0202 */
[----:B------:R-:W-:Y:S01]  /*3070*/  SHF.L.U32 R59, R184, 0x1f, RZ ;  /* 0x0000001fb83b7819 */ /* 0x000fe200000006ff */
[----:B------:R-:W-:Y:S03]  /*3080*/  BSSY B1, `(.L_x_983) ;  /* 0x0000003000017945 */ /* 0x000fe60003800000 */
[----:B------:R-:W0:Y:S02]  /*3090*/  SYNCS.PHASECHK.TRANS64.TRYWAIT P5, [R72+URZ+0x38890], R59 ;  /* 0x0388903b480075a7 */ /* 0x000e2400080a017f */
[----:B0-----:R-:W-:Y:S05]  /*30a0*/  @!P5 BRA `(.L_x_984) ;  /* 0x0000015000acd947 */ /* 0x001fea0003800000 */
.L_x_1176:
[----:B------:R-:W-:Y:S05]  /*30b0*/  BSYNC B1 ;  /* 0x0000000000017941 */ /* 0x000fea0003800000 */
.L_x_983:
        /* <DEDUP_REMOVED lines=24> */
[----:B------:R-:W-:-:S05]  /*3240*/  LOP3.LUT R12, R12, R65, RZ, 0x3c, !PT ;  /* 0x000000410c0c7212 */ /* 0x000fca00078e3cff */
[----:B------:R-:W-:-:S05]  /*3250*/  IMAD R15, R189, 0x200, R12 ;  /* 0x00000200bd0f7824 */ /* 0x000fca00078e020c */
[----:B------:R-:W-:-:S05]  /*3260*/  IADD3 R15, R32, R15, RZ ;  /* 0x0000000f200f7210 */ /* 0x000fca0007ffe0ff */
[----:B------:R-:W-:Y:S02]  /*3270*/  IMAD R32, R15, 0x2, R2 ;  /* 0x000000020f207824 */ /* 0x000fe400078e0202 */
[----:B------:R-:W1:Y:S04]  /*3280*/  LDS.128 R12, [R13+0x22400] ;  /* 0x022400000d0c7984 */ /* 0x000e680000000c00 */
[----:B------:R-:W2:Y:S01]  /*3290*/  LDS.128 R32, [R32+0x22400] ;  /* 0x0224000020207984 */ /* 0x000ea20000000c00 */
[----:B------:R-:W-:Y:S05]  /*32a0*/  @P4 BRA `(.L_x_986) ;  /* 0x00000004006c4947 */ /* 0x000fea0003800000 */
[----:B------:R-:W-:Y:S02]  /*32b0*/  SHF.R.U32.HI R78, RZ, 0x10, R5 ;  /* 0x00000010ff4e7819 */ /* 0x000fe40000011605 */
[----:B------:R-:W-:Y:S02]  /*32c0*/  SHF.R.U32.HI R90, RZ, 0x10, R9 ;  /* 0x00000010ff5a7819 */ /* 0x000fe40000011609 */
        /* <DEDUP_REMOVED lines=8> */
[----:B------:R-:W-:Y:S02]  /*3350*/  SHF.R.U32.HI R93, RZ, 0x10, R11 ;  /* 0x00000010ff5d7819 */ /* 0x000fe4000001160b */
[C---:B------:R-:W-:Y:S02]  /*3360*/  PRMT R74, R92.reuse, 0x5432, R74 ;  /* 0x000054325c4a7816 */ /* 0x040fe4000000004a */
[----:B------:R-:W-:Y:S02]  /*3370*/  PRMT R87, R92, 0x5410, R87 ;  /* 0x000054105c577816 */ /* 0x000fe40000000057 */
[----:B------:R-:W-:Y:S01]  /*3380*/  SHF.R.U32.HI R88, RZ, 0x10, R7 ;  /* 0x00000010ff587819 */ /* 0x000fe20000011607 */
[----:B------:R-:W-:Y:S01]  /*3390*/  IMAD.U32 R7, R14, 0x10000, RZ ;  /* 0x000100000e077824 */ /* 0x000fe200078e00ff */
[----:B------:R-:W-:Y:S01]  /*33a0*/  SHF.R.U64 R91, R10, 0x10, R11 ;  /* 0x000000100a5b7819 */ /* 0x000fe2000000120b */
[----:B--2---:R-:W-:Y:S01]  /*33b0*/  IMAD.U32 R11, R33, 0x10000, RZ ;  /* 0x00010000210b7824 */ /* 0x004fe200078e00ff */
[----:B------:R-:W-:Y:S01]  /*33c0*/  SHF.L.U32 R92, R90, 0x10, RZ ;  /* 0x000000105a5c7819 */ /* 0x000fe200000006ff */
[----:B------:R-:W-:Y:S01]  /*33d0*/  IMAD.U32 R10, R32, 0x10000, RZ ;  /* 0x00010000200a7824 */ /* 0x000fe200078e00ff */
[----:B------:R-:W-:Y:S01]  /*33e0*/  PRMT R89, R86, 0x5410, R89 ;  /* 0x0000541056597816 */ /* 0x000fe20000000059 */
[----:B------:R-:W-:Y:S01]  /*33f0*/  IMAD.U32 R86, R78, 0x10000, RZ ;  /* 0x000100004e567824 */ /* 0x000fe200078e00ff */
[----:B------:R-:W-:-:S02]  /*3400*/  LOP3.LUT R6, R13, 0xffff0000, RZ, 0xc0, !PT ;  /* 0xffff00000d067812 */ /* 0x000fc400078ec0ff */
[----:B------:R-:W-:Y:S01]  /*3410*/  PRMT R93, R95, 0x5410, R93 ;  /* 0x000054105f5d7816 */ /* 0x000fe2000000005d */
[----:B------:R-:W-:Y:S01]  /*3420*/  FMUL.FTZ R96, R11, R86 ;  /* 0x000000560b607220 */ /* 0x000fe20000410000 */
[----:B------:R-:W-:Y:S01]  /*3430*/  LOP3.LUT R13, R33, 0xffff0000, RZ, 0xc0, !PT ;  /* 0xffff0000210d7812 */ /* 0x000fe200078ec0ff */
[----:B------:R-:W-:Y:S01]  /*3440*/  IMAD.U32 R33, R35, 0x10000, RZ ;  /* 0x0001000023217824 */ /* 0x000fe200078e00ff */
[----:B------:R-:W-:Y:S01]  /*3450*/  LOP3.LUT R90, R90, 0xffff0000, RZ, 0xc0, !PT ;  /* 0xffff00005a5a7812 */ /* 0x000fe200078ec0ff */
[-C--:B------:R-:W-:Y:S01]  /*3460*/  FFMA.FTZ R96, R5, R92.reuse, R96 ;  /* 0x0000005c05607223 */ /* 0x080fe20000010060 */
[C---:B------:R-:W-:Y:S02]  /*3470*/  PRMT R88, R94.reuse, 0x5432, R88 ;  /* 0x000054325e587816 */ /* 0x040fe40000000058 */
[----:B------:R-:W-:Y:S01]  /*3480*/  PRMT R91, R94, 0x5410, R91 ;  /* 0x000054105e5b7816 */ /* 0x000fe2000000005b */
[----:B------:R-:W-:Y:S01]  /*3490*/  FMUL.FTZ R94, R11, R92 ;  /* 0x0000005c0b5e7220 */ /* 0x000fe20000410000 */
[----:B------:R-:W-:Y:S01]  /*34a0*/  LOP3.LUT R78, R78, 0xffff0000, RZ, 0xc0, !PT ;  /* 0xffff00004e4e7812 */ /* 0x000fe200078ec0ff */
[----:B------:R-:W-:-:S02]  /*34b0*/  IMAD.U32 R11, R93, 0x10000, RZ ;  /* 0x000100005d0b7824 */ /* 0x000fc400078e00ff */
        /* <DEDUP_REMOVED lines=54> */
[----:B------:R-:W-:Y:S01]  /*3820*/  F2FP.BF16.F32.PACK_AB R13, R95, R94 ;  /* 0x0000005e5f0d723e */ /* 0x000fe200000010ff */
[----:B------:R-:W-:Y:S01]  /*3830*/  IMAD.MOV.U32 R15, RZ, RZ, R88 ;  /* 0x000000ffff0f7224 */ /* 0x000fe200078e0058 */
[----:B------:R-:W-:-:S02]  /*3840*/  F2FP.BF16.F32.PACK_AB R35, R35, R86 ;  /* 0x000000562323723e */ /* 0x000fc400000010ff */
[----:B------:R-:W-:-:S07]  /*3850*/  F2FP.BF16.F32.PACK_AB R32, R5, R10 ;  /* 0x0000000a0520723e */ /* 0x000fce00000010ff */
.L_x_986:
[----:B------:R-:W-:Y:S05]  /*3860*/  BSYNC B1 ;  /* 0x0000000000017941 */ /* 0x000fea0003800000 */
.L_x_985:
        /* <DEDUP_REMOVED lines=10> */
.L_x_968:
[----:B------:R-:W-:-:S13]  /*3910*/  ISETP.NE.AND P3, PT, R185, 0x3, PT ;  /* 0x00000003b900780c */ /* 0x000fda0003f65270 */
[----:B------:R-:W-:Y:S05]  /*3920*/  @!P3 BRA `(.L_x_987) ;  /* 0x000000000004b947 */ /* 0x000fea0003800000 */
[----:B------:R-:W-:Y:S01]  /*3930*/  BPT.TRAP 0x1 ;  /* 0x000000040000795c */ /* 0x000fe20000300000 */
.L_x_987:
[----:B------:R-:W-:Y:S01]  /*3940*/  LEA R72, R22, R2, 0x3 ;  /* 0x0000000216487211 */ /* 0x000fe200078e18ff */
[----:B------:R-:W-:Y:S01]  /*3950*/  IMAD R58, R51, -0x40, R24 ;  /* 0xffffffc0333a7824 */ /* 0x000fe200078e0218 */
[----:B------:R-:W-:Y:S01]  /*3960*/  SHF.L.U32 R59, R184, 0x1f, RZ ;  /* 0x0000001fb83b7819 */ /* 0x000fe200000006ff */
[----:B------:R-:W-:Y:S03]  /*3970*/  BSSY B1, `(.L_x_988) ;  /* 0x0000005000017945 */ /* 0x000fe60003800000 */
[----:B------:R-:W0:Y:S01]  /*3980*/  SYNCS.PHASECHK.TRANS64.TRYWAIT P5, [R72+URZ+0x38890], R59 ;  /* 0x0388903b480075a7 */ /* 0x000e2200080a017f */
[----:B------:R-:W-:-:S04]  /*3990*/  VIMNMX R58, R58, 0x40, PT ;  /* 0x000000403a3a7848 */ /* 0x000fc80003fe0100 */
[----:B------:R-:W-:Y:S01]  /*39a0*/  ISETP.GE.AND P4, PT, R19, R58, PT ;  /* 0x0000003a1300720c */ /* 0x000fe20003f86270 */
[----:B0-----:R-:W-:-:S12]  /*39b0*/  @!P5 BRA `(.L_x_989) ;  /* 0x00000148007cd947 */ /* 0x001fd80003800000 */
.L_x_1177:
[----:B------:R-:W-:Y:S05]  /*39c0*/  BSYNC B1 ;  /* 0x0000000000017941 */ /* 0x000fea0003800000 */
.L_x_988:
[----:B------:R-:W-:Y:S05]  /*39d0*/  @P4 BRA `(.L_x_975) ;  /* 0x00000000002c4947 */ /* 0x000fea0003800000 */
[----:B------:R-:W-:Y:S01]  /*39e0*/  @!P1 LOP3.LUT P4, RZ, R186, 0x4, RZ, 0xc0, !PT ;  /* 0x00000004baff9812 */ /* 0x000fe2000788c0ff */
[----:B------:R-:W-:Y:S01]  /*39f0*/  @!P1 VIADD R4, R69, 0x20 ;  /* 0x0000002045049836 */ /* 0x000fe20000000000 */
[----:B------:R-:W-:Y:S02]  /*3a00*/  PLOP3.LUT P5, PT, PT, PT, PT, 0x8, 0x0 ;  /* 0x000000000000781c */ /* 0x000fe40003fae170 */
[----:B------:R-:W-:-:S13]  /*3a10*/  @!P1 PLOP3.LUT P5, PT, P4, PT, PT, 0x80, 0x0 ;  /* 0x000000000000981c */ /* 0x000fda00027af070 */
[----:B------:R-:W-:-:S04]  /*3a20*/  @P5 VIADD R4, R69, 0xffffffe0 ;  /* 0xffffffe045045836 */ /* 0x000fc80000000000 */
[----:B------:R-:W-:-:S04]  /*3a30*/  @!P1 IMAD.IADD R5, R32, 0x1, R4 ;  /* 0x0000000120059824 */ /* 0x000fc800078e0204 */
[----:B------:R-:W-:Y:S02]  /*3a40*/  @!P1 IMAD R8, R5, 0x2, R2 ;  /* 0x0000000205089824 */ /* 0x000fe400078e0202 */
[----:B------:R-:W1:Y:S04]  /*3a50*/  @!P0 LDS.128 R4, [R33+0x22400] ;  /* 0x0224000021048984 */ /* 0x000e680000000c00 */
[----:B------:R-:W2:Y:S04]  /*3a60*/  @!P1 LDS.128 R8, [R8+0x22400] ;  /* 0x0224000008089984 */ /* 0x000ea80000000c00 */
[----:B-1----:R1:W-:Y:S04]  /*3a70*/  @!P0 STG.E.128 desc[UR54][R12.64], R4 ;  /* 0x000000040c008986 */ /* 0x0023e8000c101d36 */
[----:B--2---:R1:W-:Y:S02]  /*3a80*/  @!P1 STG.E.128 desc[UR54][R12.64+0x40], R8 ;  /* 0x000040080c009986 */ /* 0x0043e4000c101d36 */
.L_x_975:
[----:B------:R-:W-:Y:S05]  /*3a90*/  BSYNC B0 ;  /* 0x0000000000007941 */ /* 0x000fea0003800000 */
.L_x_967:
        /* <DEDUP_REMOVED lines=17> */
.L_x_991:
[----:B------:R-:W-:Y:S05]  /*3bb0*/  BSYNC B0 ;  /* 0x0000000000007941 */ /* 0x000fea0003800000 */
.L_x_990:
[----:B------:R-:W4:Y:S01]  /*3bc0*/  SYNCS.PHASECHK.TRANS64.TRYWAIT P5, [R72+URZ+0x388b0], R59 ;  /* 0x0388b03b480075a7 */ /* 0x000f2200080a017f */
[----:B------:R-:W-:Y:S01]  /*3bd0*/  BSSY B0, `(.L_x_992) ;  /* 0x0000003000007945 */ /* 0x000fe20003800000 */
[----:B------:R-:W-:-:S03]  /*3be0*/  ISETP.GE.AND P3, PT, R19, R58, PT ;  /* 0x0000003a1300720c */ /* 0x000fc60003f66270 */
[----:B----4-:R-:W-:Y:S10]  /*3bf0*/  @!P5 BRA `(.L_x_993) ;  /* 0x000001480000d947 */ /* 0x010ff40003800000 */
.L_x_1178:
[----:B------:R-:W-:Y:S05]  /*3c00*/  BSYNC B0 ;  /* 0x0000000000007941 */ /* 0x000fea0003800000 */
.L_x_992:
        /* <DEDUP_REMOVED lines=81> */
.L_x_995:
[----:B------:R-:W-:Y:S05]  /*4120*/  BSYNC B0 ;  /* 0x0000000000007941 */ /* 0x000fea0003800000 */
.L_x_994:
        /* <DEDUP_REMOVED lines=13> */
[----:B------:R-:W-:Y:S02]  /*4200*/  SEL R5, RZ, 0x1, P4 ;  /* 0x00000001ff057807 */ /* 0x000fe40002000000 */
[----:B------:R-:W-:Y:S02]  /*4210*/  SEL R22, R22, RZ, P4 ;  /* 0x000000ff16167207 */ /* 0x000fe40002000000 */
[----:B------:R-:W-:Y:S01]  /*4220*/  LOP3.LUT R184, R184, R5, RZ, 0x3c, !PT ;  /* 0x00000005b8b87212 */ /* 0x000fe200078e3cff */
[----:B0-----:R-:W-:Y:S06]  /*4230*/  @P2 BRA `(.L_x_996) ;  /* 0xffffffdc00cc2947 */ /* 0x001fec000383ffff */
.L_x_962:
[----:B-1----:R-:W4:Y:S01]  /*4240*/  LDL R4, [R1+0x4] ;  /* 0x0000040001047983 */ /* 0x002f220000100800 */
        /* <DEDUP_REMOVED lines=32> */
[----:B------:R-:W-:Y:S01]  /*4450*/  CS2R R42, SRZ ;  /* 0x00000000002a7805 */ /* 0x000fe2000001ff00 */
[----:B------:R-:W-:Y:S01]  /*4460*/  IMAD.MOV.U32 R3, RZ, RZ, RZ ;  /* 0x000000ffff037224 */ /* 0x000fe200078e00ff */
        /* <DEDUP_REMOVED lines=39> */
.L_x_998:
[----:B------:R-:W-:Y:S05]  /*46e0*/  BSYNC B0 ;  /* 0x0000000000007941 */ /* 0x000fea0003800000 */
.L_x_997:
        /* <DEDUP_REMOVED lines=8> */
[----:B------:R-:W-:Y:S01]  /*4770*/  IMAD.MOV.U32 R7, RZ, RZ, 0x40000040 ;  /* 0x40000040ff077424 */ /* 0x000fe200078e00ff */
[----:B------:R-:W-:Y:S01]  /*4780*/  MOV R5, 0x40000040 ;  /* 0x4000004000057802 */ /* 0x000fe20000000f00 */
[----:B------:R-:W-:Y:S01]  /*4790*/  IMAD.MOV.U32 R11, RZ, RZ, 0x40000040 ;  /* 0x40000040ff0b7424 */ /* 0x000fe200078e00ff */
[----:B------:R-:W-:Y:S01]  /*47a0*/  BAR.SYNC.DEFER_BLOCKING 0xe, 0x100 ;  /* 0x0384000000007b1d */ /* 0x000fe20000010000 */
[----:B------:R-:W-:Y:S01]  /*47b0*/  IMAD.MOV.U32 R9, RZ, RZ, 0x40000040 ;  /* 0x40000040ff097424 */ /* 0x000fe200078e00ff */
[----:B------:R-:W-:Y:S01]  /*47c0*/  R2UR UR5, R5 ;  /* 0x00000000050572ca */ /* 0x000fe200000e0000 */
[----:B------:R-:W-:Y:S01]  /*47d0*/  IMAD.MOV.U32 R13, RZ, RZ, 0x40000040 ;  /* 0x40000040ff0d7424 */ /* 0x000fe200078e00ff */
[----:B------:R-:W-:Y:S01]  /*47e0*/  R2UR UR7, R7 ;  /* 0x00000000070772ca */ /* 0x000fe200000e0000 */
[----:B------:R-:W-:Y:S01]  /*47f0*/  IMAD.MOV.U32 R7, RZ, RZ, 0x40000040 ;  /* 0x40000040ff077424 */ /* 0x000fe200078e00ff */
[----:B------:R-:W-:Y:S01]  /*4800*/  ISETP.GE.AND P0, PT, R168, 0x41, PT ;  /* 0x00000041a800780c */ /* 0x000fe20003f06270 */
[----:B------:R-:W-:Y:S01]  /*4810*/  BSSY B0, `(.L_x_1002) ;  /* 0x00000f5000007945 */ /* 0x000fe20003800000 */
[----:B------:R-:W1:Y:S01]  /*4820*/  S2R R20, SR_TID.X ;  /* 0x0000000000147919 */ /* 0x000e620000002100 */
[----:B0-----:R-:W-:-:S04]  /*4830*/  LEA.HI R3, R0, R0, RZ, 0x1 ;  /* 0x0000000000037211 */ /* 0x001fc800078f08ff */
[----:B------:R-:W-:Y:S01]  /*4840*/  LOP3.LUT R3, R3, 0x1fffe, RZ, 0xc0, !PT ;  /* 0x0001fffe03037812 */ /* 0x000fe200078ec0ff */
[----:B-----5:R-:W-:-:S04]  /*4850*/  WARPGROUP.ARRIVE ;  /* 0x00000000000079c5 */ /* 0x020fc80000000000 */
[----:B------:R-:W-:Y:S02]  /*4860*/  IMAD.IADD R3, R0, 0x1, -R3 ;  /* 0x0000000100037824 */ /* 0x000fe400078e0a03 */
[----:B------:R-:W-:Y:S02]  /*4870*/  VIADD R0, R2, 0x36400 ;  /* 0x0003640002007836 */ /* 0x000fe40000000000 */
[----:B------:R-:W-:-:S03]  /*4880*/  IMAD R3, R3, 0x8000, R2 ;  /* 0x0000800003037824 */ /* 0x000fc600078e0202 */
[----:B------:R-:W-:Y:S01]  /*4890*/  SHF.R.U32.HI R0, RZ, 0x4, R0 ;  /* 0x00000004ff007819 */ /* 0x000fe20000011600 */
[----:B------:R-:W-:-:S03]  /*48a0*/  VIADD R3, R3, 0x400 ;  /* 0x0000040003037836 */ /* 0x000fc60000000000 */
[----:B------:R-:W-:Y:S02]  /*48b0*/  LOP3.LUT R0, R0, 0x3fff, RZ, 0xc0, !PT ;  /* 0x00003fff00007812 */ /* 0x000fe400078ec0ff */
[----:B------:R-:W-:Y:S02]  /*48c0*/  SHF.R.U32.HI R3, RZ, 0x4, R3 ;  /* 0x00000004ff037819 */ /* 0x000fe40000011603 */
[----:B------:R-:W-:Y:S02]  /*48d0*/  LOP3.LUT R4, R0, 0x10000, RZ, 0xfc, !PT ;  /* 0x0001000000047812 */ /* 0x000fe400078efcff */
[----:B------:R-:W-:Y:S02]  /*48e0*/  LOP3.LUT R3, R3, 0x3fff, RZ, 0xc0, !PT ;  /* 0x00003fff03037812 */ /* 0x000fe400078ec0ff */
[C---:B------:R-:W-:Y:S01]  /*48f0*/  R2UR UR4, R4.reuse ;  /* 0x00000000040472ca */ /* 0x040fe200000e0000 */
[----:B------:R-:W-:Y:S01]  /*4900*/  VIADD R10, R4, 0x2 ;  /* 0x00000002040a7836 */ /* 0x000fe20000000000 */
[----:B------:R-:W-:-:S02]  /*4910*/  LOP3.LUT R15, R3, 0x2000000, RZ, 0xfc, !PT ;  /* 0x02000000030f7812 */ /* 0x000fc400078efcff */
[----:B-1----:R-:W-:-:S03]  /*4920*/  LOP3.LUT R20, R20, 0x7f, RZ, 0xc0, !PT ;  /* 0x0000007f14147812 */ /* 0x002fc600078ec0ff */
[----:B------:R-:W-:Y:S01]  /*4930*/  IMAD R6, R18, 0x1000, R15 ;  /* 0x0000100012067824 */ /* 0x000fe200078e020f */
[----:B------:R-:W-:-:S03]  /*4940*/  ISETP.NE.AND P2, PT, R20, RZ, PT ;  /* 0x000000ff1400720c */ /* 0x000fc60003f45270 */
[C---:B------:R-:W-:Y:S01]  /*4950*/  VIADD R8, R6.reuse, 0x80 ;  /* 0x0000008006087836 */ /* 0x040fe20000000000 */
[C---:B------:R-:W-:Y:S01]  /*4960*/  R2UR UR6, R6.reuse ;  /* 0x00000000060672ca */ /* 0x040fe200000e0000 */
[C---:B------:R-:W-:Y:S02]  /*4970*/  VIADD R12, R6.reuse, 0x100 ;  /* 0x00000100060c7836 */ /* 0x040fe40000000000 */
[----:B------:R-:W-:-:S06]  /*4980*/  VIADD R6, R6, 0x180 ;  /* 0x0000018006067836 */ /* 0x000fcc0000000000 */
[----:B------:R-:W-:-:S04]  /*4990*/  @!P2 IMAD R0, R18, 0x8, R2 ;  /* 0x000000081200a824 */ /* 0x000fc800078e0202 */
[----:B------:R-:W-:Y:S01]  /*49a0*/  HGMMA.64x256x16.F32.BF16 R24, gdesc[UR4].tnspB, RZ, !UPT, gsb0 ;  /* 0x43e00000041879f0 */ /* 0x000fe2000c0018ff */
[----:B------:R-:W-:Y:S01]  /*49b0*/  R2UR UR4, R10 ;  /* 0x000000000a0472ca */ /* 0x000fe200000e0000 */
[----:B------:R-:W-:Y:S01]  /*49c0*/  @!P2 VIADD R0, R0, 0x38860 ;  /* 0x000388600000a836 */ /* 0x000fe20000000000 */
[----:B------:R-:W-:Y:S02]  /*49d0*/  R2UR UR5, R11 ;  /* 0x000000000b0572ca */ /* 0x000fe400000e0000 */
[----:B------:R-:W-:Y:S01]  /*49e0*/  R2UR UR6, R8 ;  /* 0x00000000080672ca */ /* 0x000fe200000e0000 */
[----:B------:R-:W-:Y:S01]  /*49f0*/  VIADD R8, R4, 0x4 ;  /* 0x0000000404087836 */ /* 0x000fe20000000000 */
[----:B------:R-:W-:Y:S01]  /*4a00*/  R2UR UR7, R9 ;  /* 0x00000000090772ca */ /* 0x000fe200000e0000 */
[----:B------:R-:W-:Y:S01]  /*4a10*/  IMAD.MOV.U32 R9, RZ, RZ, 0x40000040 ;  /* 0x40000040ff097424 */ /* 0x000fe200078e00ff */
[----:B------:R-:W-:Y:S01]  /*4a20*/  @!P2 PRMT R0, RZ, 0x654, R0 ;  /* 0x00000654ff00a816 */ /* 0x000fe20000000000 */
[----:B------:R-:W-:-:S02]  /*4a30*/  WARPGROUP.DEPBAR.LE gsb0, 0x0 ;  /* 0x00008000000079c5 */ /* 0x000fc40000010000 */
[----:B------:R-:W-:-:S15]  /*4a40*/  WARPGROUP.ARRIVE ;  /* 0x00000000000079c5 */ /* 0x000fde0000000000 */
[----:B------:R-:W-:-:S01]  /*4a50*/  NOP ;  /* 0x0000000000007918 */ /* 0x000fc20000000000 */
[----:B------:R-:W-:Y:S01]  /*4a60*/  HGMMA.64x256x16.F32.BF16 R24, gdesc[UR4].tnspB, R24, gsb0 ;  /* 0x43e00000041879f0 */ /* 0x000fe20008001818 */
[----:B------:R-:W-:Y:S02]  /*4a70*/  R2UR UR4, R8 ;  /* 0x00000000080472ca */ /* 0x000fe400000e0000 */
[----:B------:R-:W-:Y:S02]  /*4a80*/  R2UR UR5, R9 ;  /* 0x00000000090572ca */ /* 0x000fe400000e0000 */
[----:B------:R-:W-:Y:S02]  /*4a90*/  R2UR UR6, R12 ;  /* 0x000000000c0672ca */ /* 0x000fe400000e0000 */
[----:B------:R-:W-:Y:S01]  /*4aa0*/  R2UR UR7, R13 ;  /* 0x000000000d0772ca */ /* 0x000fe200000e0000 */
[----:B------:R-:W-:Y:S01]  /*4ab0*/  IMAD.MOV.U32 R13, RZ, RZ, 0x40000040 ;  /* 0x40000040ff0d7424 */ /* 0x000fe200078e00ff */
[----:B------:R-:W-:Y:S01]  /*4ac0*/  IADD3 R12, R4, 0x6, RZ ;  /* 0x00000006040c7810 */ /* 0x000fe20007ffe0ff */
        /* <DEDUP_REMOVED lines=15> */
[----:B------:R-:W-:Y:S05]  /*4bc0*/  @!P0 BRA `(.L_x_1003) ;  /* 0x0000000800e48947 */ /* 0x000fea0003800000 */
[----:B------:R-:W-:-:S07]  /*4bd0*/  VIADD R197, R197, 0xfffffffe ;  /* 0xfffffffec5c57836 */ /* 0x000fce0000000000 */
.L_x_1004:
[----:B------:R-:W-:Y:S01]  /*4be0*/  BAR.SYNC.DEFER_BLOCKING 0xe, 0x100 ;  /* 0x0384000000007b1d */ /* 0x000fe20000010000 */
[----:B------:R-:W-:Y:S01]  /*4bf0*/  IMAD R3, R18, 0x40, R188 ;  /* 0x0000004012037824 */ /* 0x000fe200078e02bc */
[----:B------:R-:W-:Y:S01]  /*4c00*/  R2UR UR4, R4 ;  /* 0x00000000040472ca */ /* 0x000fe200000e0000 */
[----:B------:R-:W-:Y:S01]  /*4c10*/  VIADD R18, R18, 0x1 ;  /* 0x0000000112127836 */ /* 0x000fe20000000000 */
[----:B------:R-:W-:Y:S01]  /*4c20*/  R2UR UR5, R5 ;  /* 0x00000000050572ca */ /* 0x000fe200000e0000 */
[----:B------:R-:W-:Y:S01]  /*4c30*/  IMAD R3, R3, 0x4, R2 ;  /* 0x0000000403037824 */ /* 0x000fe200078e0202 */
[C---:B------:R-:W-:Y:S01]  /*4c40*/  ISETP.GT.AND P1, PT, R197.reuse, RZ, PT ;  /* 0x000000ffc500720c */ /* 0x040fe20003f24270 */
[----:B------:R-:W-:Y:S01]  /*4c50*/  IMAD.MOV.U32 R7, RZ, RZ, 0x40000040 ;  /* 0x40000040ff077424 */ /* 0x000fe200078e00ff */
[C---:B------:R-:W-:Y:S01]  /*4c60*/  ISETP.NE.AND P0, PT, R18.reuse, 0x2, PT ;  /* 0x000000021200780c */ /* 0x040fe20003f05270 */
[----:B------:R-:W-:Y:S02]  /*4c70*/  IMAD.MOV.U32 R21, RZ, RZ, 0x40000040 ;  /* 0x40000040ff157424 */ /* 0x000fe400078e00ff */
[----:B------:R-:W-:Y:S01]  /*4c80*/  VIADD R197, R197, 0xffffffff ;  /* 0xffffffffc5c57836 */ /* 0x000fe20000000000 */
[----:B------:R-:W-:-:S02]  /*4c90*/  SEL R18, R18, RZ, P0 ;  /* 0x000000ff12127207 */ /* 0x000fc40000000000 */
[----:B------:R-:W-:Y:S01]  /*4ca0*/  R2UR UR7, R7 ;  /* 0x00000000070772ca */ /* 0x000fe200000e0000 */
[----:B------:R-:W-:Y:S02]  /*4cb0*/  IMAD.MOV.U32 R7, RZ, RZ, 0x40000040 ;  /* 0x40000040ff077424 */ /* 0x000fe400078e00ff */
[----:B------:R-:W-:-:S05]  /*4cc0*/  IMAD R6, R18, 0x1000, R15 ;  /* 0x0000100012067824 */ /* 0x000fca00078e020f */
[C---:B------:R-:W-:Y:S01]  /*4cd0*/  R2UR UR6, R6.reuse ;  /* 0x00000000060672ca */ /* 0x040fe200000e0000 */
[----:B0-----:R-:W0:Y:S01]  /*4ce0*/  LDS R0, [R3+0x38400] ;  /* 0x0384000003007984 */ /* 0x001e220000000800 */
[----:B------:R-:W-:-:S03]  /*4cf0*/  IADD3 R20, R6, 0x80, RZ ;  /* 0x0000008006147810 */ /* 0x000fc60007ffe0ff */
        /* <DEDUP_REMOVED lines=129> */
[----:B------:R-:W-:-:S04]  /*5510*/  @!P2 IMAD R0, R18, 0x8, R2 ;  /* 0x000000081200a824 */ /* 0x000fc800078e0202 */
[----:B------:R-:W-:Y:S01]  /*5520*/  @!P2 VIADD R0, R0, 0x38860 ;  /* 0x000388600000a836 */ /* 0x000fe20000000000 */
[----:B------:R-:W-:-:S04]  /*5530*/  WARPGROUP.ARRIVE ;  /* 0x00000000000079c5 */ /* 0x000fc80000000000 */
[----:B------:R-:W-:Y:S02]  /*5540*/  @!P2 PRMT R0, RZ, 0x654, R0 ;  /* 0x00000654ff00a816 */ /* 0x000fe40000000000 */
[----:B------:R-:W-:Y:S01]  /*5550*/  HGMMA.64x256x16.F32.BF16 R24, gdesc[UR4].tnspB, R24, gsb0 ;  /* 0x43e00000041879f0 */ /* 0x000fe20008001818 */
[----:B------:R-:W-:Y:S02]  /*5560*/  R2UR UR4, R10 ;  /* 0x000000000a0472ca */ /* 0x000fe400000e0000 */
[----:B------:R-:W-:Y:S02]  /*5570*/  R2UR UR5, R11 ;  /* 0x000000000b0572ca */ /* 0x000fe400000e0000 */
[----:B------:R-:W-:Y:S01]  /*5580*/  R2UR UR6, R20 ;  /* 0x00000000140672ca */ /* 0x000fe200000e0000 */
[----:B------:R-:W-:Y:S01]  /*5590*/  VIADD R20, R6, 0x100 ;  /* 0x0000010006147836 */ /* 0x000fe20000000000 */
[----:B------:R-:W-:Y:S01]  /*55a0*/  R2UR UR7, R21 ;  /* 0x00000000150772ca */ /* 0x000fe200000e0000 */
[----:B------:R-:W-:-:S02]  /*55b0*/  IMAD.MOV.U32 R21, RZ, RZ, 0x40000040 ;  /* 0x40000040ff157424 */ /* 0x000fc400078e00ff */
[----:B------:R-:W-:Y:S01]  /*55c0*/  VIADD R6, R6, 0x180 ;  /* 0x0000018006067836 */ /* 0x000fe20000000000 */
[----:B------:R-:W-:Y:S02]  /*55d0*/  WARPGROUP.DEPBAR.LE gsb0, 0x0 ;  /* 0x00008000000079c5 */ /* 0x000fe40000010000 */
[----:B------:R-:W-:-:S15]  /*55e0*/  WARPGROUP.ARRIVE ;  /* 0x00000000000079c5 */ /* 0x000fde0000000000 */
        /* <DEDUP_REMOVED lines=19> */
[----:B------:R0:W-:Y:S02]  /*5720*/  @!P2 SYNCS.ARRIVE.TRANS64.RED.A1T0 RZ, [R0+URZ], RZ ;  /* 0x000000ff00ffa9a7 */ /* 0x0001e4000810043f */
[----:B0-----:R-:W-:-:S04]  /*5730*/  SEL R0, RZ, 0x1, P0 ;  /* 0x00000001ff007807 */ /* 0x001fc80000000000 */
[----:B------:R-:W-:Y:S01]  /*5740*/  LOP3.LUT R23, R23, R0, RZ, 0x3c, !PT ;  /* 0x0000000017177212 */ /* 0x000fe200078e3cff */
[----:B------:R-:W-:Y:S06]  /*5750*/  @P1 BRA `(.L_x_1004) ;  /* 0xfffffff400201947 */ /* 0x000fec000383ffff */
.L_x_1003:
[----:B------:R-:W-:Y:S05]  /*5760*/  BSYNC B0 ;  /* 0x0000000000007941 */ /* 0x000fea0003800000 */
.L_x_1002:
[----:B------:R-:W-:Y:S01]  /*5770*/  BAR.SYNC.DEFER_BLOCKING 0xe, 0x100 ;  /* 0x0384000000007b1d */ /* 0x000fe20000010000 */
[C---:B------:R-:W-:Y:S01]  /*5780*/  IMAD R3, R18.reuse, 0x40, R188 ;  /* 0x0000004012037824 */ /* 0x040fe200078e02bc */
[----:B------:R-:W-:Y:S02]  /*5790*/  IADD3 R18, R18, 0x1, RZ ;  /* 0x0000000112127810 */ /* 0x000fe40007ffe0ff */
[----:B------:R-:W-:Y:S01]  /*57a0*/  PLOP3.LUT P0, PT, PT, PT, PT, 0x8, 0x0 ;  /* 0x000000000000781c */ /* 0x000fe20003f0e170 */
[----:B------:R-:W-:Y:S01]  /*57b0*/  IMAD R3, R3, 0x4, R2 ;  /* 0x0000000403037824 */ /* 0x000fe200078e0202 */
[----:B------:R-:W-:-:S04]  /*57c0*/  ISETP.NE.AND P1, PT, R18, 0x2, PT ;  /* 0x000000021200780c */ /* 0x000fc80003f25270 */
[----:B------:R-:W-:Y:S02]  /*57d0*/  SEL R4, RZ, 0x1, P1 ;  /* 0x00000001ff047807 */ /* 0x000fe40000800000 */
[----:B------:R-:W-:Y:S02]  /*57e0*/  SEL R18, R18, RZ, P1 ;  /* 0x000000ff12127207 */ /* 0x000fe40000800000 */
[----:B------:R-:W-:Y:S01]  /*57f0*/  LOP3.LUT R23, R23, R4, RZ, 0x3c, !PT ;  /* 0x0000000417177212 */ /* 0x000fe200078e3cff */
[----:B0-----:R-:W0:Y:S04]  /*5800*/  LDS R0, [R3+0x38400] ;  /* 0x0384000003007984 */ /* 0x001e280000000800 */
        /* <DEDUP_REMOVED lines=131> */
.L_x_1000:
        /* <DEDUP_REMOVED lines=31> */
.L_x_1006:
[----:B------:R-:W-:Y:S05]  /*6230*/  BSYNC B6 ;  /* 0x0000000000067941 */ /* 0x000fea0003800000 */
.L_x_1005:
[----:B------:R-:W-:Y:S02]  /*6240*/  ULDC UR4, c[0x0][0x3d4] ;  /* 0x0000f50000047ab9 */ /* 0x000fe40000000800 */
[----:B------:R-:W-:-:S13]  /*6250*/  ISETP.LT.AND P0, PT, RZ, UR4, PT ;  /* 0x00000004ff007c0c */ /* 0x000fda000bf01270 */
[----:B------:R-:W-:Y:S05]  /*6260*/  @P0 BRA `(.L_x_1007) ;  /* 0x00000000003c0947 */ /* 0x000fea0003800000 */
[----:B------:R-:W-:-:S04]  /*6270*/  LEA.HI R0, R212, R212, RZ, 0x1 ;  /* 0x000000d4d4007211 */ /* 0x000fc800078f08ff */
[----:B------:R-:W-:-:S05]  /*6280*/  LOP3.LUT R3, R0, 0xfffffffe, RZ, 0xc0, !PT ;  /* 0xfffffffe00037812 */ /* 0x000fca00078ec0ff */
[----:B------:R-:W-:-:S05]  /*6290*/  IMAD.IADD R3, R212, 0x1, -R3 ;  /* 0x00000001d4037824 */ /* 0x000fca00078e0a03 */
[----:B------:R-:W-:-:S04]  /*62a0*/  SHF.L.U32 R5, R3, 0x1f, RZ ;  /* 0x0000001f03057819 */ /* 0x000fc800000006ff */
[----:B------:R0:W1:Y:S03]  /*62b0*/  SYNCS.PHASECHK.TRANS64.TRYWAIT P0, [R2+URZ+0x38800], R5 ;  /* 0x03880005020075a7 */ /* 0x000066000800017f */
[----:B-1----:R-:W-:Y:S05]  /*62c0*/  @!P0 NANOSLEEP.SYNCS 0x989680 ;  /* 0x009896800000895d */ /* 0x002fea0003900000 */
[----:B------:R-:W1:Y:S01]  /*62d0*/  @!P0 SYNCS.PHASECHK.TRANS64 P0, [R2+URZ+0x38800], R5 ;  /* 0x03880005020085a7 */ /* 0x000e62000800007f */
[----:B------:R-:W-:Y:S04]  /*62e0*/  BSSY B0, `(.L_x_1008) ;  /* 0x0000006000007945 */ /* 0x000fe80003800000 */
[----:B-1----:R-:W-:Y:S05]  /*62f0*/  @P0 BRA `(.L_x_1009) ;  /* 0x0000000000100947 */ /* 0x002fea0003800000 */
.L_x_1010:
[----:B-1----:R1:W2:Y:S02]  /*6300*/  SYNCS.PHASECHK.TRANS64.TRYWAIT P0, [R2+URZ+0x38800], R5 ;  /* 0x03880005020075a7 */ /* 0x0022a4000800017f */
[----:B--2---:R-:W-:Y:S05]  /*6310*/  @!P0 NANOSLEEP.SYNCS 0x989680 ;  /* 0x009896800000895d */ /* 0x004fea0003900000 */
[----:B------:R-:W2:Y:S02]  /*6320*/  @!P0 SYNCS.PHASECHK.TRANS64 P0, [R2+URZ+0x38800], R5 ;  /* 0x03880005020085a7 */ /* 0x000ea4000800007f */
[----:B--2---:R-:W-:Y:S05]  /*6330*/  @!P0 BRA `(.L_x_1010) ;  /* 0xfffffffc00f08947 */ /* 0x004fea000383ffff */
.L_x_1009:
[----:B------:R-:W-:Y:S05]  /*6340*/  BSYNC B0 ;  /* 0x0000000000007941 */ /* 0x000fea0003800000 */
.L_x_1008:
[----:B------:R-:W-:Y:S05]  /*6350*/  BRA `(.L_x_1011) ;  /* 0x00000020007c7947 */ /* 0x000fea0003800000 */
.L_x_1007:
        /* <DEDUP_REMOVED lines=13> */
[C---:B------:R-:W-:Y:S01]  /*6430*/  LEA R24, P2, R4.reuse, UR4, 0x1 ;  /* 0x0000000404187c11 */ /* 0x040fe2000f8408ff */
[----:B------:R-:W-:Y:S01]  /*6440*/  IMAD.IADD R11, R11, 0x1, R5 ;  /* 0x000000010b0b7824 */ /* 0x000fe200078e0205 */
[-C--:B------:R-:W-:Y:S01]  /*6450*/  IADD3 R3, P6, R29, R4.reuse, RZ ;  /* 0x000000041d037210 */ /* 0x080fe20007fde0ff */
[C---:B------:R-:W-:Y:S01]  /*6460*/  IMAD.WIDE.U32 R6, R27.reuse, UR6, RZ ;  /* 0x000000061b067c25 */ /* 0x040fe2000f8e00ff */
[----:B------:R-:W-:Y:S02]  /*6470*/  SHF.R.S32.HI R12, RZ, 0x1f, R29 ;  /* 0x0000001fff0c7819 */ /* 0x000fe4000001141d */
[--C-:B------:R-:W-:Y:S01]  /*6480*/  LEA.HI.X R26, R4, UR5, R11.reuse, 0x1, P2 ;  /* 0x00000005041a7c11 */ /* 0x100fe200090f0c0b */
[----:B------:R-:W-:Y:S01]  /*6490*/  IMAD R9, R27, UR7, R0 ;  /* 0x000000071b097c24 */ /* 0x000fe2000f8e0200 */
[----:B------:R-:W-:Y:S01]  /*64a0*/  IADD3 R5, P1, R16, R4, RZ ;  /* 0x0000000410057210 */ /* 0x000fe20007f3e0ff */
[----:B------:R-:W-:Y:S01]  /*64b0*/  IMAD.X R10, R12, 0x1, R11, P6 ;  /* 0x000000010c0a7824 */ /* 0x000fe200030e060b */
[-C--:B------:R-:W-:Y:S01]  /*64c0*/  IADD3 R8, P2, R29, R6.reuse, RZ ;  /* 0x000000061d087210 */ /* 0x080fe20007f5e0ff */
[----:B------:R-:W-:Y:S01]  /*64d0*/  IMAD.IADD R9, R9, 0x1, R7 ;  /* 0x0000000109097824 */ /* 0x000fe200078e0207 */
[C---:B------:R-:W-:Y:S01]  /*64e0*/  LEA R32, P5, R3.reuse, UR4, 0x1 ;  /* 0x0000000403207c11 */ /* 0x040fe2000f8a08ff */
[----:B------:R-:W-:Y:S01]  /*64f0*/  ULDC.64 UR6, c[0x0][0x3e0] ;  /* 0x0000f80000067ab9 */ /* 0x000fe20000000a00 */
[----:B------:R-:W-:Y:S01]  /*6500*/  IADD3 R0, P4, R16, R6, RZ ;  /* 0x0000000610007210 */ /* 0x000fe20007f9e0ff */
[----:B------:R-:W-:Y:S01]  /*6510*/  IMAD.X R4, R14, 0x1, R11, P1 ;  /* 0x000000010e047824 */ /* 0x000fe200008e060b */
[----:B------:R-:W-:Y:S01]  /*6520*/  LEA.HI.X R33, R3, UR5, R10, 0x1, P5 ;  /* 0x0000000503217c11 */ /* 0x000fe2000a8f0c0a */
[----:B------:R-:W-:Y:S01]  /*6530*/  IMAD.X R7, R12, 0x1, R9, P2 ;  /* 0x000000010c077824 */ /* 0x000fe200010e0609 */
[----:B------:R-:W-:-:S02]  /*6540*/  LEA R27, P3, R6, UR6, 0x1 ;  /* 0x00000006061b7c11 */ /* 0x000fc4000f8608ff */
[----:B------:R-:W-:Y:S02]  /*6550*/  LEA R34, P6, R8, UR6, 0x1 ;  /* 0x0000000608227c11 */ /* 0x000fe4000f8c08ff */
[----:B------:R-:W-:Y:S02]  /*6560*/  LEA R36, P1, R5, UR4, 0x1 ;  /* 0x0000000405247c11 */ /* 0x000fe4000f8208ff */
[----:B------:R-:W-:Y:S02]  /*6570*/  LEA R38, P2, R0, UR6, 0x1 ;  /* 0x0000000600267c11 */ /* 0x000fe4000f8408ff */
[----:B------:R-:W-:Y:S02]  /*6580*/  IADD3.X R3, R14, R9, RZ, P4, !PT ;  /* 0x000000090e037210 */ /* 0x000fe400027fe4ff */
        /* <DEDUP_REMOVED lines=21> */
.L_x_1013:
[----:B------:R-:W-:Y:S05]  /*66e0*/  BSYNC B6 ;  /* 0x0000000000067941 */ /* 0x000fea0003800000 */
.L_x_1012:
        /* <DEDUP_REMOVED lines=18> */
[C---:B------:R-:W-:Y:S01]  /*6810*/  IADD3 R0, R29.reuse, 0x10, RZ ;  /* 0x000000101d007810 */ /* 0x040fe20007ffe0ff */
        /* <DEDUP_REMOVED lines=11> */
.L_x_1017:
[----:B------:R-:W-:Y:S05]  /*68d0*/  BSYNC B1 ;  /* 0x0000000000017941 */ /* 0x000fea0003800000 */
.L_x_1016:
[----:B------:R-:W-:Y:S01]  /*68e0*/  UMOV UR4, 0xffffffff ;  /* 0xffffffff00047882 */ /* 0x000fe20000000000 */
[----:B-----5:R-:W-:Y:S01]  /*68f0*/  IMAD.MOV.U32 R25, RZ, RZ, R8 ;  /* 0x000000ffff197224 */ /* 0x020fe200078e0008 */
[--C-:B------:R-:W-:Y:S01]  /*6900*/  SHF.R.U64 R37, R8, 0x10, R9.reuse ;  /* 0x0000001008257819 */ /* 0x100fe20000001209 */
[--C-:B------:R-:W-:Y:S01]  /*6910*/  IMAD.MOV.U32 R31, RZ, RZ, R9.reuse ;  /* 0x000000ffff1f7224 */ /* 0x100fe200078e0009 */
[----:B------:R-:W-:Y:S02]  /*6920*/  SHF.R.U32.HI R38, RZ, 0x10, R9 ;  /* 0x00000010ff267819 */ /* 0x000fe40000011609 */
[----:B------:R-:W-:Y:S01]  /*6930*/  LEA.HI R0, R212, R212, RZ, 0x1 ;  /* 0x000000d4d4007211 */ /* 0x000fe200078f08ff */
[----:B------:R-:W-:Y:S06]  /*6940*/  BRA.DIV UR4, `(.L_x_1018) ;  /* 0x0000011a04c07947 */ /* 0x000fec000b800000 */
.L_x_1181:
[----:B------:R-:W-:Y:S01]  /*6950*/  UMOV UR4, 0xffffffff ;  /* 0xffffffff00047882 */ /* 0x000fe20000000000 */
[----:B------:R-:W-:Y:S02]  /*6960*/  LOP3.LUT R3, R0, 0xfffffffe, RZ, 0xc0, !PT ;  /* 0xfffffffe00037812 */ /* 0x000fe400078ec0ff */
[----:B------:R-:W-:Y:S05]  /*6970*/  BRA.DIV UR4, `(.L_x_1019) ;  /* 0x0000011a04dc7947 */ /* 0x000fea000b800000 */
.L_x_1184:
[----:B------:R-:W-:Y:S01]  /*6980*/  UMOV UR4, 0xffffffff ;  /* 0xffffffff00047882 */ /* 0x000fe20000000000 */
[----:B------:R-:W-:Y:S02]  /*6990*/  IMAD.IADD R3, R212, 0x1, -R3 ;  /* 0x00000001d4037824 */ /* 0x000fe400078e0a03 */
[----:B------:R-:W-:Y:S05]  /*69a0*/  BRA.DIV UR4, `(.L_x_1020) ;  /* 0x0000011a04f87947 */ /* 0x000fea000b800000 */
.L_x_1187:
[----:B------:R-:W-:Y:S01]  /*69b0*/  UMOV UR4, 0xffffffff ;  /* 0xffffffff00047882 */ /* 0x000fe20000000000 */
[----:B------:R-:W-:Y:S02]  /*69c0*/  SHF.L.U32 R9, R3, 0x1f, RZ ;  /* 0x0000001f03097819 */ /* 0x000fe400000006ff */
[----:B------:R-:W-:Y:S05]  /*69d0*/  BRA.DIV UR4, `(.L_x_1021) ;  /* 0x0000011e04147947 */ /* 0x000fea000b800000 */
.L_x_1190:
[----:B------:R-:W1:Y:S01]  /*69e0*/  SYNCS.PHASECHK.TRANS64.TRYWAIT P0, [R2+URZ+0x38800], R9 ;  /* 0x03880009020075a7 */ /* 0x000e62000800017f */
[----:B------:R-:W-:Y:S01]  /*69f0*/  IMAD R11, R189, 0x200, R10 ;  /* 0x00000200bd0b7824 */ /* 0x000fe200078e020a */
[----:B------:R-:W-:Y:S01]  /*6a00*/  LOP3.LUT P2, RZ, R186, 0x4, RZ, 0xc0, !PT ;  /* 0x00000004baff7812 */ /* 0x000fe2000784c0ff */
[----:B0-----:R-:W-:Y:S01]  /*6a10*/  IMAD.MOV.U32 R33, RZ, RZ, R4 ;  /* 0x000000ffff217224 */ /* 0x001fe200078e0004 */
[----:B------:R-:W-:Y:S01]  /*6a20*/  SHF.R.U64 R12, R20, 0x10, R21 ;  /* 0x00000010140c7819 */ /* 0x000fe20000001215 */
[----:B------:R-:W-:Y:S01]  /*6a30*/  IMAD R8, R11, 0x2, R2 ;  /* 0x000000020b087824 */ /* 0x000fe200078e0202 */
[----:B------:R-:W-:Y:S01]  /*6a40*/  SHF.R.U64 R11, R4, 0x10, R5 ;  /* 0x00000010040b7819 */ /* 0x000fe20000001205 */
[----:B------:R-:W-:Y:S01]  /*6a50*/  IMAD.MOV.U32 R35, RZ, RZ, R6 ;  /* 0x000000ffff237224 */ /* 0x000fe200078e0006 */
[----:B------:R-:W-:Y:S01]  /*6a60*/  SHF.R.U64 R6, R6, 0x10, R7 ;  /* 0x0000001006067819 */ /* 0x000fe20000001207 */
[----:B------:R-:W-:Y:S01]  /*6a70*/  IMAD.MOV.U32 R10, RZ, RZ, R20 ;  /* 0x000000ffff0a7224 */ /* 0x000fe200078e0014 */
[C---:B------:R-:W-:Y:S01]  /*6a80*/  IADD3 R4, R8.reuse, 0x20400, RZ ;  /* 0x0002040008047810 */ /* 0x040fe20007ffe0ff */
[--C-:B------:R-:W-:Y:S01]  /*6a90*/  IMAD.MOV.U32 R32, RZ, RZ, R21.reuse ;  /* 0x000000ffff207224 */ /* 0x100fe200078e0015 */
[----:B------:R-:W-:Y:S01]  /*6aa0*/  SHF.R.U32.HI R13, RZ, 0x10, R21 ;  /* 0x00000010ff0d7819 */ /* 0x000fe20000011615 */
[--C-:B------:R-:W-:Y:S01]  /*6ab0*/  IMAD.MOV.U32 R34, RZ, RZ, R5.reuse ;  /* 0x000000ffff227224 */ /* 0x100fe200078e0005 */
[----:B------:R-:W-:Y:S01]  /*6ac0*/  SHF.R.U32.HI R5, RZ, 0x10, R5 ;  /* 0x00000010ff057819 */ /* 0x000fe20000011605 */
[--C-:B------:R-:W-:Y:S01]  /*6ad0*/  IMAD.MOV.U32 R36, RZ, RZ, R7.reuse ;  /* 0x000000ffff247224 */ /* 0x100fe200078e0007 */
[----:B------:R-:W-:Y:S01]  /*6ae0*/  SHF.R.U32.HI R7, RZ, 0x10, R7 ;  /* 0x00000010ff077819 */ /* 0x000fe20000011607 */
        /* <DEDUP_REMOVED lines=12> */
.L_x_1191:
[----:B------:R-:W-:Y:S05]  /*6bb0*/  BSYNC B1 ;  /* 0x0000000000017941 */ /* 0x000fea0003800000 */
.L_x_1022:
        /* <DEDUP_REMOVED lines=8> */
[----:B------:R-:W0:Y:S01]  /*6c40*/  LDS.128 R4, [R8+0x20400] ;  /* 0x0204000008047984 */ /* 0x000e220000000c00 */
[----:B------:R-:W-:Y:S01]  /*6c50*/  IMAD.U32 R15, R33, 0x10000, RZ ;  /* 0x00010000210f7824 */ /* 0x000fe200078e00ff */
[C---:B------:R-:W-:Y:S01]  /*6c60*/  LOP3.LUT R14, R27.reuse, 0xffff0000, RZ, 0xc0, !PT ;  /* 0xffff00001b0e7812 */ /* 0x040fe200078ec0ff */
[----:B------:R-:W-:Y:S01]  /*6c70*/  IMAD.U32 R13, R27, 0x10000, RZ ;  /* 0x000100001b0d7824 */ /* 0x000fe200078e00ff */
[----:B------:R-:W-:Y:S01]  /*6c80*/  LOP3.LUT R20, R33, 0xffff0000, RZ, 0xc0, !PT ;  /* 0xffff000021147812 */ /* 0x000fe200078ec0ff */
[C---:B0-----:R-:W-:Y:S01]  /*6c90*/  IMAD.U32 R9, R4.reuse, 0x10000, RZ ;  /* 0x0001000004097824 */ /* 0x041fe200078e00ff */
[----:B------:R-:W-:Y:S01]  /*6ca0*/  LOP3.LUT R4, R4, 0xffff0000, RZ, 0xc0, !PT ;  /* 0xffff000004047812 */ /* 0x000fe200078ec0ff */
[C---:B------:R-:W-:Y:S01]  /*6cb0*/  IMAD.U32 R10, R5.reuse, 0x10000, RZ ;  /* 0x00010000050a7824 */ /* 0x040fe200078e00ff */
        /* <DEDUP_REMOVED lines=9> */
[-C--:B------:R-:W-:Y:S01]  /*6d50*/  FMUL.FTZ R25, R5, R14.reuse ;  /* 0x0000000e05197220 */ /* 0x080fe20000410000 */
[----:B------:R-:W-:Y:S01]  /*6d60*/  LOP3.LUT R7, R7, 0xffff0000, RZ, 0xc0, !PT ;  /* 0xffff000007077812 */ /* 0x000fe200078ec0ff */
[----:B------:R-:W-:Y:S01]  /*6d70*/  IMAD.U32 R4, R28, 0x10000, RZ ;  /* 0x000100001c047824 */ /* 0x000fe200078e00ff */
[----:B------:R-:W-:Y:S01]  /*6d80*/  SHF.L.U32 R9, R34, 0x10, RZ ;  /* 0x0000001022097819 */ /* 0x000fe200000006ff */
[----:B------:R-:W-:Y:S01]  /*6d90*/  FFMA.FTZ R21, R10, R14, -R21 ;  /* 0x0000000e0a157223 */ /* 0x000fe20000010815 */
[----:B------:R-:W-:Y:S01]  /*6da0*/  LOP3.LUT R13, R34, 0xffff0000, RZ, 0xc0, !PT ;  /* 0xffff0000220d7812 */ /* 0x000fe200078ec0ff */
[----:B------:R-:W-:Y:S01]  /*6db0*/  FFMA.FTZ R10, R10, R20, R25 ;  /* 0x000000140a0a7223 */ /* 0x000fe20000010019 */
[----:B------:R-:W-:Y:S01]  /*6dc0*/  LOP3.LUT R5, R28, 0xffff0000, RZ, 0xc0, !PT ;  /* 0xffff00001c057812 */ /* 0x000fe200078ec0ff */
[C---:B------:R-:W-:Y:S01]  /*6dd0*/  FMUL.FTZ R14, R6.reuse, R9 ;  /* 0x00000009060e7220 */ /* 0x040fe20000410000 */
[----:B------:R-:W-:Y:S01]  /*6de0*/  FMUL.FTZ R20, R6, R4 ;  /* 0x0000000406147220 */ /* 0x000fe20000410000 */
[----:B------:R-:W-:-:S02]  /*6df0*/  FMUL.FTZ R25, R7, R13 ;  /* 0x0000000d07197220 */ /* 0x000fc40000410000 */
[----:B------:R-:W-:Y:S01]  /*6e00*/  FMUL.FTZ R26, R7, R5 ;  /* 0x00000005071a7220 */ /* 0x000fe20000410000 */
        /* <DEDUP_REMOVED lines=9> */
.L_x_1027:
[----:B------:R-:W-:Y:S05]  /*6ea0*/  BSYNC B2 ;  /* 0x0000000000027941 */ /* 0x000fea0003800000 */
.L_x_1026:
[----:B------:R-:W-:Y:S05]  /*6eb0*/  @P1 BRA `(.L_x_1025) ;  /* 0x0000000000981947 */ /* 0x000fea0003800000 */
[----:B-1----:R-:W0:Y:S01]  /*6ec0*/  LDS.128 R4, [R0] ;  /* 0x0000000000047984 */ /* 0x002e220000000c00 */
        /* <DEDUP_REMOVED lines=14> */
[----:B------:R-:W-:Y:S01]  /*6fb0*/  FFMA.FTZ R24, R9, R13, -R24 ;  /* 0x0000000d09187223 */ /* 0x000fe20000010818 */
[-C--:B------:R-:W-:Y:S01]  /*6fc0*/  FMUL.FTZ R25, R5, R14.reuse ;  /* 0x0000000e05197220 */ /* 0x080fe20000410000 */
[----:B------:R-:W-:Y:S01]  /*6fd0*/  LOP3.LUT R7, R7, 0xffff0000, RZ, 0xc0, !PT ;  /* 0xffff000007077812 */ /* 0x000fe200078ec0ff */
[----:B------:R-:W-:Y:S01]  /*6fe0*/  FFMA.FTZ R15, R9, R15, R4 ;  /* 0x0000000f090f7223 */ /* 0x000fe20000010004 */
[C---:B------:R-:W-:Y:S01]  /*6ff0*/  LOP3.LUT R13, R36.reuse, 0xffff0000, RZ, 0xc0, !PT ;  /* 0xffff0000240d7812 */ /* 0x040fe200078ec0ff */
[----:B------:R-:W-:Y:S01]  /*7000*/  IMAD.U32 R9, R36, 0x10000, RZ ;  /* 0x0001000024097824 */ /* 0x000fe200078e00ff */
[C---:B------:R-:W-:Y:S01]  /*7010*/  LOP3.LUT R5, R32.reuse, 0xffff0000, RZ, 0xc0, !PT ;  /* 0xffff000020057812 */ /* 0x040fe200078ec0ff */
[----:B------:R-:W-:Y:S02]  /*7020*/  IMAD.U32 R4, R32, 0x10000, RZ ;  /* 0x0001000020047824 */ /* 0x000fe400078e00ff */
[C---:B------:R-:W-:Y:S01]  /*7030*/  FFMA.FTZ R21, R10.reuse, R14, -R21 ;  /* 0x0000000e0a157223 */ /* 0x040fe20000010815 */
[----:B------:R-:W-:Y:S01]  /*7040*/  FFMA.FTZ R10, R10, R20, R25 ;  /* 0x000000140a0a7223 */ /* 0x000fe20000010019 */
[C---:B------:R-:W-:Y:S01]  /*7050*/  FMUL.FTZ R14, R6.reuse, R9 ;  /* 0x00000009060e7220 */ /* 0x040fe20000410000 */
[-C--:B------:R-:W-:Y:S01]  /*7060*/  FMUL.FTZ R20, R6, R4.reuse ;  /* 0x0000000406147220 */ /* 0x080fe20000410000 */
[C---:B------:R-:W-:Y:S01]  /*7070*/  FMUL.FTZ R25, R7.reuse, R13 ;  /* 0x0000000d07197220 */ /* 0x040fe20000410000 */
[----:B------:R-:W-:Y:S01]  /*7080*/  FMUL.FTZ R26, R7, R5 ;  /* 0x00000005071a7220 */ /* 0x000fe20000410000 */
        /* <DEDUP_REMOVED lines=9> */
.L_x_1025:
[----:B------:R-:W-:Y:S05]  /*7120*/  BSYNC B1 ;  /* 0x0000000000017941 */ /* 0x000fea0003800000 */
.L_x_1024:
        /* <DEDUP_REMOVED lines=8> */
[----:B------:R-:W0:Y:S01]  /*71b0*/  LDS.128 R4, [R8+0x21400] ;  /* 0x0214000008047984 */ /* 0x000e220000000c00 */
[C---:B------:R-:W-:Y:S01]  /*71c0*/  IMAD.U32 R21, R33.reuse, 0x10000, RZ ;  /* 0x0001000021157824 */ /* 0x040fe200078e00ff */
[----:B------:R-:W-:Y:S01]  /*71d0*/  LOP3.LUT R24, R33, 0xffff0000, RZ, 0xc0, !PT ;  /* 0xffff000021187812 */ /* 0x000fe200078ec0ff */
[C---:B------:R-:W-:Y:S01]  /*71e0*/  IMAD.U32 R15, R27.reuse, 0x10000, RZ ;  /* 0x000100001b0f7824 */ /* 0x040fe200078e00ff */
[----:B------:R-:W-:Y:S02]  /*71f0*/  LOP3.LUT R20, R27, 0xffff0000, RZ, 0xc0, !PT ;  /* 0xffff00001b147812 */ /* 0x000fe400078ec0ff */
[C---:B0-----:R-:W-:Y:S01]  /*7200*/  SHF.L.U32 R9, R4.reuse, 0x10, RZ ;  /* 0x0000001004097819 */ /* 0x041fe200000006ff */
[C---:B------:R-:W-:Y:S01]  /*7210*/  IMAD.U32 R10, R5.reuse, 0x10000, RZ ;  /* 0x00010000050a7824 */ /* 0x040fe200078e00ff */
[----:B------:R-:W-:Y:S01]  /*7220*/  LOP3.LUT R4, R4, 0xffff0000, RZ, 0xc0, !PT ;  /* 0xffff000004047812 */ /* 0x000fe200078ec0ff */
[C---:B------:R-:W-:Y:S01]  /*7230*/  IMAD.U32 R11, R6.reuse, 0x10000, RZ ;  /* 0x00010000060b7824 */ /* 0x040fe200078e00ff */
[----:B------:R-:W-:Y:S01]  /*7240*/  LOP3.LUT R5, R5, 0xffff0000, RZ, 0xc0, !PT ;  /* 0xffff000005057812 */ /* 0x000fe200078ec0ff */
[----:B------:R-:W-:Y:S01]  /*7250*/  IMAD.U32 R12, R7, 0x10000, RZ ;  /* 0x00010000070c7824 */ /* 0x000fe200078e00ff */
[----:B------:R-:W-:Y:S01]  /*7260*/  LOP3.LUT R6, R6, 0xffff0000, RZ, 0xc0, !PT ;  /* 0xffff000006067812 */ /* 0x000fe200078ec0ff */
[-C--:B------:R-:W-:Y:S01]  /*7270*/  FMUL.FTZ R14, R21, R4.reuse ;  /* 0x00000004150e7220 */ /* 0x080fe20000410000 */
[----:B------:R-:W-:Y:S01]  /*7280*/  FMUL.FTZ R4, R15, R4 ;  /* 0x000000040f047220 */ /* 0x000fe20000410000 */
[----:B------:R-:W-:Y:S01]  /*7290*/  FMUL.FTZ R13, R24, R5 ;  /* 0x00000005180d7220 */ /* 0x000fe20000410000 */
[----:B------:R-:W-:Y:S01]  /*72a0*/  LOP3.LUT R7, R7, 0xffff0000, RZ, 0xc0, !PT ;  /* 0xffff000007077812 */ /* 0x000fe200078ec0ff */
[-C--:B------:R-:W-:Y:S01]  /*72b0*/  FFMA.FTZ R14, R15, R9.reuse, -R14 ;  /* 0x000000090f0e7223 */ /* 0x080fe2000001080e */
[----:B------:R-:W-:Y:S01]  /*72c0*/  FFMA.FTZ R9, R21, R9, R4 ;  /* 0x0000000915097223 */ /* 0x000fe20000010004 */
[----:B------:R-:W-:-:S02]  /*72d0*/  IMAD.U32 R21, R34, 0x10000, RZ ;  /* 0x0001000022157824 */ /* 0x000fc400078e00ff */
        /* <DEDUP_REMOVED lines=18> */
[----:B------:R1:W-:Y:S02]  /*7400*/  STS.128 [R8+0x21400], R24 ;  /* 0x0214001808007388 */ /* 0x0003e40000000c00 */
.L_x_1030:
[----:B------:R-:W-:Y:S05]  /*7410*/  BSYNC B1 ;  /* 0x0000000000017941 */ /* 0x000fea0003800000 */
.L_x_1029:
[----:B------:R-:W-:Y:S05]  /*7420*/  @P1 BRA `(.L_x_1028) ;  /* 0x0000001000241947 */ /* 0x000fea0003800000 */
[----:B------:R-:W2:Y:S01]  /*7430*/  LDS.128 R4, [R0+0x1000] ;  /* 0x0010000000047984 */ /* 0x000ea20000000c00 */
[----:B------:R-:W-:Y:S01]  /*7440*/  SHF.L.U32 R14, R35, 0x10, RZ ;  /* 0x00000010230e7819 */ /* 0x000fe200000006ff */
[----:B------:R-:W-:Y:S01]  /*7450*/  IMAD.U32 R12, R31, 0x10000, RZ ;  /* 0x000100001f0c7824 */ /* 0x000fe200078e00ff */
[----:B------:R-:W-:Y:S01]  /*7460*/  LOP3.LUT R35, R35, 0xffff0000, RZ, 0xc0, !PT ;  /* 0xffff000023237812 */ /* 0x000fe200078ec0ff */
[C---:B------:R-:W-:Y:S01]  /*7470*/  IMAD.U32 R20, R36.reuse, 0x10000, RZ ;  /* 0x0001000024147824 */ /* 0x040fe200078e00ff */
[----:B------:R-:W-:Y:S02]  /*7480*/  LOP3.LUT R31, R31, 0xffff0000, RZ, 0xc0, !PT ;  /* 0xffff00001f1f7812 */ /* 0x000fe400078ec0ff */
[----:B-1----:R-:W-:Y:S02]  /*7490*/  LOP3.LUT R25, R36, 0xffff0000, RZ, 0xc0, !PT ;  /* 0xffff000024197812 */ /* 0x002fe400078ec0ff */
[----:B------:R-:W-:Y:S01]  /*74a0*/  LOP3.LUT R21, R32, 0xffff0000, RZ, 0xc0, !PT ;  /* 0xffff000020157812 */ /* 0x000fe200078ec0ff */
[C---:B--2---:R-:W-:Y:S01]  /*74b0*/  IMAD.U32 R8, R4.reuse, 0x10000, RZ ;  /* 0x0001000004087824 */ /* 0x044fe200078e00ff */
[----:B------:R-:W-:Y:S01]  /*74c0*/  LOP3.LUT R4, R4, 0xffff0000, RZ, 0xc0, !PT ;  /* 0xffff000004047812 */ /* 0x000fe200078ec0ff */
[C---:B0-----:R-:W-:Y:S01]  /*74d0*/  IMAD.U32 R9, R5.reuse, 0x10000, RZ ;  /* 0x0001000005097824 */ /* 0x041fe200078e00ff */
[----:B------:R-:W-:Y:S01]  /*74e0*/  LOP3.LUT R5, R5, 0xffff0000, RZ, 0xc0, !PT ;  /* 0xffff000005057812 */ /* 0x000fe200078ec0ff */
[C---:B------:R-:W-:Y:S01]  /*74f0*/  IMAD.U32 R10, R6.reuse, 0x10000, RZ ;  /* 0x00010000060a7824 */ /* 0x040fe200078e00ff */
[----:B------:R-:W-:Y:S01]  /*7500*/  LOP3.LUT R6, R6, 0xffff0000, RZ, 0xc0, !PT ;  /* 0xffff000006067812 */ /* 0x000fe200078ec0ff */
[-C--:B------:R-:W-:Y:S01]  /*7510*/  FMUL.FTZ R13, R14, R4.reuse ;  /* 0x000000040e0d7220 */ /* 0x080fe20000410000 */
[C---:B------:R-:W-:Y:S01]  /*7520*/  FMUL.FTZ R15, R12.reuse, R4 ;  /* 0x000000040c0f7220 */ /* 0x040fe20000410000 */
[C---:B------:R-:W-:Y:S01]  /*7530*/  IMAD.U32 R11, R7.reuse, 0x10000, RZ ;  /* 0x00010000070b7824 */ /* 0x040fe200078e00ff */
[----:B------:R-:W-:Y:S01]  /*7540*/  LOP3.LUT R7, R7, 0xffff0000, RZ, 0xc0, !PT ;  /* 0xffff000007077812 */ /* 0x000fe200078ec0ff */
[-C--:B------:R-:W-:Y:S01]  /*7550*/  FFMA.FTZ R13, R12, R8.reuse, -R13 ;  /* 0x000000080c0d7223 */ /* 0x080fe2000001080d */
[----:B------:R-:W-:Y:S01]  /*7560*/  FFMA.FTZ R8, R14, R8, R15 ;  /* 0x000000080e087223 */ /* 0x000fe2000001000f */
[----:B------:R-:W-:Y:S01]  /*7570*/  FMUL.FTZ R4, R35, R5 ;  /* 0x0000000523047220 */ /* 0x000fe20000410000 */
[----:B------:R-:W-:-:S02]  /*7580*/  IMAD.U32 R14, R32, 0x10000, RZ ;  /* 0x00010000200e7824 */ /* 0x000fc400078e00ff */
[C---:B------:R-:W-:Y:S01]  /*7590*/  FMUL.FTZ R12, R31.reuse, R5 ;  /* 0x000000051f0c7220 */ /* 0x040fe20000410000 */
[-C--:B------:R-:W-:Y:S01]  /*75a0*/  FMUL.FTZ R5, R20, R6.reuse ;  /* 0x0000000614057220 */ /* 0x080fe20000410000 */
[-C--:B------:R-:W-:Y:S01]  /*75b0*/  FFMA.FTZ R4, R31, R9.reuse, -R4 ;  /* 0x000000091f047223 */ /* 0x080fe20000010804 */
        /* <DEDUP_REMOVED lines=12> */
[----:B------:R3:W-:Y:S01]  /*7680*/  STS.128 [R0+0x1000], R8 ;  /* 0x0010000800007388 */ /* 0x0007e20000000c00 */
[----:B------:R-:W-:Y:S05]  /*7690*/  BRA `(.L_x_1028) ;  /* 0x0000000c00887947 */ /* 0x000fea0003800000 */
.L_x_1015:
        /* <DEDUP_REMOVED lines=14> */
.L_x_1194:
[----:B------:R-:W-:Y:S01]  /*7780*/  UMOV UR4, 0xffffffff ;  /* 0xffffffff00047882 */ /* 0x000fe20000000000 */
[----:B------:R-:W-:Y:S02]  /*7790*/  LOP3.LUT R3, R0, 0xfffffffe, RZ, 0xc0, !PT ;  /* 0xfffffffe00037812 */ /* 0x000fe400078ec0ff */
[----:B------:R-:W-:Y:S05]  /*77a0*/  BRA.DIV UR4, `(.L_x_1032) ;  /* 0x0000011204047947 */ /* 0x000fea000b800000 */
.L_x_1197:
[----:B------:R-:W-:Y:S01]  /*77b0*/  UMOV UR4, 0xffffffff ;  /* 0xffffffff00047882 */ /* 0x000fe20000000000 */
[----:B------:R-:W-:Y:S02]  /*77c0*/  IMAD.IADD R3, R212, 0x1, -R3 ;  /* 0x00000001d4037824 */ /* 0x000fe400078e0a03 */
[----:B------:R-:W-:Y:S05]  /*77d0*/  BRA.DIV UR4, `(.L_x_1033) ;  /* 0x0000011204207947 */ /* 0x000fea000b800000 */
.L_x_1200:
[----:B------:R-:W-:Y:S01]  /*77e0*/  UMOV UR4, 0xffffffff ;  /* 0xffffffff00047882 */ /* 0x000fe20000000000 */
[----:B------:R-:W-:Y:S02]  /*77f0*/  SHF.L.U32 R9, R3, 0x1f, RZ ;  /* 0x0000001f03097819 */ /* 0x000fe400000006ff */
[----:B------:R-:W-:Y:S05]  /*7800*/  BRA.DIV UR4, `(.L_x_1034) ;  /* 0x00000112043c7947 */ /* 0x000fea000b800000 */
.L_x_1203:
[----:B------:R-:W1:Y:S01]  /*7810*/  SYNCS.PHASECHK.TRANS64.TRYWAIT P1, [R2+URZ+0x38800], R9 ;  /* 0x03880009020075a7 */ /* 0x000e62000802017f */
[----:B0----5:R-:W-:Y:S01]  /*7820*/  IMAD.MOV.U32 R38, RZ, RZ, R32 ;  /* 0x000000ffff267224 */ /* 0x021fe200078e0020 */
[--C-:B------:R-:W-:Y:S01]  /*7830*/  SHF.R.U64 R0, R32, 0x10, R33.reuse ;  /* 0x0000001020007819 */ /* 0x100fe20000001221 */
[----:B------:R-:W-:Y:S01]  /*7840*/  IMAD.MOV.U32 R42, RZ, RZ, R4 ;  /* 0x000000ffff2a7224 */ /* 0x000fe200078e0004 */
[----:B------:R-:W-:Y:S01]  /*7850*/  MOV R43, R5 ;  /* 0x00000005002b7202 */ /* 0x000fe20000000f00 */
[----:B------:R-:W-:Y:S01]  /*7860*/  IMAD.MOV.U32 R39, RZ, RZ, R33 ;  /* 0x000000ffff277224 */ /* 0x000fe200078e0021 */
        /* <DEDUP_REMOVED lines=23> */
.L_x_1204:
[----:B------:R-:W-:Y:S05]  /*79e0*/  BSYNC B1 ;  /* 0x0000000000017941 */ /* 0x000fea0003800000 */
.L_x_1035:
[----:B------:R-:W-:Y:S04]  /*79f0*/  BSSY B1, `(.L_x_1037) ;  /* 0x000005a000017945 */ /* 0x000fe80003800000 */
[----:B------:R-:W-:Y:S05]  /*7a00*/  @P2 BRA `(.L_x_1038) ;  /* 0x0000000400602947 */ /* 0x000fea0003800000 */
[----:B------:R-:W-:Y:S01]  /*7a10*/  IMAD.SHL.U32 R0, R186, 0x40, RZ ;  /* 0x00000040ba007824 */ /* 0x000fe200078e00ff */
[----:B------:R-:W-:Y:S01]  /*7a20*/  LOP3.LUT R27, R42, 0xffff0000, RZ, 0xc0, !PT ;  /* 0xffff00002a1b7812 */ /* 0x000fe200078ec0ff */
[----:B------:R-:W-:Y:S02]  /*7a30*/  IMAD.IADD R4, R16, 0x1, R47 ;  /* 0x0000000110047824 */ /* 0x000fe400078e022f */
[----:B------:R-:W-:Y:S01]  /*7a40*/  IMAD.U32 R26, R42, 0x10000, RZ ;  /* 0x000100002a1a7824 */ /* 0x000fe200078e00ff */
[----:B------:R-:W-:Y:S01]  /*7a50*/  LOP3.LUT R5, R0, 0x1c0, RZ, 0xc0, !PT ;  /* 0x000001c000057812 */ /* 0x000fe200078ec0ff */
[----:B------:R-:W-:Y:S02]  /*7a60*/  IMAD.U32 R25, R38, 0x10000, RZ ;  /* 0x0001000026197824 */ /* 0x000fe400078e00ff */
[----:B------:R-:W-:Y:S01]  /*7a70*/  IMAD.U32 R28, R44, 0x10000, RZ ;  /* 0x000100002c1c7824 */ /* 0x000fe200078e00ff */
[----:B------:R-:W-:Y:S02]  /*7a80*/  LOP3.LUT R0, R5, 0x38, R16, 0xf8, !PT ;  /* 0x0000003805007812 */ /* 0x000fe400078ef810 */
[----:B------:R-:W-:-:S02]  /*7a90*/  SHF.R.U32.HI R7, RZ, 0x3, R5 ;  /* 0x00000003ff077819 */ /* 0x000fc40000011605 */
[----:B------:R-:W-:Y:S02]  /*7aa0*/  LOP3.LUT R4, R5, 0x38, R4, 0xf8, !PT ;  /* 0x0000003805047812 */ /* 0x000fe400078ef804 */
[-C--:B------:R-:W-:Y:S02]  /*7ab0*/  LOP3.LUT R0, R0, R7.reuse, RZ, 0x3c, !PT ;  /* 0x0000000700007212 */ /* 0x080fe400078e3cff */
[----:B------:R-:W-:-:S03]  /*7ac0*/  LOP3.LUT R4, R4, R7, RZ, 0x3c, !PT ;  /* 0x0000000704047212 */ /* 0x000fc600078e3cff */
[----:B------:R-:W-:-:S04]  /*7ad0*/  IMAD R5, R189, 0x200, R0 ;  /* 0x00000200bd057824 */ /* 0x000fc800078e0200 */
[----:B------:R-:W-:Y:S02]  /*7ae0*/  IMAD R34, R5, 0x2, R2 ;  /* 0x0000000205227824 */ /* 0x000fe400078e0202 */
[----:B------:R-:W-:-:S03]  /*7af0*/  IMAD R5, R189, 0x200, R4 ;  /* 0x00000200bd057824 */ /* 0x000fc600078e0204 */
[----:B0-----:R-:W0:Y:S01]  /*7b00*/  LDS.128 R8, [R34+0x20400] ;  /* 0x0204000022087984 */ /* 0x001e220000000c00 */
[----:B------:R-:W-:-:S05]  /*7b10*/  IMAD R36, R5, 0x2, R2 ;  /* 0x0000000205247824 */ /* 0x000fca00078e0202 */
[----:B------:R-:W1:Y:S01]  /*7b20*/  LDS.128 R4, [R36+0x20400] ;  /* 0x0204000024047984 */ /* 0x000e620000000c00 */
[C---:B0-----:R-:W-:Y:S01]  /*7b30*/  IMAD.U32 R0, R8.reuse, 0x10000, RZ ;  /* 0x0001000008007824 */ /* 0x041fe200078e00ff */
[----:B------:R-:W-:Y:S01]  /*7b40*/  LOP3.LUT R8, R8, 0xffff0000, RZ, 0xc0, !PT ;  /* 0xffff000008087812 */ /* 0x000fe200078ec0ff */
[----:B------:R-:W-:Y:S01]  /*7b50*/  IMAD.U32 R12, R9, 0x10000, RZ ;  /* 0x00010000090c7824 */ /* 0x000fe200078e00ff */
[C---:B------:R-:W-:Y:S01]  /*7b60*/  SHF.L.U32 R13, R10.reuse, 0x10, RZ ;  /* 0x000000100a0d7819 */ /* 0x040fe200000006ff */
[----:B------:R-:W-:Y:S01]  /*7b70*/  IMAD.U32 R14, R11, 0x10000, RZ ;  /* 0x000100000b0e7824 */ /* 0x000fe200078e00ff */
[----:B------:R-:W-:Y:S01]  /*7b80*/  LOP3.LUT R10, R10, 0xffff0000, RZ, 0xc0, !PT ;  /* 0xffff00000a0a7812 */ /* 0x000fe200078ec0ff */
[C---:B-1----:R-:W-:Y:S01]  /*7b90*/  IMAD.U32 R15, R4.reuse, 0x10000, RZ ;  /* 0x00010000040f7824 */ /* 0x042fe200078e00ff */
[----:B------:R-:W-:Y:S01]  /*7ba0*/  LOP3.LUT R4, R4, 0xffff0000, RZ, 0xc0, !PT ;  /* 0xffff000004047812 */ /* 0x000fe200078ec0ff */
[C---:B------:R-:W-:Y:S01]  /*7bb0*/  IMAD.U32 R21, R6.reuse, 0x10000, RZ ;  /* 0x0001000006157824 */ /* 0x040fe200078e00ff */
[----:B------:R-:W-:Y:S01]  /*7bc0*/  LOP3.LUT R6, R6, 0xffff0000, RZ, 0xc0, !PT ;  /* 0xffff000006067812 */ /* 0x000fe200078ec0ff */
[C---:B------:R-:W-:Y:S01]  /*7bd0*/  FMUL.FTZ R29, R15.reuse, R26 ;  /* 0x0000001a0f1d7220 */ /* 0x040fe20000410000 */
[----:B------:R-:W-:Y:S01]  /*7be0*/  FMUL.FTZ R31, R15, R25 ;  /* 0x000000190f1f7220 */ /* 0x000fe20000410000 */
[----:B------:R-:W-:Y:S01]  /*7bf0*/  LOP3.LUT R15, R38, 0xffff0000, RZ, 0xc0, !PT ;  /* 0xffff0000260f7812 */ /* 0x000fe200078ec0ff */
[----:B------:R-:W-:-:S02]  /*7c00*/  IMAD.U32 R20, R5, 0x10000, RZ ;  /* 0x0001000005147824 */ /* 0x000fc400078e00ff */
[C---:B------:R-:W-:Y:S01]  /*7c10*/  FFMA.FTZ R29, R0.reuse, R25, -R29 ;  /* 0x00000019001d7223 */ /* 0x040fe2000001081d */
[----:B------:R-:W-:Y:S01]  /*7c20*/  FFMA.FTZ R31, R0, R26, R31 ;  /* 0x0000001a001f7223 */ /* 0x000fe2000001001f */
[----:B------:R-:W-:Y:S02]  /*7c30*/  IMAD.U32 R0, R40, 0x10000, RZ ;  /* 0x0001000028007824 */ /* 0x000fe400078e00ff */
[C---:B------:R-:W-:Y:S01]  /*7c40*/  FMUL.FTZ R25, R4.reuse, R27 ;  /* 0x0000001b04197220 */ /* 0x040fe20000410000 */
[-C--:B------:R-:W-:Y:S01]  /*7c50*/  FMUL.FTZ R33, R4, R15.reuse ;  /* 0x0000000f04217220 */ /* 0x080fe20000410000 */
[C---:B------:R-:W-:Y:S01]  /*7c60*/  FMUL.FTZ R4, R21.reuse, R28 ;  /* 0x0000001c15047220 */ /* 0x040fe20000410000 */
[----:B------:R-:W-:Y:S01]  /*7c70*/  FMUL.FTZ R21, R21, R0 ;  /* 0x0000000015157220 */ /* 0x000fe20000410000 */
[----:B------:R-:W-:Y:S01]  /*7c80*/  FFMA.FTZ R26, R8, R15, -R25 ;  /* 0x0000000f081a7223 */ /* 0x000fe20000010819 */
[----:B------:R-:W-:Y:S01]  /*7c90*/  LOP3.LUT R25, R44, 0xffff0000, RZ, 0xc0, !PT ;  /* 0xffff00002c197812 */ /* 0x000fe200078ec0ff */
[----:B------:R-:W-:Y:S01]  /*7ca0*/  FFMA.FTZ R30, R8, R27, R33 ;  /* 0x0000001b081e7223 */ /* 0x000fe20000010021 */
[C---:B------:R-:W-:Y:S01]  /*7cb0*/  FFMA.FTZ R28, R13.reuse, R28, R21 ;  /* 0x0000001c0d1c7223 */ /* 0x040fe20000010015 */
[----:B------:R-:W-:Y:S01]  /*7cc0*/  LOP3.LUT R15, R40, 0xffff0000, RZ, 0xc0, !PT ;  /* 0xffff0000280f7812 */ /* 0x000fe200078ec0ff */
[----:B------:R-:W-:Y:S01]  /*7cd0*/  FFMA.FTZ R32, R13, R0, -R4 ;  /* 0x000000000d207223 */ /* 0x000fe20000010804 */
[----:B------:R-:W-:Y:S01]  /*7ce0*/  SHF.L.U32 R21, R43, 0x10, RZ ;  /* 0x000000102b157819 */ /* 0x000fe200000006ff */
[----:B------:R-:W-:Y:S01]  /*7cf0*/  FMUL.FTZ R27, R6, R25 ;  /* 0x00000019061b7220 */ /* 0x000fe20000410000 */
[----:B------:R-:W-:-:S02]  /*7d00*/  IMAD.U32 R13, R39, 0x10000, RZ ;  /* 0x00010000270d7824 */ /* 0x000fc400078e00ff */
[----:B------:R-:W-:Y:S01]  /*7d10*/  FMUL.FTZ R37, R6, R15 ;  /* 0x0000000f06257220 */ /* 0x000fe20000410000 */
[----:B------:R-:W-:Y:S02]  /*7d20*/  IMAD.U32 R24, R7, 0x10000, RZ ;  /* 0x0001000007187824 */ /* 0x000fe400078e00ff */
[----:B------:R-:W-:Y:S01]  /*7d30*/  FMUL.FTZ R33, R20, R21 ;  /* 0x0000001514217220 */ /* 0x000fe20000410000 */
[----:B------:R-:W-:Y:S01]  /*7d40*/  LOP3.LUT R5, R5, 0xffff0000, RZ, 0xc0, !PT ;  /* 0xffff000005057812 */ /* 0x000fe200078ec0ff */
[----:B------:R-:W-:Y:S01]  /*7d50*/  FFMA.FTZ R35, R10, R15, -R27 ;  /* 0x0000000f0a237223 */ /* 0x000fe2000001081b */
[----:B------:R-:W-:Y:S01]  /*7d60*/  LOP3.LUT R7, R7, 0xffff0000, RZ, 0xc0, !PT ;  /* 0xffff000007077812 */ /* 0x000fe200078ec0ff */
[----:B------:R-:W-:Y:S01]  /*7d70*/  FMUL.FTZ R20, R20, R13 ;  /* 0x0000000d14147220 */ /* 0x000fe20000410000 */
[----:B------:R-:W-:Y:S01]  /*7d80*/  LOP3.LUT R6, R43, 0xffff0000, RZ, 0xc0, !PT ;  /* 0xffff00002b067812 */ /* 0x000fe200078ec0ff */
[C---:B------:R-:W-:Y:S01]  /*7d90*/  IMAD.U32 R27, R45.reuse, 0x10000, RZ ;  /* 0x000100002d1b7824 */ /* 0x040fe200078e00ff */
[----:B------:R-:W-:Y:S01]  /*7da0*/  LOP3.LUT R8, R45, 0xffff0000, RZ, 0xc0, !PT ;  /* 0xffff00002d087812 */ /* 0x000fe200078ec0ff */
[----:B------:R-:W-:Y:S01]  /*7db0*/  IMAD.U32 R15, R41, 0x10000, RZ ;  /* 0x00010000290f7824 */ /* 0x000fe200078e00ff */
[----:B------:R-:W-:Y:S01]  /*7dc0*/  LOP3.LUT R0, R39, 0xffff0000, RZ, 0xc0, !PT ;  /* 0xffff000027007812 */ /* 0x000fe200078ec0ff */
[----:B------:R-:W-:Y:S01]  /*7dd0*/  FFMA.FTZ R37, R10, R25, R37 ;  /* 0x000000190a257223 */ /* 0x000fe20000010025 */
[----:B------:R-:W-:Y:S01]  /*7de0*/  LOP3.LUT R4, R41, 0xffff0000, RZ, 0xc0, !PT ;  /* 0xffff000029047812 */ /* 0x000fe200078ec0ff */
[C---:B------:R-:W-:Y:S01]  /*7df0*/  FFMA.FTZ R33, R12.reuse, R13, -R33 ;  /* 0x0000000d0c217223 */ /* 0x040fe20000010821 */
[----:B------:R-:W-:Y:S01]  /*7e00*/  LOP3.LUT R9, R9, 0xffff0000, RZ, 0xc0, !PT ;  /* 0xffff000009097812 */ /* 0x000fe200078ec0ff */
[----:B------:R-:W-:Y:S01]  /*7e10*/  FFMA.FTZ R20, R12, R21, R20 ;  /* 0x000000150c147223 */ /* 0x000fe20000010014 */
[----:B------:R-:W-:Y:S01]  /*7e20*/  LOP3.LUT R11, R11, 0xffff0000, RZ, 0xc0, !PT ;  /* 0xffff00000b0b7812 */ /* 0x000fe200078ec0ff */
[C---:B------:R-:W-:Y:S01]  /*7e30*/  FMUL.FTZ R25, R24.reuse, R27 ;  /* 0x0000001b18197220 */ /* 0x040fe20000410000 */
[-C--:B------:R-:W-:Y:S01]  /*7e40*/  FMUL.FTZ R13, R24, R15.reuse ;  /* 0x0000000f180d7220 */ /* 0x080fe20000410000 */
[----:B------:R-:W-:Y:S01]  /*7e50*/  FMUL.FTZ R10, R5, R6 ;  /* 0x00000006050a7220 */ /* 0x000fe20000410000 */
[----:B------:R-:W-:Y:S01]  /*7e60*/  FMUL.FTZ R12, R7, R8 ;  /* 0x00000008070c7220 */ /* 0x000fe20000410000 */
[----:B------:R-:W-:Y:S01]  /*7e70*/  FMUL.FTZ R5, R5, R0 ;  /* 0x0000000005057220 */ /* 0x000fe20000410000 */
[----:B------:R-:W-:Y:S01]  /*7e80*/  FMUL.FTZ R7, R7, R4 ;  /* 0x0000000407077220 */ /* 0x000fe20000410000 */
[C---:B------:R-:W-:Y:S01]  /*7e90*/  FFMA.FTZ R25, R14.reuse, R15, -R25 ;  /* 0x0000000f0e197223 */ /* 0x040fe20000010819 */
[----:B------:R-:W-:Y:S01]  /*7ea0*/  FFMA.FTZ R13, R14, R27, R13 ;  /* 0x0000001b0e0d7223 */ /* 0x000fe2000001000d */
[----:B------:R-:W-:Y:S01]  /*7eb0*/  FFMA.FTZ R0, R9, R0, -R10 ;  /* 0x0000000009007223 */ /* 0x000fe2000001080a */
[----:B------:R-:W-:Y:S01]  /*7ec0*/  FFMA.FTZ R12, R11, R4, -R12 ;  /* 0x000000040b0c7223 */ /* 0x000fe2000001080c */
[----:B------:R-:W-:Y:S01]  /*7ed0*/  FFMA.FTZ R9, R9, R6, R5 ;  /* 0x0000000609097223 */ /* 0x000fe20000010005 */
[----:B------:R-:W-:Y:S01]  /*7ee0*/  FFMA.FTZ R14, R11, R8, R7 ;  /* 0x000000080b0e7223 */ /* 0x000fe20000010007 */
[----:B------:R-:W-:-:S02]  /*7ef0*/  F2FP.BF16.F32.PACK_AB R4, R26, R29 ;  /* 0x0000001d1a04723e */ /* 0x000fc400000010ff */
[----:B------:R-:W-:Y:S02]  /*7f00*/  F2FP.BF16.F32.PACK_AB R6, R35, R32 ;  /* 0x000000202306723e */ /* 0x000fe400000010ff */
[----:B------:R-:W-:Y:S02]  /*7f10*/  F2FP.BF16.F32.PACK_AB R5, R0, R33 ;  /* 0x000000210005723e */ /* 0x000fe400000010ff */
[----:B------:R-:W-:Y:S02]  /*7f20*/  F2FP.BF16.F32.PACK_AB R7, R12, R25 ;  /* 0x000000190c07723e */ /* 0x000fe400000010ff */
[----:B------:R-:W-:Y:S02]  /*7f30*/  F2FP.BF16.F32.PACK_AB R8, R30, R31 ;  /* 0x0000001f1e08723e */ /* 0x000fe400000010ff */
[----:B------:R-:W-:Y:S01]  /*7f40*/  F2FP.BF16.F32.PACK_AB R10, R37, R28 ;  /* 0x0000001c250a723e */ /* 0x000fe200000010ff */
[----:B------:R1:W-:Y:S01]  /*7f50*/  STS.128 [R34+0x20400], R4 ;  /* 0x0204000422007388 */ /* 0x0003e20000000c00 */
[----:B------:R-:W-:-:S02]  /*7f60*/  F2FP.BF16.F32.PACK_AB R9, R9, R20 ;  /* 0x000000140909723e */ /* 0x000fc400000010ff */
[----:B------:R-:W-:-:S05]  /*7f70*/  F2FP.BF16.F32.PACK_AB R11, R14, R13 ;  /* 0x0000000d0e0b723e */ /* 0x000fca00000010ff */
[----:B------:R1:W-:Y:S02]  /*7f80*/  STS.128 [R36+0x20400], R8 ;  /* 0x0204000824007388 */ /* 0x0003e40000000c00 */
.L_x_1038:
[----:B------:R-:W-:Y:S05]  /*7f90*/  BSYNC B1 ;  /* 0x0000000000017941 */ /* 0x000fea0003800000 */
.L_x_1037:
[----:B------:R-:W-:Y:S05]  /*7fa0*/  @P0 BRA `(.L_x_1028) ;  /* 0x0000000400440947 */ /* 0x000fea0003800000 */
[----:B-1----:R-:W-:Y:S01]  /*7fb0*/  IMAD.IADD R5, R16, 0x1, R47 ;  /* 0x0000000110057824 */ /* 0x002fe200078e022f */
[----:B0-----:R-:W0:Y:S01]  /*7fc0*/  LDS.128 R8, [R217+0x20400] ;  /* 0x02040000d9087984 */ /* 0x001e220000000c00 */
[C---:B------:R-:W-:Y:S01]  /*7fd0*/  IMAD.U32 R28, R42.reuse, 0x10000, RZ ;  /* 0x000100002a1c7824 */ /* 0x040fe200078e00ff */
[----:B------:R-:W-:Y:S01]  /*7fe0*/  LOP3.LUT R42, R42, 0xffff0000, RZ, 0xc0, !PT ;  /* 0xffff00002a2a7812 */ /* 0x000fe200078ec0ff */
[----:B------:R-:W-:Y:S01]  /*7ff0*/  IMAD.U32 R26, R38, 0x10000, RZ ;  /* 0x00010000261a7824 */ /* 0x000fe200078e00ff */
[----:B------:R-:W-:Y:S01]  /*8000*/  LOP3.LUT R5, R218, 0x38, R5, 0xf8, !PT ;  /* 0x00000038da057812 */ /* 0x000fe200078ef805 */
[----:B------:R-:W-:Y:S01]  /*8010*/  IMAD.U32 R37, R43, 0x10000, RZ ;  /* 0x000100002b257824 */ /* 0x000fe200078e00ff */
[----:B------:R-:W-:Y:S01]  /*8020*/  LOP3.LUT R38, R38, 0xffff0000, RZ, 0xc0, !PT ;  /* 0xffff000026267812 */ /* 0x000fe200078ec0ff */
[----:B------:R-:W-:Y:S01]  /*8030*/  IMAD.U32 R35, R39, 0x10000, RZ ;  /* 0x0001000027237824 */ /* 0x000fe200078e00ff */
[----:B------:R-:W-:Y:S02]  /*8040*/  LOP3.LUT R0, R5, R232, RZ, 0x3c, !PT ;  /* 0x000000e805007212 */ /* 0x000fe400078e3cff */
[----:B------:R-:W-:-:S02]  /*8050*/  LOP3.LUT R43, R43, 0xffff0000, RZ, 0xc0, !PT ;  /* 0xffff00002b2b7812 */ /* 0x000fc400078ec0ff */
[----:B------:R-:W-:Y:S01]  /*8060*/  LOP3.LUT R39, R39, 0xffff0000, RZ, 0xc0, !PT ;  /* 0xffff000027277812 */ /* 0x000fe200078ec0ff */
[----:B------:R-:W-:-:S04]  /*8070*/  IMAD.IADD R5, R219, 0x1, R0 ;  /* 0x00000001db057824 */ /* 0x000fc800078e0200 */
[----:B------:R-:W-:-:S05]  /*8080*/  IMAD R0, R5, 0x2, R2 ;  /* 0x0000000205007824 */ /* 0x000fca00078e0202 */
[----:B------:R-:W1:Y:S01]  /*8090*/  LDS.128 R4, [R0+0x20400] ;  /* 0x0204000000047984 */ /* 0x000e620000000c00 */
[C---:B0-----:R-:W-:Y:S01]  /*80a0*/  IMAD.U32 R12, R8.reuse, 0x10000, RZ ;  /* 0x00010000080c7824 */ /* 0x041fe200078e00ff */
[----:B------:R-:W-:Y:S01]  /*80b0*/  LOP3.LUT R8, R8, 0xffff0000, RZ, 0xc0, !PT ;  /* 0xffff000008087812 */ /* 0x000fe200078ec0ff */
[C---:B------:R-:W-:Y:S01]  /*80c0*/  IMAD.U32 R13, R9.reuse, 0x10000, RZ ;  /* 0x00010000090d7824 */ /* 0x040fe200078e00ff */
[----:B------:R-:W-:Y:S01]  /*80d0*/  LOP3.LUT R9, R9, 0xffff0000, RZ, 0xc0, !PT ;  /* 0xffff000009097812 */ /* 0x000fe200078ec0ff */
[C---:B------:R-:W-:Y:S01]  /*80e0*/  IMAD.U32 R14, R10.reuse, 0x10000, RZ ;  /* 0x000100000a0e7824 */ /* 0x040fe200078e00ff */
[----:B------:R-:W-:Y:S01]  /*80f0*/  LOP3.LUT R10, R10, 0xffff0000, RZ, 0xc0, !PT ;  /* 0xffff00000a0a7812 */ /* 0x000fe200078ec0ff */
[C---:B------:R-:W-:Y:S01]  /*8100*/  IMAD.U32 R15, R11.reuse, 0x10000, RZ ;  /* 0x000100000b0f7824 */ /* 0x040fe200078e00ff */
[----:B------:R-:W-:Y:S01]  /*8110*/  LOP3.LUT R11, R11, 0xffff0000, RZ, 0xc0, !PT ;  /* 0xffff00000b0b7812 */ /* 0x000fe200078ec0ff */
[C---:B-1----:R-:W-:Y:S01]  /*8120*/  IMAD.U32 R20, R4.reuse, 0x10000, RZ ;  /* 0x0001000004147824 */ /* 0x042fe200078e00ff */
[----:B------:R-:W-:Y:S01]  /*8130*/  LOP3.LUT R4, R4, 0xffff0000, RZ, 0xc0, !PT ;  /* 0xffff000004047812 */ /* 0x000fe200078ec0ff */
[----:B------:R-:W-:Y:S01]  /*8140*/  IMAD.U32 R24, R6, 0x10000, RZ ;  /* 0x0001000006187824 */ /* 0x000fe200078e00ff */
[----:B------:R-:W-:Y:S01]  /*8150*/  SHF.L.U32 R21, R5, 0x10, RZ ;  /* 0x0000001005157819 */ /* 0x000fe200000006ff */
[-C--:B------:R-:W-:Y:S01]  /*8160*/  FMUL.FTZ R27, R28, R20.reuse ;  /* 0x000000141c1b7220 */ /* 0x080fe20000410000 */
[----:B------:R-:W-:Y:S01]  /*8170*/  FMUL.FTZ R29, R26, R20 ;  /* 0x000000141a1d7220 */ /* 0x000fe20000410000 */
[----:B------:R-:W-:Y:S01]  /*8180*/  FMUL.FTZ R31, R42, R4 ;  /* 0x000000042a1f7220 */ /* 0x000fe20000410000 */
[----:B------:R-:W-:Y:S01]  /*8190*/  LOP3.LUT R6, R6, 0xffff0000, RZ, 0xc0, !PT ;  /* 0xffff000006067812 */ /* 0x000fe200078ec0ff */
[-C--:B------:R-:W-:Y:S01]  /*81a0*/  FFMA.FTZ R27, R26, R12.reuse, -R27 ;  /* 0x0000000c1a1b7223 */ /* 0x080fe2000001081b */
[----:B------:R-:W-:Y:S01]  /*81b0*/  FFMA.FTZ R29, R28, R12, R29 ;  /* 0x0000000c1c1d7223 */ /* 0x000fe2000001001d */
[----:B------:R-:W-:Y:S01]  /*81c0*/  FMUL.FTZ R12, R37, R21 ;  /* 0x00000015250c7220 */ /* 0x000fe20000410000 */
[----:B------:R-:W-:-:S02]  /*81d0*/  IMAD.U32 R28, R44, 0x10000, RZ ;  /* 0x000100002c1c7824 */ /* 0x000fc400078e00ff */
[C---:B------:R-:W-:Y:S01]  /*81e0*/  FMUL.FTZ R20, R35.reuse, R21 ;  /* 0x0000001523147220 */ /* 0x040fe20000410000 */
[----:B------:R-:W-:Y:S02]  /*81f0*/  IMAD.U32 R26, R40, 0x10000, RZ ;  /* 0x00010000281a7824 */ /* 0x000fe400078e00ff */
[----:B------:R-:W-:Y:S01]  /*8200*/  FMUL.FTZ R33, R38, R4 ;  /* 0x0000000426217220 */ /* 0x000fe20000410000 */
[----:B------:R-:W-:Y:S01]  /*8210*/  LOP3.LUT R40, R40, 0xffff0000, RZ, 0xc0, !PT ;  /* 0xffff000028287812 */ /* 0x000fe200078ec0ff */
[-C--:B------:R-:W-:Y:S01]  /*8220*/  FFMA.FTZ R4, R38, R8.reuse, -R31 ;  /* 0x0000000826047223 */ /* 0x080fe2000001081f */
[----:B------:R-:W-:Y:S01]  /*8230*/  LOP3.LUT R44, R44, 0xffff0000, RZ, 0xc0, !PT ;  /* 0xffff00002c2c7812 */ /* 0x000fe200078ec0ff */
[-C--:B------:R-:W-:Y:S01]  /*8240*/  FFMA.FTZ R12, R35, R13.reuse, -R12 ;  /* 0x0000000d230c7223 */ /* 0x080fe2000001080c */
[----:B------:R-:W-:Y:S01]  /*8250*/  FFMA.FTZ R20, R37, R13, R20 ;  /* 0x0000000d25147223 */ /* 0x000fe20000010014 */
[----:B------:R-:W-:Y:S01]  /*8260*/  FFMA.FTZ R8, R42, R8, R33 ;  /* 0x000000082a087223 */ /* 0x000fe20000010021 */
[-C--:B------:R-:W-:Y:S01]  /*8270*/  FMUL.FTZ R13, R28, R24.reuse ;  /* 0x000000181c0d7220 */ /* 0x080fe20000410000 */
[----:B------:R-:W-:Y:S01]  /*8280*/  FMUL.FTZ R21, R26, R24 ;  /* 0x000000181a157220 */ /* 0x000fe20000410000 */
[----:B------:R-:W-:-:S02]  /*8290*/  IMAD.U32 R25, R7, 0x10000, RZ ;  /* 0x0001000007197824 */ /* 0x000fc400078e00ff */
[-C--:B------:R-:W-:Y:S01]  /*82a0*/  FMUL.FTZ R31, R44, R6.reuse ;  /* 0x000000062c1f7220 */ /* 0x080fe20000410000 */
[----:B------:R-:W-:Y:S02]  /*82b0*/  IMAD.U32 R37, R45, 0x10000, RZ ;  /* 0x000100002d257824 */ /* 0x000fe400078e00ff */
[----:B------:R-:W-:Y:S01]  /*82c0*/  FMUL.FTZ R33, R40, R6 ;  /* 0x0000000628217220 */ /* 0x000fe20000410000 */
[----:B------:R-:W-:Y:S02]  /*82d0*/  IMAD.U32 R35, R41, 0x10000, RZ ;  /* 0x0001000029237824 */ /* 0x000fe400078e00ff */
[-C--:B------:R-:W-:Y:S01]  /*82e0*/  FFMA.FTZ R13, R26, R14.reuse, -R13 ;  /* 0x0000000e1a0d7223 */ /* 0x080fe2000001080d */
[----:B------:R-:W-:Y:S01]  /*82f0*/  FFMA.FTZ R21, R28, R14, R21 ;  /* 0x0000000e1c157223 */ /* 0x000fe20000010015 */
[----:B------:R-:W-:Y:S01]  /*8300*/  LOP3.LUT R5, R5, 0xffff0000, RZ, 0xc0, !PT ;  /* 0xffff000005057812 */ /* 0x000fe200078ec0ff */
[-C--:B------:R-:W-:Y:S01]  /*8310*/  FMUL.FTZ R6, R37, R25.reuse ;  /* 0x0000001925067220 */ /* 0x080fe20000410000 */
[----:B------:R-:W-:Y:S01]  /*8320*/  LOP3.LUT R7, R7, 0xffff0000, RZ, 0xc0, !PT ;  /* 0xffff000007077812 */ /* 0x000fe200078ec0ff */
[-C--:B------:R-:W-:Y:S01]  /*8330*/  FFMA.FTZ R14, R40, R10.reuse, -R31 ;  /* 0x0000000a280e7223 */ /* 0x080fe2000001081f */
[----:B------:R-:W-:Y:S01]  /*8340*/  FFMA.FTZ R24, R44, R10, R33 ;  /* 0x0000000a2c187223 */ /* 0x000fe20000010021 */
[----:B------:R-:W-:Y:S01]  /*8350*/  LOP3.LUT R45, R45, 0xffff0000, RZ, 0xc0, !PT ;  /* 0xffff00002d2d7812 */ /* 0x000fe200078ec0ff */
[----:B------:R-:W-:Y:S01]  /*8360*/  FMUL.FTZ R10, R35, R25 ;  /* 0x00000019230a7220 */ /* 0x000fe20000410000 */
[----:B------:R-:W-:Y:S01]  /*8370*/  LOP3.LUT R41, R41, 0xffff0000, RZ, 0xc0, !PT ;  /* 0xffff000029297812 */ /* 0x000fe200078ec0ff */
[----:B------:R-:W-:Y:S01]  /*8380*/  FFMA.FTZ R25, R35, R15, -R6 ;  /* 0x0000000f23197223 */ /* 0x000fe20000010806 */
[----:B------:R-:W-:Y:S01]  /*8390*/  FMUL.FTZ R6, R43, R5 ;  /* 0x000000052b067220 */ /* 0x000fe20000410000 */
[----:B------:R-:W-:Y:S01]  /*83a0*/  FFMA.FTZ R15, R37, R15, R10 ;  /* 0x0000000f250f7223 */ /* 0x000fe2000001000a */
[----:B------:R-:W-:Y:S01]  /*83b0*/  FMUL.FTZ R26, R45, R7 ;  /* 0x000000072d1a7220 */ /* 0x000fe20000410000 */
[----:B------:R-:W-:Y:S01]  /*83c0*/  FMUL.FTZ R10, R39, R5 ;  /* 0x00000005270a7220 */ /* 0x000fe20000410000 */
[----:B------:R-:W-:Y:S01]  /*83d0*/  FMUL.FTZ R28, R41, R7 ;  /* 0x00000007291c7220 */ /* 0x000fe20000410000 */
        /* <DEDUP_REMOVED lines=14> */
.L_x_1028:
[----:B------:R-:W-:Y:S05]  /*84c0*/  BSYNC B0 ;  /* 0x0000000000007941 */ /* 0x000fea0003800000 */
.L_x_1014:
        /* <DEDUP_REMOVED lines=8> */
.L_x_1011:
[----:B------:R-:W-:-:S13]  /*8550*/  ISETP.NE.AND P0, PT, R185, 0x3, PT ;  /* 0x00000003b900780c */ /* 0x000fda0003f05270 */
[----:B------:R-:W-:Y:S05]  /*8560*/  @!P0 BRA `(.L_x_1039) ;  /* 0x0000000000048947 */ /* 0x000fea0003800000 */
[----:B------:R-:W-:Y:S01]  /*8570*/  BPT.TRAP 0x1 ;  /* 0x000000040000795c */ /* 0x000fe20000300000 */
.L_x_1039:
[----:B------:R-:W-:Y:S02]  /*8580*/  LEA R20, R18, R2, 0x3 ;  /* 0x0000000212147211 */ /* 0x000fe400078e18ff */
[----:B------:R-:W-:-:S04]  /*8590*/  SHF.L.U32 R13, R23, 0x1f, RZ ;  /* 0x0000001f170d7819 */ /* 0x000fc800000006ff */
[----:B------:R0:W0:Y:S01]  /*85a0*/  SYNCS.PHASECHK.TRANS64.TRYWAIT P1, [R20+URZ+0x38830], R13 ;  /* 0x0388300d140075a7 */ /* 0x000022000802017f */
[----:B------:R-:W-:Y:S05]  /*85b0*/  @!P0 BRA `(.L_x_1040) ;  /* 0x0000000000048947 */ /* 0x000fea0003800000 */
[----:B------:R-:W-:Y:S01]  /*85c0*/  BPT.TRAP 0x1 ;  /* 0x000000040000795c */ /* 0x000fe20000300000 */
.L_x_1040:
[C---:B--234-:R-:W-:Y:S02]  /*85d0*/  VIADD R0, R2.reuse, 0x22400 ;  /* 0x0002240002007836 */ /* 0x05cfe40000000000 */
[----:B-1----:R-:W-:-:S03]  /*85e0*/  VIADD R4, R2, 0x20400 ;  /* 0x0002040002047836 */ /* 0x002fc60000000000 */
[----:B------:R-:W-:Y:S02]  /*85f0*/  SHF.R.U32.HI R0, RZ, 0x4, R0 ;  /* 0x00000004ff007819 */ /* 0x000fe40000011600 */
[----:B------:R-:W-:Y:S02]  /*8600*/  SHF.R.U32.HI R4, RZ, 0x4, R4 ;  /* 0x00000004ff047819 */ /* 0x000fe40000011604 */
[----:B------:R-:W-:Y:S02]  /*8610*/  LOP3.LUT R0, R0, 0x3fff, RZ, 0xc0, !PT ;  /* 0x00003fff00007812 */ /* 0x000fe400078ec0ff */
[----:B------:R-:W-:Y:S02]  /*8620*/  LOP3.LUT R4, R4, 0x3fff, RZ, 0xc0, !PT ;  /* 0x00003fff04047812 */ /* 0x000fe400078ec0ff */
[----:B------:R-:W-:Y:S01]  /*8630*/  LOP3.LUT R0, R0, 0x10000, RZ, 0xfc, !PT ;  /* 0x0001000000007812 */ /* 0x000fe200078efcff */
[----:B0-----:R-:W-:Y:S06]  /*8640*/  @P1 BRA `(.L_x_1041) ;  /* 0x0000000000081947 */ /* 0x001fec0003800000 */
[----:B------:R-:W0:Y:S02]  /*8650*/  SYNCS.PHASECHK.TRANS64.TRYWAIT P1, [R20+URZ+0x38830], R13 ;  /* 0x0388300d140075a7 */ /* 0x000e24000802017f */
[----:B0-----:R-:W-:Y:S05]  /*8660*/  @!P1 BRA `(.L_x_1042) ;  /* 0x0000010000e09947 */ /* 0x001fea0003800000 */
.L_x_1041:
        /* <DEDUP_REMOVED lines=13> */
[C---:B------:R-:W-:Y:S01]  /*8740*/  IADD3 R14, R10.reuse, 0x4, RZ ;  /* 0x000000040a0e7810 */ /* 0x040fe20007ffe0ff */
[----:B------:R-:W-:Y:S01]  /*8750*/  IMAD.MOV.U32 R7, RZ, RZ, 0x40000040 ;  /* 0x40000040ff077424 */ /* 0x000fe200078e00ff */
[----:B------:R-:W-:Y:S01]  /*8760*/  SHF.L.U32 R3, R3, 0x1f, RZ ;  /* 0x0000001f03037819 */ /* 0x000fe200000006ff */
[----:B------:R-:W-:Y:S01]  /*8770*/  IMAD.MOV.U32 R15, RZ, RZ, 0x40000040 ;  /* 0x40000040ff0f7424 */ /* 0x000fe200078e00ff */
[----:B------:R-:W-:Y:S01]  /*8780*/  BSSY B0, `(.L_x_1043) ;  /* 0x0000020000007945 */ /* 0x000fe20003800000 */
[----:B------:R-:W-:-:S02]  /*8790*/  VIADD R10, R10, 0x6 ;  /* 0x000000060a0a7836 */ /* 0x000fc40000000000 */
[----:B------:R-:W-:Y:S02]  /*87a0*/  IMAD.MOV.U32 R9, RZ, RZ, 0x40000040 ;  /* 0x40000040ff097424 */ /* 0x000fe400078e00ff */
[----:B------:R-:W-:Y:S02]  /*87b0*/  IMAD.MOV.U32 R11, RZ, RZ, 0x40000040 ;  /* 0x40000040ff0b7424 */ /* 0x000fe400078e00ff */
[----:B------:R-:W-:Y:S01]  /*87c0*/  HGMMA.64x64x16.F32.BF16 R24, gdesc[UR4], RZ, !UPT, gsb0 ;  /* 0x00e00000041879f0 */ /* 0x000fe2000c0018ff */
        /* <DEDUP_REMOVED lines=8> */
[----:B------:R-:W-:-:S07]  /*8850*/  WARPGROUP.ARRIVE ;  /* 0x00000000000079c5 */ /* 0x000fce0000000000 */
        /* <DEDUP_REMOVED lines=16> */
[----:B------:R-:W1:Y:S02]  /*8960*/  SYNCS.PHASECHK.TRANS64.TRYWAIT P1, [R2+URZ+0x38810], R3 ;  /* 0x03881003020075a7 */ /* 0x000e64000802017f */
[----:B-1----:R-:W-:Y:S05]  /*8970*/  @!P1 BRA `(.L_x_1044) ;  /* 0x0000010000309947 */ /* 0x002fea0003800000 */
.L_x_1205:
[----:B------:R-:W-:Y:S05]  /*8980*/  BSYNC B0 ;  /* 0x0000000000007941 */ /* 0x000fea0003800000 */
.L_x_1043:
[----:B------:R-:W-:Y:S05]  /*8990*/  @!P0 BRA `(.L_x_1045) ;  /* 0x0000000000048947 */ /* 0x000fea0003800000 */
[----:B------:R-:W-:Y:S01]  /*89a0*/  BPT.TRAP 0x1 ;  /* 0x000000040000795c */ /* 0x000fe20000300000 */
.L_x_1045:
[----:B------:R2:W3:Y:S01]  /*89b0*/  SYNCS.PHASECHK.TRANS64.TRYWAIT P1, [R20+URZ+0x38850], R13 ;  /* 0x0388500d140075a7 */ /* 0x0004e2000802017f */
[----:B------:R-:W-:Y:S05]  /*89c0*/  @!P0 BRA `(.L_x_1046) ;  /* 0x0000000000048947 */ /* 0x000fea0003800000 */
[----:B------:R-:W-:Y:S01]  /*89d0*/  BPT.TRAP 0x1 ;  /* 0x000000040000795c */ /* 0x000fe20000300000 */
.L_x_1046:
[C---:B-1----:R-:W-:Y:S01]  /*89e0*/  VIADD R3, R2.reuse, 0x400 ;  /* 0x0000040002037836 */ /* 0x042fe20000000000 */
[----:B------:R-:W-:Y:S01]  /*89f0*/  BSSY B0, `(.L_x_1047) ;  /* 0x000000a000007945 */ /* 0x000fe20003800000 */
[----:B------:R-:W-:-:S03]  /*8a00*/  VIADD R10, R2, 0x26400 ;  /* 0x00026400020a7836 */ /* 0x000fc60000000000 */
[----:B------:R-:W-:Y:S02]  /*8a10*/  SHF.R.U32.HI R3, RZ, 0x4, R3 ;  /* 0x00000004ff037819 */ /* 0x000fe40000011603 */
[----:B------:R-:W-:Y:S02]  /*8a20*/  SHF.R.U32.HI R10, RZ, 0x4, R10 ;  /* 0x00000004ff0a7819 */ /* 0x000fe4000001160a */
[----:B------:R-:W-:Y:S02]  /*8a30*/  LOP3.LUT R3, R3, 0x3fff, RZ, 0xc0, !PT ;  /* 0x00003fff03037812 */ /* 0x000fe400078ec0ff */
[----:B------:R-:W-:Y:S02]  /*8a40*/  LOP3.LUT R11, R10, 0x3fff, RZ, 0xc0, !PT ;  /* 0x00003fff0a0b7812 */ /* 0x000fe400078ec0ff */
[----:B------:R-:W-:Y:S01]  /*8a50*/  LOP3.LUT R10, R3, 0x10000, RZ, 0xfc, !PT ;  /* 0x00010000030a7812 */ /* 0x000fe200078efcff */
[----:B---3--:R-:W-:Y:S06]  /*8a60*/  @P1 BRA `(.L_x_1048) ;  /* 0x0000000000081947 */ /* 0x008fec0003800000 */
[----:B------:R-:W1:Y:S02]  /*8a70*/  SYNCS.PHASECHK.TRANS64.TRYWAIT P1, [R20+URZ+0x38850], R13 ;  /* 0x0388500d140075a7 */ /* 0x000e64000802017f */
[----:B-1----:R-:W-:Y:S05]  /*8a80*/  @!P1 BRA `(.L_x_1049) ;  /* 0x0000010000009947 */ /* 0x002fea0003800000 */
.L_x_1048:
[----:B------:R-:W-:Y:S05]  /*8a90*/  BSYNC B0 ;  /* 0x0000000000007941 */ /* 0x000fea0003800000 */
.L_x_1047:
[----:B------:R-:W-:Y:S01]  /*8aa0*/  LOP3.LUT R3, R11, 0x10000, RZ, 0xfc, !PT ;  /* 0x000100000b037812 */ /* 0x000fe200078efcff */
[----:B------:R-:W-:Y:S01]  /*8ab0*/  IMAD R12, R18, 0x1000, R10 ;  /* 0x00001000120c7824 */ /* 0x000fe200078e020a */
[----:B------:R-:W-:Y:S01]  /*8ac0*/  MOV R15, 0x40000040 ;  /* 0x40000040000f7802 */ /* 0x000fe20000000f00 */
[----:B012---:R-:W-:Y:S01]  /*8ad0*/  IMAD.MOV.U32 R13, RZ, RZ, 0x40000040 ;  /* 0x40000040ff0d7424 */ /* 0x007fe200078e00ff */
[----:B------:R-:W-:Y:S05]  /*8ae0*/  WARPSYNC.ALL ;  /* 0x0000000000007948 */ /* 0x000fea0003800000 */
[----:B------:R-:W-:Y:S01]  /*8af0*/  IMAD.MOV.U32 R14, RZ, RZ, R3 ;  /* 0x000000ffff0e7224 */ /* 0x000fe200078e0003 */
[----:B------:R-:W-:Y:S01]  /*8b00*/  R2UR UR5, R15 ;  /* 0x000000000f0572ca */ /* 0x000fe200000e0000 */
[----:B------:R-:W-:Y:S01]  /*8b10*/  WARPGROUP.ARRIVE ;  /* 0x00000000000079c5 */ /* 0x000fe20000000000 */
[----:B------:R-:W-:Y:S01]  /*8b20*/  R2UR UR6, R12 ;  /* 0x000000000c0672ca */ /* 0x000fe200000e0000 */
[----:B------:R-:W-:Y:S01]  /*8b30*/  VIADD R58, R3, 0x2 ;  /* 0x00000002033a7836 */ /* 0x000fe20000000000 */
[----:B------:R-:W-:Y:S01]  /*8b40*/  R2UR UR4, R14 ;  /* 0x000000000e0472ca */ /* 0x000fe200000e0000 */
[C---:B------:R-:W-:Y:S01]  /*8b50*/  VIADD R14, R12.reuse, 0x2 ;  /* 0x000000020c0e7836 */ /* 0x040fe20000000000 */
[----:B------:R-:W-:Y:S01]  /*8b60*/  R2UR UR7, R13 ;  /* 0x000000000d0772ca */ /* 0x000fe200000e0000 */
[----:B------:R-:W-:Y:S01]  /*8b70*/  IMAD.MOV.U32 R59, RZ, RZ, 0x40000040 ;  /* 0x40000040ff3b7424 */ /* 0x000fe200078e00ff */
[----:B------:R-:W0:Y:S01]  /*8b80*/  S2R R21, SR_TID.X ;  /* 0x0000000000157919 */ /* 0x000e220000002100 */
[----:B------:R-:W-:Y:S01]  /*8b90*/  IMAD.MOV.U32 R15, RZ, RZ, 0x40000040 ;  /* 0x40000040ff0f7424 */ /* 0x000fe200078e00ff */
[----:B------:R-:W-:Y:S01]  /*8ba0*/  BSSY B0, `(.L_x_1050) ;  /* 0x0000637000007945 */ /* 0x000fe20003800000 */
[----:B------:R-:W-:Y:S01]  /*8bb0*/  VIADD R62, R12, 0x800 ;  /* 0x000008000c3e7836 */ /* 0x000fe20000000000 */
[----:B------:R-:W1:Y:S01]  /*8bc0*/  S2R R64, SR_TID.X ;  /* 0x0000000000407919 */ /* 0x000e620000002100 */
[----:B------:R-:W-:-:S02]  /*8bd0*/  VIADD R60, R3, 0x800 ;  /* 0x00000800033c7836 */ /* 0x000fc40000000000 */
[----:B------:R-:W-:Y:S02]  /*8be0*/  IMAD.MOV.U32 R61, RZ, RZ, 0x40000040 ;  /* 0x40000040ff3d7424 */ /* 0x000fe400078e00ff */
[----:B------:R-:W-:Y:S02]  /*8bf0*/  IMAD.MOV.U32 R63, RZ, RZ, 0x40000040 ;  /* 0x40000040ff3f7424 */ /* 0x000fe400078e00ff */
[----:B------:R-:W-:Y:S01]  /*8c00*/  HGMMA.64x64x16.F32.BF16 R24, gdesc[UR4], R24, gsb0 ;  /* 0x00e00000041879f0 */ /* 0x000fe20008001818 */
[----:B------:R-:W-:Y:S01]  /*8c10*/  R2UR UR4, R58 ;  /* 0x000000003a0472ca */ /* 0x000fe200000e0000 */
[----:B------:R-:W-:Y:S01]  /*8c20*/  VIADD R58, R3, 0x4 ;  /* 0x00000004033a7836 */ /* 0x000fe20000000000 */
[----:B------:R-:W-:Y:S01]  /*8c30*/  R2UR UR5, R59 ;  /* 0x000000003b0572ca */ /* 0x000fe200000e0000 */
[----:B------:R-:W-:Y:S01]  /*8c40*/  IMAD.MOV.U32 R59, RZ, RZ, 0x40000040 ;  /* 0x40000040ff3b7424 */ /* 0x000fe200078e00ff */
[----:B------:R-:W-:Y:S01]  /*8c50*/  R2UR UR6, R14 ;  /* 0x000000000e0672ca */ /* 0x000fe200000e0000 */
[----:B------:R-:W-:Y:S01]  /*8c60*/  VIADD R14, R12, 0x4 ;  /* 0x000000040c0e7836 */ /* 0x000fe20000000000 */
[----:B------:R-:W-:Y:S01]  /*8c70*/  R2UR UR7, R15 ;  /* 0x000000000f0772ca */ /* 0x000fe200000e0000 */
[----:B------:R-:W-:Y:S01]  /*8c80*/  IMAD.MOV.U32 R15, RZ, RZ, 0x40000040 ;  /* 0x40000040ff0f7424 */ /* 0x000fe200078e00ff */
[----:B0-----:R-:W-:-:S02]  /*8c90*/  SHF.R.U32.HI R21, RZ, 0x7, R21 ;  /* 0x00000007ff157819 */ /* 0x001fc40000011615 */
[----:B-1----:R-:W-:-:S03]  /*8ca0*/  LOP3.LUT R64, R64, 0x7f, RZ, 0xc0, !PT ;  /* 0x0000007f40407812 */ /* 0x002fc600078ec0ff */
[----:B------:R0:W1:Y:S02]  /*8cb0*/  SHFL.IDX PT, R11, R21, RZ, 0x1f ;  /* 0x00001fff150b7589 */ /* 0x00006400000e0000 */
[----:B0-----:R-:W-:Y:S01]  /*8cc0*/  IMAD.MOV.U32 R21, RZ, RZ, 0x4 ;  /* 0x00000004ff157424 */ /* 0x001fe200078e00ff */
[----:B-1----:R-:W-:-:S04]  /*8cd0*/  ISETP.GT.AND P1, PT, R11, 0x7f, PT ;  /* 0x0000007f0b00780c */ /* 0x002fc80003f24270 */
[----:B------:R-:W-:Y:S02]  /*8ce0*/  SEL R11, RZ, 0x2, !P1 ;  /* 0x00000002ff0b7807 */ /* 0x000fe40004800000 */
[C---:B------:R-:W-:Y:S02]  /*8cf0*/  SEL R13, R21.reuse, 0x2, P1 ;  /* 0x00000002150d7807 */ /* 0x040fe40000800000 */
[----:B------:R-:W-:Y:S01]  /*8d00*/  SEL R21, R21, 0x6, !P1 ;  /* 0x0000000615157807 */ /* 0x000fe20004800000 */
[----:B------:R-:W-:Y:S02]  /*8d10*/  WARPGROUP.DEPBAR.LE gsb0, 0x0 ;  /* 0x00008000000079c5 */ /* 0x000fe40000010000 */
[----:B------:R-:W-:-:S06]  /*8d20*/  WARPGROUP.ARRIVE ;  /* 0x00000000000079c5 */ /* 0x000fcc0000000000 */
[----:B------:R-:W-:Y:S01]  /*8d30*/  HGMMA.64x64x16.F32.BF16 R24, gdesc[UR4], R24, gsb0 ;  /* 0x00e00000041879f0 */ /* 0x000fe20008001818 */
[----:B------:R-:W-:Y:S01]  /*8d40*/  R2UR UR4, R58 ;  /* 0x000000003a0472ca */ /* 0x000fe200000e0000 */
[----:B------:R-:W-:Y:S01]  /*8d50*/  VIADD R58, R3, 0x6 ;  /* 0x00000006033a7836 */ /* 0x000fe20000000000 */
[----:B------:R-:W-:Y:S01]  /*8d60*/  R2UR UR5, R59 ;  /* 0x000000003b0572ca */ /* 0x000fe200000e0000 */
[----:B------:R-:W-:Y:S01]  /*8d70*/  IMAD.MOV.U32 R59, RZ, RZ, 0x40000040 ;  /* 0x40000040ff3b7424 */ /* 0x000fe200078e00ff */
[----:B------:R-:W-:Y:S02]  /*8d80*/  R2UR UR6, R14 ;  /* 0x000000000e0672ca */ /* 0x000fe400000e0000 */
[----:B------:R-:W-:Y:S01]  /*8d90*/  R2UR UR7, R15 ;  /* 0x000000000f0772ca */ /* 0x000fe200000e0000 */
[----:B------:R-:W-:Y:S01]  /*8da0*/  IMAD.MOV.U32 R15, RZ, RZ, 0x40000040 ;  /* 0x40000040ff0f7424 */ /* 0x000fe200078e00ff */
[----:B------:R-:W-:Y:S01]  /*8db0*/  IADD3 R14, R12, 0x6, RZ ;  /* 0x000000060c0e7810 */ /* 0x000fe20007ffe0ff */
[----:B------:R-:W-:-:S02]  /*8dc0*/  WARPGROUP.DEPBAR.LE gsb0, 0x0 ;  /* 0x00008000000079c5 */ /* 0x000fc40000010000 */
[----:B------:R-:W-:-:S08]  /*8dd0*/  WARPGROUP.ARRIVE ;  /* 0x00000000000079c5 */ /* 0x000fd00000000000 */
        /* <DEDUP_REMOVED lines=9> */
[----:B------:R-:W-:Y:S02]  /*8e70*/  WARPGROUP.DEPBAR.LE gsb0, 0x0 ;  /* 0x00008000000079c5 */ /* 0x000fe40000010000 */
[----:B------:R-:W-:-:S09]  /*8e80*/  WARPGROUP.ARRIVE ;  /* 0x00000000000079c5 */ /* 0x000fd20000000000 */
        /* <DEDUP_REMOVED lines=12> */
[----:B------:R-:W-:Y:S02]  /*8f50*/  R2UR UR4, R58 ;  /* 0x000000003a0472ca */ /* 0x000fe400000e0000 */
[----:B------:R-:W-:Y:S01]  /*8f60*/  R2UR UR5, R59 ;  /* 0x000000003b0572ca */ /* 0x000fe200000e0000 */
[----:B------:R-:W-:Y:S01]  /*8f70*/  IMAD.MOV.U32 R59, RZ, RZ, 0x40000040 ;  /* 0x40000040ff3b7424 */ /* 0x000fe200078e00ff */
[----:B------:R-:W-:Y:S01]  /*8f80*/  R2UR UR6, R14 ;  /* 0x000000000e0672ca */ /* 0x000fe200000e0000 */
[----:B------:R-:W-:Y:S01]  /*8f90*/  VIADD R14, R12, 0x204 ;  /* 0x000002040c0e7836 */ /* 0x000fe20000000000 */
        /* <DEDUP_REMOVED lines=23> */
[----:B------:R-:W-:Y:S02]  /*9110*/  R2UR UR7, R15 ;  /* 0x000000000f0772ca */ /* 0x000fe400000e0000 */
[----:B------:R-:W-:Y:S01]  /*9120*/  MOV R15, 0x40000040 ;  /* 0x40000040000f7802 */ /* 0x000fe20000000f00 */
        /* <DEDUP_REMOVED lines=27> */
[----:B------:R-:W-:Y:S02]  /*92e0*/  R2UR UR5, R59 ;  /* 0x000000003b0572ca */ /* 0x000fe400000e0000 */
[----:B------:R-:W-:Y:S01]  /*92f0*/  R2UR UR6, R14 ;  /* 0x000000000e0672ca */ /* 0x000fe200000e0000 */
[----:B------:R-:W-:Y:S01]  /*9300*/  VIADD R14, R12, 0x406 ;  /* 0x000004060c0e7836 */ /* 0x000fe20000000000 */
[----:B------:R-:W-:Y:S01]  /*9310*/  R2UR UR7, R15 ;  /* 0x000000000f0772ca */ /* 0x000fe200000e0000 */
[----:B------:R-:W-:Y:S01]  /*9320*/  IMAD.MOV.U32 R15, RZ, RZ, 0x40000040 ;  /* 0x40000040ff0f7424 */ /* 0x000fe200078e00ff */
        /* <DEDUP_REMOVED lines=49> */
[----:B------:R-:W-:Y:S01]  /*9640*/  IMAD.IADD R58, R11, 0x1, R62 ;  /* 0x000000010b3a7824 */ /* 0x000fe200078e023e */
[----:B------:R-:W-:Y:S02]  /*9650*/  R2UR UR5, R59 ;  /* 0x000000003b0572ca */ /* 0x000fe400000e0000 */
[----:B------:R-:W-:Y:S01]  /*9660*/  R2UR UR6, R14 ;  /* 0x000000000e0672ca */ /* 0x000fe200000e0000 */
[----:B------:R-:W-:Y:S01]  /*9670*/  IMAD.IADD R14, R11, 0x1, R60 ;  /* 0x000000010b0e7824 */ /* 0x000fe200078e023c */
[----:B------:R-:W-:Y:S01]  /*9680*/  R2UR UR7, R15 ;  /* 0x000000000f0772ca */ /* 0x000fe200000e0000 */
[----:B------:R-:W-:Y:S01]  /*9690*/  IMAD.MOV.U32 R15, RZ, RZ, 0x40000040 ;  /* 0x40000040ff0f7424 */ /* 0x000fe200078e00ff */
[----:B------:R-:W-:Y:S01]  /*96a0*/  MOV R59, 0x40000040 ;  /* 0x40000040003b7802 */ /* 0x000fe20000000f00 */
[----:B------:R-:W-:-:S02]  /*96b0*/  WARPGROUP.DEPBAR.LE gsb0, 0x0 ;  /* 0x00008000000079c5 */ /* 0x000fc40000010000 */
[----:B------:R-:W-:-:S08]  /*96c0*/  WARPGROUP.ARRIVE ;  /* 0x00000000000079c5 */ /* 0x000fd00000000000 */
[----:B------:R-:W-:Y:S01]  /*96d0*/  HGMMA.64x64x16.F32.BF16 R24, gdesc[UR4], R24, gsb0 ;  /* 0x00e00000041879f0 */ /* 0x000fe20008001818 */
[----:B------:R-:W-:Y:S01]  /*96e0*/  R2UR UR6, R58 ;  /* 0x000000003a0672ca */ /* 0x000fe200000e0000 */
[--C-:B------:R-:W-:Y:S01]  /*96f0*/  IMAD.IADD R58, R62, 0x1, R13.reuse ;  /* 0x000000013e3a7824 */ /* 0x100fe200078e020d */
[----:B------:R-:W-:Y:S01]  /*9700*/  R2UR UR7, R59 ;  /* 0x000000003b0772ca */ /* 0x000fe200000e0000 */
[----:B------:R-:W-:Y:S01]  /*9710*/  IMAD.MOV.U32 R59, RZ, RZ, 0x40000040 ;  /* 0x40000040ff3b7424 */ /* 0x000fe200078e00ff */
[----:B------:R-:W-:Y:S01]  /*9720*/  R2UR UR4, R14 ;  /* 0x000000000e0472ca */ /* 0x000fe200000e0000 */
[----:B------:R-:W-:Y:S01]  /*9730*/  IMAD.IADD R14, R60, 0x1, R13 ;  /* 0x000000013c0e7824 */ /* 0x000fe200078e020d */
[----:B------:R-:W-:Y:S01]  /*9740*/  R2UR UR5, R15 ;  /* 0x000000000f0572ca */ /* 0x000fe200000e0000 */
[----:B------:R-:W-:Y:S01]  /*9750*/  IMAD.MOV.U32 R15, RZ, RZ, 0x40000040 ;  /* 0x40000040ff0f7424 */ /* 0x000fe200078e00ff */
[----:B------:R-:W-:Y:S02]  /*9760*/  WARPGROUP.DEPBAR.LE gsb0, 0x0 ;  /* 0x00008000000079c5 */ /* 0x000fe40000010000 */
[----:B------:R-:W-:-:S09]  /*9770*/  WARPGROUP.ARRIVE ;  /* 0x00000000000079c5 */ /* 0x000fd20000000000 */
        /* <DEDUP_REMOVED lines=15> */
[----:B------:R-:W-:Y:S02]  /*9870*/  R2UR UR6, R58 ;  /* 0x000000003a0672ca */ /* 0x000fe400000e0000 */
[----:B------:R-:W-:Y:S01]  /*9880*/  R2UR UR7, R59 ;  /* 0x000000003b0772ca */ /* 0x000fe200000e0000 */
[----:B------:R-:W-:Y:S01]  /*9890*/  IMAD.MOV.U32 R59, RZ, RZ, 0x40000040 ;  /* 0x40000040ff3b7424 */ /* 0x000fe200078e00ff */
[----:B------:R-:W-:Y:S02]  /*98a0*/  MOV R14, 0x28 ;  /* 0x00000028000e7802 */ /* 0x000fe40000000f00 */
[----:B------:R-:W-:-:S02]  /*98b0*/  SEL R15, R15, 0x980, P1 ;  /* 0x000009800f0f7807 */ /* 0x000fc40000800000 */
[----:B------:R-:W-:Y:S02]  /*98c0*/  SEL R14, R14, 0x26, P1 ;  /* 0x000000260e0e7807 */ /* 0x000fe40000800000 */
[----:B------:R-:W-:Y:S02]  /*98d0*/  LOP3.LUT R15, R15, 0xa00, RZ, 0xc0, !PT ;  /* 0x00000a000f0f7812 */ /* 0x000fe400078ec0ff */
[----:B------:R-:W-:-:S04]  /*98e0*/  LOP3.LUT R14, R14, 0x6, RZ, 0xc0, !PT ;  /* 0x000000060e0e7812 */ /* 0x000fc800078ec0ff */
[CC--:B------:R-:W-:Y:S02]  /*98f0*/  IADD3 R58, R14.reuse, R15.reuse, R3 ;  /* 0x0000000f0e3a7210 */ /* 0x0c0fe40007ffe003 */
[----:B------:R-:W-:Y:S01]  /*9900*/  IADD3 R14, R14, R15, R12 ;  /* 0x0000000f0e0e7210 */ /* 0x000fe20007ffe00c */
[----:B------:R-:W-:Y:S01]  /*9910*/  IMAD.MOV.U32 R15, RZ, RZ, 0x40000040 ;  /* 0x40000040ff0f7424 */ /* 0x000fe200078e00ff */
[----:B------:R-:W-:Y:S02]  /*9920*/  WARPGROUP.DEPBAR.LE gsb0, 0x0 ;  /* 0x00008000000079c5 */ /* 0x000fe40000010000 */
[----:B------:R-:W-:-:S06]  /*9930*/  WARPGROUP.ARRIVE ;  /* 0x00000000000079c5 */ /* 0x000fcc0000000000 */
        /* <DEDUP_REMOVED lines=8> */
[C---:B------:R-:W-:Y:S02]  /*99c0*/  IMAD.IADD R62, R11.reuse, 0x1, R58 ;  /* 0x000000010b3e7824 */ /* 0x040fe400078e023a */
[----:B------:R-:W-:-:S02]  /*99d0*/  IMAD.IADD R60, R11, 0x1, R14 ;  /* 0x000000010b3c7824 */ /* 0x000fc400078e020e */
[----:B------:R-:W-:Y:S01]  /*99e0*/  IMAD.MOV.U32 R15, RZ, RZ, 0x40000040 ;  /* 0x40000040ff0f7424 */ /* 0x000fe200078e00ff */
[----:B------:R-:W-:Y:S02]  /*99f0*/  WARPGROUP.DEPBAR.LE gsb0, 0x0 ;  /* 0x00008000000079c5 */ /* 0x000fe40000010000 */
[----:B------:R-:W-:-:S06]  /*9a00*/  WARPGROUP.ARRIVE ;  /* 0x00000000000079c5 */ /* 0x000fcc0000000000 */
        /* <DEDUP_REMOVED lines=9> */
[----:B------:R-:W-:Y:S01]  /*9aa0*/  IADD3 R62, R13, R58, RZ ;  /* 0x0000003a0d3e7210 */ /* 0x000fe20007ffe0ff */
[----:B------:R-:W-:Y:S01]  /*9ab0*/  IMAD.IADD R58, R21, 0x1, R58 ;  /* 0x00000001153a7824 */ /* 0x000fe200078e023a */
[----:B------:R-:W-:-:S02]  /*9ac0*/  WARPGROUP.DEPBAR.LE gsb0, 0x0 ;  /* 0x00008000000079c5 */ /* 0x000fc40000010000 */
[----:B------:R-:W-:-:S07]  /*9ad0*/  WARPGROUP.ARRIVE ;  /* 0x00000000000079c5 */ /* 0x000fce0000000000 */
[----:B------:R-:W-:Y:S01]  /*9ae0*/  HGMMA.64x64x16.F32.BF16 R24, gdesc[UR4], R24, gsb0 ;  /* 0x00e00000041879f0 */ /* 0x000fe20008001818 */
[----:B------:R-:W-:Y:S02]  /*9af0*/  R2UR UR4, R60 ;  /* 0x000000003c0472ca */ /* 0x000fe400000e0000 */
[----:B------:R-:W-:Y:S01]  /*9b00*/  R2UR UR5, R61 ;  /* 0x000000003d0572ca */ /* 0x000fe200000e0000 */
[----:B------:R-:W-:Y:S01]  /*9b10*/  IMAD.MOV.U32 R61, RZ, RZ, 0x40000040 ;  /* 0x40000040ff3d7424 */ /* 0x000fe200078e00ff */
[----:B------:R-:W-:Y:S02]  /*9b20*/  R2UR UR6, R62 ;  /* 0x000000003e0672ca */ /* 0x000fe400000e0000 */
[----:B------:R-:W-:Y:S01]  /*9b30*/  R2UR UR7, R63 ;  /* 0x000000003f0772ca */ /* 0x000fe200000e0000 */
[----:B------:R-:W-:Y:S01]  /*9b40*/  IMAD.MOV.U32 R63, RZ, RZ, 0x40000040 ;  /* 0x40000040ff3f7424 */ /* 0x000fe200078e00ff */
[----:B------:R-:W-:Y:S02]  /*9b50*/  WARPGROUP.DEPBAR.LE gsb0, 0x0 ;  /* 0x00008000000079c5 */ /* 0x000fe40000010000 */
[----:B------:R-:W-:-:S09]  /*9b60*/  WARPGROUP.ARRIVE ;  /* 0x00000000000079c5 */ /* 0x000fd20000000000 */
[----:B------:R-:W-:Y:S01]  /*9b70*/  HGMMA.64x64x16.F32.BF16 R24, gdesc[UR4], R24, gsb0 ;  /* 0x00e00000041879f0 */ /* 0x000fe20008001818 */
[----:B------:R-:W-:Y:S01]  /*9b80*/  R2UR UR4, R14 ;  /* 0x000000000e0472ca */ /* 0x000fe200000e0000 */
[----:B------:R-:W-:Y:S01]  /*9b90*/  IMAD.MOV.U32 R14, RZ, RZ, 0x30 ;  /* 0x00000030ff0e7424 */ /* 0x000fe200078e00ff */
[----:B------:R-:W-:Y:S01]  /*9ba0*/  R2UR UR5, R15 ;  /* 0x000000000f0572ca */ /* 0x000fe200000e0000 */
[----:B------:R-:W-:Y:S01]  /*9bb0*/  IMAD.MOV.U32 R15, RZ, RZ, 0xc00 ;  /* 0x00000c00ff0f7424 */ /* 0x000fe200078e00ff */
[----:B------:R-:W-:Y:S02]  /*9bc0*/  R2UR UR6, R58 ;  /* 0x000000003a0672ca */ /* 0x000fe400000e0000 */
[----:B------:R-:W-:Y:S01]  /*9bd0*/  R2UR UR7, R59 ;  /* 0x000000003b0772ca */ /* 0x000fe200000e0000 */
[----:B------:R-:W-:Y:S01]  /*9be0*/  IMAD.MOV.U32 R59, RZ, RZ, 0x40000040 ;  /* 0x40000040ff3b7424 */ /* 0x000fe200078e00ff */
[----:B------:R-:W-:Y:S02]  /*9bf0*/  SEL R14, R14, 0x2e, P1 ;  /* 0x0000002e0e0e7807 */ /* 0x000fe40000800000 */
[----:B------:R-:W-:-:S02]  /*9c00*/  SEL R15, R15, 0xb80, P1 ;  /* 0x00000b800f0f7807 */ /* 0x000fc40000800000 */
        /* <DEDUP_REMOVED lines=13> */
[----:B------:R-:W-:Y:S01]  /*9ce0*/  IMAD.IADD R62, R11, 0x1, R58 ;  /* 0x000000010b3e7824 */ /* 0x000fe200078e023a */
[----:B------:R-:W-:Y:S01]  /*9cf0*/  R2UR UR7, R15 ;  /* 0x000000000f0772ca */ /* 0x000fe200000e0000 */
[----:B------:R-:W-:Y:S01]  /*9d00*/  IMAD.MOV.U32 R15, RZ, RZ, 0x40000040 ;  /* 0x40000040ff0f7424 */ /* 0x000fe200078e00ff */
[----:B------:R-:W-:-:S05]  /*9d10*/  IADD3 R14, R3, 0xc00, RZ ;  /* 0x00000c00030e7810 */ /* 0x000fca0007ffe0ff */
[----:B------:R-:W-:Y:S01]  /*9d20*/  IMAD.IADD R60, R11, 0x1, R14 ;  /* 0x000000010b3c7824 */ /* 0x000fe200078e020e */
[----:B------:R-:W-:Y:S02]  /*9d30*/  WARPGROUP.DEPBAR.LE gsb0, 0x0 ;  /* 0x00008000000079c5 */ /* 0x000fe40000010000 */
[----:B------:R-:W-:-:S06]  /*9d40*/  WARPGROUP.ARRIVE ;  /* 0x00000000000079c5 */ /* 0x000fcc0000000000 */
[----:B------:R-:W-:Y:S01]  /*9d50*/  HGMMA.64x64x16.F32.BF16 R24, gdesc[UR4], R24, gsb0 ;  /* 0x00e00000041879f0 */ /* 0x000fe20008001818 */
[----:B------:R-:W-:Y:S01]  /*9d60*/  R2UR UR4, R60 ;  /* 0x000000003c0472ca */ /* 0x000fe200000e0000 */
[----:B------:R-:W-:Y:S01]  /*9d70*/  IMAD.IADD R60, R13, 0x1, R14 ;  /* 0x000000010d3c7824 */ /* 0x000fe200078e020e */
[----:B------:R-:W-:Y:S01]  /*9d80*/  R2UR UR5, R61 ;  /* 0x000000003d0572ca */ /* 0x000fe200000e0000 */
[----:B------:R-:W-:Y:S01]  /*9d90*/  IMAD.MOV.U32 R61, RZ, RZ, 0x40000040 ;  /* 0x40000040ff3d7424 */ /* 0x000fe200078e00ff */
[----:B------:R-:W-:Y:S01]  /*9da0*/  R2UR UR6, R62 ;  /* 0x000000003e0672ca */ /* 0x000fe200000e0000 */
[----:B------:R-:W-:Y:S01]  /*9db0*/  IMAD.IADD R62, R13, 0x1, R58 ;  /* 0x000000010d3e7824 */ /* 0x000fe200078e023a */
[----:B------:R-:W-:Y:S01]  /*9dc0*/  R2UR UR7, R63 ;  /* 0x000000003f0772ca */ /* 0x000fe200000e0000 */
[----:B------:R-:W-:Y:S01]  /*9dd0*/  IMAD.MOV.U32 R63, RZ, RZ, 0x40000040 ;  /* 0x40000040ff3f7424 */ /* 0x000fe200078e00ff */
[C---:B------:R-:W-:Y:S01]  /*9de0*/  IADD3 R58, R21.reuse, R58, RZ ;  /* 0x0000003a153a7210 */ /* 0x040fe20007ffe0ff */
[----:B------:R-:W-:Y:S01]  /*9df0*/  IMAD.IADD R14, R21, 0x1, R14 ;  /* 0x00000001150e7824 */ /* 0x000fe200078e020e */
[----:B------:R-:W-:-:S02]  /*9e00*/  WARPGROUP.DEPBAR.LE gsb0, 0x0 ;  /* 0x00008000000079c5 */ /* 0x000fc40000010000 */
[----:B------:R-:W-:-:S07]  /*9e10*/  WARPGROUP.ARRIVE ;  /* 0x00000000000079c5 */ /* 0x000fce0000000000 */
[----:B------:R-:W-:Y:S01]  /*9e20*/  HGMMA.64x64x16.F32.BF16 R24, gdesc[UR4], R24, gsb0 ;  /* 0x00e00000041879f0 */ /* 0x000fe20008001818 */
[----:B------:R-:W-:Y:S01]  /*9e30*/  R2UR UR4, R60 ;  /* 0x000000003c0472ca */ /* 0x000fe200000e0000 */
[----:B------:R-:W-:Y:S01]  /*9e40*/  VIADD R60, R12, 0xe00 ;  /* 0x00000e000c3c7836 */ /* 0x000fe20000000000 */
[----:B------:R-:W-:Y:S02]  /*9e50*/  R2UR UR5, R61 ;  /* 0x000000003d0572ca */ /* 0x000fe400000e0000 */
[----:B------:R-:W-:Y:S01]  /*9e60*/  R2UR UR6, R62 ;  /* 0x000000003e0672ca */ /* 0x000fe200000e0000 */
[----:B------:R-:W-:Y:S01]  /*9e70*/  IMAD.IADD R62, R11, 0x1, R60 ;  /* 0x000000010b3e7824 */ /* 0x000fe200078e023c */
[----:B------:R-:W-:Y:S02]  /*9e80*/  R2UR UR7, R63 ;  /* 0x000000003f0772ca */ /* 0x000fe400000e0000 */
[----:B------:R-:W-:Y:S01]  /*9e90*/  MOV R63, 0x40000040 ;  /* 0x40000040003f7802 */ /* 0x000fe20000000f00 */
[----:B------:R-:W-:-:S02]  /*9ea0*/  WARPGROUP.DEPBAR.LE gsb0, 0x0 ;  /* 0x00008000000079c5 */ /* 0x000fc40000010000 */
[----:B------:R-:W-:-:S08]  /*9eb0*/  WARPGROUP.ARRIVE ;  /* 0x00000000000079c5 */ /* 0x000fd00000000000 */
        /* <DEDUP_REMOVED lines=25> */
[----:B------:R-:W-:Y:S02]  /*a050*/  IMAD.MOV.U32 R15, RZ, RZ, 0x40000040 ;  /* 0x40000040ff0f7424 */ /* 0x000fe400078e00ff */
[----:B------:R-:W-:-:S05]  /*a060*/  IMAD.MOV.U32 R11, RZ, RZ, 0x40 ;  /* 0x00000040ff0b7424 */ /* 0x000fca00078e00ff */
[----:B------:R-:W-:-:S04]  /*a070*/  SEL R11, R11, 0x3e, P1 ;  /* 0x0000003e0b0b7807 */ /* 0x000fc80000800000 */
[----:B------:R-:W-:Y:S01]  /*a080*/  LOP3.LUT R11, R11, 0x6, RZ, 0xc0, !PT ;  /* 0x000000060b0b7812 */ /* 0x000fe200078ec0ff */
        /* <DEDUP_REMOVED lines=11> */
[----:B------:R-:W-:-:S04]  /*a140*/  MOV R13, 0x1000 ;  /* 0x00001000000d7802 */ /* 0x000fc80000000f00 */
[----:B------:R-:W-:Y:S01]  /*a150*/  SEL R13, R13, 0xf80, P1 ;  /* 0x00000f800d0d7807 */ /* 0x000fe20000800000 */
[----:B------:R-:W-:Y:S02]  /*a160*/  WARPGROUP.DEPBAR.LE gsb0, 0x0 ;  /* 0x00008000000079c5 */ /* 0x000fe40000010000 */
[----:B------:R-:W-:-:S06]  /*a170*/  WARPGROUP.ARRIVE ;  /* 0x00000000000079c5 */ /* 0x000fcc0000000000 */
[----:B------:R-:W-:Y:S01]  /*a180*/  HGMMA.64x64x16.F32.BF16 R24, gdesc[UR4], R24, gsb0 ;  /* 0x00e00000041879f0 */ /* 0x000fe20008001818 */
[----:B------:R-:W-:Y:S02]  /*a190*/  R2UR UR4, R62 ;  /* 0x000000003e0472ca */ /* 0x000fe400000e0000 */
[----:B------:R-:W-:Y:S02]  /*a1a0*/  R2UR UR5, R63 ;  /* 0x000000003f0572ca */ /* 0x000fe400000e0000 */
[----:B------:R-:W-:Y:S01]  /*a1b0*/  R2UR UR6, R14 ;  /* 0x000000000e0672ca */ /* 0x000fe200000e0000 */
[----:B------:R-:W-:Y:S01]  /*a1c0*/  IMAD.IADD R14, R21, 0x1, R58 ;  /* 0x00000001150e7824 */ /* 0x000fe200078e023a */
[----:B------:R-:W-:Y:S01]  /*a1d0*/  R2UR UR7, R15 ;  /* 0x000000000f0772ca */ /* 0x000fe200000e0000 */
[----:B------:R-:W-:Y:S02]  /*a1e0*/  IMAD.IADD R58, R21, 0x1, R60 ;  /* 0x00000001153a7824 */ /* 0x000fe400078e023c */
[----:B------:R-:W-:Y:S01]  /*a1f0*/  IMAD.MOV.U32 R15, RZ, RZ, 0x40000040 ;  /* 0x40000040ff0f7424 */ /* 0x000fe200078e00ff */
[----:B------:R-:W-:-:S02]  /*a200*/  WARPGROUP.DEPBAR.LE gsb0, 0x0 ;  /* 0x00008000000079c5 */ /* 0x000fc40000010000 */
[----:B------:R-:W-:-:S07]  /*a210*/  WARPGROUP.ARRIVE ;  /* 0x00000000000079c5 */ /* 0x000fce0000000000 */
[----:B------:R-:W-:Y:S01]  /*a220*/  HGMMA.64x64x16.F32.BF16 R24, gdesc[UR4], R24, gsb0 ;  /* 0x00e00000041879f0 */ /* 0x000fe20008001818 */
[----:B------:R-:W-:Y:S02]  /*a230*/  R2UR UR4, R14 ;  /* 0x000000000e0472ca */ /* 0x000fe400000e0000 */
[----:B------:R-:W-:Y:S02]  /*a240*/  R2UR UR5, R15 ;  /* 0x000000000f0572ca */ /* 0x000fe400000e0000 */
[----:B------:R-:W-:Y:S02]  /*a250*/  R2UR UR6, R58 ;  /* 0x000000003a0672ca */ /* 0x000fe400000e0000 */
[----:B------:R-:W-:Y:S01]  /*a260*/  R2UR UR7, R59 ;  /* 0x000000003b0772ca */ /* 0x000fe200000e0000 */
[----:B------:R-:W-:Y:S01]  /*a270*/  IMAD.MOV.U32 R59, RZ, RZ, 0x40000040 ;  /* 0x40000040ff3b7424 */ /* 0x000fe200078e00ff */
[----:B------:R-:W-:Y:S01]  /*a280*/  LOP3.LUT R14, R13, 0x1e00, RZ, 0xc0, !PT ;  /* 0x00001e000d0e7812 */ /* 0x000fe200078ec0ff */
[----:B------:R-:W-:-:S03]  /*a290*/  IMAD.MOV.U32 R13, RZ, RZ, 0x40000040 ;  /* 0x40000040ff0d7424 */ /* 0x000fc600078e00ff */
[CC--:B------:R-:W-:Y:S02]  /*a2a0*/  IADD3 R58, R11.reuse, R14.reuse, R3 ;  /* 0x0000000e0b3a7210 */ /* 0x0c0fe40007ffe003 */
[----:B------:R-:W-:Y:S01]  /*a2b0*/  IADD3 R12, R11, R14, R12 ;  /* 0x0000000e0b0c7210 */ /* 0x000fe20007ffe00c */
[----:B------:R-:W-:-:S05]  /*a2c0*/  IMAD R11, R197, -0x40, R168 ;  /* 0xffffffc0c50b7824 */ /* 0x000fca00078e02a8 */
        /* <DEDUP_REMOVED lines=18> */
[----:B------:R-:W-:Y:S02]  /*a3f0*/  ULDC UR5, c[0x0][0xa80] ;  /* 0x0002a00000057ab9 */ /* 0x000fe40000000800 */
[----:B------:R-:W-:Y:S01]  /*a400*/  IMAD.U32 R170, RZ, RZ, UR5 ;  /* 0x00000005ffaa7e24 */ /* 0x000fe2000f8e00ff */
        /* <DEDUP_REMOVED lines=32> */
[----:B-1----:R-:W-:Y:S01]  /*a610*/  FSEL R25, R25, -INF , P2 ;  /* 0xff80000019197808 */ /* 0x002fe20001000000 */
[----:B------:R-:W-:Y:S01]  /*a620*/  FMUL.FTZ R46, R46, UR4 ;  /* 0x000000042e2e7c20 */ /* 0x000fe20008410000 */
[----:B------:R-:W-:Y:S01]  /*a630*/  FMUL.FTZ R47, R47, UR4 ;  /* 0x000000042f2f7c20 */ /* 0x000fe20008410000 */
[----:B------:R-:W-:Y:S01]  /*a640*/  FMUL.FTZ R50, R50, UR4 ;  /* 0x0000000432327c20 */ /* 0x000fe20008410000 */
[----:B------:R-:W-:Y:S01]  /*a650*/  FMNMX.FTZ R12, R15, R25, !PT ;  /* 0x000000190f0c7209 */ /* 0x000fe20007810000 */
[----:B------:R-:W-:Y:S01]  /*a660*/  FMUL.FTZ R51, R51, UR4 ;  /* 0x0000000433337c20 */ /* 0x000fe20008410000 */
[----:B------:R-:W-:Y:S01]  /*a670*/  FMUL.FTZ R54, R54, UR4 ;  /* 0x0000000436367c20 */ /* 0x000fe20008410000 */
[----:B------:R-:W1:Y:S01]  /*a680*/  MUFU.TANH R32, R32 ;  /* 0x0000002000207308 */ /* 0x000e620000002400 */
[----:B--2---:R-:W-:Y:S01]  /*a690*/  FSEL R57, R28, -INF , P3 ;  /* 0xff8000001c397808 */ /* 0x004fe20001800000 */
[----:B------:R-:W-:-:S03]  /*a6a0*/  FMUL.FTZ R55, R55, UR4 ;  /* 0x0000000437377c20 */ /* 0x000fc60008410000 */
[----:B------:R-:W-:-:S03]  /*a6b0*/  FMNMX.FTZ R12, R57, R12, !PT ;  /* 0x0000000c390c7209 */ /* 0x000fc60007810000 */
[----:B------:R-:W2:Y:S01]  /*a6c0*/  MUFU.TANH R26, R26 ;  /* 0x0000001a001a7308 */ /* 0x000ea20000002400 */
[----:B0-----:R-:W-:-:S04]  /*a6d0*/  FSEL R29, R29, -INF , P4 ;  /* 0xff8000001d1d7808 */ /* 0x001fc80002000000 */
[----:B------:R-:W-:-:S03]  /*a6e0*/  FMNMX.FTZ R12, R29, R12, !PT ;  /* 0x0000000c1d0c7209 */ /* 0x000fc60007810000 */
[----:B------:R-:W0:Y:S01]  /*a6f0*/  MUFU.TANH R33, R33 ;  /* 0x0000002100217308 */ /* 0x000e220000002400 */
[----:B-1----:R-:W-:-:S04]  /*a700*/  FSEL R59, R32, -INF , P5 ;  /* 0xff800000203b7808 */ /* 0x002fc80002800000 */
[----:B------:R-:W-:-:S03]  /*a710*/  FMNMX.FTZ R12, R59, R12, !PT ;  /* 0x0000000c3b0c7209 */ /* 0x000fc60007810000 */
[----:B------:R-:W1:Y:S01]  /*a720*/  MUFU.TANH R27, R27 ;  /* 0x0000001b001b7308 */ /* 0x000e620000002400 */
[----:B--2---:R-:W-:Y:S02]  /*a730*/  FSEL R13, R26, -INF , P1 ;  /* 0xff8000001a0d7808 */ /* 0x004fe40000800000 */
[----:B------:R-:W-:-:S05]  /*a740*/  ISETP.GT.AND P1, PT, R11, 0x18, PT ;  /* 0x000000180b00780c */ /* 0x000fca0003f24270 */
[----:B------:R-:W2:Y:S01]  /*a750*/  MUFU.TANH R36, R36 ;  /* 0x0000002400247308 */ /* 0x000ea20000002400 */
[----:B0-----:R-:W-:-:S04]  /*a760*/  FSEL R61, R33, -INF , P6 ;  /* 0xff800000213d7808 */ /* 0x001fc80003000000 */
[----:B------:R-:W-:-:S03]  /*a770*/  FMNMX.FTZ R12, R61, R12, !PT ;  /* 0x0000000c3d0c7209 */ /* 0x000fc60007810000 */
[----:B------:R-:W0:Y:S01]  /*a780*/  MUFU.TANH R30, R30 ;  /* 0x0000001e001e7308 */ /* 0x000e220000002400 */
[----:B-1----:R-:W-:Y:S02]  /*a790*/  FSEL R27, R27, -INF , P2 ;  /* 0xff8000001b1b7808 */ /* 0x002fe40001000000 */
[----:B------:R-:W-:-:S05]  /*a7a0*/  ISETP.GT.AND P2, PT, R11, 0x19, PT ;  /* 0x000000190b00780c */ /* 0x000fca0003f44270 */
[----:B------:R-:W1:Y:S01]  /*a7b0*/  MUFU.TANH R37, R37 ;  /* 0x0000002500257308 */ /* 0x000e620000002400 */
[----:B--2---:R-:W-:-:S04]  /*a7c0*/  FSEL R63, R36, -INF , P1 ;  /* 0xff800000243f7808 */ /* 0x004fc80000800000 */
[----:B------:R-:W-:-:S03]  /*a7d0*/  FMNMX.FTZ R12, R63, R12, !PT ;  /* 0x0000000c3f0c7209 */ /* 0x000fc60007810000 */
[----:B------:R-:W2:Y:S01]  /*a7e0*/  MUFU.TANH R31, R31 ;  /* 0x0000001f001f7308 */ /* 0x000ea20000002400 */
[----:B0-----:R-:W-:Y:S02]  /*a7f0*/  FSEL R21, R30, -INF , P3 ;  /* 0xff8000001e157808 */ /* 0x001fe40001800000 */
[----:B------:R-:W-:-:S05]  /*a800*/  ISETP.GT.AND P3, PT, R11, 0x20, PT ;  /* 0x000000200b00780c */ /* 0x000fca0003f64270 */
        /* <DEDUP_REMOVED lines=42> */
[----:B------:R-:W-:Y:S01]  /*aab0*/  MUFU.TANH R46, R46 ;  /* 0x0000002e002e7308 */ /* 0x000fe20000002400 */
[----:B0-----:R-:W-:-:S04]  /*aac0*/  FSEL R77, R52, -INF , P3 ;  /* 0xff800000344d7808 */ /* 0x001fc80001800000 */
[----:B------:R-:W-:-:S03]  /*aad0*/  FMNMX.FTZ R12, R77, R12, !PT ;  /* 0x0000000c4d0c7209 */ /* 0x000fc60007810000 */
[----:B------:R-:W0:Y:S01]  /*aae0*/  MUFU.TANH R47, R47 ;  /* 0x0000002f002f7308 */ /* 0x000e220000002400 */
[----:B-1----:R-:W-:-:S04]  /*aaf0*/  FSEL R53, R53, -INF , P4 ;  /* 0xff80000035357808 */ /* 0x002fc80002000000 */
[----:B------:R-:W-:-:S03]  /*ab00*/  FMNMX.FTZ R11, R53, R12, !PT ;  /* 0x0000000c350b7209 */ /* 0x000fc60007810000 */
[----:B------:R-:W1:Y:S02]  /*ab10*/  MUFU.TANH R50, R50 ;  /* 0x0000003200327308 */ /* 0x000e640000002400 */
[----:B------:R-:W2:Y:S06]  /*ab20*/  SHFL.BFLY PT, R12, R11, 0x2, 0x1f ;  /* 0x0c401f000b0c7f89 */ /* 0x000eac00000e0000 */
[----:B------:R-:W3:Y:S01]  /*ab30*/  MUFU.TANH R51, R51 ;  /* 0x0000003300337308 */ /* 0x000ee20000002400 */
[----:B0-----:R-:W-:-:S07]  /*ab40*/  FSEL R47, R47, -INF , P6 ;  /* 0xff8000002f2f7808 */ /* 0x001fce0003000000 */
[----:B------:R-:W-:Y:S01]  /*ab50*/  MUFU.TANH R54, R54 ;  /* 0x0000003600367308 */ /* 0x000fe20000002400 */
[----:B-1----:R-:W-:-:S07]  /*ab60*/  FSEL R49, R50, -INF , P1 ;  /* 0xff80000032317808 */ /* 0x002fce0000800000 */
[----:B------:R-:W0:Y:S01]  /*ab70*/  MUFU.TANH R55, R55 ;  /* 0x0000003700377308 */ /* 0x000e220000002400 */
[----:B---3--:R-:W-:Y:S02]  /*ab80*/  FSEL R51, R51, -INF , P2 ;  /* 0xff80000033337808 */ /* 0x008fe40001000000 */
[----:B--2---:R-:W-:Y:S02]  /*ab90*/  FMNMX.FTZ R169, R11, R12, !PT ;  /* 0x0000000c0ba97209 */ /* 0x004fe40007810000 */
[----:B------:R-:W-:Y:S02]  /*aba0*/  FMNMX.FTZ R12, R13, R27, !PT ;  /* 0x0000001b0d0c7209 */ /* 0x000fe40007810000 */
[----:B------:R-:W-:Y:S01]  /*abb0*/  FSEL R11, R46, -INF , P5 ;  /* 0xff8000002e0b7808 */ /* 0x000fe20002800000 */
[----:B------:R-:W1:Y:S01]  /*abc0*/  SHFL.BFLY PT, R14, R169, 0x1, 0x1f ;  /* 0x0c201f00a90e7f89 */ /* 0x000e6200000e0000 */
[----:B------:R-:W-:Y:S02]  /*abd0*/  FMNMX.FTZ R12, R21, R12, !PT ;  /* 0x0000000c150c7209 */ /* 0x000fe40007810000 */
[----:B------:R-:W-:-:S02]  /*abe0*/  ISETP.GE.AND P2, PT, R168, 0x41, PT ;  /* 0x00000041a800780c */ /* 0x000fc40003f46270 */
[----:B------:R-:W-:-:S04]  /*abf0*/  FMNMX.FTZ R12, R31, R12, !PT ;  /* 0x0000000c1f0c7209 */ /* 0x000fc80007810000 */
[----:B------:R-:W-:Y:S02]  /*ac00*/  FMNMX.FTZ R12, R33, R12, !PT ;  /* 0x0000000c210c7209 */ /* 0x000fe40007810000 */
[----:B0-----:R-:W-:Y:S02]  /*ac10*/  FSEL R55, R55, -INF , P4 ;  /* 0xff80000037377808 */ /* 0x001fe40002000000 */
[----:B------:R-:W-:-:S04]  /*ac20*/  FMNMX.FTZ R12, R35, R12, !PT ;  /* 0x0000000c230c7209 */ /* 0x000fc80007810000 */
[----:B------:R-:W-:-:S04]  /*ac30*/  FMNMX.FTZ R12, R37, R12, !PT ;  /* 0x0000000c250c7209 */ /* 0x000fc80007810000 */
[----:B------:R-:W-:Y:S02]  /*ac40*/  FMNMX.FTZ R12, R39, R12, !PT ;  /* 0x0000000c270c7209 */ /* 0x000fe40007810000 */
[----:B-1----:R-:W-:Y:S02]  /*ac50*/  FMNMX.FTZ R169, R169, R14, !PT ;  /* 0x0000000ea9a97209 */ /* 0x002fe40007810000 */
[----:B------:R-:W-:Y:S02]  /*ac60*/  FMNMX.FTZ R12, R41, R12, !PT ;  /* 0x0000000c290c7209 */ /* 0x000fe40007810000 */
[C---:B------:R-:W-:Y:S01]  /*ac70*/  FSETP.NEU.FTZ.AND P5, PT, R169.reuse, -INF , PT ;  /* 0xff800000a900780b */ /* 0x040fe20003fbd000 */
[----:B------:R-:W-:Y:S01]  /*ac80*/  FMUL.FTZ R14, R169, R170 ;  /* 0x000000aaa90e7220 */ /* 0x000fe20000410000 */
[----:B------:R-:W-:-:S04]  /*ac90*/  FMNMX.FTZ R12, R43, R12, !PT ;  /* 0x0000000c2b0c7209 */ /* 0x000fc80007810000 */
[----:B------:R-:W-:Y:S02]  /*aca0*/  FMNMX.FTZ R12, R11, R12, !PT ;  /* 0x0000000c0b0c7209 */ /* 0x000fe40007810000 */
[----:B------:R-:W-:Y:S02]  /*acb0*/  FSEL R14, R14, RZ, P5 ;  /* 0x000000ff0e0e7208 */ /* 0x000fe40002800000 */
[----:B------:R-:W-:-:S03]  /*acc0*/  FMNMX.FTZ R12, R47, R12, !PT ;  /* 0x0000000c2f0c7209 */ /* 0x000fc60007810000 */
[--C-:B------:R-:W-:Y:S01]  /*acd0*/  FFMA.FTZ R172, R15, R170, -R14.reuse ;  /* 0x000000aa0fac7223 */ /* 0x100fe2000001080e */
[----:B------:R-:W-:Y:S01]  /*ace0*/  FMNMX.FTZ R12, R49, R12, !PT ;  /* 0x0000000c310c7209 */ /* 0x000fe20007810000 */
[-CC-:B------:R-:W-:Y:S01]  /*acf0*/  FFMA.FTZ R173, R25, R170.reuse, -R14.reuse ;  /* 0x000000aa19ad7223 */ /* 0x180fe2000001080e */
[----:B------:R-:W-:Y:S01]  /*ad00*/  FSEL R15, R54, -INF , P3 ;  /* 0xff800000360f7808 */ /* 0x000fe20001800000 */
[--C-:B------:R-:W-:Y:S01]  /*ad10*/  FFMA.FTZ R174, R57, R170, -R14.reuse ;  /* 0x000000aa39ae7223 */ /* 0x100fe2000001080e */
[----:B------:R-:W-:Y:S01]  /*ad20*/  FMNMX.FTZ R12, R51, R12, !PT ;  /* 0x0000000c330c7209 */ /* 0x000fe20007810000 */
[-CC-:B------:R-:W-:Y:S01]  /*ad30*/  FFMA.FTZ R175, R29, R170.reuse, -R14.reuse ;  /* 0x000000aa1daf7223 */ /* 0x180fe2000001080e */
[-CC-:B------:R-:W-:Y:S01]  /*ad40*/  FFMA.FTZ R176, R59, R170.reuse, -R14.reuse ;  /* 0x000000aa3bb07223 */ /* 0x180fe2000001080e */
        /* <DEDUP_REMOVED lines=8> */
[-CC-:B------:R-:W-:Y:S01]  /*add0*/  FFMA.FTZ R183, R45, R170.reuse, -R14.reuse ;  /* 0x000000aa2db77223 */ /* 0x180fe2000001080e */
[-CC-:B------:R-:W-:Y:S01]  /*ade0*/  FFMA.FTZ R198, R73, R170.reuse, -R14.reuse ;  /* 0x000000aa49c67223 */ /* 0x180fe2000001080e */
[----:B------:R-:W0:Y:S01]  /*adf0*/  SHFL.BFLY PT, R25, R12, 0x2, 0x1f ;  /* 0x0c401f000c197f89 */ /* 0x000e2200000e0000 */
[-CC-:B------:R-:W-:Y:S01]  /*ae00*/  FFMA.FTZ R199, R75, R170.reuse, -R14.reuse ;  /* 0x000000aa4bc77223 */ /* 0x180fe2000001080e */
[-CC-:B------:R-:W-:Y:S01]  /*ae10*/  FFMA.FTZ R200, R77, R170.reuse, -R14.reuse ;  /* 0x000000aa4dc87223 */ /* 0x180fe2000001080e */
[----:B------:R-:W-:Y:S01]  /*ae20*/  FFMA.FTZ R202, R53, R170, -R14 ;  /* 0x000000aa35ca7223 */ /* 0x000fe2000001080e */
[----:B------:R-:W-:Y:S08]  /*ae30*/  MUFU.EX2 R172, R172 ;  /* 0x000000ac00ac7308 */ /* 0x000ff00000000800 */
[----:B------:R-:W1:Y:S08]  /*ae40*/  MUFU.EX2 R173, R173 ;  /* 0x000000ad00ad7308 */ /* 0x000e700000000800 */
[----:B------:R-:W-:Y:S01]  /*ae50*/  MUFU.EX2 R174, R174 ;  /* 0x000000ae00ae7308 */ /* 0x000fe20000000800 */
[----:B0-----:R-:W-:-:S07]  /*ae60*/  FMNMX.FTZ R25, R12, R25, !PT ;  /* 0x000000190c197209 */ /* 0x001fce0007810000 */
[----:B------:R-:W0:Y:S01]  /*ae70*/  MUFU.EX2 R175, R175 ;  /* 0x000000af00af7308 */ /* 0x000e220000000800 */
[----:B------:R-:W2:Y:S01]  /*ae80*/  SHFL.BFLY PT, R12, R25, 0x1, 0x1f ;  /* 0x0c201f00190c7f89 */ /* 0x000ea200000e0000 */
[----:B-1----:R-:W-:Y:S01]  /*ae90*/  F2FP.BF16.F32.PACK_AB R152, R173, R172 ;  /* 0x000000acad98723e */ /* 0x002fe200000010ff */
[----:B------:R-:W-:-:S05]  /*aea0*/  FADD.FTZ R173, R172, R173 ;  /* 0x000000adacad7221 */ /* 0x000fca0000010000 */
[----:B------:R-:W-:Y:S08]  /*aeb0*/  MUFU.EX2 R176, R176 ;  /* 0x000000b000b07308 */ /* 0x000ff00000000800 */
[----:B------:R-:W1:Y:S01]  /*aec0*/  MUFU.EX2 R177, R177 ;  /* 0x000000b100b17308 */ /* 0x000e620000000800 */
[----:B0-----:R-:W-:Y:S01]  /*aed0*/  F2FP.BF16.F32.PACK_AB R154, R175, R174 ;  /* 0x000000aeaf9a723e */ /* 0x001fe200000010ff */
[----:B------:R-:W-:-:S04]  /*aee0*/  FADD.FTZ R174, R174, R173 ;  /* 0x000000adaeae7221 */ /* 0x000fc80000010000 */
[----:B------:R-:W-:Y:S02]  /*aef0*/  FADD.FTZ R175, R175, R174 ;  /* 0x000000aeafaf7221 */ /* 0x000fe40000010000 */
[----:B------:R-:W-:Y:S01]  /*af00*/  MUFU.EX2 R178, R178 ;  /* 0x000000b200b27308 */ /* 0x000fe20000000800 */
[----:B--2---:R-:W-:-:S04]  /*af10*/  FMNMX.FTZ R171, R25, R12, !PT ;  /* 0x0000000c19ab7209 */ /* 0x004fc80007810000 */
[C---:B------:R-:W-:Y:S01]  /*af20*/  FSETP.NEU.FTZ.AND P1, PT, R171.reuse, -INF , PT ;  /* 0xff800000ab00780b */ /* 0x040fe20003f3d000 */
[----:B------:R-:W-:Y:S02]  /*af30*/  FMUL.FTZ R12, R171, R170 ;  /* 0x000000aaab0c7220 */ /* 0x000fe40000410000 */
[----:B------:R-:W0:Y:S01]  /*af40*/  MUFU.EX2 R179, R179 ;  /* 0x000000b300b37308 */ /* 0x000e220000000800 */
[C---:B-1----:R-:W-:Y:S01]  /*af50*/  F2FP.BF16.F32.PACK_AB R156, R177.reuse, R176 ;  /* 0x000000b0b19c723e */ /* 0x042fe200000010ff */
[----:B------:R-:W-:Y:S01]  /*af60*/  FADD.FTZ R176, R176, R175 ;  /* 0x000000afb0b07221 */ /* 0x000fe20000010000 */
[----:B------:R-:W-:Y:S02]  /*af70*/  FSEL R14, R12, RZ, P1 ;  /* 0x000000ff0c0e7208 */ /* 0x000fe40000800000 */
[----:B------:R-:W-:Y:S01]  /*af80*/  ISETP.NE.AND P1, PT, R64, RZ, PT ;  /* 0x000000ff4000720c */ /* 0x000fe20003f25270 */
[----:B------:R-:W-:Y:S02]  /*af90*/  FADD.FTZ R177, R177, R176 ;  /* 0x000000b0b1b17221 */ /* 0x000fe40000010000 */
[-CC-:B------:R-:W-:Y:S01]  /*afa0*/  FFMA.FTZ R203, R13, R170.reuse, -R14.reuse ;  /* 0x000000aa0dcb7223 */ /* 0x180fe2000001080e */
        /* <DEDUP_REMOVED lines=8> */
[----:B------:R-:W-:Y:S01]  /*b030*/  FFMA.FTZ R224, R43, R170, -R14 ;  /* 0x000000aa2be07223 */ /* 0x000fe2000001080e */
[----:B------:R-:W-:-:S02]  /*b040*/  @!P1 VIADD R13, R20, 0x38840 ;  /* 0x00038840140d9836 */ /* 0x000fc40000000000 */
[-CC-:B------:R-:W-:Y:S01]  /*b050*/  FFMA.FTZ R225, R11, R170.reuse, -R14.reuse ;  /* 0x000000aa0be17223 */ /* 0x180fe2000001080e */
[-CC-:B------:R-:W-:Y:S01]  /*b060*/  FFMA.FTZ R226, R47, R170.reuse, -R14.reuse ;  /* 0x000000aa2fe27223 */ /* 0x180fe2000001080e */
[-CC-:B------:R-:W-:Y:S01]  /*b070*/  FFMA.FTZ R227, R49, R170.reuse, -R14.reuse ;  /* 0x000000aa31e37223 */ /* 0x180fe2000001080e */
[-CC-:B------:R-:W-:Y:S01]  /*b080*/  FFMA.FTZ R229, R51, R170.reuse, -R14.reuse ;  /* 0x000000aa33e57223 */ /* 0x180fe2000001080e */
[----:B------:R-:W-:Y:S01]  /*b090*/  @!P1 PRMT R13, RZ, 0x654, R13 ;  /* 0x00000654ff0d9816 */ /* 0x000fe2000000000d */
[-CC-:B------:R-:W-:Y:S01]  /*b0a0*/  FFMA.FTZ R230, R15, R170.reuse, -R14.reuse ;  /* 0x000000aa0fe67223 */ /* 0x180fe2000001080e */
[----:B------:R-:W-:Y:S01]  /*b0b0*/  FFMA.FTZ R21, R55, R170, -R14 ;  /* 0x000000aa37157223 */ /* 0x000fe2000001080e */
[----:B------:R-:W-:Y:S01]  /*b0c0*/  MUFU.EX2 R203, R203 ;  /* 0x000000cb00cb7308 */ /* 0x000fe20000000800 */
[----:B------:R1:W-:Y:S01]  /*b0d0*/  @!P1 SYNCS.ARRIVE.TRANS64.RED.A1T0 RZ, [R13+URZ], RZ ;  /* 0x000000ff0dff99a7 */ /* 0x0003e2000810043f */
[----:B------:R-:W-:Y:S01]  /*b0e0*/  LOP3.LUT R11, R56, 0x2000000, RZ, 0xfc, !PT ;  /* 0x02000000380b7812 */ /* 0x000fe200078efcff */
[----:B------:R-:W-:Y:S01]  /*b0f0*/  IMAD.MOV.U32 R15, RZ, RZ, 0x40000040 ;  /* 0x40000040ff0f7424 */ /* 0x000fe200078e00ff */
[----:B0-----:R-:W-:Y:S01]  /*b100*/  F2FP.BF16.F32.PACK_AB R158, R179, R178 ;  /* 0x000000b2b39e723e */ /* 0x001fe200000010ff */
[----:B------:R-:W-:Y:S01]  /*b110*/  FADD.FTZ R178, R178, R177 ;  /* 0x000000b1b2b27221 */ /* 0x000fe20000010000 */
[----:B------:R-:W-:-:S02]  /*b120*/  @!P1 VIADD R20, R20, 0x38860 ;  /* 0x0003886014149836 */ /* 0x000fc40000000000 */
[----:B------:R-:W0:Y:S01]  /*b130*/  MUFU.EX2 R204, R204 ;  /* 0x000000cc00cc7308 */ /* 0x000e220000000800 */
[----:B------:R-:W-:Y:S02]  /*b140*/  IMAD R12, R18, 0x1000, R11 ;  /* 0x00001000120c7824 */ /* 0x000fe400078e020b */
[----:B------:R-:W-:Y:S01]  /*b150*/  FADD.FTZ R179, R179, R178 ;  /* 0x000000b2b3b37221 */ /* 0x000fe20000010000 */
[----:B-1----:R-:W-:Y:S01]  /*b160*/  IMAD.MOV.U32 R13, RZ, RZ, 0x40000040 ;  /* 0x40000040ff0d7424 */ /* 0x002fe200078e00ff */
[----:B------:R-:W-:Y:S01]  /*b170*/  @!P1 PRMT R20, RZ, 0x654, R20 ;  /* 0x00000654ff149816 */ /* 0x000fe20000000014 */
[C---:B------:R-:W-:Y:S01]  /*b180*/  VIADD R14, R12.reuse, 0x80 ;  /* 0x000000800c0e7836 */ /* 0x040fe20000000000 */
[----:B------:R-:W-:Y:S01]  /*b190*/  R2UR UR6, R12 ;  /* 0x000000000c0672ca */ /* 0x000fe200000e0000 */
[----:B------:R-:W-:Y:S01]  /*b1a0*/  MUFU.EX2 R205, R205 ;  /* 0x000000cd00cd7308 */ /* 0x000fe20000000800 */
[----:B------:R-:W-:Y:S01]  /*b1b0*/  R2UR UR7, R13 ;  /* 0x000000000d0772ca */ /* 0x000fe200000e0000 */
[----:B------:R-:W-:-:S06]  /*b1c0*/  IMAD.MOV.U32 R13, RZ, RZ, 0x40000040 ;  /* 0x40000040ff0d7424 */ /* 0x000fcc00078e00ff */
[----:B------:R-:W1:Y:S01]  /*b1d0*/  MUFU.EX2 R206, R206 ;  /* 0x000000ce00ce7308 */ /* 0x000e620000000800 */
[----:B0-----:R-:W-:Y:S01]  /*b1e0*/  F2FP.BF16.F32.PACK_AB R153, R204, R203 ;  /* 0x000000cbcc99723e */ /* 0x001fe200000010ff */
[----:B------:R-:W-:-:S06]  /*b1f0*/  FADD.FTZ R204, R203, R204 ;  /* 0x000000cccbcc7221 */ /* 0x000fcc0000010000 */
[----:B------:R-:W-:Y:S08]  /*b200*/  MUFU.EX2 R207, R207 ;  /* 0x000000cf00cf7308 */ /* 0x000ff00000000800 */
[----:B------:R-:W0:Y:S01]  /*b210*/  MUFU.EX2 R220, R220 ;  /* 0x000000dc00dc7308 */ /* 0x000e220000000800 */
[----:B-1----:R-:W-:Y:S01]  /*b220*/  F2FP.BF16.F32.PACK_AB R155, R206, R205 ;  /* 0x000000cdce9b723e */ /* 0x002fe200000010ff */
[----:B------:R-:W-:Y:S01]  /*b230*/  BAR.SYNC.DEFER_BLOCKING 0xf, 0x100 ;  /* 0x03c4000000007b1d */ /* 0x000fe20000010000 */
[----:B------:R-:W-:-:S04]  /*b240*/  FADD.FTZ R205, R205, R204 ;  /* 0x000000cccdcd7221 */ /* 0x000fc80000010000 */
[----:B------:R-:W-:Y:S01]  /*b250*/  FADD.FTZ R206, R206, R205 ;  /* 0x000000cdcece7221 */ /* 0x000fe20000010000 */
[----:B------:R-:W-:Y:S08]  /*b260*/  MUFU.EX2 R221, R221 ;  /* 0x000000dd00dd7308 */ /* 0x000ff00000000800 */
[----:B------:R-:W1:Y:S01]  /*b270*/  MUFU.EX2 R222, R222 ;  /* 0x000000de00de7308 */ /* 0x000e620000000800 */
[----:B0-----:R-:W-:Y:S01]  /*b280*/  F2FP.BF16.F32.PACK_AB R157, R220, R207 ;  /* 0x000000cfdc9d723e */ /* 0x001fe200000010ff */
[----:B------:R-:W-:-:S04]  /*b290*/  FADD.FTZ R207, R207, R206 ;  /* 0x000000cecfcf7221 */ /* 0x000fc80000010000 */
[----:B------:R-:W-:Y:S02]  /*b2a0*/  FADD.FTZ R220, R220, R207 ;  /* 0x000000cfdcdc7221 */ /* 0x000fe40000010000 */
[----:B------:R-:W-:Y:S01]  /*b2b0*/  MUFU.EX2 R180, R180 ;  /* 0x000000b400b47308 */ /* 0x000fe20000000800 */
[----:B------:R0:W-:Y:S07]  /*b2c0*/  STSM.16.M88.4 [R194+0x36400], R152 ;  /* 0x03640098c2007844 */ /* 0x0001ee0000000200 */
[----:B------:R-:W2:Y:S01]  /*b2d0*/  MUFU.EX2 R181, R181 ;  /* 0x000000b500b57308 */ /* 0x000ea20000000800 */
[----:B-1----:R-:W-:Y:S01]  /*b2e0*/  F2FP.BF16.F32.PACK_AB R159, R222, R221 ;  /* 0x000000ddde9f723e */ /* 0x002fe200000010ff */
[----:B------:R-:W-:-:S04]  /*b2f0*/  FADD.FTZ R221, R221, R220 ;  /* 0x000000dcdddd7221 */ /* 0x000fc80000010000 */
[----:B------:R0:W-:Y:S01]  /*b300*/  STSM.16.M88.4 [R195], R156 ;  /* 0x0000009cc3007844 */ /* 0x0001e20000000200 */
[----:B------:R-:W-:Y:S01]  /*b310*/  FADD.FTZ R222, R222, R221 ;  /* 0x000000dddede7221 */ /* 0x000fe20000010000 */
[----:B------:R-:W-:Y:S08]  /*b320*/  MUFU.EX2 R182, R182 ;  /* 0x000000b600b67308 */ /* 0x000ff00000000800 */
[----:B------:R-:W1:Y:S01]  /*b330*/  MUFU.EX2 R183, R183 ;  /* 0x000000b700b77308 */ /* 0x000e620000000800 */
[----:B--2---:R-:W-:Y:S01]  /*b340*/  F2FP.BF16.F32.PACK_AB R160, R181, R180 ;  /* 0x000000b4b5a0723e */ /* 0x004fe200000010ff */
[----:B------:R-:W-:-:S04]  /*b350*/  FADD.FTZ R180, R180, R179 ;  /* 0x000000b3b4b47221 */ /* 0x000fc80000010000 */
[----:B------:R-:W-:Y:S02]  /*b360*/  FADD.FTZ R181, R181, R180 ;  /* 0x000000b4b5b57221 */ /* 0x000fe40000010000 */
        /* <DEDUP_REMOVED lines=14> */
[----:B------:R0:W-:Y:S01]  /*b450*/  STSM.16.M88.4 [R201], R160 ;  /* 0x000000a0c9007844 */ /* 0x0001e20000000200 */
[----:B------:R-:W-:Y:S01]  /*b460*/  FADD.FTZ R226, R226, R225 ;  /* 0x000000e1e2e27221 */ /* 0x000fe20000010000 */
[----:B------:R-:W1:Y:S08]  /*b470*/  MUFU.EX2 R200, R200 ;  /* 0x000000c800c87308 */ /* 0x000e700000000800 */
[----:B------:R-:W3:Y:S01]  /*b480*/  MUFU.EX2 R202, R202 ;  /* 0x000000ca00ca7308 */ /* 0x000ee20000000800 */
[----:B--2---:R-:W-:Y:S01]  /*b490*/  F2FP.BF16.F32.PACK_AB R164, R199, R198 ;  /* 0x000000c6c7a4723e */ /* 0x004fe200000010ff */
[----:B------:R-:W-:-:S04]  /*b4a0*/  FADD.FTZ R198, R198, R183 ;  /* 0x000000b7c6c67221 */ /* 0x000fc80000010000 */
[----:B------:R-:W-:Y:S02]  /*b4b0*/  FADD.FTZ R199, R199, R198 ;  /* 0x000000c6c7c77221 */ /* 0x000fe40000010000 */
[----:B------:R-:W2:Y:S02]  /*b4c0*/  MUFU.EX2 R227, R227 ;  /* 0x000000e300e37308 */ /* 0x000ea40000000800 */
[----:B-1----:R-:W-:-:S06]  /*b4d0*/  FADD.FTZ R199, R200, R199 ;  /* 0x000000c7c8c77221 */ /* 0x002fcc0000010000 */
[----:B------:R-:W1:Y:S01]  /*b4e0*/  MUFU.EX2 R229, R229 ;  /* 0x000000e500e57308 */ /* 0x000e620000000800 */
[----:B---3--:R-:W-:-:S07]  /*b4f0*/  F2FP.BF16.F32.PACK_AB R166, R202, R200 ;  /* 0x000000c8caa6723e */ /* 0x008fce00000010ff */
[----:B------:R-:W-:Y:S01]  /*b500*/  MUFU.EX2 R230, R230 ;  /* 0x000000e600e67308 */ /* 0x000fe20000000800 */
[----:B--2---:R-:W-:-:S07]  /*b510*/  FADD.FTZ R226, R227, R226 ;  /* 0x000000e2e3e27221 */ /* 0x004fce0000010000 */
[----:B------:R-:W2:Y:S01]  /*b520*/  MUFU.EX2 R21, R21 ;  /* 0x0000001500157308 */ /* 0x000ea20000000800 */
[C---:B-1----:R-:W-:Y:S01]  /*b530*/  F2FP.BF16.F32.PACK_AB R165, R229.reuse, R227 ;  /* 0x000000e3e5a5723e */ /* 0x042fe200000010ff */
[----:B------:R-:W-:Y:S01]  /*b540*/  FADD.FTZ R229, R229, R226 ;  /* 0x000000e2e5e57221 */ /* 0x000fe20000010000 */
[----:B--2---:R-:W-:-:S03]  /*b550*/  F2FP.BF16.F32.PACK_AB R167, R21, R230 ;  /* 0x000000e615a7723e */ /* 0x004fc600000010ff */
[----:B------:R-:W-:Y:S02]  /*b560*/  FADD.FTZ R230, R230, R229 ;  /* 0x000000e5e6e67221 */ /* 0x000fe40000010000 */
[----:B------:R0:W-:Y:S01]  /*b570*/  STSM.16.M88.4 [R196], R164 ;  /* 0x000000a4c4007844 */ /* 0x0001e20000000200 */
[----:B------:R-:W-:Y:S01]  /*b580*/  WARPGROUP.ARRIVE ;  /* 0x00000000000079c5 */ /* 0x000fe20000000000 */
[----:B------:R-:W-:-:S05]  /*b590*/  FADD.FTZ R21, R21, R230 ;  /* 0x000000e615157221 */ /* 0x000fca0000010000 */
[----:B------:R-:W-:Y:S01]  /*b5a0*/  HGMMA.64x256x16.F32.BF16 R24, R152, gdesc[UR4].tnspB, RZ, !UPT, gsb0 ;  /* 0x43e0000498187df0 */ /* 0x000fe2000c0018ff */
[----:B------:R-:W-:Y:S01]  /*b5b0*/  R2UR UR6, R14 ;  /* 0x000000000e0672ca */ /* 0x000fe200000e0000 */
[C---:B------:R-:W-:Y:S01]  /*b5c0*/  VIADD R14, R12.reuse, 0x100 ;  /* 0x000001000c0e7836 */ /* 0x040fe20000000000 */
[----:B------:R-:W-:Y:S01]  /*b5d0*/  R2UR UR7, R15 ;  /* 0x000000000f0772ca */ /* 0x000fe200000e0000 */
[----:B------:R-:W-:Y:S01]  /*b5e0*/  IMAD.MOV.U32 R15, RZ, RZ, 0x40000040 ;  /* 0x40000040ff0f7424 */ /* 0x000fe200078e00ff */
[----:B------:R-:W-:Y:S01]  /*b5f0*/  IADD3 R12, R12, 0x180, RZ ;  /* 0x000001800c0c7810 */ /* 0x000fe20007ffe0ff */
[----:B------:R-:W-:Y:S02]  /*b600*/  WARPGROUP.DEPBAR.LE gsb0, 0x0 ;  /* 0x00008000000079c5 */ /* 0x000fe40000010000 */
[----:B------:R-:W-:-:S15]  /*b610*/  WARPGROUP.ARRIVE ;  /* 0x00000000000079c5 */ /* 0x000fde0000000000 */
[----:B------:R-:W-:-:S05]  /*b620*/  NOP ;  /* 0x0000000000007918 */ /* 0x000fca0000000000 */
        /* <DEDUP_REMOVED lines=23> */
[----:B-1----:R-:W-:Y:S01]  /*b7a0*/  FADD.FTZ R20, R202, R199 ;  /* 0x000000c7ca147221 */ /* 0x002fe20000010000 */
[----:B0-----:R-:W-:Y:S06]  /*b7b0*/  @!P2 BRA `(.L_x_1051) ;  /* 0x0000003400d4a947 */ /* 0x001fec0003800000 */
[----:B------:R-:W-:Y:S02]  /*b7c0*/  VIADD R13, R197, 0xfffffffe ;  /* 0xfffffffec50d7836 */ /* 0x000fe40000000000 */
[----:B------:R-:W-:Y:S02]  /*b7d0*/  IMAD.MOV.U32 R197, RZ, RZ, R171 ;  /* 0x000000ffffc57224 */ /* 0x000fe400078e00ab */
[----:B------:R-:W-:Y:S02]  /*b7e0*/  IMAD.MOV.U32 R14, RZ, RZ, R169 ;  /* 0x000000ffff0e7224 */ /* 0x000fe400078e00a9 */
[----:B------:R-:W-:-:S07]  /*b7f0*/  IMAD.MOV.U32 R15, RZ, RZ, R18 ;  /* 0x000000ffff0f7224 */ /* 0x000fce00078e0012 */
.L_x_1062:
[----:B------:R-:W-:Y:S01]  /*b800*/  VIADD R18, R15, 0x1 ;  /* 0x000000010f127836 */ /* 0x000fe20000000000 */
[C---:B------:R-:W-:Y:S01]  /*b810*/  ISETP.GT.AND P2, PT, R13.reuse, RZ, PT ;  /* 0x000000ff0d00720c */ /* 0x040fe20003f44270 */
[----:B------:R-:W-:-:S03]  /*b820*/  VIADD R13, R13, 0xffffffff ;  /* 0xffffffff0d0d7836 */ /* 0x000fc60000000000 */
[----:B------:R-:W-:-:S04]  /*b830*/  ISETP.NE.AND P3, PT, R18, 0x2, PT ;  /* 0x000000021200780c */ /* 0x000fc80003f65270 */
[----:B0-----:R-:W-:Y:S02]  /*b840*/  SEL R12, RZ, 0x1, P3 ;  /* 0x00000001ff0c7807 */ /* 0x001fe40001800000 */
[----:B------:R-:W-:Y:S02]  /*b850*/  SEL R18, R18, RZ, P3 ;  /* 0x000000ff12127207 */ /* 0x000fe40001800000 */
[----:B------:R-:W-:Y:S01]  /*b860*/  LOP3.LUT R23, R23, R12, RZ, 0x3c, !PT ;  /* 0x0000000c17177212 */ /* 0x000fe200078e3cff */
[----:B------:R-:W-:Y:S06]  /*b870*/  @!P0 BRA `(.L_x_1052) ;  /* 0x0000000000048947 */ /* 0x000fec0003800000 */
[----:B------:R-:W-:Y:S01]  /*b880*/  BPT.TRAP 0x1 ;  /* 0x000000040000795c */ /* 0x000fe20000300000 */
.L_x_1052:
[----:B------:R-:W-:Y:S01]  /*b890*/  IMAD R12, R18, 0x8, R2 ;  /* 0x00000008120c7824 */ /* 0x000fe200078e0202 */
[----:B------:R-:W-:-:S04]  /*b8a0*/  SHF.L.U32 R205, R23, 0x1f, RZ ;  /* 0x0000001f17cd7819 */ /* 0x000fc800000006ff */
[----:B------:R0:W1:Y:S01]  /*b8b0*/  SYNCS.PHASECHK.TRANS64.TRYWAIT P3, [R12+URZ+0x38830], R205 ;  /* 0x038830cd0c0075a7 */ /* 0x000062000806017f */
[----:B------:R-:W-:Y:S05]  /*b8c0*/  @!P0 BRA `(.L_x_1053) ;  /* 0x0000000000048947 */ /* 0x000fea0003800000 */
[----:B------:R-:W-:Y:S01]  /*b8d0*/  BPT.TRAP 0x1 ;  /* 0x000000040000795c */ /* 0x000fe20000300000 */
.L_x_1053:
[----:B------:R-:W-:Y:S01]  /*b8e0*/  VIADD R152, R2, 0x20400 ;  /* 0x0002040002987836 */ /* 0x000fe20000000000 */
[----:B------:R-:W-:Y:S01]  /*b8f0*/  BSSY B1, `(.L_x_1054) ;  /* 0x0000009000017945 */ /* 0x000fe20003800000 */
[----:B------:R-:W-:Y:S01]  /*b900*/  LEA R198, R18, R0, 0x9 ;  /* 0x0000000012c67211 */ /* 0x000fe200078e48ff */
[----:B------:R-:W-:Y:S02]  /*b910*/  IMAD.MOV.U32 R199, RZ, RZ, 0x40000040 ;  /* 0x40000040ffc77424 */ /* 0x000fe400078e00ff */
[----:B------:R-:W-:-:S04]  /*b920*/  SHF.R.U32.HI R152, RZ, 0x4, R152 ;  /* 0x00000004ff987819 */ /* 0x000fc80000011698 */
[----:B------:R-:W-:-:S04]  /*b930*/  LOP3.LUT R152, R152, 0x3fff, RZ, 0xc0, !PT ;  /* 0x00003fff98987812 */ /* 0x000fc800078ec0ff */
[----:B------:R-:W-:Y:S01]  /*b940*/  LOP3.LUT R152, R152, 0x10000, RZ, 0xfc, !PT ;  /* 0x0001000098987812 */ /* 0x000fe200078efcff */
[----:B-1----:R-:W-:Y:S06]  /*b950*/  @P3 BRA `(.L_x_1055) ;  /* 0x0000000000083947 */ /* 0x002fec0003800000 */
[----:B------:R-:W1:Y:S02]  /*b960*/  SYNCS.PHASECHK.TRANS64.TRYWAIT P3, [R12+URZ+0x38830], R205 ;  /* 0x038830cd0c0075a7 */ /* 0x000e64000806017f */
[----:B-1----:R-:W-:Y:S05]  /*b970*/  @!P3 BRA `(.L_x_1056) ;  /* 0x000000d00058b947 */ /* 0x002fea0003800000 */
.L_x_1055:
[----:B------:R-:W-:Y:S05]  /*b980*/  BSYNC B1 ;  /* 0x0000000000017941 */ /* 0x000fea0003800000 */
.L_x_1054:
[----:B------:R-:W-:Y:S01]  /*b990*/  IMAD.MOV.U32 R153, RZ, RZ, 0x40000040 ;  /* 0x40000040ff997424 */ /* 0x000fe200078e00ff */
[C---:B------:R-:W-:Y:S01]  /*b9a0*/  R2UR UR6, R198.reuse ;  /* 0x00000000c60672ca */ /* 0x040fe200000e0000 */
[----:B------:R-:W-:Y:S01]  /*b9b0*/  VIADD R202, R198, 0x2 ;  /* 0x00000002c6ca7836 */ /* 0x000fe20000000000 */
[----:B------:R-:W-:Y:S01]  /*b9c0*/  R2UR UR7, R199 ;  /* 0x00000000c70772ca */ /* 0x000fe200000e0000 */
[----:B------:R-:W-:Y:S01]  /*b9d0*/  IMAD.MOV.U32 R203, RZ, RZ, 0x40000040 ;  /* 0x40000040ffcb7424 */ /* 0x000fe200078e00ff */
[----:B------:R-:W-:Y:S01]  /*b9e0*/  R2UR UR4, R152 ;  /* 0x00000000980472ca */ /* 0x000fe200000e0000 */
[----:B------:R-:W-:Y:S01]  /*b9f0*/  IMAD.MOV.U32 R199, RZ, RZ, 0x40000040 ;  /* 0x40000040ffc77424 */ /* 0x000fe200078e00ff */
[----:B------:R-:W-:Y:S02]  /*ba00*/  R2UR UR5, R153 ;  /* 0x00000000990572ca */ /* 0x000fe400000e0000 */
[----:B------:R-:W-:-:S11]  /*ba10*/  WARPGROUP.ARRIVE ;  /* 0x00000000000079c5 */ /* 0x000fd60000000000 */
[----:B------:R-:W-:Y:S01]  /*ba20*/  HGMMA.64x64x16.F32.BF16 R152, gdesc[UR4], RZ, !UPT, gsb0 ;  /* 0x00e00000049879f0 */ /* 0x000fe2000c0018ff */
[----:B------:R-:W-:Y:S01]  /*ba30*/  R2UR UR6, R202 ;  /* 0x00000000ca0672ca */ /* 0x000fe200000e0000 */
[----:B------:R-:W-:Y:S01]  /*ba40*/  VIADD R202, R198, 0x4 ;  /* 0x00000004c6ca7836 */ /* 0x000fe20000000000 */
[----:B------:R-:W-:Y:S01]  /*ba50*/  R2UR UR7, R203 ;  /* 0x00000000cb0772ca */ /* 0x000fe200000e0000 */
[----:B------:R-:W-:Y:S01]  /*ba60*/  IMAD.MOV.U32 R203, RZ, RZ, 0x40000040 ;  /* 0x40000040ffcb7424 */ /* 0x000fe200078e00ff */
[----:B------:R-:W-:Y:S01]  /*ba70*/  R2UR UR4, R4 ;  /* 0x00000000040472ca */ /* 0x000fe200000e0000 */
[----:B------:R-:W-:Y:S01]  /*ba80*/  VIADD R198, R198, 0x6 ;  /* 0x00000006c6c67836 */ /* 0x000fe20000000000 */
        /* <DEDUP_REMOVED lines=19> */
[----:B------:R-:W-:Y:S05]  /*bbc0*/  @!P0 BRA `(.L_x_1057) ;  /* 0x0000000000048947 */ /* 0x000fea0003800000 */
[----:B------:R-:W-:Y:S01]  /*bbd0*/  BPT.TRAP 0x1 ;  /* 0x000000040000795c */ /* 0x000fe20000300000 */
.L_x_1057:
[----:B------:R2:W3:Y:S01]  /*bbe0*/  SYNCS.PHASECHK.TRANS64.TRYWAIT P3, [R12+URZ+0x38850], R205 ;  /* 0x038850cd0c0075a7 */ /* 0x0004e2000806017f */
[----:B------:R-:W-:Y:S05]  /*bbf0*/  @!P0 BRA `(.L_x_1058) ;  /* 0x0000000000048947 */ /* 0x000fea0003800000 */
[----:B------:R-:W-:Y:S01]  /*bc00*/  BPT.TRAP 0x1 ;  /* 0x000000040000795c */ /* 0x000fe20000300000 */
.L_x_1058:
[----:B------:R-:W-:Y:S04]  /*bc10*/  BSSY B1, `(.L_x_1059) ;  /* 0x0000004000017945 */ /* 0x000fe80003800000 */
[----:B---3--:R-:W-:Y:S05]  /*bc20*/  @P3 BRA `(.L_x_1060) ;  /* 0x0000000000083947 */ /* 0x008fea0003800000 */
[----:B------:R-:W3:Y:S02]  /*bc30*/  SYNCS.PHASECHK.TRANS64.TRYWAIT P3, [R12+URZ+0x38850], R205 ;  /* 0x038850cd0c0075a7 */ /* 0x000ee4000806017f */
[----:B---3--:R-:W-:Y:S05]  /*bc40*/  @!P3 BRA `(.L_x_1061) ;  /* 0x000000cc00b8b947 */ /* 0x008fea0003800000 */
.L_x_1060:
[----:B------:R-:W-:Y:S05]  /*bc50*/  BSYNC B1 ;  /* 0x0000000000017941 */ /* 0x000fea0003800000 */
.L_x_1059:
[----:B------:R-:W-:Y:S01]  /*bc60*/  VIADD R198, R2, 0x26400 ;  /* 0x0002640002c67836 */ /* 0x000fe20000000000 */
[----:B------:R-:W-:Y:S01]  /*bc70*/  LEA R202, R18, R10, 0xc ;  /* 0x0000000a12ca7211 */ /* 0x000fe200078e60ff */
[C---:B------:R-:W-:Y:S01]  /*bc80*/  VIADD R204, R3.reuse, 0x4 ;  /* 0x0000000403cc7836 */ /* 0x040fe20000000000 */
[----:B------:R-:W-:Y:S01]  /*bc90*/  WARPGROUP.ARRIVE ;  /* 0x00000000000079c5 */ /* 0x000fe20000000000 */
[----:B------:R-:W-:Y:S01]  /*bca0*/  IMAD.MOV.U32 R203, RZ, RZ, 0x40000040 ;  /* 0x40000040ffcb7424 */ /* 0x000fe200078e00ff */
[----:B------:R-:W-:Y:S01]  /*bcb0*/  SHF.R.U32.HI R198, RZ, 0x4, R198 ;  /* 0x00000004ffc67819 */ /* 0x000fe200000116c6 */
[----:B------:R-:W-:Y:S01]  /*bcc0*/  IMAD.MOV.U32 R207, RZ, RZ, 0x40000040 ;  /* 0x40000040ffcf7424 */ /* 0x000fe200078e00ff */
[----:B------:R-:W-:Y:S01]  /*bcd0*/  R2UR UR6, R202 ;  /* 0x00000000ca0672ca */ /* 0x000fe200000e0000 */
[----:B0123--:R-:W-:Y:S01]  /*bce0*/  IMAD.MOV.U32 R205, RZ, RZ, 0x40000040 ;  /* 0x40000040ffcd7424 */ /* 0x00ffe200078e00ff */
[----:B------:R-:W-:Y:S01]  /*bcf0*/  LOP3.LUT R199, R198, 0x3fff, RZ, 0xc0, !PT ;  /* 0x00003fffc6c77812 */ /* 0x000fe200078ec0ff */
[----:B------:R-:W-:Y:S01]  /*bd00*/  VIADD R198, R3, 0x6 ;  /* 0x0000000603c67836 */ /* 0x000fe20000000000 */
[----:B------:R-:W-:Y:S01]  /*bd10*/  R2UR UR7, R203 ;  /* 0x00000000cb0772ca */ /* 0x000fe200000e0000 */
[----:B------:R-:W0:Y:S01]  /*bd20*/  S2R R200, SR_TID.X ;  /* 0x0000000000c87919 */ /* 0x000e220000002100 */
[----:B------:R-:W-:Y:S01]  /*bd30*/  LOP3.LUT R3, R199, 0x10000, RZ, 0xfc, !PT ;  /* 0x00010000c7037812 */ /* 0x000fe200078efcff */
[----:B------:R-:W-:Y:S01]  /*bd40*/  IMAD.MOV.U32 R199, RZ, RZ, 0x40000040 ;  /* 0x40000040ffc77424 */ /* 0x000fe200078e00ff */
[----:B------:R-:W-:Y:S01]  /*bd50*/  R2UR UR5, R207 ;  /* 0x00000000cf0572ca */ /* 0x000fe200000e0000 */
[----:B------:R-:W-:-:S02]  /*bd60*/  IMAD.MOV.U32 R207, RZ, RZ, 0x40000040 ;  /* 0x40000040ffcf7424 */ /* 0x000fc400078e00ff */
[----:B------:R-:W-:Y:S02]  /*bd70*/  IMAD.MOV.U32 R206, RZ, RZ, R3 ;  /* 0x000000ffffce7224 */ /* 0x000fe400078e0003 */
[----:B------:R-:W-:-:S03]  /*bd80*/  VIADD R203, R202, 0x800 ;  /* 0x00000800cacb7836 */ /* 0x000fc60000000000 */
[----:B------:R-:W-:Y:S01]  /*bd90*/  R2UR UR4, R206 ;  /* 0x00000000ce0472ca */ /* 0x000fe200000e0000 */
[----:B------:R-:W-:-:S12]  /*bda0*/  VIADD R206, R202, 0x2 ;  /* 0x00000002cace7836 */ /* 0x000fd80000000000 */
[----:B------:R-:W-:Y:S01]  /*bdb0*/  HGMMA.64x64x16.F32.BF16 R152, gdesc[UR4], R152, gsb0 ;  /* 0x00e00000049879f0 */ /* 0x000fe20008001898 */
[----:B------:R-:W-:Y:S01]  /*bdc0*/  R2UR UR6, R206 ;  /* 0x00000000ce0672ca */ /* 0x000fe200000e0000 */
[----:B------:R-:W-:Y:S01]  /*bdd0*/  VIADD R206, R3, 0x2 ;  /* 0x0000000203ce7836 */ /* 0x000fe20000000000 */
[----:B------:R-:W-:Y:S01]  /*bde0*/  R2UR UR7, R207 ;  /* 0x00000000cf0772ca */ /* 0x000fe200000e0000 */
[----:B------:R-:W-:-:S03]  /*bdf0*/  IMAD.MOV.U32 R207, RZ, RZ, 0x40000040 ;  /* 0x40000040ffcf7424 */ /* 0x000fc600078e00ff */
[----:B------:R-:W-:Y:S02]  /*be00*/  R2UR UR4, R206 ;  /* 0x00000000ce0472ca */ /* 0x000fe400000e0000 */
[----:B------:R-:W-:Y:S02]  /*be10*/  R2UR UR5, R207 ;  /* 0x00000000cf0572ca */ /* 0x000fe400000e0000 */
[----:B0-----:R-:W-:Y:S02]  /*be20*/  SHF.R.U32.HI R200, RZ, 0x7, R200 ;  /* 0x00000007ffc87819 */ /* 0x001fe400000116c8 */
[----:B------:R-:W-:Y:S01]  /*be30*/  IADD3 R207, R3, 0x800, RZ ;  /* 0x0000080003cf7810 */ /* 0x000fe20007ffe0ff */
[----:B------:R-:W-:Y:S02]  /*be40*/  WARPGROUP.DEPBAR.LE gsb0, 0x0 ;  /* 0x00008000000079c5 */ /* 0x000fe40000010000 */
[----:B------:R-:W-:-:S06]  /*be50*/  WARPGROUP.ARRIVE ;  /* 0x00000000000079c5 */ /* 0x000fcc0000000000 */
[----:B------:R-:W-:Y:S01]  /*be60*/  HGMMA.64x64x16.F32.BF16 R152, gdesc[UR4], R152, gsb0 ;  /* 0x00e00000049879f0 */ /* 0x000fe20008001898 */
[----:B------:R-:W-:Y:S01]  /*be70*/  R2UR UR4, R204 ;  /* 0x00000000cc0472ca */ /* 0x000fe200000e0000 */
[----:B------:R-:W-:Y:S01]  /*be80*/  VIADD R204, R202, 0x4 ;  /* 0x00000004cacc7836 */ /* 0x000fe20000000000 */
[----:B------:R-:W-:Y:S02]  /*be90*/  R2UR UR5, R205 ;  /* 0x00000000cd0572ca */ /* 0x000fe400000e0000 */
[----:B------:R-:W-:Y:S02]  /*bea0*/  MOV R205, 0x40000040 ;  /* 0x4000004000cd7802 */ /* 0x000fe40000000f00 */
[----:B------:R-:W-:Y:S01]  /*beb0*/  R2UR UR6, R204 ;  /* 0x00000000cc0672ca */ /* 0x000fe200000e0000 */
[----:B------:R-:W-:Y:S01]  /*bec0*/  VIADD R204, R202, 0x6 ;  /* 0x00000006cacc7836 */ /* 0x000fe20000000000 */
[----:B------:R-:W-:Y:S01]  /*bed0*/  R2UR UR7, R205 ;  /* 0x00000000cd0772ca */ /* 0x000fe200000e0000 */
[----:B------:R-:W-:Y:S01]  /*bee0*/  IMAD.MOV.U32 R205, RZ, RZ, 0x40000040 ;  /* 0x40000040ffcd7424 */ /* 0x000fe200078e00ff */
[----:B------:R-:W-:-:S02]  /*bef0*/  WARPGROUP.DEPBAR.LE gsb0, 0x0 ;  /* 0x00008000000079c5 */ /* 0x000fc40000010000 */
        /* <DEDUP_REMOVED lines=136> */
[----:B------:R0:W1:Y:S01]  /*c780*/  SHFL.IDX PT, R198, R200, RZ, 0x1f ;  /* 0x00001fffc8c67589 */ /* 0x00006200000e0000 */
[----:B------:R-:W-:Y:S02]  /*c790*/  R2UR UR4, R204 ;  /* 0x00000000cc0472ca */ /* 0x000fe400000e0000 */
[----:B------:R-:W-:Y:S01]  /*c7a0*/  R2UR UR5, R205 ;  /* 0x00000000cd0572ca */ /* 0x000fe200000e0000 */
[----:B------:R-:W-:Y:S02]  /*c7b0*/  IMAD.MOV.U32 R205, RZ, RZ, 0x40000040 ;  /* 0x40000040ffcd7424 */ /* 0x000fe400078e00ff */
[----:B0-----:R-:W-:Y:S01]  /*c7c0*/  IMAD.MOV.U32 R200, RZ, RZ, 0x4 ;  /* 0x00000004ffc87424 */ /* 0x001fe200078e00ff */
[----:B-1----:R-:W-:-:S04]  /*c7d0*/  ISETP.GT.AND P3, PT, R198, 0x7f, PT ;  /* 0x0000007fc600780c */ /* 0x002fc80003f64270 */
[----:B------:R-:W-:Y:S02]  /*c7e0*/  SEL R199, RZ, 0x2, !P3 ;  /* 0x00000002ffc77807 */ /* 0x000fe40005800000 */
[C---:B------:R-:W-:Y:S02]  /*c7f0*/  SEL R198, R200.reuse, 0x2, P3 ;  /* 0x00000002c8c67807 */ /* 0x040fe40001800000 */
[----:B------:R-:W-:Y:S01]  /*c800*/  SEL R200, R200, 0x6, !P3 ;  /* 0x00000006c8c87807 */ /* 0x000fe20005800000 */
[----:B------:R-:W-:Y:S01]  /*c810*/  IMAD.IADD R204, R199, 0x1, R203 ;  /* 0x00000001c7cc7824 */ /* 0x000fe200078e02cb */
[----:B------:R-:W-:Y:S02]  /*c820*/  WARPGROUP.DEPBAR.LE gsb0, 0x0 ;  /* 0x00008000000079c5 */ /* 0x000fe40000010000 */
[----:B------:R-:W-:-:S06]  /*c830*/  WARPGROUP.ARRIVE ;  /* 0x00000000000079c5 */ /* 0x000fcc0000000000 */
[----:B------:R-:W-:Y:S01]  /*c840*/  HGMMA.64x64x16.F32.BF16 R152, gdesc[UR4], R152, gsb0 ;  /* 0x00e00000049879f0 */ /* 0x000fe20008001898 */
[----:B------:R-:W-:Y:S01]  /*c850*/  R2UR UR6, R204 ;  /* 0x00000000cc0672ca */ /* 0x000fe200000e0000 */
[----:B------:R-:W-:Y:S01]  /*c860*/  IMAD.IADD R204, R207, 0x1, R199 ;  /* 0x00000001cfcc7824 */ /* 0x000fe200078e02c7 */
[----:B------:R-:W-:Y:S01]  /*c870*/  R2UR UR7, R205 ;  /* 0x00000000cd0772ca */ /* 0x000fe200000e0000 */
[----:B------:R-:W-:-:S03]  /*c880*/  IMAD.MOV.U32 R205, RZ, RZ, 0x40000040 ;  /* 0x40000040ffcd7424 */ /* 0x000fc600078e00ff */
        /* <DEDUP_REMOVED lines=25> */
[----:B------:R-:W-:Y:S02]  /*ca20*/  MOV R205, 0x40000040 ;  /* 0x4000004000cd7802 */ /* 0x000fe40000000f00 */
[----:B------:R-:W-:Y:S01]  /*ca30*/  R2UR UR4, R204 ;  /* 0x00000000cc0472ca */ /* 0x000fe200000e0000 */
[----:B------:R-:W-:Y:S01]  /*ca40*/  IMAD.MOV.U32 R204, RZ, RZ, 0xa00 ;  /* 0x00000a00ffcc7424 */ /* 0x000fe200078e00ff */
[----:B------:R-:W-:Y:S01]  /*ca50*/  R2UR UR5, R205 ;  /* 0x00000000cd0572ca */ /* 0x000fe200000e0000 */
[----:B------:R-:W-:-:S03]  /*ca60*/  IMAD.MOV.U32 R205, RZ, RZ, 0x40000040 ;  /* 0x40000040ffcd7424 */ /* 0x000fc600078e00ff */
        /* <DEDUP_REMOVED lines=9> */
[----:B------:R-:W-:Y:S01]  /*cb00*/  IMAD.IADD R204, R199, 0x1, R203 ;  /* 0x00000001c7cc7824 */ /* 0x000fe200078e02cb */
[----:B------:R-:W-:Y:S01]  /*cb10*/  R2UR UR5, R205 ;  /* 0x00000000cd0572ca */ /* 0x000fe200000e0000 */
[----:B------:R-:W-:Y:S01]  /*cb20*/  IMAD.MOV.U32 R205, RZ, RZ, 0x40000040 ;  /* 0x40000040ffcd7424 */ /* 0x000fe200078e00ff */
[----:B------:R-:W-:Y:S02]  /*cb30*/  R2UR UR6, R206 ;  /* 0x00000000ce0672ca */ /* 0x000fe400000e0000 */
[----:B------:R-:W-:Y:S01]  /*cb40*/  R2UR UR7, R207 ;  /* 0x00000000cf0772ca */ /* 0x000fe200000e0000 */
[----:B------:R-:W-:Y:S01]  /*cb50*/  VIADD R207, R3, 0xa00 ;  /* 0x00000a0003cf7836 */ /* 0x000fe20000000000 */
[----:B------:R-:W-:Y:S02]  /*cb60*/  WARPGROUP.DEPBAR.LE gsb0, 0x0 ;  /* 0x00008000000079c5 */ /* 0x000fe40000010000 */
[----:B------:R-:W-:-:S09]  /*cb70*/  WARPGROUP.ARRIVE ;  /* 0x00000000000079c5 */ /* 0x000fd20000000000 */
[----:B------:R-:W-:Y:S01]  /*cb80*/  HGMMA.64x64x16.F32.BF16 R152, gdesc[UR4], R152, gsb0 ;  /* 0x00e00000049879f0 */ /* 0x000fe20008001898 */
[----:B------:R-:W-:Y:S01]  /*cb90*/  R2UR UR6, R204 ;  /* 0x00000000cc0672ca */ /* 0x000fe200000e0000 */
[----:B------:R-:W-:Y:S01]  /*cba0*/  IMAD.IADD R204, R207, 0x1, R199 ;  /* 0x00000001cfcc7824 */ /* 0x000fe200078e02c7 */
[----:B------:R-:W-:Y:S01]  /*cbb0*/  R2UR UR7, R205 ;  /* 0x00000000cd0772ca */ /* 0x000fe200000e0000 */
[----:B------:R-:W-:-:S03]  /*cbc0*/  IMAD.MOV.U32 R205, RZ, RZ, 0x40000040 ;  /* 0x40000040ffcd7424 */ /* 0x000fc600078e00ff */
[----:B------:R-:W-:Y:S02]  /*cbd0*/  R2UR UR4, R204 ;  /* 0x00000000cc0472ca */ /* 0x000fe400000e0000 */
[----:B------:R-:W-:Y:S01]  /*cbe0*/  R2UR UR5, R205 ;  /* 0x00000000cd0572ca */ /* 0x000fe200000e0000 */
[----:B------:R-:W-:Y:S01]  /*cbf0*/  IMAD.MOV.U32 R205, RZ, RZ, 0x40000040 ;  /* 0x40000040ffcd7424 */ /* 0x000fe200078e00ff */
[----:B------:R-:W-:Y:S01]  /*cc00*/  IADD3 R204, R198, R203, RZ ;  /* 0x000000cbc6cc7210 */ /* 0x000fe20007ffe0ff */
[----:B------:R-:W-:Y:S02]  /*cc10*/  WARPGROUP.DEPBAR.LE gsb0, 0x0 ;  /* 0x00008000000079c5 */ /* 0x000fe40000010000 */
[----:B------:R-:W-:-:S08]  /*cc20*/  WARPGROUP.ARRIVE ;  /* 0x00000000000079c5 */ /* 0x000fd00000000000 */
        /* <DEDUP_REMOVED lines=70> */
[----:B------:R-:W-:Y:S02]  /*d090*/  IMAD.MOV.U32 R205, RZ, RZ, 0x40000040 ;  /* 0x40000040ffcd7424 */ /* 0x000fe400078e00ff */
[----:B------:R-:W-:Y:S01]  /*d0a0*/  IMAD.MOV.U32 R207, RZ, RZ, 0x40000040 ;  /* 0x40000040ffcf7424 */ /* 0x000fe200078e00ff */
        /* <DEDUP_REMOVED lines=17> */
[----:B------:R-:W-:Y:S02]  /*d1c0*/  R2UR UR7, R207 ;  /* 0x00000000cf0772ca */ /* 0x000fe400000e0000 */
[----:B------:R-:W-:Y:S01]  /*d1d0*/  IADD3 R207, R3, 0xe00, RZ ;  /* 0x00000e0003cf7810 */ /* 0x000fe20007ffe0ff */
[----:B------:R-:W-:-:S02]  /*d1e0*/  WARPGROUP.DEPBAR.LE gsb0, 0x0 ;  /* 0x00008000000079c5 */ /* 0x000fc40000010000 */
[----:B------:R-:W-:-:S08]  /*d1f0*/  WARPGROUP.ARRIVE ;  /* 0x00000000000079c5 */ /* 0x000fd00000000000 */
[----:B------:R-:W-:Y:S01]  /*d200*/  HGMMA.64x64x16.F32.BF16 R152, gdesc[UR4], R152, gsb0 ;  /* 0x00e00000049879f0 */ /* 0x000fe20008001898 */
[----:B------:R-:W-:Y:S01]  /*d210*/  R2UR UR6, R204 ;  /* 0x00000000cc0672ca */ /* 0x000fe200000e0000 */
[----:B------:R-:W-:Y:S01]  /*d220*/  IMAD.IADD R204, R207, 0x1, R199 ;  /* 0x00000001cfcc7824 */ /* 0x000fe200078e02c7 */
[----:B------:R-:W-:Y:S01]  /*d230*/  R2UR UR7, R205 ;  /* 0x00000000cd0772ca */ /* 0x000fe200000e0000 */
[----:B------:R-:W-:Y:S02]  /*d240*/  IMAD.MOV.U32 R205, RZ, RZ, 0x40000040 ;  /* 0x40000040ffcd7424 */ /* 0x000fe400078e00ff */
[----:B------:R-:W-:Y:S01]  /*d250*/  IMAD.MOV.U32 R199, RZ, RZ, 0x40000040 ;  /* 0x40000040ffc77424 */ /* 0x000fe200078e00ff */
[----:B------:R-:W-:Y:S01]  /*d260*/  R2UR UR4, R204 ;  /* 0x00000000cc0472ca */ /* 0x000fe200000e0000 */
[----:B------:R-:W-:Y:S01]  /*d270*/  IMAD.IADD R204, R198, 0x1, R203 ;  /* 0x00000001c6cc7824 */ /* 0x000fe200078e02cb */
[----:B------:R-:W-:Y:S01]  /*d280*/  R2UR UR5, R205 ;  /* 0x00000000cd0572ca */ /* 0x000fe200000e0000 */
[----:B------:R-:W-:-:S02]  /*d290*/  IMAD.MOV.U32 R205, RZ, RZ, 0x40000040 ;  /* 0x40000040ffcd7424 */ /* 0x000fc400078e00ff */
[----:B------:R-:W-:Y:S01]  /*d2a0*/  IMAD.IADD R198, R207, 0x1, R198 ;  /* 0x00000001cfc67824 */ /* 0x000fe200078e02c6 */
[----:B------:R-:W-:Y:S02]  /*d2b0*/  WARPGROUP.DEPBAR.LE gsb0, 0x0 ;  /* 0x00008000000079c5 */ /* 0x000fe40000010000 */
[----:B------:R-:W-:-:S07]  /*d2c0*/  WARPGROUP.ARRIVE ;  /* 0x00000000000079c5 */ /* 0x000fce0000000000 */
        /* <DEDUP_REMOVED lines=16> */
[----:B------:R-:W-:Y:S02]  /*d3d0*/  R2UR UR5, R205 ;  /* 0x00000000cd0572ca */ /* 0x000fe400000e0000 */
[----:B------:R-:W-:Y:S02]  /*d3e0*/  MOV R198, 0x40 ;  /* 0x0000004000c67802 */ /* 0x000fe40000000f00 */
[----:B------:R-:W-:-:S02]  /*d3f0*/  SEL R199, R199, 0xf80, P3 ;  /* 0x00000f80c7c77807 */ /* 0x000fc40001800000 */
[----:B------:R-:W-:Y:S02]  /*d400*/  SEL R198, R198, 0x3e, P3 ;  /* 0x0000003ec6c67807 */ /* 0x000fe40001800000 */
[----:B------:R-:W-:Y:S01]  /*d410*/  LOP3.LUT R200, R199, 0x1e00, RZ, 0xc0, !PT ;  /* 0x00001e00c7c87812 */ /* 0x000fe200078ec0ff */
[----:B------:R-:W-:Y:S01]  /*d420*/  IMAD.MOV.U32 R199, RZ, RZ, 0x40000040 ;  /* 0x40000040ffc77424 */ /* 0x000fe200078e00ff */
[----:B------:R-:W-:-:S04]  /*d430*/  LOP3.LUT R203, R198, 0x6, RZ, 0xc0, !PT ;  /* 0x00000006c6cb7812 */ /* 0x000fc800078ec0ff */
[CC--:B------:R-:W-:Y:S02]  /*d440*/  IADD3 R198, R203.reuse, R200.reuse, R3 ;  /* 0x000000c8cbc67210 */ /* 0x0c0fe40007ffe003 */
[----:B------:R-:W-:Y:S01]  /*d450*/  IADD3 R202, R203, R200, R202 ;  /* 0x000000c8cbca7210 */ /* 0x000fe20007ffe0ca */
[----:B------:R-:W-:Y:S01]  /*d460*/  IMAD.MOV.U32 R203, RZ, RZ, 0x40000040 ;  /* 0x40000040ffcb7424 */ /* 0x000fe200078e00ff */
        /* <DEDUP_REMOVED lines=10> */
[----:B------:R-:W-:Y:S02]  /*d510*/  ULDC UR4, c[0x0][0xad0] ;  /* 0x0002b40000047ab9 */ /* 0x000fe40000000800 */
        /* <DEDUP_REMOVED lines=26> */
[----:B------:R-:W-:Y:S01]  /*d6c0*/  FMUL.FTZ R162, R162, UR4 ;  /* 0x00000004a2a27c20 */ /* 0x000fe20008410000 */
[----:B------:R-:W-:Y:S01]  /*d6d0*/  FMUL.FTZ R204, R174, UR4 ;  /* 0x00000004aecc7c20 */ /* 0x000fe20008410000 */
[----:B------:R-:W-:Y:S01]  /*d6e0*/  FMUL.FTZ R163, R163, UR4 ;  /* 0x00000004a3a37c20 */ /* 0x000fe20008410000 */
[----:B------:R-:W-:Y:S01]  /*d6f0*/  FMUL.FTZ R166, R166, UR4 ;  /* 0x00000004a6a67c20 */ /* 0x000fe20008410000 */
[----:B------:R-:W-:Y:S01]  /*d700*/  FMUL.FTZ R167, R167, UR4 ;  /* 0x00000004a7a77c20 */ /* 0x000fe20008410000 */
[----:B------:R-:W0:Y:S01]  /*d710*/  MUFU.TANH R157, R157 ;  /* 0x0000009d009d7308 */ /* 0x000e220000002400 */
        /* <DEDUP_REMOVED lines=9> */
[----:B------:R-:W-:-:S06]  /*d7b0*/  ULDC UR4, c[0x0][0xa80] ;  /* 0x0002a00000047ab9 */ /* 0x000fcc0000000800 */
        /* <DEDUP_REMOVED lines=25> */
[----:B0-----:R-:W-:-:S05]  /*d950*/  FMNMX.FTZ R168, R181, R168, !PT ;  /* 0x000000a8b5a87209 */ /* 0x001fca0007810000 */
[----:B------:R-:W0:Y:S02]  /*d960*/  SHFL.BFLY PT, R169, R168, 0x2, 0x1f ;  /* 0x0c401f00a8a97f89 */ /* 0x000e2400000e0000 */
[----:B------:R-:W3:Y:S08]  /*d970*/  MUFU.TANH R156, R156 ;  /* 0x0000009c009c7308 */ /* 0x000ef00000002400 */
[----:B------:R-:W4:Y:S08]  /*d980*/  MUFU.TANH R158, R158 ;  /* 0x0000009e009e7308 */ /* 0x000f300000002400 */
[----:B------:R-:W5:Y:S01]  /*d990*/  MUFU.TANH R162, R162 ;  /* 0x000000a200a27308 */ /* 0x000f620000002400 */
[----:B0-----:R-:W-:Y:S01]  /*d9a0*/  FMNMX.FTZ R171, R168, R169, !PT ;  /* 0x000000a9a8ab7209 */ /* 0x001fe20007810000 */
[----:B------:R-:W-:-:S06]  /*d9b0*/  IMAD.MOV.U32 R169, RZ, RZ, 0x40000040 ;  /* 0x40000040ffa97424 */ /* 0x000fcc00078e00ff */
[----:B------:R-:W0:Y:S01]  /*d9c0*/  MUFU.TANH R163, R163 ;  /* 0x000000a300a37308 */ /* 0x000e220000002400 */
[----:B------:R-:W-:Y:S01]  /*d9d0*/  IMAD R168, R18, 0x1000, R11 ;  /* 0x0000100012a87824 */ /* 0x000fe200078e020b */
[----:B------:R-:W0:Y:S01]  /*d9e0*/  SHFL.BFLY PT, R174, R171, 0x1, 0x1f ;  /* 0x0c201f00abae7f89 */ /* 0x000e2200000e0000 */
[----:B------:R-:W-:Y:S02]  /*d9f0*/  R2UR UR7, R169 ;  /* 0x00000000a90772ca */ /* 0x000fe400000e0000 */
[----:B-1----:R-:W-:-:S03]  /*da00*/  FMNMX.FTZ R169, R153, R197, !PT ;  /* 0x000000c599a97209 */ /* 0x002fc60007810000 */
[----:B------:R-:W1:Y:S01]  /*da10*/  MUFU.TANH R166, R166 ;  /* 0x000000a600a67308 */ /* 0x000e620000002400 */
[----:B------:R-:W-:Y:S02]  /*da20*/  R2UR UR6, R168 ;  /* 0x00000000a80672ca */ /* 0x000fe400000e0000 */
[----:B--2---:R-:W-:-:S04]  /*da30*/  FMNMX.FTZ R169, R154, R169, !PT ;  /* 0x000000a99aa97209 */ /* 0x004fc80007810000 */
[----:B---3--:R-:W-:Y:S01]  /*da40*/  FMNMX.FTZ R169, R156, R169, !PT ;  /* 0x000000a99ca97209 */ /* 0x008fe20007810000 */
[----:B------:R-:W2:Y:S03]  /*da50*/  MUFU.TANH R167, R167 ;  /* 0x000000a700a77308 */ /* 0x000ea60000002400 */
[----:B----4-:R-:W-:-:S04]  /*da60*/  FMNMX.FTZ R169, R158, R169, !PT ;  /* 0x000000a99ea97209 */ /* 0x010fc80007810000 */
[----:B-----5:R-:W-:Y:S01]  /*da70*/  FMNMX.FTZ R170, R162, R169, !PT ;  /* 0x000000a9a2aa7209 */ /* 0x020fe20007810000 */
[----:B------:R-:W3:Y:S01]  /*da80*/  MUFU.TANH R202, R202 ;  /* 0x000000ca00ca7308 */ /* 0x000ee20000002400 */
[----:B0-----:R-:W-:Y:S02]  /*da90*/  FMNMX.FTZ R169, R171, R174, !PT ;  /* 0x000000aeaba97209 */ /* 0x001fe40007810000 */
[----:B------:R-:W-:Y:S01]  /*daa0*/  FMNMX.FTZ R171, R163, R170, !PT ;  /* 0x000000aaa3ab7209 */ /* 0x000fe20007810000 */
[----:B------:R-:W-:-:S04]  /*dab0*/  IMAD.U32 R170, RZ, RZ, UR4 ;  /* 0x00000004ffaa7e24 */ /* 0x000fc8000f8e00ff */
[----:B------:R-:W0:Y:S01]  /*dac0*/  MUFU.TANH R203, R203 ;  /* 0x000000cb00cb7308 */ /* 0x000e220000002400 */
[C---:B------:R-:W-:Y:S01]  /*dad0*/  FADD.FTZ R175, -R169.reuse, R14 ;  /* 0x0000000ea9af7221 */ /* 0x040fe20000010100 */
[----:B-1----:R-:W-:Y:S01]  /*dae0*/  FMNMX.FTZ R14, R166, R171, !PT ;  /* 0x000000aba60e7209 */ /* 0x002fe20007810000 */
[-C--:B------:R-:W-:Y:S02]  /*daf0*/  FMUL.FTZ R221, R169, R170.reuse ;  /* 0x000000aaa9dd7220 */ /* 0x080fe40000410000 */
[----:B------:R-:W-:Y:S01]  /*db00*/  FMUL.FTZ R175, R175, R170 ;  /* 0x000000aaafaf7220 */ /* 0x000fe20000410000 */
[----:B--2---:R-:W-:Y:S01]  /*db10*/  FMNMX.FTZ R171, R167, R14, !PT ;  /* 0x0000000ea7ab7209 */ /* 0x004fe20007810000 */
[-C--:B------:R-:W-:Y:S01]  /*db20*/  FFMA.FTZ R177, R159, R170.reuse, -R221 ;  /* 0x000000aa9fb17223 */ /* 0x080fe200000108dd */
[----:B------:R-:W1:Y:S01]  /*db30*/  MUFU.TANH R204, R204 ;  /* 0x000000cc00cc7308 */ /* 0x000e620000002400 */
[----:B------:R-:W-:Y:S01]  /*db40*/  IMAD.MOV R159, RZ, RZ, -R191 ;  /* 0x000000ffff9f7224 */ /* 0x000fe200078e0abf */
[----:B---3--:R-:W-:Y:S01]  /*db50*/  FMNMX.FTZ R14, R202, R171, !PT ;  /* 0x000000abca0e7209 */ /* 0x008fe20007810000 */
[-CC-:B------:R-:W-:Y:S01]  /*db60*/  FFMA.FTZ R152, R152, R170.reuse, -R221.reuse ;  /* 0x000000aa98987223 */ /* 0x180fe200000108dd */
[-CC-:B------:R-:W-:Y:S01]  /*db70*/  FFMA.FTZ R179, R161, R170.reuse, -R221.reuse ;  /* 0x000000aaa1b37223 */ /* 0x180fe200000108dd */
[-CC-:B------:R-:W-:Y:S01]  /*db80*/  FFMA.FTZ R182, R164, R170.reuse, -R221.reuse ;  /* 0x000000aaa4b67223 */ /* 0x180fe200000108dd */
[----:B------:R-:W-:Y:S01]  /*db90*/  ISETP.NE.AND P3, PT, R190, R159, PT ;  /* 0x0000009fbe00720c */ /* 0x000fe20003f65270 */
[--C-:B------:R-:W-:Y:S01]  /*dba0*/  FFMA.FTZ R183, R165, R170, -R221.reuse ;  /* 0x000000aaa5b77223 */ /* 0x100fe200000108dd */
[----:B------:R-:W2:Y:S01]  /*dbb0*/  MUFU.TANH R205, R205 ;  /* 0x000000cd00cd7308 */ /* 0x000ea20000002400 */
[----:B0-----:R-:W-:Y:S01]  /*dbc0*/  FMNMX.FTZ R171, R203, R14, !PT ;  /* 0x0000000ecbab7209 */ /* 0x001fe20007810000 */
[-CC-:B------:R-:W-:Y:S01]  /*dbd0*/  FFMA.FTZ R14, R198, R170.reuse, -R221.reuse ;  /* 0x000000aac60e7223 */ /* 0x180fe200000108dd */
[-CC-:B------:R-:W-:Y:S01]  /*dbe0*/  FFMA.FTZ R172, R172, R170.reuse, -R221.reuse ;  /* 0x000000aaacac7223 */ /* 0x180fe200000108dd */
[-CC-:B------:R-:W-:Y:S01]  /*dbf0*/  FFMA.FTZ R173, R173, R170.reuse, -R221.reuse ;  /* 0x000000aaadad7223 */ /* 0x180fe200000108dd */
[-CC-:B------:R-:W-:Y:S01]  /*dc00*/  FFMA.FTZ R176, R176, R170.reuse, -R221.reuse ;  /* 0x000000aab0b07223 */ /* 0x180fe200000108dd */
[-CC-:B------:R-:W-:Y:S01]  /*dc10*/  FFMA.FTZ R180, R180, R170.reuse, -R221.reuse ;  /* 0x000000aab4b47223 */ /* 0x180fe200000108dd */
[----:B------:R-:W-:Y:S01]  /*dc20*/  FFMA.FTZ R181, R181, R170, -R221 ;  /* 0x000000aab5b57223 */ /* 0x000fe200000108dd */
[----:B------:R-:W0:Y:S01]  /*dc30*/  MUFU.TANH R206, R206 ;  /* 0x000000ce00ce7308 */ /* 0x000e220000002400 */
[----:B-1----:R-:W-:-:S02]  /*dc40*/  FMNMX.FTZ R174, R204, R171, !PT ;  /* 0x000000abccae7209 */ /* 0x002fc40007810000 */
[----:B------:R-:W-:-:S05]  /*dc50*/  @!P3 IMAD R159, R15, 0x40, R188 ;  /* 0x000000400f9fb824 */ /* 0x000fca00078e02bc */
[----:B------:R-:W1:Y:S01]  /*dc60*/  MUFU.TANH R207, R207 ;  /* 0x000000cf00cf7308 */ /* 0x000e620000002400 */
[----:B--2---:R-:W-:Y:S01]  /*dc70*/  FMNMX.FTZ R171, R205, R174, !PT ;  /* 0x000000aecdab7209 */ /* 0x004fe20007810000 */
[----:B------:R-:W-:-:S06]  /*dc80*/  FFMA.FTZ R174, R155, R170, -R221 ;  /* 0x000000aa9bae7223 */ /* 0x000fcc00000108dd */
[----:B------:R-:W2:Y:S01]  /*dc90*/  MUFU.TANH R220, R220 ;  /* 0x000000dc00dc7308 */ /* 0x000ea20000002400 */
[----:B0-----:R-:W-:-:S07]  /*dca0*/  FMNMX.FTZ R178, R206, R171, !PT ;  /* 0x000000abceb27209 */ /* 0x001fce0007810000 */
[----:B------:R-:W0:Y:S01]  /*dcb0*/  MUFU.TANH R222, R222 ;  /* 0x000000de00de7308 */ /* 0x000e220000002400 */
[----:B-1----:R-:W-:Y:S01]  /*dcc0*/  FMNMX.FTZ R155, R207, R178, !PT ;  /* 0x000000b2cf9b7209 */ /* 0x002fe20007810000 */
[----:B------:R-:W-:-:S06]  /*dcd0*/  FFMA.FTZ R178, R160, R170, -R221 ;  /* 0x000000aaa0b27223 */ /* 0x000fcc00000108dd */
[----:B------:R1:W3:Y:S01]  /*dce0*/  MUFU.EX2 R223, R175 ;  /* 0x000000af00df7308 */ /* 0x0002e20000000800 */
[----:B--2---:R-:W-:-:S07]  /*dcf0*/  FMNMX.FTZ R155, R220, R155, !PT ;  /* 0x0000009bdc9b7209 */ /* 0x004fce0007810000 */
[----:B------:R-:W2:Y:S01]  /*dd00*/  MUFU.EX2 R152, R152 ;  /* 0x0000009800987308 */ /* 0x000ea20000000800 */
[----:B0-----:R-:W-:Y:S01]  /*dd10*/  FMNMX.FTZ R155, R222, R155, !PT ;  /* 0x0000009bde9b7209 */ /* 0x001fe20007810000 */
[----:B-1----:R-:W-:-:S04]  /*dd20*/  FFMA.FTZ R175, R157, R170, -R221 ;  /* 0x000000aa9daf7223 */ /* 0x002fc800000108dd */
[----:B------:R-:W0:Y:S02]  /*dd30*/  SHFL.BFLY PT, R198, R155, 0x2, 0x1f ;  /* 0x0c401f009bc67f89 */ /* 0x000e2400000e0000 */
        /* <DEDUP_REMOVED lines=22> */
[----:B0-----:R-:W-:Y:S01]  /*dea0*/  FMNMX.FTZ R157, R155, R198, !PT ;  /* 0x000000c69b9d7209 */ /* 0x001fe20007810000 */
[-CC-:B------:R-:W-:Y:S01]  /*deb0*/  FFMA.FTZ R198, R199, R170.reuse, -R221.reuse ;  /* 0x000000aac7c67223 */ /* 0x180fe200000108dd */
[----:B------:R-:W-:Y:S01]  /*dec0*/  FFMA.FTZ R199, R200, R170, -R221 ;  /* 0x000000aac8c77223 */ /* 0x000fe200000108dd */
        /* <DEDUP_REMOVED lines=26> */
[----:B0-----:R-:W-:Y:S01]  /*e070*/  FMNMX.FTZ R171, R157, R160, !PT ;  /* 0x000000a09dab7209 */ /* 0x001fe20007810000 */
[-C--:B------:R-:W-:Y:S01]  /*e080*/  FMUL.FTZ R104, R104, R223.reuse ;  /* 0x000000df68687220 */ /* 0x080fe20000410000 */
[-C--:B------:R-:W-:Y:S01]  /*e090*/  FMUL.FTZ R105, R105, R223.reuse ;  /* 0x000000df69697220 */ /* 0x080fe20000410000 */
[-C--:B------:R-:W-:Y:S01]  /*e0a0*/  FMUL.FTZ R108, R108, R223.reuse ;  /* 0x000000df6c6c7220 */ /* 0x080fe20000410000 */
[-C--:B------:R-:W-:Y:S01]  /*e0b0*/  FMUL.FTZ R109, R109, R223.reuse ;  /* 0x000000df6d6d7220 */ /* 0x080fe20000410000 */
[C---:B------:R-:W-:Y:S01]  /*e0c0*/  FADD.FTZ R155, -R171.reuse, R197 ;  /* 0x000000c5ab9b7221 */ /* 0x040fe20000010100 */
[-C--:B------:R-:W-:Y:S01]  /*e0d0*/  FMUL.FTZ R157, R171, R170.reuse ;  /* 0x000000aaab9d7220 */ /* 0x080fe20000410000 */
[----:B------:R-:W-:Y:S01]  /*e0e0*/  MUFU.EX2 R183, R183 ;  /* 0x000000b700b77308 */ /* 0x000fe20000000800 */
[----:B------:R-:W-:Y:S01]  /*e0f0*/  FMUL.FTZ R112, R112, R223 ;  /* 0x000000df70707220 */ /* 0x000fe20000410000 */
[-C--:B------:R-:W-:Y:S01]  /*e100*/  FMUL.FTZ R155, R155, R170.reuse ;  /* 0x000000aa9b9b7220 */ /* 0x080fe20000410000 */
[----:B------:R-:W-:Y:S01]  /*e110*/  FFMA.FTZ R197, R154, R170, -R157 ;  /* 0x000000aa9ac57223 */ /* 0x000fe2000001089d */
[----:B------:R-:W-:-:S02]  /*e120*/  @!P1 VIADD R154, R12, 0x38840 ;  /* 0x000388400c9a9836 */ /* 0x000fc40000000000 */
[-CC-:B------:R-:W-:Y:S01]  /*e130*/  FFMA.FTZ R153, R153, R170.reuse, -R157.reuse ;  /* 0x000000aa99997223 */ /* 0x180fe2000001089d */
[-CC-:B------:R-:W-:Y:S01]  /*e140*/  FFMA.FTZ R200, R156, R170.reuse, -R157.reuse ;  /* 0x000000aa9cc87223 */ /* 0x180fe2000001089d */
[-CC-:B------:R-:W-:Y:S01]  /*e150*/  FFMA.FTZ R221, R158, R170.reuse, -R157.reuse ;  /* 0x000000aa9edd7223 */ /* 0x180fe2000001089d */
[----:B------:R-:W0:Y:S01]  /*e160*/  MUFU.EX2 R155, R155 ;  /* 0x0000009b009b7308 */ /* 0x000e220000000800 */
[----:B------:R-:W-:Y:S01]  /*e170*/  @!P1 PRMT R154, RZ, 0x654, R154 ;  /* 0x00000654ff9a9816 */ /* 0x000fe2000000009a */
[-CC-:B------:R-:W-:Y:S01]  /*e180*/  FFMA.FTZ R224, R162, R170.reuse, -R157.reuse ;  /* 0x000000aaa2e07223 */ /* 0x180fe2000001089d */
[-CC-:B------:R-:W-:Y:S01]  /*e190*/  FFMA.FTZ R225, R163, R170.reuse, -R157.reuse ;  /* 0x000000aaa3e17223 */ /* 0x180fe2000001089d */
[-CC-:B------:R-:W-:Y:S01]  /*e1a0*/  FFMA.FTZ R226, R166, R170.reuse, -R157.reuse ;  /* 0x000000aaa6e27223 */ /* 0x180fe2000001089d */
[----:B------:R1:W-:Y:S01]  /*e1b0*/  @!P1 SYNCS.ARRIVE.TRANS64.RED.A1T0 RZ, [R154+URZ], RZ ;  /* 0x000000ff9aff99a7 */ /* 0x0003e2000810043f */
[-CC-:B------:R-:W-:Y:S01]  /*e1c0*/  FFMA.FTZ R227, R167, R170.reuse, -R157.reuse ;  /* 0x000000aaa7e37223 */ /* 0x180fe2000001089d */
[-CC-:B------:R-:W-:Y:S01]  /*e1d0*/  FFMA.FTZ R202, R202, R170.reuse, -R157.reuse ;  /* 0x000000aacaca7223 */ /* 0x180fe2000001089d */
[-CC-:B------:R-:W-:Y:S01]  /*e1e0*/  FFMA.FTZ R203, R203, R170.reuse, -R157.reuse ;  /* 0x000000aacbcb7223 */ /* 0x180fe2000001089d */
[-CC-:B------:R-:W-:Y:S01]  /*e1f0*/  FFMA.FTZ R204, R204, R170.reuse, -R157.reuse ;  /* 0x000000aacccc7223 */ /* 0x180fe2000001089d */
[-CC-:B------:R-:W-:Y:S01]  /*e200*/  FFMA.FTZ R205, R205, R170.reuse, -R157.reuse ;  /* 0x000000aacdcd7223 */ /* 0x180fe2000001089d */
[-CC-:B------:R-:W-:Y:S01]  /*e210*/  FFMA.FTZ R156, R206, R170.reuse, -R157.reuse ;  /* 0x000000aace9c7223 */ /* 0x180fe2000001089d */
[----:B------:R-:W-:Y:S01]  /*e220*/  FFMA.FTZ R206, R207, R170, -R157 ;  /* 0x000000aacfce7223 */ /* 0x000fe2000001089d */
[----:B-1----:R-:W-:-:S02]  /*e230*/  @!P3 IMAD R154, R159, 0x4, R2 ;  /* 0x000000049f9ab824 */ /* 0x002fc400078e0202 */
[-CC-:B------:R-:W-:Y:S01]  /*e240*/  FFMA.FTZ R220, R220, R170.reuse, -R157.reuse ;  /* 0x000000aadcdc7223 */ /* 0x180fe2000001089d */
[----:B------:R-:W-:Y:S01]  /*e250*/  FFMA.FTZ R222, R222, R170, -R157 ;  /* 0x000000aadede7223 */ /* 0x000fe2000001089d */
[----:B------:R-:W1:Y:S01]  /*e260*/  MUFU.EX2 R153, R153 ;  /* 0x0000009900997308 */ /* 0x000e620000000800 */
[----:B--2---:R-:W-:Y:S01]  /*e270*/  FFMA.FTZ R207, R223, R20, R152 ;  /* 0x00000014dfcf7223 */ /* 0x004fe20000010098 */
[----:B------:R1:W-:Y:S01]  /*e280*/  @!P3 STS [R154+0x38400], R223 ;  /* 0x038400df9a00b388 */ /* 0x0003e20000000800 */
[-C--:B------:R-:W-:Y:S01]  /*e290*/  FMUL.FTZ R113, R113, R223.reuse ;  /* 0x000000df71717220 */ /* 0x080fe20000410000 */
[-C--:B------:R-:W-:Y:S01]  /*e2a0*/  FMUL.FTZ R116, R116, R223.reuse ;  /* 0x000000df74747220 */ /* 0x080fe20000410000 */
[-C--:B------:R-:W-:Y:S01]  /*e2b0*/  FMUL.FTZ R117, R117, R223.reuse ;  /* 0x000000df75757220 */ /* 0x080fe20000410000 */
[----:B0-----:R0:W-:Y:S01]  /*e2c0*/  @!P3 STS [R154+0x38420], R155 ;  /* 0x0384209b9a00b388 */ /* 0x0011e20000000800 */
        /* <DEDUP_REMOVED lines=17> */
[----:B------:R-:W3:Y:S01]  /*e3e0*/  MUFU.EX2 R221, R221 ;  /* 0x000000dd00dd7308 */ /* 0x000ee20000000800 */
[----:B------:R-:W-:Y:S01]  /*e3f0*/  FMUL.FTZ R149, R149, R223 ;  /* 0x000000df95957220 */ /* 0x000fe20000410000 */
[----:B-1----:R-:W-:Y:S01]  /*e400*/  FFMA.FTZ R223, R155, R21, R153 ;  /* 0x000000159bdf7223 */ /* 0x002fe20000010099 */
        /* <DEDUP_REMOVED lines=29> */
[----:B------:R-:W4:Y:S01]  /*e5e0*/  MUFU.EX2 R227, R227 ;  /* 0x000000e300e37308 */ /* 0x000f220000000800 */
[-C--:B------:R-:W-:Y:S01]  /*e5f0*/  FMUL.FTZ R78, R78, R155.reuse ;  /* 0x0000009b4e4e7220 */ /* 0x080fe20000410000 */
[-C--:B------:R-:W-:Y:S01]  /*e600*/  FMUL.FTZ R79, R79, R155.reuse ;  /* 0x0000009b4f4f7220 */ /* 0x080fe20000410000 */
[-C--:B------:R-:W-:Y:S01]  /*e610*/  FMUL.FTZ R82, R82, R155.reuse ;  /* 0x0000009b52527220 */ /* 0x080fe20000410000 */
[-C--:B------:R-:W-:Y:S01]  /*e620*/  FMUL.FTZ R83, R83, R155.reuse ;  /* 0x0000009b53537220 */ /* 0x080fe20000410000 */
[-C--:B------:R-:W-:Y:S01]  /*e630*/  FMUL.FTZ R86, R86, R155.reuse ;  /* 0x0000009b56567220 */ /* 0x080fe20000410000 */
[-C--:B------:R-:W-:Y:S01]  /*e640*/  FMUL.FTZ R87, R87, R155.reuse ;  /* 0x0000009b57577220 */ /* 0x080fe20000410000 */
[-C--:B------:R-:W-:Y:S01]  /*e650*/  FMUL.FTZ R90, R90, R155.reuse ;  /* 0x0000009b5a5a7220 */ /* 0x080fe20000410000 */
[----:B------:R-:W5:Y:S01]  /*e660*/  MUFU.EX2 R198, R198 ;  /* 0x000000c600c67308 */ /* 0x000f620000000800 */
        /* <DEDUP_REMOVED lines=34> */
[----:B------:R-:W-:Y:S01]  /*e890*/  FMUL.FTZ R151, R151, R155 ;  /* 0x0000009b97977220 */ /* 0x000fe20000410000 */
[C---:B------:R-:W-:Y:S01]  /*e8a0*/  F2FP.BF16.F32.PACK_AB R152, R14.reuse, R152 ;  /* 0x000000980e98723e */ /* 0x040fe200000010ff */
[----:B------:R-:W-:Y:S01]  /*e8b0*/  IMAD.MOV.U32 R21, RZ, RZ, 0x40000040 ;  /* 0x40000040ff157424 */ /* 0x000fe200078e00ff */
[C---:B--2---:R-:W-:Y:S01]  /*e8c0*/  F2FP.BF16.F32.PACK_AB R153, R197.reuse, R153 ;  /* 0x00000099c599723e */ /* 0x044fe200000010ff */
[----:B------:R-:W-:Y:S01]  /*e8d0*/  FADD.FTZ R223, R197, R223 ;  /* 0x000000dfc5df7221 */ /* 0x000fe20000010000 */
[----:B------:R-:W-:Y:S01]  /*e8e0*/  MUFU.EX2 R204, R204 ;  /* 0x000000cc00cc7308 */ /* 0x000fe20000000800 */
[----:B0-----:R-:W-:Y:S01]  /*e8f0*/  F2FP.BF16.F32.PACK_AB R154, R175, R174 ;  /* 0x000000aeaf9a723e */ /* 0x001fe200000010ff */
[----:B------:R-:W-:Y:S01]  /*e900*/  FADD.FTZ R207, R14, R207 ;  /* 0x000000cf0ecf7221 */ /* 0x000fe20000010000 */
[----:B---3--:R-:W-:Y:S01]  /*e910*/  F2FP.BF16.F32.PACK_AB R155, R221, R200 ;  /* 0x000000c8dd9b723e */ /* 0x008fe200000010ff */
[----:B------:R-:W-:Y:S01]  /*e920*/  BAR.SYNC.DEFER_BLOCKING 0xf, 0x100 ;  /* 0x03c4000000007b1d */ /* 0x000fe20000010000 */
[----:B-1----:R-:W-:Y:S01]  /*e930*/  F2FP.BF16.F32.PACK_AB R157, R225, R224 ;  /* 0x000000e0e19d723e */ /* 0x002fe200000010ff */
[----:B------:R-:W-:Y:S01]  /*e940*/  FADD.FTZ R200, R200, R223 ;  /* 0x000000dfc8c87221 */ /* 0x000fe20000010000 */
[----:B------:R-:W-:Y:S01]  /*e950*/  F2FP.BF16.F32.PACK_AB R158, R182, R179 ;  /* 0x000000b3b69e723e */ /* 0x000fe200000010ff */
[----:B------:R-:W-:Y:S01]  /*e960*/  FADD.FTZ R174, R174, R207 ;  /* 0x000000cfaeae7221 */ /* 0x000fe20000010000 */
[----:B----4-:R-:W-:Y:S01]  /*e970*/  F2FP.BF16.F32.PACK_AB R159, R227, R226 ;  /* 0x000000e2e39f723e */ /* 0x010fe200000010ff */
[----:B------:R-:W0:Y:S01]  /*e980*/  MUFU.EX2 R205, R205 ;  /* 0x000000cd00cd7308 */ /* 0x000e220000000800 */
[----:B-----5:R-:W-:Y:S01]  /*e990*/  F2FP.BF16.F32.PACK_AB R160, R198, R183 ;  /* 0x000000b7c6a0723e */ /* 0x020fe200000010ff */
[----:B------:R-:W-:Y:S01]  /*e9a0*/  FADD.FTZ R221, R221, R200 ;  /* 0x000000c8dddd7221 */ /* 0x000fe20000010000 */
[----:B------:R-:W-:Y:S01]  /*e9b0*/  F2FP.BF16.F32.PACK_AB R161, R203, R202 ;  /* 0x000000cacba1723e */ /* 0x000fe200000010ff */
[----:B------:R-:W-:Y:S01]  /*e9c0*/  FADD.FTZ R174, R175, R174 ;  /* 0x000000aeafae7221 */ /* 0x000fe20000010000 */
[----:B------:R-:W-:Y:S01]  /*e9d0*/  F2FP.BF16.F32.PACK_AB R162, R173, R172 ;  /* 0x000000acada2723e */ /* 0x000fe200000010ff */
[----:B------:R-:W-:Y:S01]  /*e9e0*/  FADD.FTZ R224, R224, R221 ;  /* 0x000000dde0e07221 */ /* 0x000fe20000010000 */
[----:B------:R-:W-:Y:S01]  /*e9f0*/  IADD3 R20, R168, 0x80, RZ ;  /* 0x00000080a8147810 */ /* 0x000fe20007ffe0ff */
[----:B------:R-:W-:Y:S01]  /*ea00*/  MUFU.EX2 R176, R176 ;  /* 0x000000b000b07308 */ /* 0x000fe20000000800 */
[----:B------:R-:W-:-:S02]  /*ea10*/  @!P1 VIADD R12, R12, 0x38860 ;  /* 0x000388600c0c9836 */ /* 0x000fc40000000000 */
[----:B------:R-:W-:Y:S01]  /*ea20*/  FADD.FTZ R225, R225, R224 ;  /* 0x000000e0e1e17221 */ /* 0x000fe20000010000 */
[----:B------:R-:W-:Y:S02]  /*ea30*/  IMAD.MOV.U32 R197, RZ, RZ, R171 ;  /* 0x000000ffffc57224 */ /* 0x000fe400078e00ab */
[----:B------:R-:W-:Y:S02]  /*ea40*/  IMAD.MOV.U32 R14, RZ, RZ, R169 ;  /* 0x000000ffff0e7224 */ /* 0x000fe400078e00a9 */
[----:B------:R-:W-:Y:S01]  /*ea50*/  FADD.FTZ R226, R226, R225 ;  /* 0x000000e1e2e27221 */ /* 0x000fe20000010000 */
[----:B------:R-:W-:Y:S01]  /*ea60*/  @!P1 PRMT R12, RZ, 0x654, R12 ;  /* 0x00000654ff0c9816 */ /* 0x000fe2000000000c */
[----:B------:R-:W1:Y:S01]  /*ea70*/  MUFU.EX2 R199, R199 ;  /* 0x000000c700c77308 */ /* 0x000e620000000800 */
[----:B0-----:R-:W-:Y:S01]  /*ea80*/  F2FP.BF16.F32.PACK_AB R163, R205, R204 ;  /* 0x000000cccda3723e */ /* 0x001fe200000010ff */
[----:B------:R0:W-:Y:S01]  /*ea90*/  STSM.16.M88.4 [R194+0x36400], R152 ;  /* 0x03640098c2007844 */ /* 0x0001e20000000200 */
[----:B------:R-:W-:-:S04]  /*eaa0*/  FADD.FTZ R227, R227, R226 ;  /* 0x000000e2e3e37221 */ /* 0x000fc80000010000 */
[----:B------:R-:W-:Y:S01]  /*eab0*/  FADD.FTZ R202, R202, R227 ;  /* 0x000000e3caca7221 */ /* 0x000fe20000010000 */
[----:B------:R-:W-:Y:S03]  /*eac0*/  MUFU.EX2 R180, R180 ;  /* 0x000000b400b47308 */ /* 0x000fe60000000800 */
[----:B------:R-:W-:-:S04]  /*ead0*/  FADD.FTZ R203, R203, R202 ;  /* 0x000000cacbcb7221 */ /* 0x000fc80000010000 */
[----:B------:R-:W-:Y:S01]  /*eae0*/  FADD.FTZ R204, R204, R203 ;  /* 0x000000cbcccc7221 */ /* 0x000fe20000010000 */
[----:B------:R-:W2:Y:S01]  /*eaf0*/  MUFU.EX2 R181, R181 ;  /* 0x000000b500b57308 */ /* 0x000ea20000000800 */
[----:B-1----:R-:W-:Y:S02]  /*eb00*/  F2FP.BF16.F32.PACK_AB R164, R199, R176 ;  /* 0x000000b0c7a4723e */ /* 0x002fe400000010ff */
[----:B------:R-:W-:-:S05]  /*eb10*/  FADD.FTZ R204, R205, R204 ;  /* 0x000000cccdcc7221 */ /* 0x000fca0000010000 */
[----:B------:R1:W-:Y:S08]  /*eb20*/  MUFU.EX2 R15, R156 ;  /* 0x0000009c000f7308 */ /* 0x0003f00000000800 */
[----:B------:R-:W3:Y:S01]  /*eb30*/  MUFU.EX2 R206, R206 ;  /* 0x000000ce00ce7308 */ /* 0x000ee20000000800 */
[----:B-1----:R-:W-:Y:S01]  /*eb40*/  F2FP.BF16.F32.PACK_AB R156, R178, R177 ;  /* 0x000000b1b29c723e */ /* 0x002fe200000010ff */
[----:B------:R-:W-:Y:S01]  /*eb50*/  FADD.FTZ R177, R177, R174 ;  /* 0x000000aeb1b17221 */ /* 0x000fe20000010000 */
[----:B--2---:R-:W-:-:S03]  /*eb60*/  F2FP.BF16.F32.PACK_AB R166, R181, R180 ;  /* 0x000000b4b5a6723e */ /* 0x004fc600000010ff */
[----:B------:R0:W-:Y:S01]  /*eb70*/  STSM.16.M88.4 [R195], R156 ;  /* 0x0000009cc3007844 */ /* 0x0001e20000000200 */
[----:B------:R-:W-:Y:S01]  /*eb80*/  FADD.FTZ R178, R178, R177 ;  /* 0x000000b1b2b27221 */ /* 0x000fe20000010000 */
[----:B------:R-:W1:Y:S02]  /*eb90*/  MUFU.EX2 R220, R220 ;  /* 0x000000dc00dc7308 */ /* 0x000e640000000800 */
[----:B------:R0:W-:Y:S01]  /*eba0*/  STSM.16.M88.4 [R201], R160 ;  /* 0x000000a0c9007844 */ /* 0x0001e20000000200 */
[----:B------:R-:W-:-:S04]  /*ebb0*/  FADD.FTZ R179, R179, R178 ;  /* 0x000000b2b3b37221 */ /* 0x000fc80000010000 */
[----:B------:R-:W-:Y:S01]  /*ebc0*/  FADD.FTZ R182, R182, R179 ;  /* 0x000000b3b6b67221 */ /* 0x000fe20000010000 */
[----:B------:R-:W2:Y:S01]  /*ebd0*/  MUFU.EX2 R222, R222 ;  /* 0x000000de00de7308 */ /* 0x000ea20000000800 */
[----:B---3--:R-:W-:Y:S01]  /*ebe0*/  F2FP.BF16.F32.PACK_AB R165, R206, R15 ;  /* 0x0000000fcea5723e */ /* 0x008fe200000010ff */
[----:B------:R-:W-:Y:S01]  /*ebf0*/  FADD.FTZ R15, R15, R204 ;  /* 0x000000cc0f0f7221 */ /* 0x000fe20000010000 */
[----:B------:R-:W-:-:S03]  /*ec00*/  FADD.FTZ R183, R183, R182 ;  /* 0x000000b6b7b77221 */ /* 0x000fc60000010000 */
[----:B------:R-:W-:Y:S01]  /*ec10*/  FADD.FTZ R15, R206, R15 ;  /* 0x0000000fce0f7221 */ /* 0x000fe20000010000 */
[----:B------:R-:W-:-:S03]  /*ec20*/  FADD.FTZ R183, R198, R183 ;  /* 0x000000b7c6b77221 */ /* 0x000fc60000010000 */
[----:B-1----:R-:W-:Y:S01]  /*ec30*/  FADD.FTZ R15, R220, R15 ;  /* 0x0000000fdc0f7221 */ /* 0x002fe20000010000 */
[----:B------:R-:W-:-:S04]  /*ec40*/  FADD.FTZ R172, R172, R183 ;  /* 0x000000b7acac7221 */ /* 0x000fc80000010000 */
[----:B------:R-:W-:Y:S01]  /*ec50*/  FADD.FTZ R173, R173, R172 ;  /* 0x000000acadad7221 */ /* 0x000fe20000010000 */
[----:B--2---:R-:W-:-:S03]  /*ec60*/  F2FP.BF16.F32.PACK_AB R167, R222, R220 ;  /* 0x000000dcdea7723e */ /* 0x004fc600000010ff */
[----:B------:R-:W-:Y:S02]  /*ec70*/  FADD.FTZ R176, R176, R173 ;  /* 0x000000adb0b07221 */ /* 0x000fe40000010000 */
[----:B------:R0:W-:Y:S01]  /*ec80*/  STSM.16.M88.4 [R196], R164 ;  /* 0x000000a4c4007844 */ /* 0x0001e20000000200 */
[----:B------:R-:W-:Y:S01]  /*ec90*/  WARPGROUP.ARRIVE ;  /* 0x00000000000079c5 */ /* 0x000fe20000000000 */
[----:B------:R-:W-:-:S05]  /*eca0*/  FADD.FTZ R199, R199, R176 ;  /* 0x000000b0c7c77221 */ /* 0x000fca0000010000 */
[----:B------:R-:W-:Y:S01]  /*ecb0*/  HGMMA.64x256x16.F32.BF16 R24, R152, gdesc[UR4].tnspB, R24, gsb0 ;  /* 0x43e0000498187df0 */ /* 0x000fe20008001818 */
[----:B------:R-:W-:Y:S01]  /*ecc0*/  R2UR UR6, R20 ;  /* 0x00000000140672ca */ /* 0x000fe200000e0000 */
[----:B------:R-:W-:Y:S01]  /*ecd0*/  VIADD R20, R168, 0x100 ;  /* 0x00000100a8147836 */ /* 0x000fe20000000000 */
[----:B------:R-:W-:Y:S01]  /*ece0*/  R2UR UR7, R21 ;  /* 0x00000000150772ca */ /* 0x000fe200000e0000 */
[----:B------:R-:W-:Y:S01]  /*ecf0*/  IMAD.MOV.U32 R21, RZ, RZ, 0x40000040 ;  /* 0x40000040ff157424 */ /* 0x000fe200078e00ff */
[----:B------:R-:W-:Y:S02]  /*ed00*/  WARPGROUP.DEPBAR.LE gsb0, 0x0 ;  /* 0x00008000000079c5 */ /* 0x000fe40000010000 */
[----:B------:R-:W-:-:S15]  /*ed10*/  WARPGROUP.ARRIVE ;  /* 0x00000000000079c5 */ /* 0x000fde0000000000 */
[----:B------:R-:W-:-:S06]  /*ed20*/  NOP ;  /* 0x0000000000007918 */ /* 0x000fcc0000000000 */
        /* <DEDUP_REMOVED lines=10> */
[----:B------:R-:W-:Y:S01]  /*edd0*/  FADD.FTZ R20, R180, R199 ;  /* 0x000000c7b4147221 */ /* 0x000fe20000010000 */
[----:B------:R-:W-:Y:S01]  /*ede0*/  R2UR UR7, R21 ;  /* 0x00000000150772ca */ /* 0x000fe200000e0000 */
[----:B------:R-:W-:Y:S01]  /*edf0*/  FADD.FTZ R21, R222, R15 ;  /* 0x0000000fde157221 */ /* 0x000fe20000010000 */
[----:B------:R-:W-:Y:S02]  /*ee00*/  IMAD.MOV.U32 R15, RZ, RZ, R18 ;  /* 0x000000ffff0f7224 */ /* 0x000fe400078e0012 */
[----:B------:R-:W-:Y:S01]  /*ee10*/  FADD.FTZ R20, R181, R20 ;  /* 0x00000014b5147221 */ /* 0x000fe20000010000 */
[----:B------:R-:W-:Y:S02]  /*ee20*/  WARPGROUP.DEPBAR.LE gsb0, 0x0 ;  /* 0x00008000000079c5 */ /* 0x000fe40000010000 */
[----:B------:R-:W-:-:S15]  /*ee30*/  WARPGROUP.ARRIVE ;  /* 0x00000000000079c5 */ /* 0x000fde0000000000 */
[----:B------:R-:W-:-:S03]  /*ee40*/  NOP ;  /* 0x0000000000007918 */ /* 0x000fc60000000000 */
        /* <DEDUP_REMOVED lines=12> */
.L_x_1051:
[----:B------:R-:W-:Y:S05]  /*ef10*/  BSYNC B0 ;  /* 0x0000000000007941 */ /* 0x000fea0003800000 */
.L_x_1050:
[----:B------:R-:W1:Y:S01]  /*ef20*/  SHFL.BFLY PT, R3, R20, 0x2, 0x1f ;  /* 0x0c401f0014037f89 */ /* 0x000e6200000e0000 */
[----:B------:R-:W-:Y:S02]  /*ef30*/  IMAD.MOV.U32 R6, RZ, RZ, RZ ;  /* 0x000000ffff067224 */ /* 0x000fe400078e00ff */
[----:B------:R-:W-:Y:S01]  /*ef40*/  IMAD.MOV.U32 R174, RZ, RZ, -0x800000 ;  /* 0xff800000ffae7424 */ /* 0x000fe200078e00ff */
[----:B------:R-:W2:Y:S01]  /*ef50*/  SHFL.BFLY PT, R0, R21, 0x2, 0x1f ;  /* 0x0c401f0015007f89 */ /* 0x000ea200000e0000 */
[----:B------:R-:W-:Y:S02]  /*ef60*/  IMAD.MOV.U32 R175, RZ, RZ, -0x800000 ;  /* 0xff800000ffaf7424 */ /* 0x000fe400078e00ff */
[----:B------:R-:W-:Y:S01]  /*ef70*/  VIADD R212, R212, 0x1 ;  /* 0x00000001d4d47836 */ /* 0x000fe20000000000 */
[----:B------:R-:W-:Y:S08]  /*ef80*/  BAR.ARV 0x8, 0xa0 ;  /* 0x0202800000007b1d */ /* 0x000ff00000002000 */
[----:B------:R-:W-:Y:S01]  /*ef90*/  BAR.SYNC.DEFER_BLOCKING 0xf, 0x100 ;  /* 0x03c4000000007b1d */ /* 0x000fe20000010000 */
[----:B-1----:R-:W-:Y:S01]  /*efa0*/  FADD.FTZ R4, R3, R20 ;  /* 0x0000001403047221 */ /* 0x002fe20000010000 */
[----:B--2---:R-:W-:-:S04]  /*efb0*/  FADD.FTZ R5, R0, R21 ;  /* 0x0000001500057221 */ /* 0x004fc80000010000 */
[----:B------:R-:W1:Y:S04]  /*efc0*/  SHFL.BFLY PT, R3, R4, 0x1, 0x1f ;  /* 0x0c201f0004037f89 */ /* 0x000e6800000e0000 */
[----:B------:R-:W2:Y:S01]  /*efd0*/  SHFL.BFLY PT, R0, R5, 0x1, 0x1f ;  /* 0x0c201f0005007f89 */ /* 0x000ea200000e0000 */
[----:B-1----:R-:W-:Y:S01]  /*efe0*/  FADD.FTZ R7, R4, R3 ;  /* 0x0000000304077221 */ /* 0x002fe20000010000 */
[----:B------:R-:W-:Y:S02]  /*eff0*/  IMAD.MOV R3, RZ, RZ, -R191 ;  /* 0x000000ffff037224 */ /* 0x000fe400078e0abf */
[----:B------:R-:W-:Y:S02]  /*f000*/  VIADD R4, R18, 0x1 ;  /* 0x0000000112047836 */ /* 0x000fe40000000000 */
[----:B--2---:R-:W-:Y:S01]  /*f010*/  FADD.FTZ R0, R5, R0 ;  /* 0x0000000005007221 */ /* 0x004fe20000010000 */
[----:B------:R-:W-:-:S02]  /*f020*/  FSETP.NE.FTZ.AND P2, PT, R7, RZ, PT ;  /* 0x000000ff0700720b */ /* 0x000fc40003f55000 */
[----:B------:R-:W-:Y:S02]  /*f030*/  ISETP.NE.AND P0, PT, R190, R3, PT ;  /* 0x00000003be00720c */ /* 0x000fe40003f05270 */
[----:B------:R-:W-:Y:S02]  /*f040*/  FSETP.NE.FTZ.AND P3, PT, R0, RZ, PT ;  /* 0x000000ff0000720b */ /* 0x000fe40003f75000 */
[----:B------:R-:W-:Y:S02]  /*f050*/  MOV R3, RZ ;  /* 0x000000ff00037202 */ /* 0x000fe40000000f00 */
[----:B------:R-:W-:-:S04]  /*f060*/  ISETP.NE.AND P1, PT, R4, 0x2, PT ;  /* 0x000000020400780c */ /* 0x000fc80003f25270 */
[----:B------:R-:W-:Y:S01]  /*f070*/  SEL R8, RZ, 0x1, P1 ;  /* 0x00000001ff087807 */ /* 0x000fe20000800000 */
[----:B------:R-:W1:Y:S02]  /*f080*/  @P2 MUFU.RCP R3, R7 ;  /* 0x0000000700032308 */ /* 0x000e640000001000 */
[----:B------:R-:W-:Y:S02]  /*f090*/  @!P0 IMAD R5, R18, 0x40, R188 ;  /* 0x0000004012058824 */ /* 0x000fe400078e02bc */
[C---:B------:R-:W-:Y:S01]  /*f0a0*/  @P2 FMUL.FTZ R18, R170.reuse, 0.69314718246459960938 ;  /* 0x3f317218aa122820 */ /* 0x040fe20000410000 */
[----:B------:R-:W-:Y:S01]  /*f0b0*/  @P3 FMUL.FTZ R170, R170, 0.69314718246459960938 ;  /* 0x3f317218aaaa3820 */ /* 0x000fe20000410000 */
[----:B------:R-:W-:Y:S01]  /*f0c0*/  LOP3.LUT R23, R23, R8, RZ, 0x3c, !PT ;  /* 0x0000000817177212 */ /* 0x000fe200078e3cff */
[----:B------:R-:W-:Y:S01]  /*f0d0*/  @!P0 IMAD R5, R5, 0x4, R2 ;  /* 0x0000000405058824 */ /* 0x000fe200078e0202 */
[----:B------:R-:W2:Y:S08]  /*f0e0*/  @P3 MUFU.RCP R6, R0 ;  /* 0x0000000000063308 */ /* 0x000eb00000001000 */
[----:B------:R-:W3:Y:S01]  /*f0f0*/  @P2 MUFU.LG2 R2, R7 ;  /* 0x0000000700022308 */ /* 0x000ee20000000c00 */
[----:B-1----:R-:W-:Y:S01]  /*f100*/  @!P0 STS [R5+0x38400], R3 ;  /* 0x0384000305008388 */ /* 0x002fe20000000800 */
[-C--:B------:R-:W-:Y:S01]  /*f110*/  FMUL.FTZ R181, R25, R3.reuse ;  /* 0x0000000319b57220 */ /* 0x080fe20000410000 */
[-C--:B------:R-:W-:Y:S01]  /*f120*/  FMUL.FTZ R182, R28, R3.reuse ;  /* 0x000000031cb67220 */ /* 0x080fe20000410000 */
[-C--:B------:R-:W-:Y:S01]  /*f130*/  FMUL.FTZ R180, R32, R3.reuse ;  /* 0x0000000320b47220 */ /* 0x080fe20000410000 */
[-C--:B------:R-:W-:Y:S01]  /*f140*/  FMUL.FTZ R28, R33, R3.reuse ;  /* 0x00000003211c7220 */ /* 0x080fe20000410000 */
[-C--:B------:R-:W-:Y:S01]  /*f150*/  FMUL.FTZ R183, R24, R3.reuse ;  /* 0x0000000318b77220 */ /* 0x080fe20000410000 */
[-C--:B------:R-:W-:Y:S01]  /*f160*/  FMUL.FTZ R179, R29, R3.reuse ;  /* 0x000000031db37220 */ /* 0x080fe20000410000 */
[----:B------:R-:W1:Y:S01]  /*f170*/  @P3 MUFU.LG2 R20, R0 ;  /* 0x0000000000143308 */ /* 0x000e620000000c00 */
[----:B--2---:R2:W-:Y:S01]  /*f180*/  @!P0 STS [R5+0x38420], R6 ;  /* 0x0384200605008388 */ /* 0x0045e20000000800 */
[-C--:B------:R-:W-:Y:S01]  /*f190*/  FMUL.FTZ R178, R36, R3.reuse ;  /* 0x0000000324b27220 */ /* 0x080fe20000410000 */
[-C--:B------:R-:W-:Y:S01]  /*f1a0*/  FMUL.FTZ R176, R37, R3.reuse ;  /* 0x0000000325b07220 */ /* 0x080fe20000410000 */
[-C--:B------:R-:W-:Y:S01]  /*f1b0*/  FMUL.FTZ R177, R40, R3.reuse ;  /* 0x0000000328b17220 */ /* 0x080fe20000410000 */
[-C--:B------:R-:W-:Y:S01]  /*f1c0*/  FMUL.FTZ R32, R41, R3.reuse ;  /* 0x0000000329207220 */ /* 0x080fe20000410000 */
[-C--:B------:R-:W-:Y:S01]  /*f1d0*/  FMUL.FTZ R173, R44, R3.reuse ;  /* 0x000000032cad7220 */ /* 0x080fe20000410000 */
[-C--:B0-----:R-:W-:Y:S01]  /*f1e0*/  FMUL.FTZ R167, R45, R3.reuse ;  /* 0x000000032da77220 */ /* 0x081fe20000410000 */
[-C--:B------:R-:W-:Y:S01]  /*f1f0*/  FMUL.FTZ R172, R48, R3.reuse ;  /* 0x0000000330ac7220 */ /* 0x080fe20000410000 */
[----:B---3--:R-:W-:Y:S01]  /*f200*/  @P2 FMUL.FTZ R21, R2, 0.69314718246459960938 ;  /* 0x3f31721802152820 */ /* 0x008fe20000410000 */
        /* <DEDUP_REMOVED lines=57> */
[----:B------:R-:W-:Y:S01]  /*f5a0*/  @P2 FFMA.FTZ R174, R18, R169, R21 ;  /* 0x000000a912ae2223 */ /* 0x000fe20000010015 */
[----:B------:R-:W-:Y:S01]  /*f5b0*/  PLOP3.LUT P0, PT, PT, PT, PT, 0x8, 0x0 ;  /* 0x000000000000781c */ /* 0x000fe20003f0e170 */
        /* <DEDUP_REMOVED lines=62> */
.L_x_1001:
[----:B------:R-:W-:Y:S05]  /*f9a0*/  BSYNC B7 ;  /* 0x0000000000077941 */ /* 0x000fea0003800000 */
.L_x_999:
        /* <DEDUP_REMOVED lines=36> */
[----:B------:R-:W-:Y:S01]  /*fbf0*/  LOP3.LUT R48, R171, 0x380, RZ, 0xc0, !PT ;  /* 0x00000380ab307812 */ /* 0x000fe200078ec0ff */
[--C-:B------:R-:W-:Y:S01]  /*fc00*/  IMAD.X R49, RZ, RZ, R123.reuse, P0 ;  /* 0x000000ffff317224 */ /* 0x100fe200000e067b */
[----:B------:R-:W-:Y:S01]  /*fc10*/  LOP3.LUT R44, R169, 0x380, RZ, 0xc0, !PT ;  /* 0x00000380a92c7812 */ /* 0x000fe200078ec0ff */
[--C-:B------:R-:W-:Y:S01]  /*fc20*/  IMAD.X R45, RZ, RZ, R123.reuse, P1 ;  /* 0x000000ffff2d7224 */ /* 0x100fe200008e067b */
[C---:B------:R-:W-:Y:S02]  /*fc30*/  IADD3 R197, P4, R122.reuse, 0x60, RZ ;  /* 0x000000607ac57810 */ /* 0x040fe40007f9e0ff */
[----:B------:R-:W-:Y:S02]  /*fc40*/  IADD3 R199, P3, R122, 0x2000, RZ ;  /* 0x000020007ac77810 */ /* 0x000fe40007f7e0ff */
[----:B------:R-:W-:Y:S02]  /*fc50*/  SHF.R.U64 R48, R48, 0x3, RZ ;  /* 0x0000000330307819 */ /* 0x000fe400000012ff */
[----:B------:R-:W-:Y:S01]  /*fc60*/  IADD3 R64, P5, R122, 0x2040, RZ ;  /* 0x000020407a407810 */ /* 0x000fe20007fbe0ff */
[----:B------:R-:W-:Y:S01]  /*fc70*/  IMAD.X R57, RZ, RZ, R123, P3 ;  /* 0x000000ffff397224 */ /* 0x000fe200018e067b */
[----:B------:R-:W-:-:S02]  /*fc80*/  SHF.R.U64 R44, R44, 0x3, RZ ;  /* 0x000000032c2c7819 */ /* 0x000fc400000012ff */
[----:B------:R-:W-:Y:S01]  /*fc90*/  IADD3 R60, P6, R122, 0x2020, RZ ;  /* 0x000020207a3c7810 */ /* 0x000fe20007fde0ff */
[--C-:B------:R-:W-:Y:S01]  /*fca0*/  IMAD.X R65, RZ, RZ, R123.reuse, P5 ;  /* 0x000000ffff417224 */ /* 0x100fe200028e067b */
[----:B------:R-:W-:Y:S02]  /*fcb0*/  LOP3.LUT R52, R197, 0x380, RZ, 0xc0, !PT ;  /* 0x00000380c5347812 */ /* 0x000fe400078ec0ff */
[----:B------:R-:W-:Y:S01]  /*fcc0*/  LOP3.LUT R56, R199, 0x380, RZ, 0xc0, !PT ;  /* 0x00000380c7387812 */ /* 0x000fe200078ec0ff */
[----:B------:R-:W-:Y:S01]  /*fcd0*/  IMAD.X R61, RZ, RZ, R123, P6 ;  /* 0x000000ffff3d7224 */ /* 0x000fe200030e067b */
[----:B------:R-:W-:Y:S02]  /*fce0*/  LOP3.LUT R48, R48, R171, RZ, 0x3c, !PT ;  /* 0x000000ab30307212 */ /* 0x000fe400078e3cff */
[----:B------:R-:W-:Y:S02]  /*fcf0*/  LOP3.LUT R171, R64, 0x380, RZ, 0xc0, !PT ;  /* 0x0000038040ab7812 */ /* 0x000fe400078ec0ff */
[----:B------:R-:W-:-:S02]  /*fd00*/  LOP3.LUT R44, R44, R169, RZ, 0x3c, !PT ;  /* 0x000000a92c2c7212 */ /* 0x000fc400078e3cff */
[----:B------:R-:W-:Y:S02]  /*fd10*/  LOP3.LUT R169, R60, 0x380, RZ, 0xc0, !PT ;  /* 0x000003803ca97812 */ /* 0x000fe400078ec0ff */
[----:B------:R-:W-:Y:S02]  /*fd20*/  SHF.R.U64 R52, R52, 0x3, RZ ;  /* 0x0000000334347819 */ /* 0x000fe400000012ff */
[----:B------:R-:W-:Y:S02]  /*fd30*/  SHF.R.U64 R56, R56, 0x3, RZ ;  /* 0x0000000338387819 */ /* 0x000fe400000012ff */
[C---:B------:R-:W-:Y:S02]  /*fd40*/  IADD3 R68, P2, R122.reuse, 0x2060, RZ ;  /* 0x000020607a447810 */ /* 0x040fe40007f5e0ff */
[C---:B------:R-:W-:Y:S02]  /*fd50*/  IADD3 R98, P1, R122.reuse, 0x4000, RZ ;  /* 0x000040007a627810 */ /* 0x040fe40007f3e0ff */
[----:B------:R-:W-:Y:S01]  /*fd60*/  IADD3.X R53, RZ, R123, RZ, P4, !PT ;  /* 0x0000007bff357210 */ /* 0x000fe200027fe4ff */
[--C-:B------:R-:W-:Y:S01]  /*fd70*/  IMAD.X R69, RZ, RZ, R123.reuse, P2 ;  /* 0x000000ffff457224 */ /* 0x100fe200010e067b */
[----:B------:R-:W-:Y:S01]  /*fd80*/  SHF.R.U64 R171, R171, 0x3, RZ ;  /* 0x00000003abab7819 */ /* 0x000fe200000012ff */
[----:B------:R-:W-:Y:S01]  /*fd90*/  IMAD.X R99, RZ, RZ, R123, P1 ;  /* 0x000000ffff637224 */ /* 0x000fe200008e067b */
[----:B------:R-:W-:-:S02]  /*fda0*/  IADD3 R36, P4, R122, 0x4040, RZ ;  /* 0x000040407a247810 */ /* 0x000fc40007f9e0ff */
[----:B------:R-:W-:Y:S02]  /*fdb0*/  SHF.R.U64 R169, R169, 0x3, RZ ;  /* 0x00000003a9a97819 */ /* 0x000fe400000012ff */
[----:B------:R-:W-:Y:S01]  /*fdc0*/  IADD3 R4, P0, R122, 0x4020, RZ ;  /* 0x000040207a047810 */ /* 0x000fe20007f1e0ff */
[--C-:B------:R-:W-:Y:S01]  /*fdd0*/  IMAD.X R107, RZ, RZ, R123.reuse, P4 ;  /* 0x000000ffff6b7224 */ /* 0x100fe200020e067b */
[----:B------:R-:W-:Y:S02]  /*fde0*/  LOP3.LUT R52, R52, R197, RZ, 0x3c, !PT ;  /* 0x000000c534347212 */ /* 0x000fe400078e3cff */
[----:B------:R-:W-:Y:S01]  /*fdf0*/  LOP3.LUT R56, R56, R199, RZ, 0x3c, !PT ;  /* 0x000000c738387212 */ /* 0x000fe200078e3cff */
[----:B------:R-:W-:Y:S01]  /*fe00*/  IMAD.X R103, RZ, RZ, R123, P0 ;  /* 0x000000ffff677224 */ /* 0x000fe200000e067b */
[----:B------:R-:W-:Y:S02]  /*fe10*/  LOP3.LUT R197, R68, 0x380, RZ, 0xc0, !PT ;  /* 0x0000038044c57812 */ /* 0x000fe400078ec0ff */
[----:B------:R-:W-:-:S02]  /*fe20*/  LOP3.LUT R199, R98, 0x380, RZ, 0xc0, !PT ;  /* 0x0000038062c77812 */ /* 0x000fc400078ec0ff */
[----:B------:R-:W-:Y:S02]  /*fe30*/  LOP3.LUT R64, R171, R64, RZ, 0x3c, !PT ;  /* 0x00000040ab407212 */ /* 0x000fe400078e3cff */
[----:B------:R-:W-:Y:S02]  /*fe40*/  LOP3.LUT R171, R36, 0x380, RZ, 0xc0, !PT ;  /* 0x0000038024ab7812 */ /* 0x000fe400078ec0ff */
[----:B------:R-:W-:Y:S02]  /*fe50*/  LOP3.LUT R60, R169, R60, RZ, 0x3c, !PT ;  /* 0x0000003ca93c7212 */ /* 0x000fe400078e3cff */
[----:B------:R-:W-:Y:S02]  /*fe60*/  LOP3.LUT R169, R4, 0x380, RZ, 0xc0, !PT ;  /* 0x0000038004a97812 */ /* 0x000fe400078ec0ff */
[----:B------:R-:W-:Y:S02]  /*fe70*/  SHF.R.U64 R197, R197, 0x3, RZ ;  /* 0x00000003c5c57819 */ /* 0x000fe400000012ff */
[----:B------:R-:W-:-:S02]  /*fe80*/  SHF.R.U64 R199, R199, 0x3, RZ ;  /* 0x00000003c7c77819 */ /* 0x000fc400000012ff */
[C---:B------:R-:W-:Y:S02]  /*fe90*/  IADD3 R40, P3, R122.reuse, 0x4060, RZ ;  /* 0x000040607a287810 */ /* 0x040fe40007f7e0ff */
[C---:B------:R-:W-:Y:S02]  /*fea0*/  IADD3 R6, P6, R122.reuse, 0x6000, RZ ;  /* 0x000060007a067810 */ /* 0x040fe40007fde0ff */
[----:B------:R-:W-:Y:S01]  /*feb0*/  SHF.R.U64 R171, R171, 0x3, RZ ;  /* 0x00000003abab7819 */ /* 0x000fe200000012ff */
[--C-:B------:R-:W-:Y:S01]  /*fec0*/  IMAD.X R111, RZ, RZ, R123.reuse, P3 ;  /* 0x000000ffff6f7224 */ /* 0x100fe200018e067b */
[C---:B------:R-:W-:Y:S01]  /*fed0*/  LOP3.LUT R37, R122.reuse, 0x380, RZ, 0xc0, !PT ;  /* 0x000003807a257812 */ /* 0x040fe200078ec0ff */
[----:B------:R-:W-:Y:S01]  /*fee0*/  IMAD.X R115, RZ, RZ, R123, P6 ;  /* 0x000000ffff737224 */ /* 0x000fe200030e067b */
[----:B------:R-:W-:Y:S02]  /*fef0*/  IADD3 R30, P1, R122, 0x6060, RZ ;  /* 0x000060607a1e7810 */ /* 0x000fe40007f3e0ff */
[----:B------:R-:W-:-:S02]  /*ff00*/  SHF.R.U64 R169, R169, 0x3, RZ ;  /* 0x00000003a9a97819 */ /* 0x000fc400000012ff */
[----:B------:R-:W-:Y:S01]  /*ff10*/  IADD3 R34, P2, R122, 0x6040, RZ ;  /* 0x000060407a227810 */ /* 0x000fe20007f5e0ff */
[----:B------:R-:W-:Y:S01]  /*ff20*/  IMAD.X R41, RZ, RZ, R123, P1 ;  /* 0x000000ffff297224 */ /* 0x000fe200008e067b */
[----:B------:R-:W-:Y:S02]  /*ff30*/  LOP3.LUT R68, R197, R68, RZ, 0x3c, !PT ;  /* 0x00000044c5447212 */ /* 0x000fe400078e3cff */
[----:B------:R-:W-:Y:S02]  /*ff40*/  LOP3.LUT R98, R199, R98, RZ, 0x3c, !PT ;  /* 0x00000062c7627212 */ /* 0x000fe400078e3cff */
[----:B------:R-:W-:Y:S02]  /*ff50*/  LOP3.LUT R197, R40, 0x380, RZ, 0xc0, !PT ;  /* 0x0000038028c57812 */ /* 0x000fe400078ec0ff */
[----:B------:R-:W-:Y:S02]  /*ff60*/  LOP3.LUT R199, R6, 0x380, RZ, 0xc0, !PT ;  /* 0x0000038006c77812 */ /* 0x000fe400078ec0ff */
[----:B------:R-:W-:-:S02]  /*ff70*/  LOP3.LUT R106, R171, R36, RZ, 0x3c, !PT ;  /* 0x00000024ab6a7212 */ /* 0x000fc400078e3cff */
[----:B------:R-:W-:Y:S02]  /*ff80*/  SHF.R.U64 R37, R37, 0x3, RZ ;  /* 0x0000000325257819 */ /* 0x000fe400000012ff */
[----:B------:R-:W-:Y:S02]  /*ff90*/  LOP3.LUT R171, R30, 0x380, RZ, 0xc0, !PT ;  /* 0x000003801eab7812 */ /* 0x000fe400078ec0ff */
[----:B------:R-:W-:Y:S02]  /*ffa0*/  LOP3.LUT R102, R169, R4, RZ, 0x3c, !PT ;  /* 0x00000004a9667212 */ /* 0x000fe400078e3cff */
[----:B------:R-:W-:Y:S02]  /*ffb0*/  LOP3.LUT R169, R34, 0x380, RZ, 0xc0, !PT ;  /* 0x0000038022a97812 */ /* 0x000fe400078ec0ff */
[----:B-1----:R-:W-:Y:S02]  /*ffc0*/  IADD3 R24, P5, R122, 0x6020, RZ ;  /* 0x000060207a187810 */ /* 0x002fe40007fbe0ff */
[----:B------:R-:W-:-:S02]  /*ffd0*/  SHF.R.U64 R197, R197, 0x3, RZ ;  /* 0x00000003c5c57819 */ /* 0x000fc400000012ff */
[----:B------:R-:W-:Y:S01]  /*ffe0*/  SHF.R.U64 R199, R199, 0x3, RZ ;  /* 0x00000003c7c77819 */ /* 0x000fe200000012ff */
[----:B------:R-:W-:Y:S01]  /*fff0*/  IMAD.X R119, RZ, RZ, R123, P5 ;  /* 0x000000ffff777224 */ /* 0x000fe200028e067b */
[----:B------:R-:W-:Y:S02]  /*10000*/  LOP3.LUT R122, R37, R122, RZ, 0x3c, !PT ;  /* 0x0000007a257a7212 */ /* 0x000fe400078e3cff */
[----:B------:R-:W-:Y:S02]  /*10010*/  SHF.R.U64 R171, R171, 0x3, RZ ;  /* 0x00000003abab7819 */ /* 0x000fe400000012ff */
[----:B------:R-:W-:Y:S02]  /*10020*/  SHF.R.U64 R169, R169, 0x3, RZ ;  /* 0x00000003a9a97819 */ /* 0x000fe400000012ff */
[----:B------:R-:W-:Y:S02]  /*10030*/  LOP3.LUT R110, R197, R40, RZ, 0x3c, !PT ;  /* 0x00000028c56e7212 */ /* 0x000fe400078e3cff */
[----:B------:R-:W-:-:S02]  /*10040*/  LOP3.LUT R114, R199, R6, RZ, 0x3c, !PT ;  /* 0x00000006c7727212 */ /* 0x000fc400078e3cff */
[-C--:B------:R-:W-:Y:S02]  /*10050*/  IADD3.X R37, RZ, R123.reuse, RZ, P2, !PT ;  /* 0x0000007bff257210 */ /* 0x080fe400017fe4ff */
[----:B------:R-:W-:Y:S02]  /*10060*/  MOV R122, R122 ;  /* 0x0000007a007a7202 */ /* 0x000fe40000000f00 */
[----:B------:R-:W-:Y:S02]  /*10070*/  F2FP.BF16.F32.PACK_AB R4, R181, R183 ;  /* 0x000000b7b504723e */ /* 0x000fe400000010ff */
[----:B------:R-:W-:Y:S01]  /*10080*/  F2FP.BF16.F32.PACK_AB R6, R179, R182 ;  /* 0x000000b6b306723e */ /* 0x000fe200000010ff */
[----:B------:R-:W-:Y:S01]  /*10090*/  BAR.SYNC.DEFER_BLOCKING 0x1, 0x100 ;  /* 0x0044000000007b1d */ /* 0x000fe20000010000 */
[----:B------:R-:W-:Y:S02]  /*100a0*/  LOP3.LUT R40, R171, R30, RZ, 0x3c, !PT ;  /* 0x0000001eab287212 */ /* 0x000fe400078e3cff */
[----:B------:R-:W-:-:S02]  /*100b0*/  LOP3.LUT R123, R24, 0x380, RZ, 0xc0, !PT ;  /* 0x00000380187b7812 */ /* 0x000fc400078ec0ff */
[----:B------:R-:W-:Y:S02]  /*100c0*/  MOV R45, R44 ;  /* 0x0000002c002d7202 */ /* 0x000fe40000000f00 */
[----:B------:R-:W-:Y:S02]  /*100d0*/  F2FP.BF16.F32.PACK_AB R30, R176, R178 ;  /* 0x000000b2b01e723e */ /* 0x000fe400000010ff */
[----:B------:R-:W-:Y:S02]  /*100e0*/  LOP3.LUT R36, R169, R34, RZ, 0x3c, !PT ;  /* 0x00000022a9247212 */ /* 0x000fe400078e3cff */
[----:B------:R-:W-:Y:S02]  /*100f0*/  MOV R48, R48 ;  /* 0x0000003000307202 */ /* 0x000fe40000000f00 */
[----:B------:R-:W-:Y:S02]  /*10100*/  F2FP.BF16.F32.PACK_AB R34, R167, R173 ;  /* 0x000000ada722723e */ /* 0x000fe400000010ff */
[----:B------:R-:W-:-:S02]  /*10110*/  MOV R52, R52 ;  /* 0x0000003400347202 */ /* 0x000fc40000000f00 */
[----:B------:R-:W-:Y:S02]  /*10120*/  SHF.R.U64 R123, R123, 0x3, RZ ;  /* 0x000000037b7b7819 */ /* 0x000fe400000012ff */
[----:B------:R-:W-:Y:S02]  /*10130*/  MOV R56, R56 ;  /* 0x0000003800387202 */ /* 0x000fe40000000f00 */
[----:B------:R-:W-:Y:S02]  /*10140*/  MOV R60, R60 ;  /* 0x0000003c003c7202 */ /* 0x000fe40000000f00 */
[----:B------:R-:W-:Y:S01]  /*10150*/  MOV R64, R64 ;  /* 0x0000004000407202 */ /* 0x000fe20000000f00 */
[----:B------:R1:W-:Y:S01]  /*10160*/  STSM.16.M88.4 [R122], R4 ;  /* 0x000000047a007844 */ /* 0x0003e20000000200 */
[----:B------:R-:W-:Y:S02]  /*10170*/  MOV R68, R68 ;  /* 0x0000004400447202 */ /* 0x000fe40000000f00 */
[----:B------:R-:W-:Y:S01]  /*10180*/  F2FP.BF16.F32.PACK_AB R83, R87, R86 ;  /* 0x000000565753723e */ /* 0x000fe200000010ff */
[----:B------:R2:W-:Y:S01]  /*10190*/  STSM.16.M88.4 [R45], R28 ;  /* 0x0000001c2d007844 */ /* 0x0005e20000000200 */
[----:B------:R-:W-:-:S02]  /*101a0*/  F2FP.BF16.F32.PACK_AB R89, R91, R90 ;  /* 0x0000005a5b59723e */ /* 0x000fc400000010ff */
[----:B------:R-:W-:Y:S01]  /*101b0*/  LOP3.LUT R118, R123, R24, RZ, 0x3c, !PT ;  /* 0x000000187b767212 */ /* 0x000fe200078e3cff */
[----:B------:R-:W-:Y:S01]  /*101c0*/  STSM.16.M88.4 [R48], R32 ;  /* 0x0000002030007844 */ /* 0x000fe20000000200 */
[----:B------:R-:W-:Y:S02]  /*101d0*/  MOV R0, R98 ;  /* 0x0000006200007202 */ /* 0x000fe40000000f00 */
[----:B------:R-:W-:Y:S01]  /*101e0*/  F2FP.BF16.F32.PACK_AB R90, R93, R92 ;  /* 0x0000005c5d5a723e */ /* 0x000fe200000010ff */
[----:B------:R-:W-:Y:S01]  /*101f0*/  STSM.16.M88.4 [R52], R12 ;  /* 0x0000000c34007844 */ /* 0x000fe20000000200 */
[----:B------:R-:W-:Y:S02]  /*10200*/  F2FP.BF16.F32.PACK_AB R91, R95, R94 ;  /* 0x0000005e5f5b723e */ /* 0x000fe400000010ff */
[----:B------:R-:W-:Y:S01]  /*10210*/  F2FP.BF16.F32.PACK_AB R96, R97, R96 ;  /* 0x000000606160723e */ /* 0x000fe200000010ff */
[----:B------:R-:W-:Y:S01]  /*10220*/  STSM.16.M88.4 [R56], R8 ;  /* 0x0000000838007844 */ /* 0x000fe20000000200 */
[----:B-1----:R-:W-:-:S02]  /*10230*/  F2FP.BF16.F32.PACK_AB R4, R160, R163 ;  /* 0x000000a3a004723e */ /* 0x002fc400000010ff */
[----:B------:R-:W-:Y:S02]  /*10240*/  F2FP.BF16.F32.PACK_AB R5, R67, R66 ;  /* 0x000000424305723e */ /* 0x000fe400000010ff */
[----:B------:R-:W-:Y:S02]  /*10250*/  F2FP.BF16.F32.PACK_AB R6, R152, R162 ;  /* 0x000000a29806723e */ /* 0x000fe400000010ff */
[----:B------:R-:W-:Y:S02]  /*10260*/  F2FP.BF16.F32.PACK_AB R7, R71, R70 ;  /* 0x000000464707723e */ /* 0x000fe400000010ff */
[----:B--2---:R-:W-:Y:S02]  /*10270*/  F2FP.BF16.F32.PACK_AB R28, R73, R158 ;  /* 0x0000009e491c723e */ /* 0x004fe400000010ff */
[----:B------:R-:W-:Y:S01]  /*10280*/  F2FP.BF16.F32.PACK_AB R29, R75, R74 ;  /* 0x0000004a4b1d723e */ /* 0x000fe200000010ff */
[----:B------:R-:W-:Y:S01]  /*10290*/  STSM.16.M88.4 [R60], R4 ;  /* 0x000000043c007844 */ /* 0x000fe20000000200 */
[----:B------:R-:W-:-:S02]  /*102a0*/  F2FP.BF16.F32.PACK_AB R30, R77, R76 ;  /* 0x0000004c4d1e723e */ /* 0x000fc400000010ff */
[----:B------:R-:W-:Y:S02]  /*102b0*/  F2FP.BF16.F32.PACK_AB R31, R79, R78 ;  /* 0x0000004e4f1f723e */ /* 0x000fe400000010ff */
[----:B------:R-:W-:Y:S02]  /*102c0*/  MOV R102, R102 ;  /* 0x0000006600667202 */ /* 0x000fe40000000f00 */
[----:B------:R-:W-:Y:S01]  /*102d0*/  MOV R24, R106 ;  /* 0x0000006a00187202 */ /* 0x000fe20000000f00 */
[----:B------:R-:W-:Y:S01]  /*102e0*/  STSM.16.M88.4 [R64], R28 ;  /* 0x0000001c40007844 */ /* 0x000fe20000000200 */
[----:B------:R-:W-:Y:S02]  /*102f0*/  F2FP.BF16.F32.PACK_AB R97, R42, R3 ;  /* 0x000000032a61723e */ /* 0x000fe400000010ff */
[----:B------:R-:W-:Y:S01]  /*10300*/  F2FP.BF16.F32.PACK_AB R98, R101, R100 ;  /* 0x000000646562723e */ /* 0x000fe200000010ff */
[----:B------:R-:W-:Y:S01]  /*10310*/  STSM.16.M88.4 [R68], R80 ;  /* 0x0000005044007844 */ /* 0x000fe20000000200 */
[----:B------:R-:W-:-:S02]  /*10320*/  F2FP.BF16.F32.PACK_AB R99, R54, R50 ;  /* 0x000000323663723e */ /* 0x000fc400000010ff */
[----:B------:R-:W-:Y:S01]  /*10330*/  F2FP.BF16.F32.PACK_AB R104, R105, R104 ;  /* 0x000000686968723e */ /* 0x000fe200000010ff */
[----:B------:R1:W-:Y:S01]  /*10340*/  STSM.16.M88.4 [R0], R88 ;  /* 0x0000005800007844 */ /* 0x0003e20000000200 */
[----:B------:R-:W-:Y:S02]  /*10350*/  MOV R44, R114 ;  /* 0x00000072002c7202 */ /* 0x000fe40000000f00 */
[----:B------:R-:W-:Y:S01]  /*10360*/  F2FP.BF16.F32.PACK_AB R105, R62, R58 ;  /* 0x0000003a3e69723e */ /* 0x000fe200000010ff */
[----:B------:R-:W-:Y:S01]  /*10370*/  STSM.16.M88.4 [R102], R96 ;  /* 0x0000006066007844 */ /* 0x000fe20000000200 */
[----:B------:R-:W-:Y:S02]  /*10380*/  F2FP.BF16.F32.PACK_AB R106, R109, R108 ;  /* 0x0000006c6d6a723e */ /* 0x000fe400000010ff */
[----:B------:R-:W-:Y:S02]  /*10390*/  F2FP.BF16.F32.PACK_AB R107, R153, R72 ;  /* 0x00000048996b723e */ /* 0x000fe400000010ff */
[----:B------:R-:W-:-:S02]  /*103a0*/  F2FP.BF16.F32.PACK_AB R112, R113, R112 ;  /* 0x000000707170723e */ /* 0x000fc400000010ff */
[----:B------:R-:W-:Y:S01]  /*103b0*/  MOV R110, R110 ;  /* 0x0000006e006e7202 */ /* 0x000fe20000000f00 */
[----:B------:R2:W-:Y:S01]  /*103c0*/  STSM.16.M88.4 [R24], R104 ;  /* 0x0000006818007844 */ /* 0x0005e20000000200 */
[----:B------:R-:W-:Y:S02]  /*103d0*/  F2FP.BF16.F32.PACK_AB R113, R155, R154 ;  /* 0x0000009a9b71723e */ /* 0x000fe400000010ff */
[----:B------:R-:W-:Y:S01]  /*103e0*/  F2FP.BF16.F32.PACK_AB R114, R117, R116 ;  /* 0x000000747572723e */ /* 0x000fe200000010ff */
[----:B-1----:R-:W-:Y:S01]  /*103f0*/  IMAD.MOV.U32 R0, RZ, RZ, RZ ;  /* 0x000000ffff007224 */ /* 0x002fe200078e00ff */
[----:B------:R-:W-:Y:S02]  /*10400*/  F2FP.BF16.F32.PACK_AB R115, R157, R156 ;  /* 0x0000009c9d73723e */ /* 0x000fe400000010ff */
[----:B------:R-:W-:Y:S02]  /*10410*/  F2FP.BF16.F32.PACK_AB R120, R121, R120 ;  /* 0x000000787978723e */ /* 0x000fe400000010ff */
[----:B------:R-:W-:Y:S01]  /*10420*/  F2FP.BF16.F32.PACK_AB R128, R129, R128 ;  /* 0x000000808180723e */ /* 0x000fe200000010ff */
[----:B------:R-:W-:Y:S01]  /*10430*/  STSM.16.M88.4 [R110], R112 ;  /* 0x000000706e007844 */ /* 0x000fe20000000200 */
[----:B------:R-:W-:-:S02]  /*10440*/  F2FP.BF16.F32.PACK_AB R121, R161, R159 ;  /* 0x0000009fa179723e */ /* 0x000fc400000010ff */
[----:B------:R-:W-:Y:S02]  /*10450*/  F2FP.BF16.F32.PACK_AB R122, R125, R124 ;  /* 0x0000007c7d7a723e */ /* 0x000fe400000010ff */
[----:B------:R-:W-:Y:S02]  /*10460*/  F2FP.BF16.F32.PACK_AB R123, R127, R126 ;  /* 0x0000007e7f7b723e */ /* 0x000fe400000010ff */
[----:B------:R-:W-:Y:S02]  /*10470*/  F2FP.BF16.F32.PACK_AB R129, R131, R130 ;  /* 0x000000828381723e */ /* 0x000fe400000010ff */
[----:B------:R-:W-:Y:S01]  /*10480*/  F2FP.BF16.F32.PACK_AB R136, R137, R136 ;  /* 0x000000888988723e */ /* 0x000fe200000010ff */
[----:B------:R-:W-:Y:S01]  /*10490*/  STSM.16.M88.4 [R44], R120 ;  /* 0x000000782c007844 */ /* 0x000fe20000000200 */
[----:B------:R-:W-:Y:S02]  /*104a0*/  ISETP.NE.U32.AND P0, PT, RZ, UR4, PT ;  /* 0x00000004ff007c0c */ /* 0x000fe4000bf05070 */
[----:B------:R-:W-:-:S02]  /*104b0*/  IADD3 R6, P1, R209, UR4, RZ ;  /* 0x00000004d1067c10 */ /* 0x000fc4000ff3e0ff */
[----:B------:R-:W-:Y:S02]  /*104c0*/  MOV R118, R118 ;  /* 0x0000007600767202 */ /* 0x000fe40000000f00 */
[----:B------:R-:W-:Y:S02]  /*104d0*/  F2FP.BF16.F32.PACK_AB R130, R133, R132 ;  /* 0x000000848582723e */ /* 0x000fe400000010ff */
[----:B------:R-:W-:Y:S02]  /*104e0*/  F2FP.BF16.F32.PACK_AB R131, R135, R134 ;  /* 0x000000868783723e */ /* 0x000fe400000010ff */
[----:B------:R-:W-:Y:S02]  /*104f0*/  F2FP.BF16.F32.PACK_AB R137, R139, R138 ;  /* 0x0000008a8b89723e */ /* 0x000fe400000010ff */
[----:B------:R-:W-:Y:S01]  /*10500*/  F2FP.BF16.F32.PACK_AB R144, R145, R144 ;  /* 0x000000909190723e */ /* 0x000fe200000010ff */
[----:B------:R-:W-:Y:S01]  /*10510*/  STSM.16.M88.4 [R118], R128 ;  /* 0x0000008076007844 */ /* 0x000fe20000000200 */
[----:B------:R-:W-:-:S02]  /*10520*/  MOV R36, R36 ;  /* 0x0000002400247202 */ /* 0x000fc40000000f00 */
[----:B------:R-:W-:Y:S02]  /*10530*/  F2FP.BF16.F32.PACK_AB R138, R141, R140 ;  /* 0x0000008c8d8a723e */ /* 0x000fe400000010ff */
[----:B------:R-:W-:Y:S02]  /*10540*/  F2FP.BF16.F32.PACK_AB R139, R143, R142 ;  /* 0x0000008e8f8b723e */ /* 0x000fe400000010ff */
[----:B------:R-:W-:Y:S02]  /*10550*/  F2FP.BF16.F32.PACK_AB R145, R147, R146 ;  /* 0x000000929391723e */ /* 0x000fe400000010ff */
[----:B------:R-:W-:Y:S01]  /*10560*/  MOV R40, R40 ;  /* 0x0000002800287202 */ /* 0x000fe20000000f00 */
[----:B------:R1:W-:Y:S01]  /*10570*/  STSM.16.M88.4 [R36], R136 ;  /* 0x0000008824007844 */ /* 0x0003e20000000200 */
[----:B------:R-:W-:Y:S02]  /*10580*/  F2FP.BF16.F32.PACK_AB R146, R149, R148 ;  /* 0x000000949592723e */ /* 0x000fe400000010ff */
[----:B------:R-:W-:-:S02]  /*10590*/  F2FP.BF16.F32.PACK_AB R147, R151, R150 ;  /* 0x000000969793723e */ /* 0x000fc400000010ff */
        /* <DEDUP_REMOVED lines=9> */
[----:B--2---:R-:W-:Y:S01]  /*10630*/  IMAD.U32 R24, RZ, RZ, UR4 ;  /* 0x00000004ff187e24 */ /* 0x004fe2000f8e00ff */
        /* <DEDUP_REMOVED lines=26> */
[----:B------:R-:W-:-:S02]  /*107e0*/  P2R R10, PR, RZ, 0x20 ;  /* 0x00000020ff0a7803 */ /* 0x000fc40000000000 */
[C---:B------:R-:W-:Y:S02]  /*107f0*/  IADD3 R41, P1, R20.reuse, 0x6000, RZ ;  /* 0x0000600014297810 */ /* 0x040fe40007f3e0ff */
[C---:B------:R-:W-:Y:S02]  /*10800*/  IADD3 R45, P2, R20.reuse, 0x7000, RZ ;  /* 0x00007000142d7810 */ /* 0x040fe40007f5e0ff */
[C---:B------:R-:W-:Y:S02]  /*10810*/  IADD3 R49, P3, R20.reuse, 0x8000, RZ ;  /* 0x0000800014317810 */ /* 0x040fe40007f7e0ff */
[C---:B------:R-:W-:Y:S02]  /*10820*/  IADD3 R53, P4, R20.reuse, 0x9000, RZ ;  /* 0x0000900014357810 */ /* 0x040fe40007f9e0ff */
[----:B------:R-:W-:Y:S02]  /*10830*/  IADD3 R57, P5, R20, 0xa000, RZ ;  /* 0x0000a00014397810 */ /* 0x000fe40007fbe0ff */
[----:B-1----:R-:W-:-:S02]  /*10840*/  LOP3.LUT R36, R37, 0x380, RZ, 0xc0, !PT ;  /* 0x0000038025247812 */ /* 0x002fc400078ec0ff */
[----:B---3--:R-:W-:Y:S02]  /*10850*/  LOP3.LUT R40, R41, 0x380, RZ, 0xc0, !PT ;  /* 0x0000038029287812 */ /* 0x008fe400078ec0ff */
[----:B------:R-:W-:Y:S02]  /*10860*/  LOP3.LUT R44, R45, 0x380, RZ, 0xc0, !PT ;  /* 0x000003802d2c7812 */ /* 0x000fe400078ec0ff */
[----:B------:R-:W-:Y:S02]  /*10870*/  LOP3.LUT R48, R49, 0x380, RZ, 0xc0, !PT ;  /* 0x0000038031307812 */ /* 0x000fe400078ec0ff */
[----:B------:R-:W-:Y:S02]  /*10880*/  LOP3.LUT R52, R53, 0x380, RZ, 0xc0, !PT ;  /* 0x0000038035347812 */ /* 0x000fe400078ec0ff */
[----:B------:R-:W-:Y:S02]  /*10890*/  LOP3.LUT R56, R57, 0x380, RZ, 0xc0, !PT ;  /* 0x0000038039387812 */ /* 0x000fe400078ec0ff */
[----:B------:R-:W-:-:S02]  /*108a0*/  SHF.R.U64 R36, R36, 0x3, RZ ;  /* 0x0000000324247819 */ /* 0x000fc400000012ff */
[----:B------:R-:W-:Y:S02]  /*108b0*/  SHF.R.U64 R40, R40, 0x3, RZ ;  /* 0x0000000328287819 */ /* 0x000fe400000012ff */
[----:B------:R-:W-:Y:S02]  /*108c0*/  SHF.R.U64 R44, R44, 0x3, RZ ;  /* 0x000000032c2c7819 */ /* 0x000fe400000012ff */
[----:B------:R-:W-:Y:S02]  /*108d0*/  SHF.R.U64 R48, R48, 0x3, RZ ;  /* 0x0000000330307819 */ /* 0x000fe400000012ff */
[----:B------:R-:W-:Y:S02]  /*108e0*/  SHF.R.U64 R52, R52, 0x3, RZ ;  /* 0x0000000334347819 */ /* 0x000fe400000012ff */
[----:B------:R-:W-:Y:S02]  /*108f0*/  SHF.R.U64 R56, R56, 0x3, RZ ;  /* 0x0000000338387819 */ /* 0x000fe400000012ff */
[----:B------:R-:W-:-:S02]  /*10900*/  LOP3.LUT R36, R36, R37, RZ, 0x3c, !PT ;  /* 0x0000002524247212 */ /* 0x000fc400078e3cff */
[----:B------:R-:W-:Y:S02]  /*10910*/  LOP3.LUT R40, R40, R41, RZ, 0x3c, !PT ;  /* 0x0000002928287212 */ /* 0x000fe400078e3cff */
[----:B------:R-:W-:Y:S02]  /*10920*/  LOP3.LUT R44, R44, R45, RZ, 0x3c, !PT ;  /* 0x0000002d2c2c7212 */ /* 0x000fe400078e3cff */
[----:B------:R-:W-:Y:S02]  /*10930*/  LOP3.LUT R48, R48, R49, RZ, 0x3c, !PT ;  /* 0x0000003130307212 */ /* 0x000fe400078e3cff */
[----:B------:R-:W-:Y:S02]  /*10940*/  LOP3.LUT R52, R52, R53, RZ, 0x3c, !PT ;  /* 0x0000003534347212 */ /* 0x000fe400078e3cff */
[----:B------:R-:W-:Y:S01]  /*10950*/  LOP3.LUT R56, R56, R57, RZ, 0x3c, !PT ;  /* 0x0000003938387212 */ /* 0x000fe200078e3cff */
[----:B--2---:R-:W-:Y:S06]  /*10960*/  @P6 BRA `(.L_x_1065) ;  /* 0x0000000000106947 */ /* 0x004fec0003800000 */
[----:B------:R-:W-:Y:S05]  /*10970*/  @!P0 BRA `(.L_x_1065) ;  /* 0x00000000000c8947 */ /* 0x000fea0003800000 */
[----:B------:R-:W2:Y:S04]  /*10980*/  LDG.E R3, desc[UR54][R6.64] ;  /* 0x0000003606037981 */ /* 0x000ea8000c1e1900 */
[----:B-----5:R-:W2:Y:S02]  /*10990*/  LDG.E R24, desc[UR54][R6.64+0x4] ;  /* 0x0000043606187981 */ /* 0x020ea4000c1e1900 */
[----:B--2---:R-:W-:-:S07]  /*109a0*/  IMAD.IADD R24, R24, 0x1, -R3 ;  /* 0x0000000118187824 */ /* 0x004fce00078e0a03 */
.L_x_1065:
        /* <DEDUP_REMOVED lines=14> */
[----:B------:R-:W-:Y:S01]  /*10a90*/  LOP3.LUT R64, R65, 0x380, RZ, 0xc0, !PT ;  /* 0x0000038041407812 */ /* 0x000fe200078ec0ff */
[----:B------:R-:W-:Y:S01]  /*10aa0*/  IMAD.X R77, RZ, RZ, R21, P4 ;  /* 0x000000ffff4d7224 */ /* 0x000fe200020e0615 */
        /* <DEDUP_REMOVED lines=20> */
[----:B------:R-:W-:Y:S02]  /*10bf0*/  LOP3.LUT R76, R3, R4, RZ, 0x3c, !PT ;  /* 0x00000004034c7212 */ /* 0x000fe400078e3cff */
[----:B------:R-:W-:Y:S02]  /*10c00*/  SHF.R.S32.HI R80, RZ, 0x1f, R208 ;  /* 0x0000001fff507819 */ /* 0x000fe400000114d0 */
[----:B------:R-:W-:Y:S02]  /*10c10*/  SEL R83, R211, RZ, !P0 ;  /* 0x000000ffd3537207 */ /* 0x000fe40004000000 */
[----:B------:R-:W-:Y:S02]  /*10c20*/  SEL R215, R215, RZ, !P0 ;  /* 0x000000ffd7d77207 */ /* 0x000fe40004000000 */
[----:B-----5:R-:W-:Y:S01]  /*10c30*/  SHF.R.S32.HI R81, RZ, 0x1f, R0 ;  /* 0x0000001fff517819 */ /* 0x020fe20000011400 */
[----:B------:R-:W-:Y:S06]  /*10c40*/  @P5 BRA `(.L_x_1066) ;  /* 0x0000000000645947 */ /* 0x000fec0003800000 */
[----:B------:R-:W-:Y:S01]  /*10c50*/  ULDC.64 UR4, c[0x0][0xc70] ;  /* 0x00031c0000047ab9 */ /* 0x000fe20000000a00 */
[----:B------:R-:W-:Y:S01]  /*10c60*/  MOV R5, R81 ;  /* 0x0000005100057202 */ /* 0x000fe20000000f00 */
        /* <DEDUP_REMOVED lines=13> */
[C---:B------:R-:W-:Y:S01]  /*10d40*/  IADD3 R6, P2, R11.reuse, R4, RZ ;  /* 0x000000040b067210 */ /* 0x040fe20007f5e0ff */
[C---:B------:R-:W-:Y:S01]  /*10d50*/  VIADD R3, R11.reuse, 0x8 ;  /* 0x000000080b037836 */ /* 0x040fe20000000000 */
[-C--:B------:R-:W-:Y:S01]  /*10d60*/  ISETP.GE.OR P1, PT, R11, R24.reuse, P0 ;  /* 0x000000180b00720c */ /* 0x080fe20000726670 */
[----:B------:R-:W-:Y:S01]  /*10d70*/  ULDC.64 UR4, c[0x0][0xc40] ;  /* 0x0003100000047ab9 */ /* 0x000fe20000000a00 */
[----:B------:R-:W-:Y:S02]  /*10d80*/  IADD3.X R7, R7, R5, R10, P2, !PT ;  /* 0x0000000507077210 */ /* 0x000fe400017fe40a */
[----:B------:R-:W-:Y:S02]  /*10d90*/  ISETP.GE.OR P0, PT, R3, R24, P0 ;  /* 0x000000180300720c */ /* 0x000fe40000706670 */
[----:B------:R-:W-:-:S04]  /*10da0*/  LEA R4, P2, R6, UR4, 0x2 ;  /* 0x0000000406047c11 */ /* 0x000fc8000f8410ff */
[----:B------:R-:W-:-:S05]  /*10db0*/  LEA.HI.X R5, R6, UR5, R7, 0x2, P2 ;  /* 0x0000000506057c11 */ /* 0x000fca00090f1407 */
[----:B------:R1:W-:Y:S04]  /*10dc0*/  @!P1 STG.E desc[UR54][R4.64], R174 ;  /* 0x000000ae04009986 */ /* 0x0003e8000c101936 */
[----:B------:R1:W-:Y:S02]  /*10dd0*/  @!P0 STG.E desc[UR54][R4.64+0x20], R175 ;  /* 0x000020af04008986 */ /* 0x0003e4000c101936 */
.L_x_1066:
[----:B------:R-:W2:Y:S01]  /*10de0*/  LDC R90, c[0x0][0xb8c] ;  /* 0x0002e300ff5a7b82 */ /* 0x000ea20000000800 */
[----:B-1----:R1:W5:Y:S01]  /*10df0*/  LD.E.128 R4, desc[UR54][R20.64] ;  /* 0x0000003614047980 */ /* 0x002362000c101d00 */
[----:B------:R-:W-:Y:S02]  /*10e00*/  ULDC.64 UR4, c[0x0][0xba0] ;  /* 0x0002e80000047ab9 */ /* 0x000fe40000000a00 */
[----:B------:R-:W-:Y:S01]  /*10e10*/  IMAD R3, R81, UR4, RZ ;  /* 0x0000000451037c24 */ /* 0x000fe2000f8e02ff */
[----:B------:R-:W5:Y:S04]  /*10e20*/  LD.E.128 R8, desc[UR54][R8.64] ;  /* 0x0000003608087980 */ /* 0x000f68000c101d00 */
[----:B------:R-:W5:Y:S01]  /*10e30*/  LD.E.128 R12, desc[UR54][R12.64] ;  /* 0x000000360c0c7980 */ /* 0x000f62000c101d00 */
[--C-:B-1----:R-:W-:Y:S01]  /*10e40*/  SHF.R.S32.HI R21, RZ, 0x1f, R187.reuse ;  /* 0x0000001fff157819 */ /* 0x102fe200000114bb */
[----:B------:R-:W-:-:S02]  /*10e50*/  IMAD.MOV.U32 R20, RZ, RZ, R187 ;  /* 0x000000ffff147224 */ /* 0x000fc400078e00bb */
[----:B------:R-:W5:Y:S01]  /*10e60*/  LD.E.128 R28, desc[UR54][R28.64] ;  /* 0x000000361c1c7980 */ /* 0x000f62000c101d00 */
[C---:B------:R-:W-:Y:S02]  /*10e70*/  IMAD R3, R0.reuse, UR5, R3 ;  /* 0x0000000500037c24 */ /* 0x040fe4000f8e0203 */
[----:B------:R-:W-:Y:S01]  /*10e80*/  IMAD.WIDE.U32 R20, R0, UR4, R20 ;  /* 0x0000000400147c25 */ /* 0x000fe2000f8e0014 */
[----:B------:R-:W-:Y:S01]  /*10e90*/  ULDC.64 UR4, c[0x0][0xbe0] ;  /* 0x0002f80000047ab9 */ /* 0x000fe20000000a00 */
[----:B------:R-:W5:Y:S02]  /*10ea0*/  LD.E.128 R32, desc[UR54][R32.64] ;  /* 0x0000003620207980 */ /* 0x000f64000c101d00 */
[----:B------:R-:W-:Y:S02]  /*10eb0*/  IMAD.IADD R21, R21, 0x1, R3 ;  /* 0x0000000115157824 */ /* 0x000fe400078e0203 */
[----:B------:R-:W-:Y:S01]  /*10ec0*/  VIADD R3, R187, 0x40 ;  /* 0x00000040bb037836 */ /* 0x000fe20000000000 */
[----:B------:R-:W5:Y:S01]  /*10ed0*/  LD.E.128 R36, desc[UR54][R36.64] ;  /* 0x0000003624247980 */ /* 0x000f62000c101d00 */
[----:B------:R-:W-:-:S03]  /*10ee0*/  IMAD R81, R80, UR4, RZ ;  /* 0x0000000450517c24 */ /* 0x000fc6000f8e02ff */
[-C--:B--2---:R-:W-:Y:S01]  /*10ef0*/  ISETP.GE.AND P3, PT, R3, R90.reuse, PT ;  /* 0x0000005a0300720c */ /* 0x084fe20003f66270 */
[----:B------:R-:W-:Y:S01]  /*10f00*/  IMAD R85, R213, -0x40, R24 ;  /* 0xffffffc0d5557824 */ /* 0x000fe200078e0218 */
[----:B------:R-:W5:Y:S01]  /*10f10*/  LD.E.128 R40, desc[UR54][R40.64] ;  /* 0x0000003628287980 */ /* 0x000f62000c101d00 */
[----:B------:R-:W-:Y:S01]  /*10f20*/  VIADD R0, R192, 0x20 ;  /* 0x00000020c0007836 */ /* 0x000fe20000000000 */
[----:B------:R-:W-:Y:S01]  /*10f30*/  SEL R24, RZ, 0xffffffff, P3 ;  /* 0xffffffffff187807 */ /* 0x000fe20001800000 */
[C---:B------:R-:W-:Y:S01]  /*10f40*/  IMAD R81, R208.reuse, UR5, R81 ;  /* 0x00000005d0517c24 */ /* 0x040fe2000f8e0251 */
[----:B------:R-:W5:Y:S01]  /*10f50*/  LD.E.128 R44, desc[UR54][R44.64] ;  /* 0x000000362c2c7980 */ /* 0x000f62000c101d00 */
[----:B------:R-:W-:Y:S01]  /*10f60*/  IMAD.WIDE.U32 R20, R208, UR4, R20 ;  /* 0x00000004d0147c25 */ /* 0x000fe2000f8e0014 */
[C---:B------:R-:W-:Y:S01]  /*10f70*/  ISETP.GE.AND P2, PT, R187.reuse, R90, PT ;  /* 0x0000005abb00720c */ /* 0x040fe20003f46270 */
[----:B------:R-:W-:Y:S01]  /*10f80*/  ULDC.64 UR4, c[0x0][0xbe8] ;  /* 0x0002fa0000047ab9 */ /* 0x000fe20000000a00 */
[----:B------:R-:W5:Y:S01]  /*10f90*/  LD.E.128 R48, desc[UR54][R48.64] ;  /* 0x0000003630307980 */ /* 0x000f62000c101d00 */
[----:B------:R-:W-:-:S03]  /*10fa0*/  VIADD R86, R187, 0x80 ;  /* 0x00000080bb567836 */ /* 0x000fc60000000000 */
[----:B------:R-:W5:Y:S01]  /*10fb0*/  LD.E.128 R52, desc[UR54][R52.64] ;  /* 0x0000003634347980 */ /* 0x000f62000c101d00 */
[----:B------:R-:W-:-:S03]  /*10fc0*/  IADD3 R87, R187, 0xc0, RZ ;  /* 0x000000c0bb577810 */ /* 0x000fc60007ffe0ff */
        /* <DEDUP_REMOVED lines=43> */
[----:B-1----:R-:W-:Y:S01]  /*11280*/  SEL R0, RZ, 0x40, P4 ;  /* 0x00000040ff007807 */ /* 0x002fe20002000000 */
[----:B------:R-:W-:-:S03]  /*11290*/  IMAD.IADD R91, R83, 0x1, R85 ;  /* 0x00000001535b7824 */ /* 0x000fc600078e0255 */
        /* <DEDUP_REMOVED lines=30> */
.L_x_1068:
[----:B------:R-:W-:Y:S05]  /*11480*/  BSYNC B1 ;  /* 0x0000000000017941 */ /* 0x000fea0003800000 */
.L_x_1067:
[----:B------:R-:W-:Y:S05]  /*11490*/  @P0 BRA `(.L_x_1069) ;  /* 0x0000000c00040947 */ /* 0x000fea0003800000 */
[----:B-1---5:R-:W-:Y:S01]  /*114a0*/  IADD3 R7, P0, R80, 0x20, RZ ;  /* 0x0000002050077810 */ /* 0x022fe20007f1e0ff */
[----:B------:R-:W-:Y:S01]  /*114b0*/  ULDC.64 UR4, c[0x0][0xbd8] ;  /* 0x0002f60000047ab9 */ /* 0x000fe20000000a00 */
[----:B------:R-:W-:Y:S01]  /*114c0*/  IMAD.MOV.U32 R4, RZ, RZ, R82 ;  /* 0x000000ffff047224 */ /* 0x000fe200078e0052 */
[-C--:B------:R-:W-:Y:S01]  /*114d0*/  ISETP.GE.AND P4, PT, R3, R90.reuse, PT ;  /* 0x0000005a0300720c */ /* 0x080fe20003f86270 */
[----:B------:R-:W-:Y:S01]  /*114e0*/  IMAD.MOV.U32 R5, RZ, RZ, R91 ;  /* 0x000000ffff057224 */ /* 0x000fe200078e005b */
[----:B------:R-:W-:Y:S02]  /*114f0*/  IADD3.X R80, RZ, R81, RZ, P0, !PT ;  /* 0x00000051ff507210 */ /* 0x000fe400007fe4ff */
        /* <DEDUP_REMOVED lines=24> */
.L_x_1064:
        /* <DEDUP_REMOVED lines=22> */
.L_x_1070:
        /* <DEDUP_REMOVED lines=23> */
[----:B------:R-:W-:-:S03]  /*11950*/  ULDC.64 UR4, c[0x0][0xc40] ;  /* 0x0003100000047ab9 */ /* 0x000fc60000000a00 */
[----:B------:R-:W-:Y:S01]  /*11960*/  IMAD.IADD R5, R5, 0x1, R7 ;  /* 0x0000000105057824 */ /* 0x000fe200078e0207 */
[----:B------:R-:W-:-:S04]  /*11970*/  LEA R6, P0, R4, UR4, 0x2 ;  /* 0x0000000404067c11 */ /* 0x000fc8000f8010ff */
[----:B------:R-:W-:Y:S02]  /*11980*/  LEA.HI.X R7, R4, UR5, R5, 0x2, P0 ;  /* 0x0000000504077c11 */ /* 0x000fe400080f1405 */
[----:B------:R-:W-:-:S05]  /*11990*/  MOV R5, 0xff800000 ;  /* 0xff80000000057802 */ /* 0x000fca0000000f00 */
[----:B------:R4:W-:Y:S02]  /*119a0*/  STG.E desc[UR54][R6.64], R5 ;  /* 0x0000000506007986 */ /* 0x0009e4000c101936 */
.L_x_1072:
[----:B------:R-:W-:Y:S05]  /*119b0*/  BSYNC B1 ;  /* 0x0000000000017941 */ /* 0x000fea0003800000 */
.L_x_1071:
        /* <DEDUP_REMOVED lines=20> */
[----:B------:R-:W-:Y:S01]  /*11b00*/  IMAD.SHL.U32 R3, R6, 0x2, RZ ;  /* 0x0000000206037824 */ /* 0x000fe200078e00ff */
[----:B------:R-:W-:Y:S01]  /*11b10*/  SEL R0, RZ, 0x1, P2 ;  /* 0x00000001ff007807 */ /* 0x000fe20001000000 */
[C---:B------:R-:W-:Y:S01]  /*11b20*/  IMAD R7, R208.reuse, UR5, R7 ;  /* 0x00000005d0077c24 */ /* 0x040fe2000f8e0207 */
[-C--:B------:R-:W-:Y:S01]  /*11b30*/  ISETP.GE.AND P2, PT, R15, R12.reuse, PT ;  /* 0x0000000c0f00720c */ /* 0x080fe20003f46270 */
[----:B------:R-:W-:Y:S01]  /*11b40*/  IMAD.WIDE.U32 R4, R208, UR4, R4 ;  /* 0x00000004d0047c25 */ /* 0x000fe2000f8e0004 */
[-C--:B------:R-:W-:Y:S01]  /*11b50*/  ISETP.GE.AND P3, PT, R21, R12.reuse, PT ;  /* 0x0000000c1500720c */ /* 0x080fe20003f66270 */
[----:B------:R-:W-:Y:S01]  /*11b60*/  ULDC.64 UR4, c[0x0][0xbe8] ;  /* 0x0002fa0000047ab9 */ /* 0x000fe20000000a00 */
[----:B------:R-:W-:Y:S01]  /*11b70*/  LOP3.LUT R0, R3, 0x2, R0, 0xe2, !PT ;  /* 0x0000000203007812 */ /* 0x000fe200078ee200 */
[C---:B------:R-:W-:Y:S01]  /*11b80*/  VIADD R29, R187.reuse, 0x100 ;  /* 0x00000100bb1d7836 */ /* 0x040fe20000000000 */
[----:B------:R-:W-:Y:S01]  /*11b90*/  SEL R3, RZ, 0x4, P2 ;  /* 0x00000004ff037807 */ /* 0x000fe20001000000 */
[----:B------:R-:W-:Y:S01]  /*11ba0*/  VIADD R31, R187, 0x140 ;  /* 0x00000140bb1f7836 */ /* 0x000fe20000000000 */
[----:B------:R-:W-:Y:S01]  /*11bb0*/  SEL R6, RZ, 0x8, P3 ;  /* 0x00000008ff067807 */ /* 0x000fe20001800000 */
[----:B------:R-:W-:Y:S01]  /*11bc0*/  IMAD.IADD R5, R5, 0x1, R7 ;  /* 0x0000000105057824 */ /* 0x000fe200078e0207 */
[C---:B------:R-:W-:Y:S01]  /*11bd0*/  IADD3 R7, R187.reuse, 0x180, RZ ;  /* 0x00000180bb077810 */ /* 0x040fe20007ffe0ff */
[----:B------:R-:W-:Y:S01]  /*11be0*/  VIADD R9, R187, 0x1c0 ;  /* 0x000001c0bb097836 */ /* 0x000fe20000000000 */
[----:B------:R-:W-:-:S02]  /*11bf0*/  ISETP.GE.AND P2, PT, R29, R12, PT ;  /* 0x0000000c1d00720c */ /* 0x000fc40003f46270 */
[-C--:B------:R-:W-:Y:S02]  /*11c00*/  ISETP.GE.AND P3, PT, R31, R12.reuse, PT ;  /* 0x0000000c1f00720c */ /* 0x080fe40003f66270 */
[----:B------:R-:W-:Y:S02]  /*11c10*/  ISETP.GE.AND P4, PT, R7, R12, PT ;  /* 0x0000000c0700720c */ /* 0x000fe40003f86270 */
[----:B------:R-:W-:Y:S01]  /*11c20*/  LOP3.LUT R3, R6, R0, R3, 0xfe, !PT ;  /* 0x0000000006037212 */ /* 0x000fe200078efe03 */
[----:B------:R-:W-:Y:S01]  /*11c30*/  IMAD R0, R215, UR4, RZ ;  /* 0x00000004d7007c24 */ /* 0x000fe2000f8e02ff */
[----:B------:R-:W-:Y:S02]  /*11c40*/  SEL R6, RZ, 0x10, P2 ;  /* 0x00000010ff067807 */ /* 0x000fe40001000000 */
[----:B------:R-:W-:Y:S02]  /*11c50*/  SEL R7, RZ, 0x20, P3 ;  /* 0x00000020ff077807 */ /* 0x000fe40001800000 */
[----:B------:R-:W-:-:S02]  /*11c60*/  SEL R8, RZ, 0x40, P4 ;  /* 0x00000040ff087807 */ /* 0x000fc40002000000 */
[----:B------:R-:W-:Y:S01]  /*11c70*/  LOP3.LUT R11, R7, R3, R6, 0xfe, !PT ;  /* 0x00000003070b7212 */ /* 0x000fe200078efe06 */
[----:B------:R-:W-:Y:S01]  /*11c80*/  IMAD R3, R211, UR5, R0 ;  /* 0x00000005d3037c24 */ /* 0x000fe2000f8e0200 */
[----:B------:R-:W-:Y:S01]  /*11c90*/  ISETP.GE.AND P2, PT, R9, R12, PT ;  /* 0x0000000c0900720c */ /* 0x000fe20003f46270 */
[----:B------:R-:W-:Y:S01]  /*11ca0*/  IMAD.WIDE.U32 R6, R211, UR4, R4 ;  /* 0x00000004d3067c25 */ /* 0x000fe2000f8e0004 */
[--C-:B------:R-:W-:Y:S02]  /*11cb0*/  SHF.R.S32.HI R9, RZ, 0x1f, R192.reuse ;  /* 0x0000001fff097819 */ /* 0x100fe400000114c0 */
[----:B------:R-:W-:Y:S01]  /*11cc0*/  LOP3.LUT R33, R11, R8, RZ, 0xfc, !PT ;  /* 0x000000080b217212 */ /* 0x000fe200078efcff */
[----:B------:R-:W-:Y:S01]  /*11cd0*/  IMAD.MOV.U32 R8, RZ, RZ, R192 ;  /* 0x000000ffff087224 */ /* 0x000fe200078e00c0 */
[----:B------:R-:W-:Y:S01]  /*11ce0*/  SEL R0, RZ, 0x80, P2 ;  /* 0x00000080ff007807 */ /* 0x000fe20001000000 */
[----:B------:R-:W-:Y:S02]  /*11cf0*/  IMAD.IADD R11, R7, 0x1, R3 ;  /* 0x00000001070b7824 */ /* 0x000fe400078e0203 */
        /* <DEDUP_REMOVED lines=29> */
.L_x_1074:
[----:B------:R-:W-:Y:S05]  /*11ed0*/  BSYNC B1 ;  /* 0x0000000000017941 */ /* 0x000fea0003800000 */
.L_x_1073:
[----:B------:R-:W-:Y:S05]  /*11ee0*/  @P0 BRA `(.L_x_1069) ;  /* 0x0000000000700947 */ /* 0x000fea0003800000 */
[----:B------:R-:W-:Y:S01]  /*11ef0*/  IADD3 R3, P0, R8, 0x20, RZ ;  /* 0x0000002008037810 */ /* 0x000fe20007f1e0ff */
        /* <DEDUP_REMOVED lines=27> */
.L_x_1069:
[----:B------:R-:W-:Y:S05]  /*120b0*/  BSYNC B0 ;  /* 0x0000000000007941 */ /* 0x000fea0003800000 */
.L_x_1063:
[----:B------:R-:W-:Y:S02]  /*120c0*/  ULDC UR4, c[0x0][0xd14] ;  /* 0x0003450000047ab9 */ /* 0x000fe40000000800 */
[----:B-1----:R-:W-:-:S13]  /*120d0*/  ISETP.GE.AND P0, PT, R27, UR4, PT ;  /* 0x000000041b007c0c */ /* 0x002fda000bf06270 */
[----:B------:R-:W-:Y:S05]  /*120e0*/  @!P0 BRA `(.L_x_1075) ;  /* 0xfffffef000148947 */ /* 0x000fea000383ffff */
[----:B------:R-:W-:Y:S05]  /*120f0*/  BRA `(.L_x_958) ;  /* 0x00000060007c7947 */ /* 0x000fea0003800000 */
.L_x_956:
        /* <DEDUP_REMOVED lines=57> */
[----:B------:R-:W-:Y:S01]  /*12490*/  MOV R19, RZ ;  /* 0x000000ff00137202 */ /* 0x000fe20000000f00 */
[----:B------:R-:W-:Y:S01]  /*124a0*/  ULDC UR5, c[0x0][0xd14] ;  /* 0x0003450000057ab9 */ /* 0x000fe20000000800 */
[----:B------:R-:W-:Y:S01]  /*124b0*/  ULDC UR7, c[0x0][0xd14] ;  /* 0x0003450000077ab9 */ /* 0x000fe20000000800 */
[----:B------:R-:W-:-:S05]  /*124c0*/  ULDC UR4, c[0x0][0xd10] ;  /* 0x0003440000047ab9 */ /* 0x000fca0000000800 */
.L_x_1080:
[----:B------:R-:W-:Y:S02]  /*124d0*/  VIADD R0, R19, 0x1f ;  /* 0x0000001f13007836 */ /* 0x000fe40000000000 */
        /* <DEDUP_REMOVED lines=15> */
.L_x_1079:
[----:B------:R-:W-:Y:S05]  /*125d0*/  BSYNC B0 ;  /* 0x0000000000007941 */ /* 0x000fea0003800000 */
.L_x_1078:
        /* <DEDUP_REMOVED lines=20> */
[----:B------:R-:W0:Y:S02]  /*12720*/  SHFL.IDX PT, R3, R9, 0x1f, 0x1f ;  /* 0x03e01f0009037f89 */ /* 0x000e2400000e0000 */
[----:B0-----:R-:W-:-:S05]  /*12730*/  IMAD R6, R3, UR4, RZ ;  /* 0x0000000403067c24 */ /* 0x001fca000f8e02ff */
[----:B------:R-:W-:-:S04]  /*12740*/  IADD3 R5, R6, R5, RZ ;  /* 0x0000000506057210 */ /* 0x000fc80007ffe0ff */
[----:B------:R-:W-:-:S13]  /*12750*/  ISETP.GT.AND P0, PT, R5, UR6, PT ;  /* 0x0000000605007c0c */ /* 0x000fda000bf04270 */
[----:B------:R-:W-:Y:S05]  /*12760*/  @!P0 BRA `(.L_x_1080) ;  /* 0xfffffffc00588947 */ /* 0x000fea000383ffff */
[----:B------:R-:W-:-:S07]  /*12770*/  IMAD.MOV.U32 R2, RZ, RZ, R9 ;  /* 0x000000ffff027224 */ /* 0x000fce00078e0009 */
.L_x_1076:
        /* <DEDUP_REMOVED lines=16> */
.L_x_1081:
        /* <DEDUP_REMOVED lines=25> */
.L_x_1077:
[----:B------:R-:W-:Y:S02]  /*12a10*/  IMAD.MOV.U32 R17, RZ, RZ, RZ ;  /* 0x000000ffff117224 */ /* 0x000fe400078e00ff */
[----:B------:R-:W-:Y:S02]  /*12a20*/  IMAD.U32 R16, RZ, RZ, UR6 ;  /* 0x00000006ff107e24 */ /* 0x000fe4000f8e00ff */
[----:B------:R-:W-:-:S07]  /*12a30*/  IMAD.MOV.U32 R18, RZ, RZ, RZ ;  /* 0x000000ffff127224 */ /* 0x000fce00078e00ff */
.L_x_1082:
[----:B------:R-:W0:Y:S01]  /*12a40*/  S2R R0, SR_TID.X ;  /* 0x0000000000007919 */ /* 0x000e220000002100 */
        /* <DEDUP_REMOVED lines=11> */
[----:B------:R0:W-:Y:S03]  /*12b00*/  STL [R1+0x28], RZ ;  /* 0x000028ff01007387 */ /* 0x0001e60000100800 */
[----:B------:R-:W-:Y:S05]  /*12b10*/  @P0 BRA `(.L_x_1083) ;  /* 0x0000005400140947 */ /* 0x000fea0003800000 */
[----:B0-----:R-:W-:Y:S01]  /*12b20*/  IMAD.MOV.U32 R0, RZ, RZ, 0x1 ;  /* 0x00000001ff007424 */ /* 0x001fe200078e00ff */
[----:B------:R-:W-:Y:S01]  /*12b30*/  STL [R1+0x28], RZ ;  /* 0x000028ff01007387 */ /* 0x000fe20000100800 */
[----:B------:R-:W-:Y:S01]  /*12b40*/  ULDC UR4, c[0x0][0xc] ;  /* 0x0000030000047ab9 */ /* 0x000fe20000000800 */
[----:B------:R-:W-:Y:S02]  /*12b50*/  IMAD.MOV.U32 R2, RZ, RZ, 0x1 ;  /* 0x00000001ff027424 */ /* 0x000fe400078e00ff */
[----:B------:R0:W-:Y:S04]  /*12b60*/  STL [R1+0xc], R0 ;  /* 0x00000c0001007387 */ /* 0x0001e80000100800 */
[----:B------:R1:W-:Y:S04]  /*12b70*/  STL [R1+0x4], RZ ;  /* 0x000004ff01007387 */ /* 0x0003e80000100800 */
[----:B------:R1:W-:Y:S01]  /*12b80*/  STL [R1], RZ ;  /* 0x000000ff01007387 */ /* 0x0003e20000100800 */
[----:B0-----:R-:W-:-:S03]  /*12b90*/  IMAD.U32 R0, RZ, RZ, UR4 ;  /* 0x00000004ff007e24 */ /* 0x001fc6000f8e00ff */
[----:B------:R1:W-:Y:S04]  /*12ba0*/  STL [R1+0x8], R2 ;  /* 0x0000080201007387 */ /* 0x0003e80000100800 */
[----:B------:R1:W-:Y:S02]  /*12bb0*/  STL [R1+0x38], R0 ;  /* 0x0000380001007387 */ /* 0x0003e40000100800 */
.L_x_1165:
[----:B-1-3--:R-:W0:Y:S02]  /*12bc0*/  LDC.64 R2, c[0x0][0xd60] ;  /* 0x00035800ff027b82 */ /* 0x00ae240000000a00 */
[----:B0-----:R-:W-:-:S05]  /*12bd0*/  IMAD.WIDE R2, R19, 0x4, R2 ;  /* 0x0000000413027825 */ /* 0x001fca00078e0202 */
[----:B--2---:R-:W2:Y:S01]  /*12be0*/  LDG.E R11, desc[UR54][R2.64] ;  /* 0x00000036020b7981 */ /* 0x004ea2000c1e1900 */
[----:B------:R-:W-:Y:S05]  /*12bf0*/  YIELD ;  /* 0x0000000000007946 */ /* 0x000fea0003800000 */
[----:B------:R-:W-:Y:S01]  /*12c00*/  ULDC.64 UR4, c[0x0][0xb20] ;  /* 0x0002c80000047ab9 */ /* 0x000fe20000000a00 */
[----:B------:R-:W-:Y:S01]  /*12c10*/  MOV R6, RZ ;  /* 0x000000ff00067202 */ /* 0x000fe20000000f00 */
[----:B------:R-:W-:Y:S01]  /*12c20*/  IMAD.MOV.U32 R4, RZ, RZ, RZ ;  /* 0x000000ffff047224 */ /* 0x000fe200078e00ff */
[----:B------:R-:W-:Y:S01]  /*12c30*/  ISETP.NE.U32.AND P0, PT, RZ, UR4, PT ;  /* 0x00000004ff007c0c */ /* 0x000fe2000bf05070 */
[----:B------:R-:W-:-:S03]  /*12c40*/  ULDC.64 UR6, c[0x0][0xb08] ;  /* 0x0002c20000067ab9 */ /* 0x000fc60000000a00 */
[----:B------:R-:W-:Y:S02]  /*12c50*/  ISETP.NE.AND.EX P0, PT, RZ, UR5, PT, P0 ;  /* 0x00000005ff007c0c */ /* 0x000fe4000bf05300 */
        /* <DEDUP_REMOVED lines=41> */
[----:B------:R-:W-:Y:S01]  /*12ef0*/  IMAD.U32 R7, RZ, RZ, UR4 ;  /* 0x00000004ff077e24 */ /* 0x000fe2000f8e00ff */
[----:B------:R-:W-:Y:S01]  /*12f00*/  ISETP.NE.AND.EX P0, PT, RZ, UR7, PT, P0 ;  /* 0x00000007ff007c0c */ /* 0x000fe2000bf05300 */
[----:B------:R-:W-:-:S12]  /*12f10*/  @P1 BRA `(.L_x_1084) ;  /* 0x0000000000101947 */ /* 0x000fd80003800000 */
[----:B------:R-:W-:Y:S05]  /*12f20*/  @!P2 BRA `(.L_x_1084) ;  /* 0x00000000000ca947 */ /* 0x000fea0003800000 */
[----:B0-----:R-:W2:Y:S04]  /*12f30*/  LDG.E R8, desc[UR54][R4.64] ;  /* 0x0000003604087981 */ /* 0x001ea8000c1e1900 */
[----:B-----5:R-:W2:Y:S02]  /*12f40*/  LDG.E R0, desc[UR54][R4.64+0x4] ;  /* 0x0000043604007981 */ /* 0x020ea4000c1e1900 */
[----:B--2---:R-:W-:-:S07]  /*12f50*/  IMAD.IADD R0, R0, 0x1, -R8 ;  /* 0x0000000100007824 */ /* 0x004fce00078e0a08 */
.L_x_1084:
        /* <DEDUP_REMOVED lines=12> */
[----:B------:R-:W-:Y:S02]  /*13020*/  VIADDMNMX R7, R4, -R0, R7, PT ;  /* 0x8000000004077246 */ /* 0x000fe40003800107 */
[----:B------:R-:W-:-:S04]  /*13030*/  IADD3 R4, -R0, RZ, RZ ;  /* 0x000000ff00047210 */ /* 0x000fc80007ffe1ff */
[----:B------:R-:W-:-:S04]  /*13040*/  VIMNMX R4, RZ, R4, !PT ;  /* 0x00000004ff047248 */ /* 0x000fc80007fe0100 */
[----:B------:R-:W-:Y:S02]  /*13050*/  ISETP.GT.AND P1, PT, R7, R4, PT ;  /* 0x000000040700720c */ /* 0x000fe40003f24270 */
[----:B------:R-:W-:-:S11]  /*13060*/  SHF.R.U32.HI R4, RZ, 0x6, R4 ;  /* 0x00000006ff047819 */ /* 0x000fd60000011604 */
[----:B------:R-:W-:-:S05]  /*13070*/  @P1 VIADD R7, R7, 0x3f ;  /* 0x0000003f07071836 */ /* 0x000fca0000000000 */
        /* <DEDUP_REMOVED lines=22> */
.L_x_1208:
[----:B------:R-:W-:-:S03]  /*131e0*/  UMOV UR4, 0xffffffff ;  /* 0xffffffff00047882 */ /* 0x000fc60000000000 */
[----:B------:R-:W-:Y:S05]  /*131f0*/  BRA.DIV UR4, `(.L_x_1088) ;  /* 0x0000005a04947947 */ /* 0x000fea000b800000 */
[----:B------:R-:W-:-:S13]  /*13200*/  ELECT P6, URZ, PT ;  /* 0x00000000003f782f */ /* 0x000fda00038c0000 */
.L_x_1211:
[----:B------:R-:W2:Y:S01]  /*13210*/  LDL R5, [R1+0x28] ;  /* 0x0000280001057983 */ /* 0x000ea20000100800 */
[----:B------:R-:W-:Y:S01]  /*13220*/  MOV R8, 0x400 ;  /* 0x0000040000087802 */ /* 0x000fe20000000f00 */
        /* <DEDUP_REMOVED lines=9> */
.L_x_1212:
[----:B------:R-:W-:Y:S04]  /*132c0*/  BSSY B1, `(.L_x_1090) ;  /* 0x0000063000017945 */ /* 0x000fe80003800000 */
[----:B------:R-:W-:Y:S05]  /*132d0*/  @!P6 BRA `(.L_x_1091) ;  /* 0x000000040084e947 */ /* 0x000fea0003800000 */
[----:B------:R-:W0:Y:S04]  /*132e0*/  LDL R9, [R1+0x4] ;  /* 0x0000040001097983 */ /* 0x000e280000100800 */
[----:B------:R-:W2:Y:S01]  /*132f0*/  LDL R8, [R1+0xc] ;  /* 0x00000c0001087983 */ /* 0x000ea20000100800 */
[----:B0-----:R-:W-:Y:S01]  /*13300*/  IMAD R6, R9, 0x8, R5 ;  /* 0x0000000809067824 */ /* 0x001fe200078e0205 */
[----:B--2---:R-:W-:-:S04]  /*13310*/  SHF.L.U32 R9, R8, 0x1f, RZ ;  /* 0x0000001f08097819 */ /* 0x004fc800000006ff */
[----:B------:R-:W0:Y:S02]  /*13320*/  SYNCS.PHASECHK.TRANS64.TRYWAIT P0, [R6+URZ+0x388a0], R9 ;  /* 0x0388a009060075a7 */ /* 0x000e24000800017f */
[----:B0-----:R-:W-:Y:S05]  /*13330*/  @!P0 BRA `(.L_x_1092) ;  /* 0x0000005800788947 */ /* 0x001fea0003800000 */
.L_x_1213:
        /* <DEDUP_REMOVED lines=11> */
.L_x_1093:
[----:B-1----:R-:W2:Y:S01]  /*133f0*/  LDL R8, [R1+0x4] ;  /* 0x0000040001087983 */ /* 0x002ea20000100800 */
[----:B------:R-:W-:Y:S01]  /*13400*/  R2UR UR9, R6 ;  /* 0x00000000060972ca */ /* 0x000fe200000e0000 */
[----:B------:R-:W-:Y:S01]  /*13410*/  ULDC.64 UR6, c[0x0][0x198] ;  /* 0x0000660000067ab9 */ /* 0x000fe20000000a00 */
[----:B------:R-:W-:Y:S01]  /*13420*/  R2UR UR12, R3 ;  /* 0x00000000030c72ca */ /* 0x000fe200000e0000 */
[----:B------:R-:W-:Y:S01]  /*13430*/  UIADD3 UR4, UP0, UR6, 0x570, URZ ;  /* 0x0000057006047890 */ /* 0x000fe2000ff1e03f */
[----:B------:R-:W-:Y:S01]  /*13440*/  R2UR UR13, R2 ;  /* 0x00000000020d72ca */ /* 0x000fe200000e0000 */
[----:B------:R-:W-:Y:S01]  /*13450*/  UMOV UR10, URZ ;  /* 0x0000003f000a7c82 */ /* 0x000fe20008000000 */
[----:B------:R-:W-:Y:S01]  /*13460*/  UMOV UR6, 0x0 ;  /* 0x0000000000067882 */ /* 0x000fe20000000000 */
[----:B------:R-:W-:-:S03]  /*13470*/  UIADD3.X UR5, URZ, UR7, URZ, UP0, !UPT ;  /* 0x000000073f057290 */ /* 0x000fc600087fe43f */
[----:B------:R-:W-:-:S03]  /*13480*/  UMOV UR7, 0x12f00000 ;  /* 0x12f0000000077882 */ /* 0x000fc60000000000 */
[----:B------:R-:W-:Y:S01]  /*13490*/  UIADD3 UR9, UR9, 0x38890, URZ ;  /* 0x0003889009097890 */ /* 0x000fe2000fffe03f */
[----:B--2---:R-:W-:-:S05]  /*134a0*/  IMAD R8, R8, 0x2000, R5 ;  /* 0x0000200008087824 */ /* 0x004fca00078e0205 */
[----:B------:R-:W-:Y:S02]  /*134b0*/  R2UR UR8, R8 ;  /* 0x00000000080872ca */ /* 0x000fe400000e0000 */
[----:B-----5:R-:W-:-:S05]  /*134c0*/  LEA R8, R0, R7, 0x6 ;  /* 0x0000000700087211 */ /* 0x020fca00078e30ff */
[----:B------:R-:W-:-:S05]  /*134d0*/  VIADD R8, R8, 0xffffffc0 ;  /* 0xffffffc008087836 */ /* 0x000fca0000000000 */
[----:B------:R-:W-:Y:S01]  /*134e0*/  R2UR UR11, R8 ;  /* 0x00000000080b72ca */ /* 0x000fe200000e0000 */
[----:B------:R-:W-:-:S12]  /*134f0*/  UIADD3 UR8, UR8, 0x22400, URZ ;  /* 0x0002240008087890 */ /* 0x000fd8000fffe03f */
[----:B------:R1:W-:Y:S01]  /*13500*/  UTMALDG.4D [UR8], [UR4], desc[UR6] ;  /* 0x00000608040075b4 */ /* 0x0003e20008019000 */
[----:B------:R-:W2:Y:S02]  /*13510*/  SYNCS.PHASECHK.TRANS64.TRYWAIT P0, [R6+URZ+0x388c0], R9 ;  /* 0x0388c009060075a7 */ /* 0x000ea4000800017f */
[----:B-12---:R-:W-:Y:S05]  /*13520*/  @!P0 BRA `(.L_x_1094) ;  /* 0x0000005800108947 */ /* 0x006fea0003800000 */
.L_x_1214:
        /* <DEDUP_REMOVED lines=8> */
.L_x_1095:
[----:B01----:R-:W2:Y:S01]  /*135b0*/  LDL R9, [R1+0x4] ;  /* 0x0000040001097983 */ /* 0x003ea20000100800 */
[----:B------:R-:W-:Y:S01]  /*135c0*/  R2UR UR9, R6 ;  /* 0x00000000060972ca */ /* 0x000fe200000e0000 */
[----:B------:R-:W-:Y:S01]  /*135d0*/  ULDC.64 UR24, c[0x0][0x198] ;  /* 0x0000660000187ab9 */ /* 0x000fe20000000a00 */
[----:B------:R-:W-:Y:S01]  /*135e0*/  R2UR UR11, R8 ;  /* 0x00000000080b72ca */ /* 0x000fe200000e0000 */
[----:B------:R-:W-:Y:S01]  /*135f0*/  UIADD3 UR4, UP0, UR24, 0x670, URZ ;  /* 0x0000067018047890 */ /* 0x000fe2000ff1e03f */
[----:B------:R-:W-:Y:S01]  /*13600*/  R2UR UR12, R3 ;  /* 0x00000000030c72ca */ /* 0x000fe200000e0000 */
[----:B------:R-:W-:Y:S01]  /*13610*/  UMOV UR10, URZ ;  /* 0x0000003f000a7c82 */ /* 0x000fe20008000000 */
[----:B------:R-:W-:Y:S01]  /*13620*/  R2UR UR13, R2 ;  /* 0x00000000020d72ca */ /* 0x000fe200000e0000 */
[----:B------:R-:W-:Y:S01]  /*13630*/  UIADD3.X UR5, URZ, UR25, URZ, UP0, !UPT ;  /* 0x000000193f057290 */ /* 0x000fe200087fe43f */
[----:B------:R-:W-:Y:S01]  /*13640*/  UMOV UR6, 0x0 ;  /* 0x0000000000067882 */ /* 0x000fe20000000000 */
[----:B------:R-:W-:Y:S01]  /*13650*/  UMOV UR7, 0x12f00000 ;  /* 0x12f0000000077882 */ /* 0x000fe20000000000 */
[----:B------:R-:W-:Y:S01]  /*13660*/  UMOV UR16, 0x40 ;  /* 0x0000004000107882 */ /* 0x000fe20000000000 */
[----:B------:R-:W-:-:S02]  /*13670*/  UMOV UR18, 0x80 ;  /* 0x0000008000127882 */ /* 0x000fc40000000000 */
[----:B------:R-:W-:Y:S01]  /*13680*/  UIADD3 UR9, UR9, 0x388b0, URZ ;  /* 0x000388b009097890 */ /* 0x000fe2000fffe03f */
        /* <DEDUP_REMOVED lines=38> */
.L_x_1091:
[----:B------:R-:W-:Y:S05]  /*138f0*/  BSYNC B1 ;  /* 0x0000000000017941 */ /* 0x000fea0003800000 */
.L_x_1090:
[----:B0-----:R-:W2:Y:S04]  /*13900*/  LDL.LU R6, [R1+0x4] ;  /* 0x0000040001067983 */ /* 0x001ea80000300800 */
[----:B------:R-:W3:Y:S01]  /*13910*/  LDL.LU R9, [R1+0xc] ;  /* 0x00000c0001097983 */ /* 0x000ee20000300800 */
[----:B------:R-:W-:Y:S01]  /*13920*/  PLOP3.LUT P2, PT, PT, PT, PT, 0x8, 0x0 ;  /* 0x000000000000781c */ /* 0x000fe20003f4e170 */
[----:B--2---:R-:W-:-:S05]  /*13930*/  VIADD R6, R6, 0x1 ;  /* 0x0000000106067836 */ /* 0x004fca0000000000 */
[----:B------:R-:W-:-:S04]  /*13940*/  ISETP.NE.AND P0, PT, R6, 0x2, PT ;  /* 0x000000020600780c */ /* 0x000fc80003f05270 */
[----:B------:R-:W-:-:S04]  /*13950*/  SEL R8, RZ, 0x1, P0 ;  /* 0x00000001ff087807 */ /* 0x000fc80000000000 */
[----:B---3--:R-:W-:Y:S02]  /*13960*/  LOP3.LUT R9, R9, R8, RZ, 0x3c, !PT ;  /* 0x0000000809097212 */ /* 0x008fe400078e3cff */
[----:B------:R-:W-:Y:S01]  /*13970*/  SEL R8, R6, RZ, P0 ;  /* 0x000000ff06087207 */ /* 0x000fe20000000000 */
[----:B------:R-:W-:Y:S02]  /*13980*/  VIADD R6, R0, 0xfffffffe ;  /* 0xfffffffe00067836 */ /* 0x000fe40000000000 */
[----:B------:R1:W-:Y:S03]  /*13990*/  STL [R1+0xc], R9 ;  /* 0x00000c0901007387 */ /* 0x0003e60000100800 */
[----:B------:R-:W-:Y:S01]  /*139a0*/  ISETP.GE.AND P0, PT, R6, R4, PT ;  /* 0x000000040600720c */ /* 0x000fe20003f06270 */
[----:B------:R1:W-:-:S12]  /*139b0*/  STL [R1+0x4], R8 ;  /* 0x0000040801007387 */ /* 0x0003d80000100800 */
[----:B-1----:R-:W-:Y:S05]  /*139c0*/  @!P0 BRA `(.L_x_1086) ;  /* 0x0000000400cc8947 */ /* 0x002fea0003800000 */
[C---:B-----5:R-:W-:Y:S02]  /*139d0*/  IMAD R6, R0.reuse, 0x40, R7 ;  /* 0x0000004000067824 */ /* 0x060fe400078e0207 */
[----:B------:R-:W-:Y:S02]  /*139e0*/  VIADD R0, R0, 0xffffffff ;  /* 0xffffffff00007836 */ /* 0x000fe40000000000 */
[----:B------:R-:W-:-:S07]  /*139f0*/  VIADD R6, R6, 0xffffff80 ;  /* 0xffffff8006067836 */ /* 0x000fce0000000000 */
.L_x_1102:
        /* <DEDUP_REMOVED lines=9> */
.L_x_1215:
        /* <DEDUP_REMOVED lines=11> */
.L_x_1099:
[----:B-1----:R-:W2:Y:S01]  /*13b40*/  LDL R9, [R1+0x4] ;  /* 0x0000040001097983 */ /* 0x002ea20000100800 */
        /* <DEDUP_REMOVED lines=8> */
[----:B------:R-:W-:Y:S02]  /*13bd0*/  UMOV UR6, 0x0 ;  /* 0x0000000000067882 */ /* 0x000fe40000000000 */
[----:B------:R-:W-:-:S03]  /*13be0*/  UMOV UR7, 0x12f00000 ;  /* 0x12f0000000077882 */ /* 0x000fc60000000000 */
[----:B------:R-:W-:Y:S01]  /*13bf0*/  UIADD3 UR9, UR9, 0x38890, URZ ;  /* 0x0003889009097890 */ /* 0x000fe2000fffe03f */
[----:B--2---:R-:W-:-:S04]  /*13c00*/  LEA R9, R9, R5, 0xd ;  /* 0x0000000509097211 */ /* 0x004fc800078e68ff */
[----:B------:R-:W-:-:S13]  /*13c10*/  R2UR UR8, R9 ;  /* 0x00000000090872ca */ /* 0x000fda00000e0000 */
[----:B------:R-:W-:-:S09]  /*13c20*/  UIADD3 UR8, UR8, 0x22400, URZ ;  /* 0x0002240008087890 */ /* 0x000fd2000fffe03f */
[----:B------:R1:W-:Y:S01]  /*13c30*/  UTMALDG.4D [UR8], [UR4], desc[UR6] ;  /* 0x00000608040075b4 */ /* 0x0003e20008019000 */
[----:B------:R-:W2:Y:S02]  /*13c40*/  SYNCS.PHASECHK.TRANS64.TRYWAIT P1, [R7+URZ+0x388c0], R8 ;  /* 0x0388c008070075a7 */ /* 0x000ea4000802017f */
[----:B-12---:R-:W-:Y:S05]  /*13c50*/  @!P1 BRA `(.L_x_1100) ;  /* 0x00000050006c9947 */ /* 0x006fea0003800000 */
.L_x_1216:
        /* <DEDUP_REMOVED lines=8> */
.L_x_1101:
        /* <DEDUP_REMOVED lines=52> */
.L_x_1097:
[----:B------:R-:W-:Y:S05]  /*14020*/  BSYNC B1 ;  /* 0x0000000000017941 */ /* 0x000fea0003800000 */
.L_x_1096:
[----:B------:R-:W2:Y:S04]  /*14030*/  LDL.LU R7, [R1+0x4] ;  /* 0x0000040001077983 */ /* 0x000ea80000300800 */
[----:B------:R-:W3:Y:S01]  /*14040*/  LDL.LU R9, [R1+0xc] ;  /* 0x00000c0001097983 */ /* 0x000ee20000300800 */
[----:B------:R-:W-:Y:S02]  /*14050*/  VIADD R0, R0, 0xffffffff ;  /* 0xffffffff00007836 */ /* 0x000fe40000000000 */
[----:B------:R-:W-:Y:S02]  /*14060*/  VIADD R6, R6, 0xffffffc0 ;  /* 0xffffffc006067836 */ /* 0x000fe40000000000 */
[----:B--2---:R-:W-:-:S05]  /*14070*/  VIADD R7, R7, 0x1 ;  /* 0x0000000107077836 */ /* 0x004fca0000000000 */
[----:B------:R-:W-:-:S04]  /*14080*/  ISETP.NE.AND P0, PT, R7, 0x2, PT ;  /* 0x000000020700780c */ /* 0x000fc80003f05270 */
[----:B------:R-:W-:Y:S02]  /*14090*/  SEL R8, RZ, 0x1, P0 ;  /* 0x00000001ff087807 */ /* 0x000fe40000000000 */
[----:B------:R-:W-:Y:S02]  /*140a0*/  SEL R7, R7, RZ, P0 ;  /* 0x000000ff07077207 */ /* 0x000fe40000000000 */
[----:B---3--:R-:W-:Y:S02]  /*140b0*/  LOP3.LUT R9, R9, R8, RZ, 0x3c, !PT ;  /* 0x0000000809097212 */ /* 0x008fe400078e3cff */
[----:B------:R-:W-:-:S03]  /*140c0*/  ISETP.GT.AND P0, PT, R0, R4, PT ;  /* 0x000000040000720c */ /* 0x000fc60003f04270 */
[----:B------:R1:W-:Y:S04]  /*140d0*/  STL [R1+0xc], R9 ;  /* 0x00000c0901007387 */ /* 0x0003e80000100800 */
[----:B------:R1:W-:Y:S06]  /*140e0*/  STL [R1+0x4], R7 ;  /* 0x0000040701007387 */ /* 0x0003ec0000100800 */
[----:B------:R-:W-:Y:S05]  /*140f0*/  @P0 BRA `(.L_x_1102) ;  /* 0xfffffff800400947 */ /* 0x000fea000383ffff */
.L_x_1086:
[----:B------:R-:W-:Y:S05]  /*14100*/  BSYNC B0 ;  /* 0x0000000000007941 */ /* 0x000fea0003800000 */
.L_x_1085:
[----:B-1---5:R-:W2:Y:S01]  /*14110*/  LDL R7, [R1+0x2c] ;  /* 0x00002c0001077983 */ /* 0x022ea20000100800 */
[----:B------:R-:W-:Y:S05]  /*14120*/  @!P2 WARPSYNC.ALL ;  /* 0x000000000000a948 */ /* 0x000fea0003800000 */
[----:B------:R-:W-:Y:S01]  /*14130*/  BSSY B6, `(.L_x_1103) ;  /* 0x0000346000067945 */ /* 0x000fe20003800000 */
[----:B------:R-:W-:Y:S01]  /*14140*/  @!P2 BAR.SYNC.DEFER_BLOCKING 0xc, 0x120 ;  /* 0x030480000000ab1d */ /* 0x000fe20000010000 */
[----:B--2---:R-:W-:-:S13]  /*14150*/  ISETP.GT.AND P0, PT, R7, RZ, PT ;  /* 0x000000ff0700720c */ /* 0x004fda0003f04270 */
[----:B------:R-:W-:Y:S05]  /*14160*/  @P0 BRA `(.L_x_1104) ;  /* 0x00000000004c0947 */ /* 0x000fea0003800000 */
[----:B------:R-:W1:Y:S02]  /*14170*/  S2R R7, SR_TID.X ;  /* 0x0000000000077919 */ /* 0x000e640000002100 */
[----:B-1----:R-:W-:-:S04]  /*14180*/  LOP3.LUT R7, R7, 0x1f, RZ, 0xc0, !PT ;  /* 0x0000001f07077812 */ /* 0x002fc800078ec0ff */
[----:B------:R-:W-:-:S13]  /*14190*/  ISETP.NE.AND P1, PT, R7, RZ, PT ;  /* 0x000000ff0700720c */ /* 0x000fda0003f25270 */
[----:B------:R-:W-:Y:S05]  /*141a0*/  @P1 BRA `(.L_x_1105) ;  /* 0x0000003000f81947 */ /* 0x000fea0003800000 */
[----:B------:R-:W2:Y:S01]  /*141b0*/  LDL R7, [R1+0x38] ;  /* 0x0000380001077983 */ /* 0x000ea20000100800 */
[----:B------:R-:W-:Y:S01]  /*141c0*/  VOTEU.ANY UR4, UPT, PT ;  /* 0x0000000000047886 */ /* 0x000fe200038e0100 */
[----:B0-----:R-:W0:Y:S01]  /*141d0*/  LDC.64 R2, c[0x0][0xd38] ;  /* 0x00034e00ff027b82 */ /* 0x001e220000000a00 */
[----:B------:R-:W1:Y:S08]  /*141e0*/  FLO.U32 R0, UR4 ;  /* 0x0000000400007d00 */ /* 0x000e7000080e0000 */
[----:B------:R-:W0:Y:S01]  /*141f0*/  POPC R5, UR4 ;  /* 0x0000000400057d09 */ /* 0x000e220008000000 */
[----:B--2---:R-:W-:-:S02]  /*14200*/  R2UR UR5, R7 ;  /* 0x00000000070572ca */ /* 0x004fc400000e0000 */
[----:B------:R-:W1:Y:S02]  /*14210*/  S2R R7, SR_LANEID ;  /* 0x0000000000077919 */ /* 0x000e640000000000 */
[----:B-1----:R-:W-:-:S13]  /*14220*/  ISETP.EQ.U32.AND P0, PT, R0, R7, PT ;  /* 0x000000070000720c */ /* 0x002fda0003f02070 */
[----:B0-----:R-:W2:Y:S01]  /*14230*/  @P0 ATOMG.E.ADD.STRONG.GPU PT, R3, desc[UR54][R2.64], R5 ;  /* 0x00000005020309a8 */ /* 0x001ea200081ee1f6 */
[----:B------:R-:W0:Y:S02]  /*14240*/  S2R R4, SR_LTMASK ;  /* 0x0000000000047919 */ /* 0x000e240000003900 */
[----:B0-----:R-:W-:-:S04]  /*14250*/  LOP3.LUT R4, R4, UR4, RZ, 0xc0, !PT ;  /* 0x0000000404047c12 */ /* 0x001fc8000f8ec0ff */
[----:B------:R-:W0:Y:S01]  /*14260*/  POPC R7, R4 ;  /* 0x0000000400077309 */ /* 0x000e220000000000 */
[----:B--2---:R-:W0:Y:S02]  /*14270*/  SHFL.IDX PT, R0, R3, R0, 0x1f ;  /* 0x00001f0003007589 */ /* 0x004e2400000e0000 */
[----:B0-----:R-:W-:Y:S01]  /*14280*/  IADD3 R16, R0, UR5, R7 ;  /* 0x0000000500107c10 */ /* 0x001fe2000fffe007 */
[----:B------:R-:W-:Y:S06]  /*14290*/  BRA `(.L_x_1105) ;  /* 0x0000003000bc7947 */ /* 0x000fec0003800000 */
.L_x_1104:
        /* <DEDUP_REMOVED lines=23> */
.L_x_1106:
        /* <DEDUP_REMOVED lines=20> */
.L_x_1108:
[----:B------:R-:W-:Y:S01]  /*14550*/  MOV R2, 0x0 ;  /* 0x0000000000027802 */ /* 0x000fe20000000f00 */
[----:B------:R-:W-:Y:S01]  /*14560*/  ULDC.64 UR4, c[0x4][0x88] ;  /* 0x0100220000047ab9 */ /* 0x000fe20000000a00 */
[----:B------:R-:W-:Y:S01]  /*14570*/  ULDC.64 UR6, c[0x4][0x90] ;  /* 0x0100240000067ab9 */ /* 0x000fe20000000a00 */
[----:B------:R-:W-:Y:S01]  /*14580*/  ULDC.64 UR8, c[0x4][0x18] ;  /* 0x0100060000087ab9 */ /* 0x000fe20000000a00 */
[----:B------:R-:W-:Y:S01]  /*14590*/  IMAD.U32 R4, RZ, RZ, UR4 ;  /* 0x00000004ff047e24 */ /* 0x000fe2000f8e00ff */
[----:B------:R-:W-:Y:S01]  /*145a0*/  MOV R12, 0x1 ;  /* 0x00000001000c7802 */ /* 0x000fe20000000f00 */
[----:B------:R-:W0:Y:S01]  /*145b0*/  LDC.64 R2, c[0x4][R2] ;  /* 0x0100000002027b82 */ /* 0x000e220000000a00 */
[----:B------:R-:W-:Y:S02]  /*145c0*/  IMAD.U32 R5, RZ, RZ, UR5 ;  /* 0x00000005ff057e24 */ /* 0x000fe4000f8e00ff */
[----:B------:R-:W-:Y:S02]  /*145d0*/  IMAD.U32 R6, RZ, RZ, UR6 ;  /* 0x00000006ff067e24 */ /* 0x000fe4000f8e00ff */
[----:B------:R-:W-:-:S02]  /*145e0*/  IMAD.U32 R7, RZ, RZ, UR7 ;  /* 0x00000007ff077e24 */ /* 0x000fc4000f8e00ff */
[----:B------:R-:W-:Y:S02]  /*145f0*/  IMAD.U32 R10, RZ, RZ, UR8 ;  /* 0x00000008ff0a7e24 */ /* 0x000fe4000f8e00ff */
[----:B------:R-:W-:Y:S02]  /*14600*/  IMAD.U32 R11, RZ, RZ, UR9 ;  /* 0x00000009ff0b7e24 */ /* 0x000fe4000f8e00ff */
[----:B------:R-:W-:Y:S02]  /*14610*/  IMAD.MOV.U32 R8, RZ, RZ, 0x70 ;  /* 0x00000070ff087424 */ /* 0x000fe400078e00ff */
[----:B------:R-:W-:-:S07]  /*14620*/  IMAD.MOV.U32 R13, RZ, RZ, RZ ;  /* 0x000000ffff0d7224 */ /* 0x000fce00078e00ff */
[----:B------:R-:W-:-:S07]  /*14630*/  LEPC R20, `(.L_x_1107) ;  /* 0x000000001014794e */ /* 0x000fce0000000000 */
[----:B0-----:R-:W-:Y:S05]  /*14640*/  CALL.ABS.NOINC R2 ;  /* 0x0000000002007343 */ /* 0x001fea0003c00000 */
.L_x_1107:
[----:B------:R-:W2:Y:S01]  /*14650*/  LDL.LU R2, [R1+0x20] ;  /* 0x0000200001027983 */ /* 0x000ea20000300800 */
[----:B------:R-:W-:-:S03]  /*14660*/  ULDC.64 UR4, c[0x0][0xaf0] ;  /* 0x0002bc0000047ab9 */ /* 0x000fc60000000a00 */
[----:B------:R-:W3:Y:S04]  /*14670*/  LDL.LU R0, [R1+0x24] ;  /* 0x0000240001007983 */ /* 0x000ee80000300800 */
[----:B------:R-:W4:Y:S04]  /*14680*/  LDL.LU R4, [R1+0x34] ;  /* 0x0000340001047983 */ /* 0x000f280000300800 */
[----:B------:R-:W4:Y:S01]  /*14690*/  LDL.LU R5, [R1+0x18] ;  /* 0x0000180001057983 */ /* 0x000f220000300800 */
[----:B------:R-:W-:-:S04]  /*146a0*/  ISETP.NE.U32.AND P0, PT, RZ, UR4, PT ;  /* 0x00000004ff007c0c */ /* 0x000fc8000bf05070 */
[----:B------:R-:W-:Y:S01]  /*146b0*/  ISETP.NE.AND.EX P0, PT, RZ, UR5, PT, P0 ;  /* 0x00000005ff007c0c */ /* 0x000fe2000bf05300 */
[----:B------:R-:W0:Y:S01]  /*146c0*/  S2R R6, SR_TID.X ;  /* 0x0000000000067919 */ /* 0x000e220000002100 */
[----:B------:R-:W-:Y:S01]  /*146d0*/  ULDC.64 UR6, c[0x0][0x198] ;  /* 0x0000660000067ab9 */ /* 0x000fe20000000a00 */
        /* <DEDUP_REMOVED lines=11> */
[----:B------:R-:W-:Y:S01]  /*14790*/  IMAD R17, R17, 0x40, R4 ;  /* 0x0000004011117824 */ /* 0x000fe200078e0204 */
[----:B------:R-:W-:Y:S01]  /*147a0*/  PLOP3.LUT P1, PT, P6, PT, PT, 0x8, 0x0 ;  /* 0x000000000000781c */ /* 0x000fe2000372e170 */
[----:B------:R-:W-:Y:S01]  /*147b0*/  IMAD.MOV.U32 R4, RZ, RZ, R18 ;  /* 0x000000ffff047224 */ /* 0x000fe200078e0012 */
[----:B0-----:R-:W0:Y:S02]  /*147c0*/  LDC R2, c[0x0][0x428] ;  /* 0x00010a00ff027b82 */ /* 0x001e240000000800 */
[----:B0-----:R-:W-:-:S13]  /*147d0*/  ISETP.NE.AND P0, PT, R2, 0x1, PT ;  /* 0x000000010200780c */ /* 0x001fda0003f05270 */
[----:B------:R-:W0:Y:S08]  /*147e0*/  @P0 LDC R3, c[0x0][0x42c] ;  /* 0x00010b00ff030b82 */ /* 0x000e300000000800 */
[----:B------:R-:W1:Y:S01]  /*147f0*/  @P0 LDC R2, c[0x0][0x430] ;  /* 0x00010c00ff020b82 */ /* 0x000e620000000800 */
[----:B0-----:R-:W-:-:S05]  /*14800*/  @P0 IMAD.HI.U32 R3, R18, R3, RZ ;  /* 0x0000000312030227 */ /* 0x001fca00078e00ff */
[----:B-1----:R-:W-:Y:S02]  /*14810*/  @P0 SHF.R.U32.HI R4, RZ, R2, R3 ;  /* 0x00000002ff040219 */ /* 0x002fe40000011603 */
[----:B------:R-:W-:-:S04]  /*14820*/  ISETP.NE.U32.AND P0, PT, RZ, UR4, PT ;  /* 0x00000004ff007c0c */ /* 0x000fc8000bf05070 */
[----:B------:R-:W-:-:S04]  /*14830*/  ISETP.NE.AND.EX P0, PT, RZ, UR5, PT, P0 ;  /* 0x00000005ff007c0c */ /* 0x000fc8000bf05300 */
[----:B------:R-:W-:-:S09]  /*14840*/  SEL R5, R5, RZ, !P0 ;  /* 0x000000ff05057207 */ /* 0x000fd20004000000 */
.L_x_1109:
        /* <DEDUP_REMOVED lines=17> */
.L_x_1219:
[----:B------:R-:W2:Y:S01]  /*14960*/  LDL R7, [R1+0x1c] ;  /* 0x00001c0001077983 */ /* 0x000ea20000100800 */
[----:B------:R-:W-:Y:S01]  /*14970*/  UMOV UR4, 0xffffffff ;  /* 0xffffffff00047882 */ /* 0x000fe20000000000 */
[----:B------:R-:W-:Y:S01]  /*14980*/  SHF.R.S32.HI R8, RZ, 0x1f, R0 ;  /* 0x0000001fff087819 */ /* 0x000fe20000011400 */
[----:B--2---:R-:W-:Y:S01]  /*14990*/  VIADD R7, R7, 0xffffffff ;  /* 0xffffffff07077836 */ /* 0x004fe20000000000 */
[----:B------:R-:W-:Y:S06]  /*149a0*/  BRA.DIV UR4, `(.L_x_1111) ;  /* 0x0000004604607947 */ /* 0x000fec000b800000 */
[----:B------:R-:W-:-:S13]  /*149b0*/  ELECT P6, URZ, PT ;  /* 0x00000000003f782f */ /* 0x000fda00038c0000 */
.L_x_1222:
        /* <DEDUP_REMOVED lines=12> */
[--C-:B------:R-:W-:Y:S02]  /*14a80*/  IMAD.MOV R9, RZ, RZ, -R6.reuse ;  /* 0x000000ffff097224 */ /* 0x100fe400078e0a06 */
[----:B------:R-:W-:Y:S02]  /*14a90*/  IMAD.MOV.U32 R10, RZ, RZ, R6 ;  /* 0x000000ffff0a7224 */ /* 0x000fe400078e0006 */
        /* <DEDUP_REMOVED lines=10> */
.L_x_1113:
        /* <DEDUP_REMOVED lines=9> */
.L_x_1223:
        /* <DEDUP_REMOVED lines=11> */
.L_x_1115:
[----:B------:R-:W2:Y:S04]  /*14c80*/  LDL R11, [R1] ;  /* 0x00000000010b7983 */ /* 0x000ea80000100800 */
[----:B------:R-:W3:Y:S04]  /*14c90*/  LDL R14, [R1+0x30] ;  /* 0x00003000010e7983 */ /* 0x000ee80000100800 */
[----:B0-----:R-:W4:Y:S01]  /*14ca0*/  LDL R10, [R1+0x10] ;  /* 0x00001000010a7983 */ /* 0x001f220000100800 */
[----:B------:R-:W0:Y:S01]  /*14cb0*/  S2R R13, SR_CgaCtaId ;  /* 0x00000000000d7919 */ /* 0x000e220000008800 */
[----:B------:R-:W-:-:S02]  /*14cc0*/  MOV R12, 0x400 ;  /* 0x00000400000c7802 */ /* 0x000fc40000000f00 */
[----:B------:R-:W-:Y:S01]  /*14cd0*/  R2UR UR9, R9 ;  /* 0x00000000090972ca */ /* 0x000fe200000e0000 */
[----:B------:R-:W-:Y:S01]  /*14ce0*/  ULDC.64 UR14, c[0x0][0x198] ;  /* 0x00006600000e7ab9 */ /* 0x000fe20000000a00 */
[----:B------:R-:W-:Y:S01]  /*14cf0*/  R2UR UR12, R4 ;  /* 0x00000000040c72ca */ /* 0x000fe200000e0000 */
[----:B------:R-:W-:Y:S01]  /*14d00*/  UIADD3 UR6, UP0, UR14, 0x370, URZ ;  /* 0x000003700e067890 */ /* 0x000fe2000ff1e03f */
[----:B-----5:R-:W-:Y:S02]  /*14d10*/  R2UR UR13, R6 ;  /* 0x00000000060d72ca */ /* 0x020fe400000e0000 */
[----:B0-----:R-:W-:-:S07]  /*14d20*/  LEA R12, R13, R12, 0x18 ;  /* 0x0000000c0d0c7211 */ /* 0x001fce00078ec0ff */
[----:B------:R-:W-:Y:S02]  /*14d30*/  UIADD3 UR9, UR9, 0x38830, URZ ;  /* 0x0003883009097890 */ /* 0x000fe4000fffe03f */
[----:B------:R-:W-:Y:S01]  /*14d40*/  UIADD3.X UR7, URZ, UR15, URZ, UP0, !UPT ;  /* 0x0000000f3f077290 */ /* 0x000fe200087fe43f */
        /* <DEDUP_REMOVED lines=11> */
.L_x_1112:
        /* <DEDUP_REMOVED lines=9> */
[----:B------:R-:W-:Y:S01]  /*14e90*/  ULDC.64 UR20, c[0x0][0x198] ;  /* 0x0000660000147ab9 */ /* 0x000fe20000000a00 */
[----:B------:R-:W-:Y:S01]  /*14ea0*/  R2UR UR11, R17 ;  /* 0x00000000110b72ca */ /* 0x000fe200000e0000 */
[----:B------:R-:W-:Y:S01]  /*14eb0*/  UIADD3 UR14, UP0, UR20, 0x270, URZ ;  /* 0x00000270140e7890 */ /* 0x000fe2000ff1e03f */
[----:B------:R-:W-:Y:S01]  /*14ec0*/  R2UR UR12, R18 ;  /* 0x00000000120c72ca */ /* 0x000fe200000e0000 */
[----:B------:R-:W-:Y:S01]  /*14ed0*/  UMOV UR6, 0x0 ;  /* 0x0000000000067882 */ /* 0x000fe20000000000 */
[----:B------:R-:W-:Y:S01]  /*14ee0*/  R2UR UR13, R5 ;  /* 0x00000000050d72ca */ /* 0x000fe200000e0000 */
[----:B------:R-:W-:Y:S01]  /*14ef0*/  UIADD3.X UR15, URZ, UR21, URZ, UP0, !UPT ;  /* 0x000000153f0f7290 */ /* 0x000fe200087fe43f */
[----:B------:R-:W-:Y:S01]  /*14f00*/  IMAD.MOV.U32 R5, RZ, RZ, 0x2000 ;  /* 0x00002000ff057424 */ /* 0x000fe200078e00ff */
[----:B------:R-:W-:Y:S01]  /*14f10*/  UIADD3 UR4, UP0, UR20, 0x770, URZ ;  /* 0x0000077014047890 */ /* 0x000fe2000ff1e03f */
[----:B------:R-:W-:Y:S01]  /*14f20*/  MOV R10, UR55 ;  /* 0x00000037000a7c02 */ /* 0x000fe20008000f00 */
[----:B------:R-:W-:Y:S01]  /*14f30*/  UMOV UR7, 0x12f00000 ;  /* 0x12f0000000077882 */ /* 0x000fe20000000000 */
[----:B------:R-:W-:Y:S01]  /*14f40*/  UMOV UR10, URZ ;  /* 0x0000003f000a7c82 */ /* 0x000fe20008000000 */
[----:B------:R-:W-:Y:S01]  /*14f50*/  UIADD3 UR8, UR16, 0x20400, URZ ;  /* 0x0002040010087890 */ /* 0x000fe2000fffe03f */
[----:B------:R0:W-:Y:S01]  /*14f60*/  SYNCS.ARRIVE.TRANS64 RZ, [R11+URZ+0x38800], R5 ;  /* 0x038800050bff79a7 */ /* 0x0001e2000800003f */
[----:B------:R-:W-:Y:S01]  /*14f70*/  UIADD3 UR9, UR16, 0x38800, URZ ;  /* 0x0003880010097890 */ /* 0x000fe2000fffe03f */
[----:B------:R-:W-:Y:S01]  /*14f80*/  MOV R9, UR54 ;  /* 0x0000003600097c02 */ /* 0x000fe20008000f00 */
[----:B------:R-:W-:Y:S01]  /*14f90*/  UIADD3.X UR5, URZ, UR21, URZ, UP0, !UPT ;  /* 0x000000153f057290 */ /* 0x000fe200087fe43f */
[----:B------:R-:W-:Y:S01]  /*14fa0*/  R2UR UR55, R10 ;  /* 0x000000000a3772ca */ /* 0x000fe200000e0000 */
[----:B------:R-:W-:Y:S01]  /*14fb0*/  UIADD3 UR48, UR16, 0x28400, URZ ;  /* 0x0002840010307890 */ /* 0x000fe2000fffe03f */
[----:B------:R-:W-:Y:S01]  /*14fc0*/  R2UR UR54, R9 ;  /* 0x00000000093672ca */ /* 0x000fe200000e0000 */
[----:B------:R-:W-:Y:S01]  /*14fd0*/  UMOV UR50, 0xc0 ;  /* 0x000000c000327882 */ /* 0x000fe20000000000 */
[----:B------:R-:W-:Y:S01]  /*14fe0*/  UMOV UR51, UR11 ;  /* 0x0000000b00337c82 */ /* 0x000fe20008000000 */
[----:B------:R-:W-:Y:S01]  /*14ff0*/  UMOV UR52, UR12 ;  /* 0x0000000c00347c82 */ /* 0x000fe20008000000 */
[----:B------:R1:W-:Y:S01]  /*15000*/  UTMALDG.4D [UR8], [UR14], desc[UR6] ;  /* 0x000006080e0075b4 */ /* 0x0003e20008019000 */
[----:B0-----:R-:W-:Y:S01]  /*15010*/  IMAD.MOV.U32 R5, RZ, RZ, 0x10000 ;  /* 0x00010000ff057424 */ /* 0x001fe200078e00ff */
[----:B------:R-:W-:Y:S01]  /*15020*/  UMOV UR53, UR13 ;  /* 0x0000000d00357c82 */ /* 0x000fe20008000000 */
[----:B------:R-:W-:-:S02]  /*15030*/  UIADD3 UR56, UR16, 0x2a400, URZ ;  /* 0x0002a40010387890 */ /* 0x000fc4000fffe03f */
[----:B------:R-:W-:Y:S01]  /*15040*/  UIADD3 UR40, UR16, 0x2e400, URZ ;  /* 0x0002e40010287890 */ /* 0x000fe2000fffe03f */
[----:B------:R0:W-:Y:S01]  /*15050*/  SYNCS.ARRIVE.TRANS64 RZ, [R11+URZ+0x38810], R5 ;  /* 0x038810050bff79a7 */ /* 0x0001e2000800003f */
[----:B------:R-:W-:Y:S02]  /*15060*/  UIADD3 UR32, UR16, 0x30400, URZ ;  /* 0x0003040010207890 */ /* 0x000fe4000fffe03f */
[----:B------:R-:W-:Y:S01]  /*15070*/  UIADD3 UR24, UR16, 0x32400, URZ ;  /* 0x0003240010187890 */ /* 0x000fe2000fffe03f */
[----:B------:R-:W-:Y:S01]  /*15080*/  UMOV UR58, 0x80 ;  /* 0x00000080003a7882 */ /* 0x000fe20000000000 */
[----:B------:R-:W-:Y:S01]  /*15090*/  UMOV UR59, UR11 ;  /* 0x0000000b003b7c82 */ /* 0x000fe20008000000 */
[----:B------:R-:W-:Y:S01]  /*150a0*/  UMOV UR60, UR12 ;  /* 0x0000000c003c7c82 */ /* 0x000fe20008000000 */
[----:B------:R-:W-:Y:S01]  /*150b0*/  UMOV UR61, UR13 ;  /* 0x0000000d003d7c82 */ /* 0x000fe20008000000 */
[----:B------:R-:W-:Y:S01]  /*150c0*/  UMOV UR42, 0x100 ;  /* 0x00000100002a7882 */ /* 0x000fe20000000000 */
[----:B0-----:R-:W-:Y:S01]  /*150d0*/  MOV R5, UR50 ;  /* 0x0000003200057c02 */ /* 0x001fe20008000f00 */
        /* <DEDUP_REMOVED lines=9> */
[----:B-1----:R-:W-:-:S02]  /*15170*/  UIADD3 UR8, UR16, 0x26400, URZ ;  /* 0x0002640010087890 */ /* 0x002fc4000fffe03f */
[----:B------:R-:W-:Y:S01]  /*15180*/  UIADD3 UR9, UR16, 0x38810, URZ ;  /* 0x0003881010097890 */ /* 0x000fe2000fffe03f */
[----:B------:R-:W-:Y:S01]  /*15190*/  UMOV UR27, UR11 ;  /* 0x0000000b001b7c82 */ /* 0x000fe20008000000 */
[----:B------:R-:W-:Y:S01]  /*151a0*/  UMOV UR28, UR12 ;  /* 0x0000000c001c7c82 */ /* 0x000fe20008000000 */
[----:B------:R-:W-:Y:S01]  /*151b0*/  UMOV UR29, UR13 ;  /* 0x0000000d001d7c82 */ /* 0x000fe20008000000 */
[----:B------:R-:W-:Y:S01]  /*151c0*/  UMOV UR18, 0x1c0 ;  /* 0x000001c000127882 */ /* 0x000fe20000000000 */
[----:B------:R-:W-:Y:S02]  /*151d0*/  UMOV UR19, UR11 ;  /* 0x0000000b00137c82 */ /* 0x000fe40008000000 */
        /* <DEDUP_REMOVED lines=17> */
[----:B------:R1:W-:Y:S01]  /*152f0*/  UTMALDG.4D [UR24], [UR4], desc[UR6] ;  /* 0x00000618040075b4 */ /* 0x0003e20008019000 */
[----:B------:R1:W-:Y:S02]  /*15300*/  UTMALDG.4D [UR16], [UR4], desc[UR6] ;  /* 0x00000610040075b4 */ /* 0x0003e40008019000 */
[----:B-1----:R-:W-:Y:S01]  /*15310*/  NOP ;  /* 0x0000000000007918 */ /* 0x002fe20000000000 */
.L_x_1117:
[----:B------:R-:W-:Y:S05]  /*15320*/  BSYNC B0 ;  /* 0x0000000000007941 */ /* 0x000fea0003800000 */
.L_x_1116:
[----:B------:R-:W2:Y:S02]  /*15330*/  LDL.LU R9, [R1+0x28] ;  /* 0x0000280001097983 */ /* 0x000ea40000300800 */
        /* <DEDUP_REMOVED lines=8> */
.L_x_1224:
        /* <DEDUP_REMOVED lines=13> */
.L_x_1225:
        /* <DEDUP_REMOVED lines=11> */
.L_x_1122:
        /* <DEDUP_REMOVED lines=59> */
.L_x_1120:
[----:B------:R-:W-:Y:S05]  /*158f0*/  BSYNC B0 ;  /* 0x0000000000007941 */ /* 0x000fea0003800000 */
.L_x_1119:
        /* <DEDUP_REMOVED lines=8> */
[----:B------:R-:W-:-:S04]  /*15980*/  VIADDMNMX R9, R9, R5, 0xffffffff, !PT ;  /* 0xffffffff09097446 */ /* 0x000fc80007800105 */
[----:B------:R-:W-:-:S04]  /*15990*/  IADD3 R5, R10, R9, RZ ;  /* 0x000000090a057210 */ /* 0x000fc80007ffe0ff */
[----:B------:R-:W-:-:S04]  /*159a0*/  LOP3.LUT R5, R5, 0x1, RZ, 0xc0, !PT ;  /* 0x0000000105057812 */ /* 0x000fc800078ec0ff */
[----:B------:R-:W-:Y:S01]  /*159b0*/  ISETP.NE.U32.AND P0, PT, R5, 0x1, PT ;  /* 0x000000010500780c */ /* 0x000fe20003f05070 */
[----:B------:R-:W-:-:S12]  /*159c0*/  VIADD R5, R10, 0xfffffffe ;  /* 0xfffffffe0a057836 */ /* 0x000fd80000000000 */
        /* <DEDUP_REMOVED lines=33> */
.L_x_1129:
[----:B-1----:R-:W1:Y:S01]  /*15be0*/  S2R R3, SR_CgaCtaId ;  /* 0x0000000000037919 */ /* 0x002e620000008800 */
[----:B------:R-:W-:-:S04]  /*15bf0*/  MOV R2, 0x400 ;  /* 0x0000040000027802 */ /* 0x000fc80000000f00 */
[----:B-1----:R-:W-:Y:S02]  /*15c00*/  LEA R2, R3, R2, 0x18 ;  /* 0x0000000203027211 */ /* 0x002fe400078ec0ff */
[----:B------:R-:W-:-:S03]  /*15c10*/  SHF.L.U32 R3, R14, 0x1f, RZ ;  /* 0x0000001f0e037819 */ /* 0x000fc600000006ff */
[----:B------:R-:W-:-:S04]  /*15c20*/  IMAD R2, R15, 0x8, R2 ;  /* 0x000000080f027824 */ /* 0x000fc800078e0202 */
[----:B------:R-:W1:Y:S02]  /*15c30*/  SYNCS.PHASECHK.TRANS64.TRYWAIT P0, [R2+URZ+0x38840], R3 ;  /* 0x03884003020075a7 */ /* 0x000e64000800017f */
[----:B-1----:R-:W-:Y:S05]  /*15c40*/  @!P0 BRA `(.L_x_1130) ;  /* 0x0000003400208947 */ /* 0x002fea0003800000 */
.L_x_1226:
        /* <DEDUP_REMOVED lines=11> */
.L_x_1131:
[----:B--2---:R-:W2:Y:S01]  /*15d00*/  LDL R10, [R1] ;  /* 0x00000000010a7983 */ /* 0x004ea20000100800 */
[----:B------:R-:W-:-:S03]  /*15d10*/  MOV R12, 0x400 ;  /* 0x00000400000c7802 */ /* 0x000fc60000000f00 */
[----:B------:R-:W3:Y:S01]  /*15d20*/  LDL R11, [R1+0x10] ;  /* 0x00001000010b7983 */ /* 0x000ee20000100800 */
[----:B------:R-:W4:Y:S01]  /*15d30*/  S2R R13, SR_CgaCtaId ;  /* 0x00000000000d7919 */ /* 0x000f220000008800 */
[----:B------:R-:W-:Y:S01]  /*15d40*/  R2UR UR9, R2 ;  /* 0x00000000020972ca */ /* 0x000fe200000e0000 */
[----:B------:R-:W-:Y:S01]  /*15d50*/  ULDC.64 UR6, c[0x0][0x198] ;  /* 0x0000660000067ab9 */ /* 0x000fe20000000a00 */
[----:B------:R-:W-:Y:S01]  /*15d60*/  R2UR UR12, R4 ;  /* 0x00000000040c72ca */ /* 0x000fe200000e0000 */
[----:B------:R-:W-:Y:S01]  /*15d70*/  UIADD3 UR4, UP0, UR6, 0x370, URZ ;  /* 0x0000037006047890 */ /* 0x000fe2000ff1e03f */
[----:B-----5:R-:W-:-:S03]  /*15d80*/  R2UR UR13, R6 ;  /* 0x00000000060d72ca */ /* 0x020fc600000e0000 */
[----:B------:R-:W-:Y:S01]  /*15d90*/  UIADD3.X UR5, URZ, UR7, URZ, UP0, !UPT ;  /* 0x000000073f057290 */ /* 0x000fe200087fe43f */
[----:B----4-:R-:W-:-:S05]  /*15da0*/  LEA R12, R13, R12, 0x18 ;  /* 0x0000000c0d0c7211 */ /* 0x010fca00078ec0ff */
[----:B------:R-:W-:Y:S01]  /*15db0*/  UIADD3 UR9, UR9, 0x38830, URZ ;  /* 0x0003883009097890 */ /* 0x000fe2000fffe03f */
[----:B------:R-:W-:Y:S01]  /*15dc0*/  UMOV UR6, 0x0 ;  /* 0x0000000000067882 */ /* 0x000fe20000000000 */
[----:B------:R-:W-:Y:S01]  /*15dd0*/  UMOV UR7, 0x14f00000 ;  /* 0x14f0000000077882 */ /* 0x000fe20000000000 */
[----:B------:R-:W-:Y:S01]  /*15de0*/  UMOV UR10, URZ ;  /* 0x0000003f000a7c82 */ /* 0x000fe20008000000 */
[----:B--2---:R-:W-:-:S05]  /*15df0*/  IMAD R10, R10, 0x2000, R12 ;  /* 0x000020000a0a7824 */ /* 0x004fca00078e020c */
[----:B------:R-:W-:Y:S01]  /*15e00*/  R2UR UR8, R10 ;  /* 0x000000000a0872ca */ /* 0x000fe200000e0000 */
[----:B---3--:R-:W-:-:S05]  /*15e10*/  IMAD R5, R5, 0x40, R11 ;  /* 0x0000004005057824 */ /* 0x008fca00078e020b */
[----:B------:R-:W-:-:S07]  /*15e20*/  R2UR UR11, R5 ;  /* 0x00000000050b72ca */ /* 0x000fce00000e0000 */
[----:B------:R-:W-:-:S09]  /*15e30*/  UIADD3 UR8, UR8, 0x22400, URZ ;  /* 0x0002240008087890 */ /* 0x000fd2000fffe03f */
[----:B------:R2:W-:Y:S01]  /*15e40*/  UTMALDG.4D [UR8], [UR4], desc[UR6] ;  /* 0x00000608040075b4 */ /* 0x0005e20008019000 */
[----:B------:R-:W3:Y:S02]  /*15e50*/  SYNCS.PHASECHK.TRANS64.TRYWAIT P0, [R2+URZ+0x38860], R3 ;  /* 0x03886003020075a7 */ /* 0x000ee4000800017f */
[----:B--23--:R-:W-:Y:S05]  /*15e60*/  @!P0 BRA `(.L_x_1132) ;  /* 0x0000003000ac8947 */ /* 0x00cfea0003800000 */
.L_x_1227:
        /* <DEDUP_REMOVED lines=8> */
.L_x_1133:
[----:B-12---:R-:W2:Y:S01]  /*15ef0*/  LDL R3, [R1] ;  /* 0x0000000001037983 */ /* 0x006ea20000100800 */
[----:B------:R-:W-:Y:S01]  /*15f00*/  MOV R10, 0x400 ;  /* 0x00000400000a7802 */ /* 0x000fe20000000f00 */
[----:B------:R-:W-:Y:S01]  /*15f10*/  ULDC.64 UR24, c[0x0][0x198] ;  /* 0x0000660000187ab9 */ /* 0x000fe20000000a00 */
[----:B------:R-:W-:Y:S01]  /*15f20*/  R2UR UR9, R2 ;  /* 0x00000000020972ca */ /* 0x000fe200000e0000 */
[----:B------:R-:W1:Y:S01]  /*15f30*/  S2R R11, SR_CgaCtaId ;  /* 0x00000000000b7919 */ /* 0x000e620000008800 */
        /* <DEDUP_REMOVED lines=14> */
[----:B-1----:R-:W-:-:S05]  /*16020*/  LEA R10, R11, R10, 0x18 ;  /* 0x0000000a0b0a7211 */ /* 0x002fca00078ec0ff */
        /* <DEDUP_REMOVED lines=14> */
[----:B------:R-:W-:Y:S01]  /*16110*/  UIADD3 UR17, UR14, 0xc400, URZ ;  /* 0x0000c4000e117890 */ /* 0x000fe2000fffe03f */
[----:B------:R1:W-:Y:S02]  /*16120*/  UTMALDG.4D [UR8], [UR4], desc[UR6] ;  /* 0x00000608040075b4 */ /* 0x0003e40008019000 */
        /* <DEDUP_REMOVED lines=19> */
.L_x_1128:
[----:B------:R-:W-:Y:S05]  /*16260*/  BSYNC B2 ;  /* 0x0000000000027941 */ /* 0x000fea0003800000 */
.L_x_1127:
[----:B------:R-:W2:Y:S02]  /*16270*/  LDL.LU R2, [R1+0x1c] ;  /* 0x00001c0001027983 */ /* 0x000ea40000300800 */
[----:B--2---:R-:W-:-:S07]  /*16280*/  VIADD R5, R2, 0xfffffffd ;  /* 0xfffffffd02057836 */ /* 0x004fce0000000000 */
.L_x_1126:
[----:B------:R-:W-:Y:S05]  /*16290*/  BSYNC B1 ;  /* 0x0000000000017941 */ /* 0x000fea0003800000 */
.L_x_1125:
[----:B------:R-:W-:-:S05]  /*162a0*/  IMAD.MOV R9, RZ, RZ, -R9 ;  /* 0x000000ffff097224 */ /* 0x000fca00078e0a09 */
[----:B------:R-:W-:-:S13]  /*162b0*/  ISETP.NE.AND P0, PT, R7, R9, PT ;  /* 0x000000090700720c */ /* 0x000fda0003f05270 */
[----:B------:R-:W-:Y:S05]  /*162c0*/  @!P0 BRA `(.L_x_1124) ;  /* 0x0000001000388947 */ /* 0x000fea0003800000 */
.L_x_1148:
        /* <DEDUP_REMOVED lines=14> */
[----:B------:R-:W1:Y:S02]  /*163b0*/  LDC R11, c[0x0][0x41c] ;  /* 0x00010700ff0b7b82 */ /* 0x000e640000000800 */
[----:B-1----:R-:W-:-:S13]  /*163c0*/  ISETP.NE.AND P0, PT, R11, 0x1, PT ;  /* 0x000000010b00780c */ /* 0x002fda0003f05270 */
[----:B------:R-:W1:Y:S02]  /*163d0*/  @P0 LDC.64 R2, c[0x0][0x420] ;  /* 0x00010800ff020b82 */ /* 0x000e640000000a00 */
[----:B-1----:R-:W-:-:S04]  /*163e0*/  @P0 IMAD.HI.U32 R6, R5, R2, RZ ;  /* 0x0000000205060227 */ /* 0x002fc800078e00ff */
[----:B------:R-:W-:Y:S01]  /*163f0*/  IMAD.MOV.U32 R2, RZ, RZ, R5 ;  /* 0x000000ffff027224 */ /* 0x000fe200078e0005 */
[----:B------:R-:W-:Y:S01]  /*16400*/  @P0 SHF.R.U32.HI R2, RZ, R3, R6 ;  /* 0x00000003ff020219 */ /* 0x000fe20000011606 */
[----:B------:R-:W-:-:S04]  /*16410*/  IMAD R6, R8, UR46, RZ ;  /* 0x0000002e08067c24 */ /* 0x000fc8000f8e02ff */
[----:B------:R-:W-:Y:S02]  /*16420*/  IMAD.MOV R3, RZ, RZ, -R2 ;  /* 0x000000ffff037224 */ /* 0x000fe400078e0a02 */
[----:B------:R-:W-:Y:S02]  /*16430*/  IMAD R6, R0, UR47, R6 ;  /* 0x0000002f00067c24 */ /* 0x000fe4000f8e0206 */
[----:B------:R-:W-:Y:S01]  /*16440*/  IMAD R11, R11, R3, R5 ;  /* 0x000000030b0b7224 */ /* 0x000fe200078e0205 */
[----:B------:R-:W-:-:S03]  /*16450*/  SHF.R.S32.HI R3, RZ, 0x1f, R2 ;  /* 0x0000001fff037819 */ /* 0x000fc60000011402 */
[----:B------:R-:W-:-:S04]  /*16460*/  IMAD.WIDE.U32 R2, R0, UR46, R2 ;  /* 0x0000002e00027c25 */ /* 0x000fc8000f8e0002 */
[----:B------:R-:W-:Y:S01]  /*16470*/  IMAD.IADD R3, R6, 0x1, R3 ;  /* 0x0000000106037824 */ /* 0x000fe200078e0203 */
[----:B------:R-:W-:-:S04]  /*16480*/  LEA R6, P0, R2, UR38, 0x2 ;  /* 0x0000002602067c11 */ /* 0x000fc8000f8010ff */
[----:B------:R-:W-:-:S05]  /*16490*/  LEA.HI.X R7, R2, UR39, R3, 0x2, P0 ;  /* 0x0000002702077c11 */ /* 0x000fca00080f1403 */
[----:B------:R1:W5:Y:S04]  /*164a0*/  LDG.E R6, desc[UR54][R6.64] ;  /* 0x0000003606067981 */ /* 0x000368000c1e1900 */
.L_x_1136:
[----:B------:R-:W2:Y:S01]  /*164b0*/  S2R R3, SR_CgaCtaId ;  /* 0x0000000000037919 */ /* 0x000ea20000008800 */
[----:B------:R-:W-:-:S04]  /*164c0*/  MOV R2, 0x400 ;  /* 0x0000040000027802 */ /* 0x000fc80000000f00 */
[----:B--2---:R-:W-:Y:S02]  /*164d0*/  LEA R2, R3, R2, 0x18 ;  /* 0x0000000203027211 */ /* 0x004fe400078ec0ff */
[----:B------:R-:W-:-:S03]  /*164e0*/  SHF.L.U32 R3, R9, 0x1f, RZ ;  /* 0x0000001f09037819 */ /* 0x000fc600000006ff */
[----:B------:R-:W-:-:S04]  /*164f0*/  IMAD R2, R10, 0x8, R2 ;  /* 0x000000080a027824 */ /* 0x000fc800078e0202 */
[----:B------:R-:W2:Y:S02]  /*16500*/  SYNCS.PHASECHK.TRANS64.TRYWAIT P0, [R2+URZ+0x38840], R3 ;  /* 0x03884003020075a7 */ /* 0x000ea4000800017f */
[----:B--2---:R-:W-:Y:S05]  /*16510*/  @!P0 BRA `(.L_x_1137) ;  /* 0x0000002c00148947 */ /* 0x004fea0003800000 */
.L_x_1228:
[----:B-1----:R-:W1:Y:S02]  /*16520*/  S2R R7, SR_TID.X ;  /* 0x0000000000077919 */ /* 0x002e640000002100 */
        /* <DEDUP_REMOVED lines=10> */
.L_x_1138:
[----:B------:R-:W3:Y:S01]  /*165d0*/  LDL R12, [R1+0x10] ;  /* 0x00001000010c7983 */ /* 0x000ee20000100800 */
[----:B-1----:R-:W-:Y:S01]  /*165e0*/  MOV R7, 0x400 ;  /* 0x0000040000077802 */ /* 0x002fe20000000f00 */
[----:B------:R-:W1:Y:S01]  /*165f0*/  S2R R13, SR_CgaCtaId ;  /* 0x00000000000d7919 */ /* 0x000e620000008800 */
[----:B------:R-:W-:Y:S01]  /*16600*/  R2UR UR9, R2 ;  /* 0x00000000020972ca */ /* 0x000fe200000e0000 */
[----:B------:R-:W-:Y:S01]  /*16610*/  ULDC.64 UR6, c[0x0][0x198] ;  /* 0x0000660000067ab9 */ /* 0x000fe20000000a00 */
[----:B------:R-:W-:Y:S01]  /*16620*/  R2UR UR12, R4 ;  /* 0x00000000040c72ca */ /* 0x000fe200000e0000 */
[----:B------:R-:W-:Y:S01]  /*16630*/  UIADD3 UR4, UP0, UR6, 0x370, URZ ;  /* 0x0000037006047890 */ /* 0x000fe2000ff1e03f */
[----:B-----5:R-:W-:-:S03]  /*16640*/  R2UR UR13, R6 ;  /* 0x00000000060d72ca */ /* 0x020fc600000e0000 */
        /* <DEDUP_REMOVED lines=14> */
.L_x_1229:
        /* <DEDUP_REMOVED lines=8> */
.L_x_1140:
[----:B------:R-:W3:Y:S01]  /*167b0*/  S2R R11, SR_CgaCtaId ;  /* 0x00000000000b7919 */ /* 0x000ee20000008800 */
[----:B-12---:R-:W-:Y:S01]  /*167c0*/  MOV R3, 0x400 ;  /* 0x0000040000037802 */ /* 0x006fe20000000f00 */
[----:B------:R-:W-:Y:S01]  /*167d0*/  ULDC.64 UR16, c[0x0][0x198] ;  /* 0x0000660000107ab9 */ /* 0x000fe20000000a00 */
        /* <DEDUP_REMOVED lines=51> */
.L_x_1135:
[----:B------:R-:W-:Y:S05]  /*16b10*/  BSYNC B1 ;  /* 0x0000000000017941 */ /* 0x000fea0003800000 */
.L_x_1134:
        /* <DEDUP_REMOVED lines=13> */
[----:B------:R-:W2:Y:S02]  /*16bf0*/  LDC R6, c[0x0][0x41c] ;  /* 0x00010700ff067b82 */ /* 0x000ea40000000800 */
[----:B--2---:R-:W-:-:S13]  /*16c00*/  ISETP.NE.AND P0, PT, R6, 0x1, PT ;  /* 0x000000010600780c */ /* 0x004fda0003f05270 */
[----:B------:R-:W2:Y:S02]  /*16c10*/  @P0 LDC.64 R2, c[0x0][0x420] ;  /* 0x00010800ff020b82 */ /* 0x000ea40000000a00 */
[----:B--2---:R-:W-:-:S04]  /*16c20*/  @P0 IMAD.HI.U32 R7, R9, R2, RZ ;  /* 0x0000000209070227 */ /* 0x004fc800078e00ff */
[----:B------:R-:W-:Y:S01]  /*16c30*/  IMAD.MOV.U32 R2, RZ, RZ, R9 ;  /* 0x000000ffff027224 */ /* 0x000fe200078e0009 */
[----:B------:R-:W-:-:S05]  /*16c40*/  @P0 SHF.R.U32.HI R2, RZ, R3, R7 ;  /* 0x00000003ff020219 */ /* 0x000fca0000011607 */
[----:B------:R-:W-:-:S04]  /*16c50*/  IMAD.MOV R3, RZ, RZ, -R2 ;  /* 0x000000ffff037224 */ /* 0x000fc800078e0a02 */
[----:B------:R-:W-:Y:S01]  /*16c60*/  IMAD R9, R6, R3, R9 ;  /* 0x0000000306097224 */ /* 0x000fe200078e0209 */
[----:B------:R-:W-:Y:S01]  /*16c70*/  SHF.R.S32.HI R3, RZ, 0x1f, R2 ;  /* 0x0000001fff037819 */ /* 0x000fe20000011402 */
[----:B------:R-:W-:-:S04]  /*16c80*/  IMAD R6, R8, UR46, RZ ;  /* 0x0000002e08067c24 */ /* 0x000fc8000f8e02ff */
[C---:B------:R-:W-:Y:S02]  /*16c90*/  IMAD R6, R0.reuse, UR47, R6 ;  /* 0x0000002f00067c24 */ /* 0x040fe4000f8e0206 */
[----:B------:R-:W-:-:S04]  /*16ca0*/  IMAD.WIDE.U32 R2, R0, UR46, R2 ;  /* 0x0000002e00027c25 */ /* 0x000fc8000f8e0002 */
[----:B------:R-:W-:Y:S01]  /*16cb0*/  IMAD.IADD R3, R6, 0x1, R3 ;  /* 0x0000000106037824 */ /* 0x000fe200078e0203 */
[----:B------:R-:W-:-:S04]  /*16cc0*/  LEA R6, P0, R2, UR38, 0x2 ;  /* 0x0000002602067c11 */ /* 0x000fc8000f8010ff */
[----:B------:R-:W-:-:S05]  /*16cd0*/  LEA.HI.X R7, R2, UR39, R3, 0x2, P0 ;  /* 0x0000002702077c11 */ /* 0x000fca00080f1403 */
[----:B------:R2:W5:Y:S04]  /*16ce0*/  LDG.E R6, desc[UR54][R6.64] ;  /* 0x0000003606067981 */ /* 0x000568000c1e1900 */
.L_x_1143:
[----:B------:R-:W3:Y:S01]  /*16cf0*/  S2R R3, SR_CgaCtaId ;  /* 0x0000000000037919 */ /* 0x000ee20000008800 */
[----:B------:R-:W-:-:S04]  /*16d00*/  MOV R2, 0x400 ;  /* 0x0000040000027802 */ /* 0x000fc80000000f00 */
[----:B---3--:R-:W-:Y:S02]  /*16d10*/  LEA R2, R3, R2, 0x18 ;  /* 0x0000000203027211 */ /* 0x008fe400078ec0ff */
[----:B------:R-:W-:-:S03]  /*16d20*/  SHF.L.U32 R3, R11, 0x1f, RZ ;  /* 0x0000001f0b037819 */ /* 0x000fc600000006ff */
[----:B------:R-:W-:-:S04]  /*16d30*/  IMAD R2, R12, 0x8, R2 ;  /* 0x000000080c027824 */ /* 0x000fc800078e0202 */
[----:B------:R-:W3:Y:S02]  /*16d40*/  SYNCS.PHASECHK.TRANS64.TRYWAIT P0, [R2+URZ+0x38840], R3 ;  /* 0x03884003020075a7 */ /* 0x000ee4000800017f */
[----:B---3--:R-:W-:Y:S05]  /*16d50*/  @!P0 BRA `(.L_x_1144) ;  /* 0x00000024002c8947 */ /* 0x008fea0003800000 */
.L_x_1230:
        /* <DEDUP_REMOVED lines=11> */
.L_x_1145:
[----:B--2---:R-:W2:Y:S01]  /*16e10*/  LDL R7, [R1] ;  /* 0x0000000001077983 */ /* 0x004ea20000100800 */
[----:B-1----:R-:W-:-:S03]  /*16e20*/  MOV R11, 0x400 ;  /* 0x00000400000b7802 */ /* 0x002fc60000000f00 */
[----:B------:R-:W4:Y:S01]  /*16e30*/  LDL R10, [R1+0x10] ;  /* 0x00001000010a7983 */ /* 0x000f220000100800 */
[----:B------:R-:W1:Y:S01]  /*16e40*/  S2R R12, SR_CgaCtaId ;  /* 0x00000000000c7919 */ /* 0x000e620000008800 */
[----:B------:R-:W-:Y:S01]  /*16e50*/  R2UR UR9, R2 ;  /* 0x00000000020972ca */ /* 0x000fe200000e0000 */
[----:B------:R-:W-:Y:S01]  /*16e60*/  ULDC.64 UR6, c[0x0][0x198] ;  /* 0x0000660000067ab9 */ /* 0x000fe20000000a00 */
[----:B------:R-:W-:Y:S01]  /*16e70*/  R2UR UR12, R4 ;  /* 0x00000000040c72ca */ /* 0x000fe200000e0000 */
[----:B------:R-:W-:Y:S01]  /*16e80*/  UIADD3 UR4, UP0, UR6, 0x370, URZ ;  /* 0x0000037006047890 */ /* 0x000fe2000ff1e03f */
[----:B-----5:R-:W-:-:S03]  /*16e90*/  R2UR UR13, R6 ;  /* 0x00000000060d72ca */ /* 0x020fc600000e0000 */
[----:B------:R-:W-:Y:S01]  /*16ea0*/  UIADD3.X UR5, URZ, UR7, URZ, UP0, !UPT ;  /* 0x000000073f057290 */ /* 0x000fe200087fe43f */
[----:B-1----:R-:W-:-:S05]  /*16eb0*/  LEA R11, R12, R11, 0x18 ;  /* 0x0000000b0c0b7211 */ /* 0x002fca00078ec0ff */
[----:B------:R-:W-:Y:S01]  /*16ec0*/  UIADD3 UR9, UR9, 0x38830, URZ ;  /* 0x0003883009097890 */ /* 0x000fe2000fffe03f */
[----:B------:R-:W-:Y:S01]  /*16ed0*/  UMOV UR6, 0x0 ;  /* 0x0000000000067882 */ /* 0x000fe20000000000 */
[----:B------:R-:W-:Y:S01]  /*16ee0*/  UMOV UR7, 0x14f00000 ;  /* 0x14f0000000077882 */ /* 0x000fe20000000000 */
[----:B------:R-:W-:Y:S01]  /*16ef0*/  UMOV UR10, URZ ;  /* 0x0000003f000a7c82 */ /* 0x000fe20008000000 */
[----:B--2---:R-:W-:-:S04]  /*16f00*/  LEA R7, R7, R11, 0xd ;  /* 0x0000000b07077211 */ /* 0x004fc800078e68ff */
[----:B------:R-:W-:Y:S01]  /*16f10*/  R2UR UR8, R7 ;  /* 0x00000000070872ca */ /* 0x000fe200000e0000 */
[----:B----4-:R-:W-:-:S05]  /*16f20*/  IMAD R9, R9, 0x40, R10 ;  /* 0x0000004009097824 */ /* 0x010fca00078e020a */
[----:B------:R-:W-:-:S07]  /*16f30*/  R2UR UR11, R9 ;  /* 0x00000000090b72ca */ /* 0x000fce00000e0000 */
[----:B------:R-:W-:-:S09]  /*16f40*/  UIADD3 UR8, UR8, 0x22400, URZ ;  /* 0x0002240008087890 */ /* 0x000fd2000fffe03f */
[----:B------:R1:W-:Y:S01]  /*16f50*/  UTMALDG.4D [UR8], [UR4], desc[UR6] ;  /* 0x00000608040075b4 */ /* 0x0003e20008019000 */
[----:B------:R-:W2:Y:S02]  /*16f60*/  SYNCS.PHASECHK.TRANS64.TRYWAIT P1, [R2+URZ+0x38860], R3 ;  /* 0x03886003020075a7 */ /* 0x000ea4000802017f */
[----:B-12---:R-:W-:Y:S05]  /*16f70*/  @!P1 BRA `(.L_x_1146) ;  /* 0x0000002000b89947 */ /* 0x006fea0003800000 */
.L_x_1231:
        /* <DEDUP_REMOVED lines=8> */
.L_x_1147:
[----:B-1-3--:R-:W2:Y:S01]  /*17000*/  LDL R3, [R1] ;  /* 0x0000000001037983 */ /* 0x00aea20000100800 */
        /* <DEDUP_REMOVED lines=54> */
.L_x_1142:
[----:B------:R-:W-:Y:S05]  /*17370*/  BSYNC B1 ;  /* 0x0000000000017941 */ /* 0x000fea0003800000 */
.L_x_1141:
[C---:B------:R-:W-:Y:S01]  /*17380*/  ISETP.GT.AND P0, PT, R5.reuse, 0x1, PT ;  /* 0x000000010500780c */ /* 0x040fe20003f04270 */
[----:B------:R-:W-:-:S12]  /*17390*/  VIADD R5, R5, 0xfffffffe ;  /* 0xfffffffe05057836 */ /* 0x000fd80000000000 */
[----:B------:R-:W-:Y:S05]  /*173a0*/  @P0 BRA `(.L_x_1148) ;  /* 0xffffffec00c80947 */ /* 0x000fea000383ffff */
.L_x_1124:
[----:B------:R-:W-:Y:S05]  /*173b0*/  BSYNC B0 ;  /* 0x0000000000007941 */ /* 0x000fea0003800000 */
.L_x_1123:
        /* <DEDUP_REMOVED lines=12> */
[----:B------:R-:W-:Y:S02]  /*17480*/  VOTEU.ANY UR4, UPT, PT ;  /* 0x0000000000047886 */ /* 0x000fe400038e0100 */
        /* <DEDUP_REMOVED lines=12> */
.L_x_1150:
[----:B------:R-:W-:Y:S05]  /*17550*/  BSYNC B0 ;  /* 0x0000000000007941 */ /* 0x000fea0003800000 */
.L_x_1149:
[----:B--2---:R-:W2:Y:S02]  /*17560*/  LDL.LU R2, [R1+0x8] ;  /* 0x0000080001027983 */ /* 0x004ea40000300800 */
[----:B--2---:R-:W-:-:S05]  /*17570*/  LOP3.LUT R2, R2, R0, RZ, 0x3c, !PT ;  /* 0x0000000002027212 */ /* 0x004fca00078e3cff */
[----:B------:R2:W-:Y:S02]  /*17580*/  STL [R1+0x8], R2 ;  /* 0x0000080201007387 */ /* 0x0005e40000100800 */
.L_x_1105:
[----:B------:R-:W-:Y:S05]  /*17590*/  BSYNC B6 ;  /* 0x0000000000067941 */ /* 0x000fea0003800000 */
.L_x_1103:
[----:B------:R-:W-:-:S03]  /*175a0*/  UMOV UR4, 0xffffffff ;  /* 0xffffffff00047882 */ /* 0x000fc60000000000 */
[----:B------:R-:W-:Y:S05]  /*175b0*/  BRA.DIV UR4, `(.L_x_1151) ;  /* 0x0000001e043c7947 */ /* 0x000fea000b800000 */
[----:B------:R3:W4:Y:S04]  /*175c0*/  SHFL.IDX PT, R4, R16, RZ, 0x1f ;  /* 0x00001fff10047589 */ /* 0x00072800000e0000 */
[----:B------:R3:W0:Y:S02]  /*175d0*/  SHFL.IDX PT, R6, R16, 0x1, 0x1f ;  /* 0x00201f0010067f89 */ /* 0x00062400000e0000 */
.L_x_1235:
[----:B------:R-:W0:Y:S01]  /*175e0*/  S2R R0, SR_TID.X ;  /* 0x0000000000007919 */ /* 0x000e220000002100 */
[----:B------:R-:W-:Y:S01]  /*175f0*/  ULDC UR4, c[0x0][0xd14] ;  /* 0x0003450000047ab9 */ /* 0x000fe20000000800 */
[----:B------:R-:W-:Y:S01]  /*17600*/  BSSY B0, `(.L_x_1152) ;  /* 0x000000b000007945 */ /* 0x000fe20003800000 */
[----:B------:R-:W-:Y:S01]  /*17610*/  IMAD.MOV.U32 R17, RZ, RZ, RZ ;  /* 0x000000ffff117224 */ /* 0x000fe200078e00ff */
[----:B0-----:R-:W-:Y:S01]  /*17620*/  LOP3.LUT R8, R0, 0x1f, RZ, 0xc0, !PT ;  /* 0x0000001f00087812 */ /* 0x001fe200078ec0ff */
[----:B------:R-:W-:-:S03]  /*17630*/  IMAD.U32 R0, RZ, RZ, UR4 ;  /* 0x00000004ff007e24 */ /* 0x000fc6000f8e00ff */
[C---:B------:R-:W-:Y:S01]  /*17640*/  ISETP.NE.AND P0, PT, R8.reuse, 0x1f, PT ;  /* 0x0000001f0800780c */ /* 0x040fe20003f05270 */
[----:B------:R-:W-:-:S05]  /*17650*/  IMAD.IADD R5, R8, 0x1, R19 ;  /* 0x0000000108057824 */ /* 0x000fca00078e0213 */
[----:B------:R-:W-:-:S13]  /*17660*/  ISETP.GE.OR P0, PT, R5, R0, !P0 ;  /* 0x000000000500720c */ /* 0x000fda0004706670 */
[----:B------:R-:W-:Y:S05]  /*17670*/  @P0 BRA `(.L_x_1153) ;  /* 0x00000000000c0947 */ /* 0x000fea0003800000 */
[----:B--2---:R-:W0:Y:S02]  /*17680*/  LDC.64 R2, c[0x0][0xd58] ;  /* 0x00035600ff027b82 */ /* 0x004e240000000a00 */
[----:B0-----:R-:W-:-:S05]  /*17690*/  IMAD.WIDE R2, R5, 0x4, R2 ;  /* 0x0000000405027825 */ /* 0x001fca00078e0202 */
[----:B------:R0:W5:Y:S02]  /*176a0*/  LDG.E R17, desc[UR54][R2.64] ;  /* 0x0000003602117981 */ /* 0x000164000c1e1900 */
.L_x_1153:
[----:B------:R-:W-:Y:S05]  /*176b0*/  BSYNC B0 ;  /* 0x0000000000007941 */ /* 0x000fea0003800000 */
.L_x_1152:
        /* <DEDUP_REMOVED lines=19> */
[----:B------:R-:W2:Y:S02]  /*177f0*/  SHFL.UP PT, R14, R7, 0x10, RZ ;  /* 0x06000000070e7989 */ /* 0x000ea400000e00ff */
[----:B--2---:R-:W-:-:S05]  /*17800*/  SEL R2, R14, RZ, P0 ;  /* 0x000000ff0e027207 */ /* 0x004fca0000000000 */
[----:B------:R-:W-:-:S05]  /*17810*/  IMAD.IADD R2, R7, 0x1, R2 ;  /* 0x0000000107027824 */ /* 0x000fca00078e0202 */
[----:B------:R0:W2:Y:S02]  /*17820*/  SHFL.IDX PT, R14, R2, 0x1f, 0x1f ;  /* 0x03e01f00020e7f89 */ /* 0x0000a400000e0000 */
.L_x_1243:
[----:B------:R-:W-:Y:S02]  /*17830*/  ULDC UR4, c[0x0][0xd10] ;  /* 0x0003440000047ab9 */ /* 0x000fe40000000800 */
[----:B---3--:R-:W-:-:S04]  /*17840*/  IMAD.U32 R16, RZ, RZ, UR4 ;  /* 0x00000004ff107e24 */ /* 0x008fc8000f8e00ff */
[----:B--2---:R-:W-:-:S04]  /*17850*/  IMAD R3, R14, R16, RZ ;  /* 0x000000100e037224 */ /* 0x004fc800078e02ff */
[----:B------:R-:W-:-:S05]  /*17860*/  IMAD.IADD R6, R6, 0x1, R3 ;  /* 0x0000000106067824 */ /* 0x000fca00078e0203 */
[----:B----4-:R-:W-:-:S13]  /*17870*/  ISETP.GT.AND P0, PT, R6, R4, PT ;  /* 0x000000040600720c */ /* 0x010fda0003f04270 */
[----:B------:R-:W-:Y:S05]  /*17880*/  @P0 BRA `(.L_x_1155) ;  /* 0x0000000000b40947 */ /* 0x000fea0003800000 */
[----:B------:R-:W2:Y:S02]  /*17890*/  LDC R0, c[0x0][0xd14] ;  /* 0x00034500ff007b82 */ /* 0x000ea40000000800 */
.L_x_1160:
[----:B------:R-:W-:-:S05]  /*178a0*/  VIADD R19, R19, 0x1f ;  /* 0x0000001f13137836 */ /* 0x000fca0000000000 */
        /* <DEDUP_REMOVED lines=13> */
.L_x_1158:
[----:B------:R-:W-:Y:S05]  /*17980*/  BSYNC B0 ;  /* 0x0000000000007941 */ /* 0x000fea0003800000 */
.L_x_1157:
[----:B------:R-:W-:-:S03]  /*17990*/  UMOV UR4, 0xffffffff ;  /* 0xffffffff00047882 */ /* 0x000fc60000000000 */
[----:B------:R-:W-:Y:S05]  /*179a0*/  BRA.DIV UR4, `(.L_x_1159) ;  /* 0x0000001e045c7947 */ /* 0x000fea000b800000 */
[----:B-----5:R-:W0:Y:S01]  /*179b0*/  SHFL.UP PT, R14, R17, 0x1, RZ ;  /* 0x04200000110e7989 */ /* 0x020e2200000e00ff */
[C---:B------:R-:W-:Y:S02]  /*179c0*/  ISETP.NE.AND P0, PT, R7.reuse, RZ, PT ;  /* 0x000000ff0700720c */ /* 0x040fe40003f05270 */
[C---:B------:R-:W-:Y:S02]  /*179d0*/  ISETP.GE.U32.AND P1, PT, R7.reuse, 0x2, PT ;  /* 0x000000020700780c */ /* 0x040fe40003f26070 */
        /* <DEDUP_REMOVED lines=18> */
.L_x_1251:
[----:B------:R-:W-:Y:S02]  /*17b00*/  ULDC UR4, c[0x0][0xd10] ;  /* 0x0003440000047ab9 */ /* 0x000fe40000000800 */
[----:B------:R-:W-:-:S04]  /*17b10*/  IMAD.U32 R16, RZ, RZ, UR4 ;  /* 0x00000004ff107e24 */ /* 0x000fc8000f8e00ff */
[----:B--2---:R-:W-:-:S04]  /*17b20*/  IMAD R3, R14, R16, RZ ;  /* 0x000000100e037224 */ /* 0x004fc800078e02ff */
[----:B------:R-:W-:-:S05]  /*17b30*/  IMAD.IADD R6, R3, 0x1, R6 ;  /* 0x0000000103067824 */ /* 0x000fca00078e0206 */
[----:B------:R-:W-:-:S13]  /*17b40*/  ISETP.GT.AND P0, PT, R6, R4, PT ;  /* 0x000000040600720c */ /* 0x000fda0003f04270 */
[----:B------:R-:W-:Y:S05]  /*17b50*/  @!P0 BRA `(.L_x_1160) ;  /* 0xfffffffc00508947 */ /* 0x000fea000383ffff */
.L_x_1155:
        /* <DEDUP_REMOVED lines=8> */
.L_x_1255:
[----:B------:R-:W-:Y:S01]  /*17be0*/  ISETP.NE.AND P0, PT, R3, RZ, PT ;  /* 0x000000ff0300720c */ /* 0x000fe20003f05270 */
[----:B------:R-:W-:-:S12]  /*17bf0*/  IMAD.MOV.U32 R14, RZ, RZ, RZ ;  /* 0x000000ffff0e7224 */ /* 0x000fd800078e00ff */
[----:B------:R-:W-:Y:S05]  /*17c00*/  @!P0 BRA `(.L_x_1162) ;  /* 0x0000000000108947 */ /* 0x000fea0003800000 */
[----:B------:R-:W-:Y:S01]  /*17c10*/  UMOV UR4, 0xffffffff ;  /* 0xffffffff00047882 */ /* 0x000fe20000000000 */
[----:B-1----:R-:W-:Y:S02]  /*17c20*/  VIADD R12, R5, 0xffffffff ;  /* 0xffffffff050c7836 */ /* 0x002fe40000000000 */
[----:B------:R-:W-:Y:S05]  /*17c30*/  BRA.DIV UR4, `(.L_x_1163) ;  /* 0x0000001e04d47947 */ /* 0x000fea000b800000 */
[----:B------:R4:W1:Y:S02]  /*17c40*/  SHFL.IDX PT, R14, R2, R12, 0x1f ;  /* 0x00001f0c020e7589 */ /* 0x00086400000e0000 */
.L_x_1162:
[----:B-1----:R-:W-:Y:S01]  /*17c50*/  IMAD R16, R14, R16, R6 ;  /* 0x000000100e107224 */ /* 0x002fe200078e0206 */
[-C--:B---3--:R-:W-:Y:S01]  /*17c60*/  IABS R6, R17.reuse ;  /* 0x0000001100067213 */ /* 0x088fe20000000000 */
[----:B0---4-:R-:W-:Y:S01]  /*17c70*/  IMAD.MOV.U32 R2, RZ, RZ, RZ ;  /* 0x000000ffff027224 */ /* 0x011fe200078e00ff */
[----:B------:R-:W-:Y:S01]  /*17c80*/  IABS R8, R17 ;  /* 0x0000001100087213 */ /* 0x000fe20000000000 */
[----:B------:R-:W-:Y:S01]  /*17c90*/  IMAD.IADD R4, R4, 0x1, -R16 ;  /* 0x0000000104047824 */ /* 0x000fe200078e0a10 */
[----:B------:R-:W0:Y:S01]  /*17ca0*/  I2F.RP R7, R6 ;  /* 0x0000000600077306 */ /* 0x000e220000209400 */
[----:B------:R-:W-:Y:S01]  /*17cb0*/  IMAD.IADD R19, R5, 0x1, R19 ;  /* 0x0000000105137824 */ /* 0x000fe200078e0213 */
[----:B------:R-:W-:-:S06]  /*17cc0*/  IADD3 R8, RZ, -R8, RZ ;  /* 0x80000008ff087210 */ /* 0x000fcc0007ffe0ff */
[----:B0-----:R-:W0:Y:S02]  /*17cd0*/  MUFU.RCP R7, R7 ;  /* 0x0000000700077308 */ /* 0x001e240000001000 */
[----:B0-----:R-:W-:-:S06]  /*17ce0*/  VIADD R9, R7, 0xffffffe ;  /* 0x0ffffffe07097836 */ /* 0x001fcc0000000000 */
[----:B------:R-:W0:Y:S02]  /*17cf0*/  F2I.FTZ.U32.TRUNC.NTZ R3, R9 ;  /* 0x0000000900037305 */ /* 0x000e24000021f000 */
[----:B0-----:R-:W-:-:S04]  /*17d00*/  IMAD.MOV R11, RZ, RZ, -R3 ;  /* 0x000000ffff0b7224 */ /* 0x001fc800078e0a03 */
[----:B------:R-:W-:-:S04]  /*17d10*/  IMAD R11, R11, R6, RZ ;  /* 0x000000060b0b7224 */ /* 0x000fc800078e02ff */
[----:B------:R-:W-:Y:S01]  /*17d20*/  IMAD.HI.U32 R2, R3, R11, R2 ;  /* 0x0000000b03027227 */ /* 0x000fe200078e0002 */
[----:B------:R-:W-:-:S05]  /*17d30*/  IABS R3, R4 ;  /* 0x0000000400037213 */ /* 0x000fca0000000000 */
        /* <DEDUP_REMOVED lines=16> */
.L_x_1156:
[----:B------:R-:W-:Y:S01]  /*17e40*/  UMOV UR4, URZ ;  /* 0x0000003f00047c82 */ /* 0x000fe20008000000 */
[----:B------:R-:W-:Y:S01]  /*17e50*/  UMOV UR5, URZ ;  /* 0x0000003f00057c82 */ /* 0x000fe20008000000 */
[----:B------:R-:W-:Y:S01]  /*17e60*/  ULDC UR6, c[0x0][0xd14] ;  /* 0x0003450000067ab9 */ /* 0x000fe20000000800 */
[----:B------:R-:W-:Y:S01]  /*17e70*/  IMAD.MOV.U32 R16, RZ, RZ, R4 ;  /* 0x000000ffff107224 */ /* 0x000fe200078e0004 */
[----:B------:R-:W-:Y:S01]  /*17e80*/  MOV R19, UR6 ;  /* 0x0000000600137c02 */ /* 0x000fe20008000f00 */
[----:B------:R-:W-:Y:S02]  /*17e90*/  IMAD.U32 R17, RZ, RZ, UR4 ;  /* 0x00000004ff117e24 */ /* 0x000fe4000f8e00ff */
[----:B------:R-:W-:-:S07]  /*17ea0*/  IMAD.U32 R18, RZ, RZ, UR5 ;  /* 0x00000005ff127e24 */ /* 0x000fce000f8e00ff */
.L_x_1164:
        /* <DEDUP_REMOVED lines=12> */
.L_x_1083:
[----:B0-----:R-:W4:Y:S01]  /*17f70*/  LDL.LU R0, [R1+0x28] ;  /* 0x0000280001007983 */ /* 0x001f220000300800 */
[----:B--2---:R-:W0:Y:S01]  /*17f80*/  S2R R5, SR_CgaCtaId ;  /* 0x0000000000057919 */ /* 0x004e220000008800 */
[----:B----4-:R-:W-:-:S05]  /*17f90*/  VIADD R0, R0, 0x1 ;  /* 0x0000000100007836 */ /* 0x010fca0000000000 */
[----:B---3--:R-:W-:-:S04]  /*17fa0*/  LEA.HI R2, R0, R0, RZ, 0x1 ;  /* 0x0000000000027211 */ /* 0x008fc800078f08ff */
[----:B------:R-:W-:-:S05]  /*17fb0*/  LOP3.LUT R3, R2, 0xfffffffe, RZ, 0xc0, !PT ;  /* 0xfffffffe02037812 */ /* 0x000fca00078ec0ff */
[----:B------:R-:W-:Y:S01]  /*17fc0*/  IMAD.IADD R3, R0, 0x1, -R3 ;  /* 0x0000000100037824 */ /* 0x000fe200078e0a03 */
[----:B------:R-:W-:-:S04]  /*17fd0*/  MOV R0, 0x400 ;  /* 0x0000040000007802 */ /* 0x000fc80000000f00 */
[----:B0-----:R-:W-:Y:S02]  /*17fe0*/  LEA R0, R5, R0, 0x18 ;  /* 0x0000000005007211 */ /* 0x001fe400078ec0ff */
[----:B------:R-:W-:-:S04]  /*17ff0*/  SHF.L.U32 R3, R3, 0x1f, RZ ;  /* 0x0000001f03037819 */ /* 0x000fc800000006ff */
[----:B------:R-:W0:Y:S02]  /*18000*/  SYNCS.PHASECHK.TRANS64.TRYWAIT P0, [R0+URZ+0x38820], R3 ;  /* 0x03882003000075a7 */ /* 0x000e24000800017f */
[----:B0-----:R-:W-:Y:S05]  /*18010*/  @!P0 BRA `(.L_x_1166) ;  /* 0x0000001c00008947 */ /* 0x001fea0003800000 */
.L_x_1258:
[----:B------:R-:W-:-:S03]  /*18020*/  UMOV UR4, 0xffffffff ;  /* 0xffffffff00047882 */ /* 0x000fc60000000000 */
[----:B------:R-:W-:Y:S05]  /*18030*/  BRA.DIV UR4, `(.L_x_1167) ;  /* 0x0000001e040c7947 */ /* 0x000fea000b800000 */
[----:B------:R-:W2:Y:S02]  /*18040*/  S2R R2, SR_TID.X ;  /* 0x0000000000027919 */ /* 0x000ea40000002100 */
[----:B--2---:R-:W-:-:S04]  /*18050*/  SHF.R.U32.HI R2, RZ, 0x5, R2 ;  /* 0x00000005ff027819 */ /* 0x004fc80000011602 */
[----:B------:R-:W-:-:S05]  /*18060*/  LOP3.LUT R2, R2, 0x3, RZ, 0xc0, !PT ;  /* 0x0000000302027812 */ /* 0x000fca00078ec0ff */
[----:B------:R2:W3:Y:S02]  /*18070*/  SHFL.IDX PT, R14, R2, RZ, 0x1f ;  /* 0x00001fff020e7589 */ /* 0x0004e400000e0000 */
.L_x_1261:
[----:B---3--:R-:W-:-:S13]  /*18080*/  ISETP.NE.AND P0, PT, R14, RZ, PT ;  /* 0x000000ff0e00720c */ /* 0x008fda0003f05270 */
[----:B------:R-:W-:Y:S05]  /*18090*/  @P0 BRA `(.L_x_958) ;  /* 0x0000000000940947 */ /* 0x000fea0003800000 */
[----:B------:R-:W-:-:S03]  /*180a0*/  UMOV UR4, 0xffffffff ;  /* 0xffffffff00047882 */ /* 0x000fc60000000000 */
[----:B------:R-:W-:Y:S05]  /*180b0*/  BRA.DIV UR4, `(.L_x_1168) ;  /* 0x0000001e04207947 */ /* 0x000fea000b800000 */
[----:B------:R-:W-:-:S13]  /*180c0*/  ELECT P6, URZ, PT ;  /* 0x00000000003f782f */ /* 0x000fda00038c0000 */
.L_x_1264:
[----:B------:R-:W-:Y:S05]  /*180d0*/  @!P6 BRA `(.L_x_958) ;  /* 0x000000000084e947 */ /* 0x000fea0003800000 */
[----:B--2---:R-:W2:Y:S02]  /*180e0*/  LDL.LU R2, [R1+0x3c] ;  /* 0x00003c0001027983 */ /* 0x004ea40000300800 */
[----:B--2---:R-:W-:-:S04]  /*180f0*/  LOP3.LUT R2, R2, 0x2, RZ, 0xfc, !PT ;  /* 0x0000000202027812 */ /* 0x004fc800078efcff */
[----:B------:R-:W-:-:S13]  /*18100*/  ISETP.NE.AND P2, PT, R2, 0x3, PT ;  /* 0x000000030200780c */ /* 0x000fda0003f45270 */
[----:B------:R-:W-:Y:S05]  /*18110*/  @!P2 BRA `(.L_x_1169) ;  /* 0x000000000004a947 */ /* 0x000fea0003800000 */
[----:B------:R-:W-:Y:S01]  /*18120*/  BPT.TRAP 0x1 ;  /* 0x000000040000795c */ /* 0x000fe20000300000 */
.L_x_1169:
[----:B0-----:R-:W2:Y:S04]  /*18130*/  LDL R3, [R1] ;  /* 0x0000000001037983 */ /* 0x001ea80000100800 */
[----:B------:R-:W3:Y:S01]  /*18140*/  LDL.LU R7, [R1+0x8] ;  /* 0x0000080001077983 */ /* 0x000ee20000300800 */
[----:B------:R-:W-:-:S04]  /*18150*/  VIADD R2, R0, 0x38840 ;  /* 0x0003884000027836 */ /* 0x000fc80000000000 */
        /* <DEDUP_REMOVED lines=11> */
.L_x_1265:
[----:B------:R-:W2:Y:S02]  /*18210*/  SYNCS.PHASECHK.TRANS64.TRYWAIT P0, [R7+URZ], R2 ;  /* 0x00000002070075a7 */ /* 0x000ea4000800017f */
[----:B--2---:R-:W-:Y:S05]  /*18220*/  @!P0 BRA `(.L_x_1171) ;  /* 0x0000001800f88947 */ /* 0x004fea0003800000 */
.L_x_1266:
[----:B------:R-:W-:Y:S05]  /*18230*/  @!P2 BRA `(.L_x_1172) ;  /* 0x000000000004a947 */ /* 0x000fea0003800000 */
[----:B------:R-:W-:Y:S01]  /*18240*/  BPT.TRAP 0x1 ;  /* 0x000000040000795c */ /* 0x000fe20000300000 */
.L_x_1172:
[----:B------:R-:W3:Y:S01]  /*18250*/  LDL.LU R4, [R1] ;  /* 0x0000000001047983 */ /* 0x000ee20000300800 */
[----:B------:R-:W-:-:S04]  /*18260*/  VIADD R0, R0, 0x38860 ;  /* 0x0003886000007836 */ /* 0x000fc80000000000 */
[----:B---3--:R-:W-:-:S04]  /*18270*/  IMAD R4, R4, 0x8, R0 ;  /* 0x0000000804047824 */ /* 0x008fc800078e0200 */
[----:B------:R-:W3:Y:S02]  /*18280*/  SYNCS.PHASECHK.TRANS64.TRYWAIT P0, [R4+URZ], R5 ;  /* 0x00000005040075a7 */ /* 0x000ee4000800017f */
[----:B---3--:R-:W-:Y:S05]  /*18290*/  @!P0 BRA `(.L_x_1173) ;  /* 0x0000001800f08947 */ /* 0x008fea0003800000 */
.L_x_1267:
[----:B------:R-:W-:-:S07]  /*182a0*/  IMAD R3, R3, 0x8, R0 ;  /* 0x0000000803037824 */ /* 0x000fce00078e0200 */
.L_x_1174:
[----:B----4-:R4:W0:Y:S02]  /*182b0*/  SYNCS.PHASECHK.TRANS64.TRYWAIT P0, [R3+URZ], R2 ;  /* 0x00000002030075a7 */ /* 0x010824000800017f */
[----:B0-----:R-:W-:Y:S05]  /*182c0*/  @!P0 NANOSLEEP.SYNCS 0x989680 ;  /* 0x009896800000895d */ /* 0x001fea0003900000 */
[----:B------:R-:W0:Y:S02]  /*182d0*/  @!P0 SYNCS.PHASECHK.TRANS64 P0, [R3+URZ], R2 ;  /* 0x00000002030085a7 */ /* 0x000e24000800007f */
[----:B0-----:R-:W-:Y:S05]  /*182e0*/  @!P0 BRA `(.L_x_1174) ;  /* 0xfffffffc00f08947 */ /* 0x001fea000383ffff */
.L_x_958:
[----:B------:R-:W-:Y:S05]  /*182f0*/  BSYNC B8 ;  /* 0x0000000000087941 */ /* 0x000fea0003800000 */
.L_x_955:
[----:B------:R-:W-:Y:S05]  /*18300*/  EXIT ;  /* 0x000000000000794d */ /* 0x000fea0003800000 */
.L_x_974:
[----:B0-----:R0:W1:Y:S02]  /*18310*/  SYNCS.PHASECHK.TRANS64.TRYWAIT P5, [R72+URZ+0x38890], R59 ;  /* 0x0388903b480075a7 */ /* 0x00106400080a017f */
[----:B-1----:R-:W-:Y:S05]  /*18320*/  @!P5 NANOSLEEP.SYNCS 0x989680 ;  /* 0x009896800000d95d */ /* 0x002fea0003900000 */
[----:B------:R-:W1:Y:S02]  /*18330*/  @!P5 SYNCS.PHASECHK.TRANS64 P5, [R72+URZ+0x38890], R59 ;  /* 0x0388903b4800d5a7 */ /* 0x000e6400080a007f */
[----:B-1----:R-:W-:Y:S05]  /*18340*/  @!P5 BRA `(.L_x_974) ;  /* 0xfffffffc00f0d947 */ /* 0x002fea000383ffff */
[----:B------:R-:W-:Y:S05]  /*18350*/  BRA `(.L_x_1175) ;  /* 0xfffffea000c87947 */ /* 0x000fea000383ffff */
.L_x_984:
[----:B0-----:R0:W1:Y:S02]  /*18360*/  SYNCS.PHASECHK.TRANS64.TRYWAIT P5, [R72+URZ+0x38890], R59 ;  /* 0x0388903b480075a7 */ /* 0x00106400080a017f */
[----:B-1----:R-:W-:Y:S05]  /*18370*/  @!P5 NANOSLEEP.SYNCS 0x989680 ;  /* 0x009896800000d95d */ /* 0x002fea0003900000 */
[----:B------:R-:W1:Y:S02]  /*18380*/  @!P5 SYNCS.PHASECHK.TRANS64 P5, [R72+URZ+0x38890], R59 ;  /* 0x0388903b4800d5a7 */ /* 0x000e6400080a007f */
[----:B-1----:R-:W-:Y:S05]  /*18390*/  @!P5 BRA `(.L_x_984) ;  /* 0xfffffffc00f0d947 */ /* 0x002fea000383ffff */
[----:B------:R-:W-:Y:S05]  /*183a0*/  BRA `(.L_x_1176) ;  /* 0xfffffeac00407947 */ /* 0x000fea000383ffff */
.L_x_989:
[----:B0-----:R0:W1:Y:S02]  /*183b0*/  SYNCS.PHASECHK.TRANS64.TRYWAIT P5, [R72+URZ+0x38890], R59 ;  /* 0x0388903b480075a7 */ /* 0x00106400080a017f */
[----:B-1----:R-:W-:Y:S05]  /*183c0*/  @!P5 NANOSLEEP.SYNCS 0x989680 ;  /* 0x009896800000d95d */ /* 0x002fea0003900000 */
[----:B------:R-:W1:Y:S02]  /*183d0*/  @!P5 SYNCS.PHASECHK.TRANS64 P5, [R72+URZ+0x38890], R59 ;  /* 0x0388903b4800d5a7 */ /* 0x000e6400080a007f */
[----:B-1----:R-:W-:Y:S05]  /*183e0*/  @!P5 BRA `(.L_x_989) ;  /* 0xfffffffc00f0d947 */ /* 0x002fea000383ffff */
[----:B------:R-:W-:Y:S05]  /*183f0*/  BRA `(.L_x_1177) ;  /* 0xfffffeb400707947 */ /* 0x000fea000383ffff */
.L_x_993:
[----:B----4-:R4:W0:Y:S02]  /*18400*/  SYNCS.PHASECHK.TRANS64.TRYWAIT P5, [R72+URZ+0x388b0], R59 ;  /* 0x0388b03b480075a7 */ /* 0x01082400080a017f */
[----:B0-----:R-:W-:Y:S05]  /*18410*/  @!P5 NANOSLEEP.SYNCS 0x989680 ;  /* 0x009896800000d95d */ /* 0x001fea0003900000 */
[----:B------:R-:W0:Y:S02]  /*18420*/  @!P5 SYNCS.PHASECHK.TRANS64 P5, [R72+URZ+0x388b0], R59 ;  /* 0x0388b03b4800d5a7 */ /* 0x000e2400080a007f */
[----:B0-----:R-:W-:Y:S05]  /*18430*/  @!P5 BRA `(.L_x_993) ;  /* 0xfffffffc00f0d947 */ /* 0x001fea000383ffff */
[----:B------:R-:W-:Y:S05]  /*18440*/  BRA `(.L_x_1178) ;  /* 0xfffffeb400ec7947 */ /* 0x000fea000383ffff */
.L_x_1018:
        /* <DEDUP_REMOVED lines=8> */
.L_x_1180:
[----:B------:R-:W-:Y:S05]  /*184d0*/  BSYNC B1 ;  /* 0x0000000000017941 */ /* 0x000fea0003800000 */
.L_x_1179:
[----:B------:R-:W-:Y:S05]  /*184e0*/  BRA `(.L_x_1181) ;  /* 0xfffffee400187947 */ /* 0x000fea000383ffff */
.L_x_1019:
        /* <DEDUP_REMOVED lines=8> */
.L_x_1183:
[----:B------:R-:W-:Y:S05]  /*18570*/  BSYNC B1 ;  /* 0x0000000000017941 */ /* 0x000fea0003800000 */
.L_x_1182:
[----:B------:R-:W-:Y:S05]  /*18580*/  BRA `(.L_x_1184) ;  /* 0xfffffee000fc7947 */ /* 0x000fea000383ffff */
.L_x_1020:
        /* <DEDUP_REMOVED lines=8> */
.L_x_1186:
[----:B------:R-:W-:Y:S05]  /*18610*/  BSYNC B1 ;  /* 0x0000000000017941 */ /* 0x000fea0003800000 */
.L_x_1185:
[----:B------:R-:W-:Y:S05]  /*18620*/  BRA `(.L_x_1187) ;  /* 0xfffffee000e07947 */ /* 0x000fea000383ffff */
.L_x_1021:
[----:B------:R-:W-:Y:S01]  /*18630*/  BSSY B1, `(.L_x_1188) ;  /* 0x0000008000017945 */ /* 0x000fe20003800000 */
[----:B------:R-:W-:Y:S01]  /*18640*/  MOV R13, R27 ;  /* 0x0000001b000d7202 */ /* 0x000fe20000000f00 */
[----:B------:R-:W-:Y:S02]  /*18650*/  IMAD.MOV.U32 R12, RZ, RZ, RZ ;  /* 0x000000ffff0c7224 */ /* 0x000fe400078e00ff */
[----:B------:R-:W-:Y:S02]  /*18660*/  IMAD.MOV.U32 R11, RZ, RZ, 0x1c1f ;  /* 0x00001c1fff0b7424 */ /* 0x000fe400078e00ff */
[----:B------:R-:W-:-:S07]  /*18670*/  IMAD.MOV.U32 R15, RZ, RZ, -0x1 ;  /* 0xffffffffff0f7424 */ /* 0x000fce00078e00ff */
[----:B0-----:R-:W-:Y:S05]  /*18680*/  WARPSYNC.COLLECTIVE R15, `(.L_x_1189) ;  /* 0x000000000f087348 */ /* 0x001fea0003c00000 */
[----:B------:R1:W2:Y:S02]  /*18690*/  SHFL.IDX P6, R14, R13, R12, R11 ;  /* 0x0000000c0d0e7389 */ /* 0x0002a400000c000b */
[----:B012---:R-:W-:Y:S01]  /*186a0*/  ENDCOLLECTIVE ;  /* 0x000000000000791b */ /* 0x007fe20003800000 */
.L_x_1189:
[----:B------:R-:W-:Y:S05]  /*186b0*/  BSYNC B1 ;  /* 0x0000000000017941 */ /* 0x000fea0003800000 */
.L_x_1188:
[----:B------:R-:W-:Y:S05]  /*186c0*/  BRA `(.L_x_1190) ;  /* 0xfffffee000c47947 */ /* 0x000fea000383ffff */
.L_x_1023:
[----:B0-----:R0:W1:Y:S02]  /*186d0*/  SYNCS.PHASECHK.TRANS64.TRYWAIT P0, [R2+URZ+0x38800], R9 ;  /* 0x03880009020075a7 */ /* 0x001064000800017f */
[----:B-1----:R-:W-:Y:S05]  /*186e0*/  @!P0 NANOSLEEP.SYNCS 0x989680 ;  /* 0x009896800000895d */ /* 0x002fea0003900000 */
[----:B------:R-:W1:Y:S02]  /*186f0*/  @!P0 SYNCS.PHASECHK.TRANS64 P0, [R2+URZ+0x38800], R9 ;  /* 0x03880009020085a7 */ /* 0x000e64000800007f */
[----:B-1----:R-:W-:Y:S05]  /*18700*/  @!P0 BRA `(.L_x_1023) ;  /* 0xfffffffc00f08947 */ /* 0x002fea000383ffff */
[----:B------:R-:W-:Y:S05]  /*18710*/  BRA `(.L_x_1191) ;  /* 0xfffffee400247947 */ /* 0x000fea000383ffff */
.L_x_1031:
        /* <DEDUP_REMOVED lines=8> */
.L_x_1193:
[----:B------:R-:W-:Y:S05]  /*187a0*/  BSYNC B1 ;  /* 0x0000000000017941 */ /* 0x000fea0003800000 */
.L_x_1192:
[----:B------:R-:W-:Y:S05]  /*187b0*/  BRA `(.L_x_1194) ;  /* 0xfffffeec00f07947 */ /* 0x000fea000383ffff */
.L_x_1032:
        /* <DEDUP_REMOVED lines=8> */
.L_x_1196:
[----:B------:R-:W-:Y:S05]  /*18840*/  BSYNC B1 ;  /* 0x0000000000017941 */ /* 0x000fea0003800000 */
.L_x_1195:
[----:B------:R-:W-:Y:S05]  /*18850*/  BRA `(.L_x_1197) ;  /* 0xfffffeec00d47947 */ /* 0x000fea000383ffff */
.L_x_1033:
        /* <DEDUP_REMOVED lines=8> */
.L_x_1199:
[----:B------:R-:W-:Y:S05]  /*188e0*/  BSYNC B1 ;  /* 0x0000000000017941 */ /* 0x000fea0003800000 */
.L_x_1198:
[----:B------:R-:W-:Y:S05]  /*188f0*/  BRA `(.L_x_1200) ;  /* 0xfffffeec00b87947 */ /* 0x000fea000383ffff */
.L_x_1034:
        /* <DEDUP_REMOVED lines=8> */
.L_x_1202:
[----:B------:R-:W-:Y:S05]  /*18980*/  BSYNC B1 ;  /* 0x0000000000017941 */ /* 0x000fea0003800000 */
.L_x_1201:
[----:B------:R-:W-:Y:S05]  /*18990*/  BRA `(.L_x_1203) ;  /* 0xfffffeec009c7947 */ /* 0x000fea000383ffff */
.L_x_1036:
[----:B0-----:R0:W1:Y:S02]  /*189a0*/  SYNCS.PHASECHK.TRANS64.TRYWAIT P1, [R2+URZ+0x38800], R9 ;  /* 0x03880009020075a7 */ /* 0x001064000802017f */
[----:B-1----:R-:W-:Y:S05]  /*189b0*/  @!P1 NANOSLEEP.SYNCS 0x989680 ;  /* 0x009896800000995d */ /* 0x002fea0003900000 */
[----:B------:R-:W1:Y:S02]  /*189c0*/  @!P1 SYNCS.PHASECHK.TRANS64 P1, [R2+URZ+0x38800], R9 ;  /* 0x03880009020095a7 */ /* 0x000e64000802007f */
[----:B-1----:R-:W-:Y:S05]  /*189d0*/  @!P1 BRA `(.L_x_1036) ;  /* 0xfffffffc00f09947 */ /* 0x002fea000383ffff */
[----:B------:R-:W-:Y:S05]  /*189e0*/  BRA `(.L_x_1204) ;  /* 0xfffffeec00fc7947 */ /* 0x000fea000383ffff */
.L_x_1042:
[----:B0-----:R0:W1:Y:S02]  /*189f0*/  SYNCS.PHASECHK.TRANS64.TRYWAIT P1, [R20+URZ+0x38830], R13 ;  /* 0x0388300d140075a7 */ /* 0x001064000802017f */
[----:B-1----:R-:W-:Y:S05]  /*18a00*/  @!P1 NANOSLEEP.SYNCS 0x989680 ;  /* 0x009896800000995d */ /* 0x002fea0003900000 */
[----:B------:R-:W1:Y:S02]  /*18a10*/  @!P1 SYNCS.PHASECHK.TRANS64 P1, [R20+URZ+0x38830], R13 ;  /* 0x0388300d140095a7 */ /* 0x000e64000802007f */
[----:B-1----:R-:W-:Y:S05]  /*18a20*/  @!P1 BRA `(.L_x_1042) ;  /* 0xfffffffc00f09947 */ /* 0x002fea000383ffff */
[----:B------:R-:W-:Y:S05]  /*18a30*/  BRA `(.L_x_1041) ;  /* 0xfffffefc000c7947 */ /* 0x000fea000383ffff */
.L_x_1044:
[----:B-1----:R1:W2:Y:S02]  /*18a40*/  SYNCS.PHASECHK.TRANS64.TRYWAIT P1, [R2+URZ+0x38810], R3 ;  /* 0x03881003020075a7 */ /* 0x0022a4000802017f */
[----:B--2---:R-:W-:Y:S05]  /*18a50*/  @!P1 NANOSLEEP.SYNCS 0x989680 ;  /* 0x009896800000995d */ /* 0x004fea0003900000 */
[----:B------:R-:W2:Y:S02]  /*18a60*/  @!P1 SYNCS.PHASECHK.TRANS64 P1, [R2+URZ+0x38810], R3 ;  /* 0x03881003020095a7 */ /* 0x000ea4000802007f */
[----:B--2---:R-:W-:Y:S05]  /*18a70*/  @!P1 BRA `(.L_x_1044) ;  /* 0xfffffffc00f09947 */ /* 0x004fea000383ffff */
[----:B------:R-:W-:Y:S05]  /*18a80*/  BRA `(.L_x_1205) ;  /* 0xfffffefc00bc7947 */ /* 0x000fea000383ffff */
.L_x_1049:
[----:B-1----:R1:W3:Y:S02]  /*18a90*/  SYNCS.PHASECHK.TRANS64.TRYWAIT P1, [R20+URZ+0x38850], R13 ;  /* 0x0388500d140075a7 */ /* 0x0022e4000802017f */
[----:B---3--:R-:W-:Y:S05]  /*18aa0*/  @!P1 NANOSLEEP.SYNCS 0x989680 ;  /* 0x009896800000995d */ /* 0x008fea0003900000 */
[----:B------:R-:W3:Y:S02]  /*18ab0*/  @!P1 SYNCS.PHASECHK.TRANS64 P1, [R20+URZ+0x38850], R13 ;  /* 0x0388500d140095a7 */ /* 0x000ee4000802007f */
[----:B---3--:R-:W-:Y:S05]  /*18ac0*/  @!P1 BRA `(.L_x_1049) ;  /* 0xfffffffc00f09947 */ /* 0x008fea000383ffff */
[----:B------:R-:W-:Y:S05]  /*18ad0*/  BRA `(.L_x_1048) ;  /* 0xfffffefc00ec7947 */ /* 0x000fea000383ffff */
.L_x_1056:
[----:B-1----:R1:W2:Y:S02]  /*18ae0*/  SYNCS.PHASECHK.TRANS64.TRYWAIT P3, [R12+URZ+0x38830], R205 ;  /* 0x038830cd0c0075a7 */ /* 0x0022a4000806017f */
[----:B--2---:R-:W-:Y:S05]  /*18af0*/  @!P3 NANOSLEEP.SYNCS 0x989680 ;  /* 0x009896800000b95d */ /* 0x004fea0003900000 */
[----:B------:R-:W2:Y:S02]  /*18b00*/  @!P3 SYNCS.PHASECHK.TRANS64 P3, [R12+URZ+0x38830], R205 ;  /* 0x038830cd0c00b5a7 */ /* 0x000ea4000806007f */
[----:B--2---:R-:W-:Y:S05]  /*18b10*/  @!P3 BRA `(.L_x_1056) ;  /* 0xfffffffc00f0b947 */ /* 0x004fea000383ffff */
[----:B------:R-:W-:Y:S05]  /*18b20*/  BRA `(.L_x_1055) ;  /* 0xffffff2c00947947 */ /* 0x000fea000383ffff */
.L_x_1061:
[----:B---3--:R3:W4:Y:S02]  /*18b30*/  SYNCS.PHASECHK.TRANS64.TRYWAIT P3, [R12+URZ+0x38850], R205 ;  /* 0x038850cd0c0075a7 */ /* 0x008724000806017f */
[----:B----4-:R-:W-:Y:S05]  /*18b40*/  @!P3 NANOSLEEP.SYNCS 0x989680 ;  /* 0x009896800000b95d */ /* 0x010fea0003900000 */
[----:B------:R-:W4:Y:S02]  /*18b50*/  @!P3 SYNCS.PHASECHK.TRANS64 P3, [R12+URZ+0x38850], R205 ;  /* 0x038850cd0c00b5a7 */ /* 0x000f24000806007f */
[----:B----4-:R-:W-:Y:S05]  /*18b60*/  @!P3 BRA `(.L_x_1061) ;  /* 0xfffffffc00f0b947 */ /* 0x010fea000383ffff */
[----:B------:R-:W-:Y:S05]  /*18b70*/  BRA `(.L_x_1060) ;  /* 0xffffff3000347947 */ /* 0x000fea000383ffff */
.L_x_1087:
        /* <DEDUP_REMOVED lines=11> */
.L_x_1207:
[----:B------:R-:W-:Y:S05]  /*18c30*/  BSYNC B1 ;  /* 0x0000000000017941 */ /* 0x000fea0003800000 */
.L_x_1206:
[----:B------:R-:W-:Y:S05]  /*18c40*/  BRA `(.L_x_1208) ;  /* 0xffffffa400647947 */ /* 0x000fea000383ffff */
.L_x_1088:
[----:B------:R-:W-:Y:S01]  /*18c50*/  BSSY B1, `(.L_x_1209) ;  /* 0x0000006000017945 */ /* 0x000fe20003800000 */
[----:B------:R-:W-:-:S07]  /*18c60*/  IMAD.MOV.U32 R15, RZ, RZ, -0x1 ;  /* 0xffffffffff0f7424 */ /* 0x000fce00078e00ff */
[----:B-----5:R-:W-:Y:S05]  /*18c70*/  WARPSYNC.COLLECTIVE R15, `(.L_x_1210) ;  /* 0x000000000f0c7348 */ /* 0x020fea0003c00000 */
[----:B------:R-:W-:Y:S02]  /*18c80*/  ELECT P6, UR62, PT ;  /* 0x00000000003e782f */ /* 0x000fe400038c0000 */
[----:B------:R-:W-:Y:S01]  /*18c90*/  MOV R14, UR62 ;  /* 0x0000003e000e7c02 */ /* 0x000fe20008000f00 */
[----:B-----5:R-:W-:Y:S10]  /*18ca0*/  ENDCOLLECTIVE ;  /* 0x000000000000791b */ /* 0x020ff40003800000 */
.L_x_1210:
[----:B------:R-:W-:Y:S05]  /*18cb0*/  BSYNC B1 ;  /* 0x0000000000017941 */ /* 0x000fea0003800000 */
.L_x_1209:
[----:B------:R-:W-:Y:S05]  /*18cc0*/  BRA `(.L_x_1211) ;  /* 0xffffffa400507947 */ /* 0x000fea000383ffff */
.L_x_1089:
[----:B0-----:R0:W1:Y:S02]  /*18cd0*/  SYNCS.PHASECHK.TRANS64.TRYWAIT P0, [R5+URZ+0x38820], R6 ;  /* 0x03882006050075a7 */ /* 0x001064000800017f */
[----:B-1----:R-:W-:Y:S05]  /*18ce0*/  @!P0 NANOSLEEP.SYNCS 0x989680 ;  /* 0x009896800000895d */ /* 0x002fea0003900000 */
[----:B------:R-:W1:Y:S02]  /*18cf0*/  @!P0 SYNCS.PHASECHK.TRANS64 P0, [R5+URZ+0x38820], R6 ;  /* 0x03882006050085a7 */ /* 0x000e64000800007f */
[----:B-1----:R-:W-:Y:S05]  /*18d00*/  @!P0 BRA `(.L_x_1089) ;  /* 0xfffffffc00f08947 */ /* 0x002fea000383ffff */
[----:B------:R-:W-:Y:S05]  /*18d10*/  BRA `(.L_x_1212) ;  /* 0xffffffa400687947 */ /* 0x000fea000383ffff */
.L_x_1092:
[----:B0-----:R0:W1:Y:S02]  /*18d20*/  SYNCS.PHASECHK.TRANS64.TRYWAIT P0, [R6+URZ+0x388a0], R9 ;  /* 0x0388a009060075a7 */ /* 0x001064000800017f */
[----:B-1----:R-:W-:Y:S05]  /*18d30*/  @!P0 NANOSLEEP.SYNCS 0x989680 ;  /* 0x009896800000895d */ /* 0x002fea0003900000 */
[----:B------:R-:W1:Y:S02]  /*18d40*/  @!P0 SYNCS.PHASECHK.TRANS64 P0, [R6+URZ+0x388a0], R9 ;  /* 0x0388a009060085a7 */ /* 0x000e64000800007f */
[----:B-1----:R-:W-:Y:S05]  /*18d50*/  @!P0 BRA `(.L_x_1092) ;  /* 0xfffffffc00f08947 */ /* 0x002fea000383ffff */
[----:B------:R-:W-:Y:S05]  /*18d60*/  BRA `(.L_x_1213) ;  /* 0xffffffa400747947 */ /* 0x000fea000383ffff */
.L_x_1094:
[----:B-1----:R1:W2:Y:S02]  /*18d70*/  SYNCS.PHASECHK.TRANS64.TRYWAIT P0, [R6+URZ+0x388c0], R9 ;  /* 0x0388c009060075a7 */ /* 0x0022a4000800017f */
[----:B--2---:R-:W-:Y:S05]  /*18d80*/  @!P0 NANOSLEEP.SYNCS 0x989680 ;  /* 0x009896800000895d */ /* 0x004fea0003900000 */
[----:B------:R-:W2:Y:S02]  /*18d90*/  @!P0 SYNCS.PHASECHK.TRANS64 P0, [R6+URZ+0x388c0], R9 ;  /* 0x0388c009060085a7 */ /* 0x000ea4000800007f */
[----:B--2---:R-:W-:Y:S05]  /*18da0*/  @!P0 BRA `(.L_x_1094) ;  /* 0xfffffffc00f08947 */ /* 0x004fea000383ffff */
[----:B------:R-:W-:Y:S05]  /*18db0*/  BRA `(.L_x_1214) ;  /* 0xffffffa400dc7947 */ /* 0x000fea000383ffff */
.L_x_1098:
[----:B0-----:R0:W1:Y:S02]  /*18dc0*/  SYNCS.PHASECHK.TRANS64.TRYWAIT P0, [R7+URZ+0x388a0], R8 ;  /* 0x0388a008070075a7 */ /* 0x001064000800017f */
[----:B-1----:R-:W-:Y:S05]  /*18dd0*/  @!P0 NANOSLEEP.SYNCS 0x989680 ;  /* 0x009896800000895d */ /* 0x002fea0003900000 */
[----:B------:R-:W1:Y:S02]  /*18de0*/  @!P0 SYNCS.PHASECHK.TRANS64 P0, [R7+URZ+0x388a0], R8 ;  /* 0x0388a008070085a7 */ /* 0x000e64000800007f */
[----:B-1----:R-:W-:Y:S05]  /*18df0*/  @!P0 BRA `(.L_x_1098) ;  /* 0xfffffffc00f08947 */ /* 0x002fea000383ffff */
[----:B------:R-:W-:Y:S05]  /*18e00*/  BRA `(.L_x_1215) ;  /* 0xffffffac00207947 */ /* 0x000fea000383ffff */
.L_x_1100:
[----:B-1----:R1:W2:Y:S02]  /*18e10*/  SYNCS.PHASECHK.TRANS64.TRYWAIT P1, [R7+URZ+0x388c0], R8 ;  /* 0x0388c008070075a7 */ /* 0x0022a4000802017f */
[----:B--2---:R-:W-:Y:S05]  /*18e20*/  @!P1 NANOSLEEP.SYNCS 0x989680 ;  /* 0x009896800000995d */ /* 0x004fea0003900000 */
[----:B------:R-:W2:Y:S02]  /*18e30*/  @!P1 SYNCS.PHASECHK.TRANS64 P1, [R7+URZ+0x388c0], R8 ;  /* 0x0388c008070095a7 */ /* 0x000ea4000802007f */
[----:B--2---:R-:W-:Y:S05]  /*18e40*/  @!P1 BRA `(.L_x_1100) ;  /* 0xfffffffc00f09947 */ /* 0x004fea000383ffff */
[----:B------:R-:W-:Y:S05]  /*18e50*/  BRA `(.L_x_1216) ;  /* 0xffffffac00807947 */ /* 0x000fea000383ffff */
.L_x_1110:
        /* <DEDUP_REMOVED lines=11> */
.L_x_1218:
[----:B------:R-:W-:Y:S05]  /*18f10*/  BSYNC B0 ;  /* 0x0000000000007941 */ /* 0x000fea0003800000 */
.L_x_1217:
[----:B------:R-:W-:Y:S05]  /*18f20*/  BRA `(.L_x_1219) ;  /* 0xffffffb8008c7947 */ /* 0x000fea000383ffff */
.L_x_1111:
[----:B------:R-:W-:Y:S01]  /*18f30*/  BSSY B0, `(.L_x_1220) ;  /* 0x0000006000007945 */ /* 0x000fe20003800000 */
[----:B------:R-:W-:-:S07]  /*18f40*/  IMAD.MOV.U32 R15, RZ, RZ, -0x1 ;  /* 0xffffffffff0f7424 */ /* 0x000fce00078e00ff */
[----:B------:R-:W-:Y:S05]  /*18f50*/  WARPSYNC.COLLECTIVE R15, `(.L_x_1221) ;  /* 0x000000000f0c7348 */ /* 0x000fea0003c00000 */
[----:B------:R-:W-:Y:S02]  /*18f60*/  ELECT P6, UR62, PT ;  /* 0x00000000003e782f */ /* 0x000fe400038c0000 */
[----:B------:R-:W-:Y:S01]  /*18f70*/  MOV R14, UR62 ;  /* 0x0000003e000e7c02 */ /* 0x000fe20008000f00 */
[----:B------:R-:W-:Y:S10]  /*18f80*/  ENDCOLLECTIVE ;  /* 0x000000000000791b */ /* 0x000ff40003800000 */
.L_x_1221:
[----:B------:R-:W-:Y:S05]  /*18f90*/  BSYNC B0 ;  /* 0x0000000000007941 */ /* 0x000fea0003800000 */
.L_x_1220:
[----:B------:R-:W-:Y:S05]  /*18fa0*/  BRA `(.L_x_1222) ;  /* 0xffffffb800847947 */ /* 0x000fea000383ffff */
.L_x_1114:
[----:B0-----:R0:W1:Y:S02]  /*18fb0*/  SYNCS.PHASECHK.TRANS64.TRYWAIT P0, [R9+URZ+0x38840], R10 ;  /* 0x0388400a090075a7 */ /* 0x001064000800017f */
[----:B-1----:R-:W-:Y:S05]  /*18fc0*/  @!P0 NANOSLEEP.SYNCS 0x989680 ;  /* 0x009896800000895d */ /* 0x002fea0003900000 */
[----:B------:R-:W1:Y:S02]  /*18fd0*/  @!P0 SYNCS.PHASECHK.TRANS64 P0, [R9+URZ+0x38840], R10 ;  /* 0x0388400a090085a7 */ /* 0x000e64000800007f */
[----:B-1----:R-:W-:Y:S05]  /*18fe0*/  @!P0 BRA `(.L_x_1114) ;  /* 0xfffffffc00f08947 */ /* 0x002fea000383ffff */
[----:B------:R-:W-:Y:S05]  /*18ff0*/  BRA `(.L_x_1223) ;  /* 0xffffffb800f47947 */ /* 0x000fea000383ffff */
.L_x_1118:
        /* <DEDUP_REMOVED lines=8> */
.L_x_1121:
[----:B0-----:R0:W1:Y:S02]  /*19080*/  SYNCS.PHASECHK.TRANS64.TRYWAIT P0, [R5+URZ+0x38860], R9 ;  /* 0x03886009050075a7 */ /* 0x001064000800017f */
[----:B-1----:R-:W-:Y:S05]  /*19090*/  @!P0 NANOSLEEP.SYNCS 0x989680 ;  /* 0x009896800000895d */ /* 0x002fea0003900000 */
[----:B------:R-:W1:Y:S02]  /*190a0*/  @!P0 SYNCS.PHASECHK.TRANS64 P0, [R5+URZ+0x38860], R9 ;  /* 0x03886009050085a7 */ /* 0x000e64000800007f */
[----:B-1----:R-:W-:Y:S05]  /*190b0*/  @!P0 BRA `(.L_x_1121) ;  /* 0xfffffffc00f08947 */ /* 0x002fea000383ffff */
[----:B------:R-:W-:Y:S05]  /*190c0*/  BRA `(.L_x_1225) ;  /* 0xffffffc000f07947 */ /* 0x000fea000383ffff */
.L_x_1130:
[----:B-1----:R1:W2:Y:S02]  /*190d0*/  SYNCS.PHASECHK.TRANS64.TRYWAIT P0, [R2+URZ+0x38840], R3 ;  /* 0x03884003020075a7 */ /* 0x0022a4000800017f */
[----:B--2---:R-:W-:Y:S05]  /*190e0*/  @!P0 NANOSLEEP.SYNCS 0x989680 ;  /* 0x009896800000895d */ /* 0x004fea0003900000 */
[----:B------:R-:W2:Y:S02]  /*190f0*/  @!P0 SYNCS.PHASECHK.TRANS64 P0, [R2+URZ+0x38840], R3 ;  /* 0x03884003020085a7 */ /* 0x000ea4000800007f */
[----:B--2---:R-:W-:Y:S05]  /*19100*/  @!P0 BRA `(.L_x_1130) ;  /* 0xfffffffc00f08947 */ /* 0x004fea000383ffff */
[----:B------:R-:W-:Y:S05]  /*19110*/  BRA `(.L_x_1226) ;  /* 0xffffffc800cc7947 */ /* 0x000fea000383ffff */
.L_x_1132:
[----:B--2---:R2:W3:Y:S02]  /*19120*/  SYNCS.PHASECHK.TRANS64.TRYWAIT P0, [R2+URZ+0x38860], R3 ;  /* 0x03886003020075a7 */ /* 0x0044e4000800017f */
[----:B---3--:R-:W-:Y:S05]  /*19130*/  @!P0 NANOSLEEP.SYNCS 0x989680 ;  /* 0x009896800000895d */ /* 0x008fea0003900000 */
[----:B------:R-:W3:Y:S02]  /*19140*/  @!P0 SYNCS.PHASECHK.TRANS64 P0, [R2+URZ+0x38860], R3 ;  /* 0x03886003020085a7 */ /* 0x000ee4000800007f */
[----:B---3--:R-:W-:Y:S05]  /*19150*/  @!P0 BRA `(.L_x_1132) ;  /* 0xfffffffc00f08947 */ /* 0x008fea000383ffff */
[----:B------:R-:W-:Y:S05]  /*19160*/  BRA `(.L_x_1227) ;  /* 0xffffffcc00407947 */ /* 0x000fea000383ffff */
.L_x_1137:
[----:B--2---:R2:W3:Y:S02]  /*19170*/  SYNCS.PHASECHK.TRANS64.TRYWAIT P0, [R2+URZ+0x38840], R3 ;  /* 0x03884003020075a7 */ /* 0x0044e4000800017f */
[----:B---3--:R-:W-:Y:S05]  /*19180*/  @!P0 NANOSLEEP.SYNCS 0x989680 ;  /* 0x009896800000895d */ /* 0x008fea0003900000 */
[----:B------:R-:W3:Y:S02]  /*19190*/  @!P0 SYNCS.PHASECHK.TRANS64 P0, [R2+URZ+0x38840], R3 ;  /* 0x03884003020085a7 */ /* 0x000ee4000800007f */
[----:B---3--:R-:W-:Y:S05]  /*191a0*/  @!P0 BRA `(.L_x_1137) ;  /* 0xfffffffc00f08947 */ /* 0x008fea000383ffff */
[----:B------:R-:W-:Y:S05]  /*191b0*/  BRA `(.L_x_1228) ;  /* 0xffffffd000d87947 */ /* 0x000fea000383ffff */
.L_x_1139:
[----:B-1----:R1:W3:Y:S02]  /*191c0*/  SYNCS.PHASECHK.TRANS64.TRYWAIT P1, [R2+URZ+0x38860], R3 ;  /* 0x03886003020075a7 */ /* 0x0022e4000802017f */
[----:B---3--:R-:W-:Y:S05]  /*191d0*/  @!P1 NANOSLEEP.SYNCS 0x989680 ;  /* 0x009896800000995d */ /* 0x008fea0003900000 */
[----:B------:R-:W3:Y:S02]  /*191e0*/  @!P1 SYNCS.PHASECHK.TRANS64 P1, [R2+URZ+0x38860], R3 ;  /* 0x03886003020095a7 */ /* 0x000ee4000802007f */
[----:B---3--:R-:W-:Y:S05]  /*191f0*/  @!P1 BRA `(.L_x_1139) ;  /* 0xfffffffc00f09947 */ /* 0x008fea000383ffff */
[----:B------:R-:W-:Y:S05]  /*19200*/  BRA `(.L_x_1229) ;  /* 0xffffffd400487947 */ /* 0x000fea000383ffff */
.L_x_1144:
[----:B---3--:R3:W4:Y:S02]  /*19210*/  SYNCS.PHASECHK.TRANS64.TRYWAIT P0, [R2+URZ+0x38840], R3 ;  /* 0x03884003020075a7 */ /* 0x008724000800017f */
[----:B----4-:R-:W-:Y:S05]  /*19220*/  @!P0 NANOSLEEP.SYNCS 0x989680 ;  /* 0x009896800000895d */ /* 0x010fea0003900000 */
[----:B------:R-:W4:Y:S02]  /*19230*/  @!P0 SYNCS.PHASECHK.TRANS64 P0, [R2+URZ+0x38840], R3 ;  /* 0x03884003020085a7 */ /* 0x000f24000800007f */
[----:B----4-:R-:W-:Y:S05]  /*19240*/  @!P0 BRA `(.L_x_1144) ;  /* 0xfffffffc00f08947 */ /* 0x010fea000383ffff */
[----:B------:R-:W-:Y:S05]  /*19250*/  BRA `(.L_x_1230) ;  /* 0xffffffd800c07947 */ /* 0x000fea000383ffff */
.L_x_1146:
[----:B-1----:R1:W2:Y:S02]  /*19260*/  SYNCS.PHASECHK.TRANS64.TRYWAIT P1, [R2+URZ+0x38860], R3 ;  /* 0x03886003020075a7 */ /* 0x0022a4000802017f */
[----:B--2---:R-:W-:Y:S05]  /*19270*/  @!P1 NANOSLEEP.SYNCS 0x989680 ;  /* 0x009896800000995d */ /* 0x004fea0003900000 */
[----:B------:R-:W2:Y:S02]  /*19280*/  @!P1 SYNCS.PHASECHK.TRANS64 P1, [R2+URZ+0x38860], R3 ;  /* 0x03886003020095a7 */ /* 0x000ea4000802007f */
[----:B--2---:R-:W-:Y:S05]  /*19290*/  @!P1 BRA `(.L_x_1146) ;  /* 0xfffffffc00f09947 */ /* 0x004fea000383ffff */
[----:B------:R-:W-:Y:S05]  /*192a0*/  BRA `(.L_x_1231) ;  /* 0xffffffdc00347947 */ /* 0x000fea000383ffff */
.L_x_1151:
[----:B------:R-:W-:Y:S01]  /*192b0*/  BSSY B0, `(.L_x_1232) ;  /* 0x0000008000007945 */ /* 0x000fe20003800000 */
[----:B------:R-:W-:Y:S01]  /*192c0*/  IMAD.MOV.U32 R13, RZ, RZ, R16 ;  /* 0x000000ffff0d7224 */ /* 0x000fe200078e0010 */
[----:B0-----:R-:W-:Y:S01]  /*192d0*/  MOV R15, 0xffffffff ;  /* 0xffffffff000f7802 */ /* 0x001fe20000000f00 */
[----:B-1----:R-:W-:Y:S02]  /*192e0*/  IMAD.MOV.U32 R12, RZ, RZ, RZ ;  /* 0x000000ffff0c7224 */ /* 0x002fe400078e00ff */
[----:B------:R-:W-:-:S07]  /*192f0*/  IMAD.MOV.U32 R11, RZ, RZ, 0x1f ;  /* 0x0000001fff0b7424 */ /* 0x000fce00078e00ff */
[----:B--2---:R-:W-:Y:S05]  /*19300*/  WARPSYNC.COLLECTIVE R15, `(.L_x_1233) ;  /* 0x000000000f087348 */ /* 0x004fea0003c00000 */
[----:B------:R0:W1:Y:S02]  /*19310*/  SHFL.IDX P6, R14, R13, R12, R11 ;  /* 0x0000000c0d0e7389 */ /* 0x00006400000c000b */
[----:B012---:R-:W-:Y:S01]  /*19320*/  ENDCOLLECTIVE ;  /* 0x000000000000791b */ /* 0x007fe20003800000 */
.L_x_1233:
[----:B------:R-:W-:Y:S05]  /*19330*/  BSYNC B0 ;  /* 0x0000000000007941 */ /* 0x000fea0003800000 */
.L_x_1232:
[----:B------:R-:W-:Y:S02]  /*19340*/  IMAD.MOV.U32 R13, RZ, RZ, R16 ;  /* 0x000000ffff0d7224 */ /* 0x000fe400078e0010 */
[----:B------:R-:W-:Y:S02]  /*19350*/  IMAD.MOV.U32 R12, RZ, RZ, 0x1 ;  /* 0x00000001ff0c7424 */ /* 0x000fe400078e00ff */
[----:B------:R-:W-:Y:S02]  /*19360*/  IMAD.MOV.U32 R11, RZ, RZ, 0x1f ;  /* 0x0000001fff0b7424 */ /* 0x000fe400078e00ff */
[----:B------:R-:W-:Y:S02]  /*19370*/  IMAD.MOV.U32 R15, RZ, RZ, -0x1 ;  /* 0xffffffffff0f7424 */ /* 0x000fe400078e00ff */
[----:B------:R-:W-:-:S07]  /*19380*/  IMAD.MOV.U32 R4, RZ, RZ, R14 ;  /* 0x000000ffff047224 */ /* 0x000fce00078e000e */
[----:B------:R-:W-:Y:S05]  /*19390*/  WARPSYNC.COLLECTIVE R15, `(.L_x_1234) ;  /* 0x000000000f087348 */ /* 0x000fea0003c00000 */
[----:B------:R0:W1:Y:S02]  /*193a0*/  SHFL.IDX P6, R14, R13, R12, R11 ;  /* 0x0000000c0d0e7389 */ /* 0x00006400000c000b */
[----:B01----:R-:W-:Y:S01]  /*193b0*/  ENDCOLLECTIVE ;  /* 0x000000000000791b */ /* 0x003fe20003800000 */
.L_x_1234:
[----:B------:R-:W-:Y:S01]  /*193c0*/  IMAD.MOV.U32 R6, RZ, RZ, R14 ;  /* 0x000000ffff067224 */ /* 0x000fe200078e000e */
[----:B------:R-:W-:Y:S06]  /*193d0*/  BRA `(.L_x_1235) ;  /* 0xffffffe000807947 */ /* 0x000fec000383ffff */
.L_x_1154:
[----:B------:R-:W-:Y:S01]  /*193e0*/  BSSY B0, `(.L_x_1236) ;  /* 0x0000008000007945 */ /* 0x000fe20003800000 */
[----:B-----5:R-:W-:Y:S02]  /*193f0*/  IMAD.MOV.U32 R13, RZ, RZ, R17 ;  /* 0x000000ffff0d7224 */ /* 0x020fe400078e0011 */
[----:B-1----:R-:W-:Y:S02]  /*19400*/  IMAD.MOV.U32 R12, RZ, RZ, 0x1 ;  /* 0x00000001ff0c7424 */ /* 0x002fe400078e00ff */
[----:B------:R-:W-:Y:S02]  /*19410*/  IMAD.MOV.U32 R11, RZ, RZ, RZ ;  /* 0x000000ffff0b7224 */ /* 0x000fe400078e00ff */
[----:B------:R-:W-:-:S07]  /*19420*/  IMAD.MOV.U32 R15, RZ, RZ, -0x1 ;  /* 0xffffffffff0f7424 */ /* 0x000fce00078e00ff */
[----:B0-234-:R-:W-:Y:S05]  /*19430*/  WARPSYNC.COLLECTIVE R15, `(.L_x_1237) ;  /* 0x000000000f087348 */ /* 0x01dfea0003c00000 */
[----:B------:R1:W0:Y:S02]  /*19440*/  SHFL.UP P6, R14, R13, R12, R11 ;  /* 0x0400000c0d0e7389 */ /* 0x00022400000c000b */
[----:B01234-:R-:W-:Y:S01]  /*19450*/  ENDCOLLECTIVE ;  /* 0x000000000000791b */ /* 0x01ffe20003800000 */
.L_x_1237:
[----:B------:R-:W-:Y:S05]  /*19460*/  BSYNC B0 ;  /* 0x0000000000007941 */ /* 0x000fea0003800000 */
.L_x_1236:
[----:B------:R-:W-:Y:S01]  /*19470*/  ISETP.NE.AND P0, PT, R8, RZ, PT ;  /* 0x000000ff0800720c */ /* 0x000fe20003f05270 */
[----:B------:R-:W-:Y:S02]  /*19480*/  IMAD.MOV.U32 R12, RZ, RZ, 0x2 ;  /* 0x00000002ff0c7424 */ /* 0x000fe400078e00ff */
[----:B------:R-:W-:Y:S01]  /*19490*/  IMAD.MOV.U32 R11, RZ, RZ, RZ ;  /* 0x000000ffff0b7224 */ /* 0x000fe200078e00ff */
[----:B------:R-:W-:Y:S01]  /*194a0*/  SEL R14, R14, RZ, P0 ;  /* 0x000000ff0e0e7207 */ /* 0x000fe20000000000 */
[----:B------:R-:W-:Y:S01]  /*194b0*/  IMAD.MOV.U32 R15, RZ, RZ, -0x1 ;  /* 0xffffffffff0f7424 */ /* 0x000fe200078e00ff */
[----:B------:R-:W-:Y:S02]  /*194c0*/  ISETP.GE.U32.AND P0, PT, R8, 0x2, PT ;  /* 0x000000020800780c */ /* 0x000fe40003f06070 */
[----:B------:R-:W-:-:S11]  /*194d0*/  IADD3 R13, R17, R14, RZ ;  /* 0x0000000e110d7210 */ /* 0x000fd60007ffe0ff */
[----:B------:R-:W-:Y:S05]  /*194e0*/  WARPSYNC.COLLECTIVE R15, `(.L_x_1238) ;  /* 0x000000000f087348 */ /* 0x000fea0003c00000 */
[----:B------:R0:W1:Y:S02]  /*194f0*/  SHFL.UP P6, R14, R13, R12, R11 ;  /* 0x0400000c0d0e7389 */ /* 0x00006400000c000b */
[----:B01----:R-:W-:Y:S01]  /*19500*/  ENDCOLLECTIVE ;  /* 0x000000000000791b */ /* 0x003fe20003800000 */
.L_x_1238:
        /* <DEDUP_REMOVED lines=8> */
.L_x_1239:
        /* <DEDUP_REMOVED lines=8> */
.L_x_1240:
        /* <DEDUP_REMOVED lines=8> */
.L_x_1241:
        /* <DEDUP_REMOVED lines=8> */
.L_x_1242:
[----:B------:R-:W-:Y:S05]  /*19710*/  BRA `(.L_x_1243) ;  /* 0xffffffe000447947 */ /* 0x000fea000383ffff */
.L_x_1159:
[----:B------:R-:W-:Y:S01]  /*19720*/  BSSY B0, `(.L_x_1244) ;  /* 0x0000008000007945 */ /* 0x000fe20003800000 */
[----:B-----5:R-:W-:Y:S02]  /*19730*/  IMAD.MOV.U32 R13, RZ, RZ, R17 ;  /* 0x000000ffff0d7224 */ /* 0x020fe400078e0011 */
[----:B-1----:R-:W-:Y:S02]  /*19740*/  IMAD.MOV.U32 R12, RZ, RZ, 0x1 ;  /* 0x00000001ff0c7424 */ /* 0x002fe400078e00ff */
[----:B------:R-:W-:Y:S02]  /*19750*/  IMAD.MOV.U32 R11, RZ, RZ, RZ ;  /* 0x000000ffff0b7224 */ /* 0x000fe400078e00ff */
[----:B------:R-:W-:-:S07]  /*19760*/  IMAD.MOV.U32 R15, RZ, RZ, -0x1 ;  /* 0xffffffffff0f7424 */ /* 0x000fce00078e00ff */
[----:B0-----:R-:W-:Y:S05]  /*19770*/  WARPSYNC.COLLECTIVE R15, `(.L_x_1245) ;  /* 0x000000000f087348 */ /* 0x001fea0003c00000 */
[----:B------:R1:W2:Y:S02]  /*19780*/  SHFL.UP P6, R14, R13, R12, R11 ;  /* 0x0400000c0d0e7389 */ /* 0x0002a400000c000b */
[----:B012---:R-:W-:Y:S01]  /*19790*/  ENDCOLLECTIVE ;  /* 0x000000000000791b */ /* 0x007fe20003800000 */
.L_x_1245:
[----:B------:R-:W-:Y:S05]  /*197a0*/  BSYNC B0 ;  /* 0x0000000000007941 */ /* 0x000fea0003800000 */
.L_x_1244:
[C---:B------:R-:W-:Y:S01]  /*197b0*/  ISETP.NE.AND P0, PT, R7.reuse, RZ, PT ;  /* 0x000000ff0700720c */ /* 0x040fe20003f05270 */
[----:B------:R-:W-:Y:S02]  /*197c0*/  IMAD.MOV.U32 R12, RZ, RZ, 0x2 ;  /* 0x00000002ff0c7424 */ /* 0x000fe400078e00ff */
[----:B------:R-:W-:Y:S01]  /*197d0*/  IMAD.MOV.U32 R11, RZ, RZ, RZ ;  /* 0x000000ffff0b7224 */ /* 0x000fe200078e00ff */
[----:B------:R-:W-:Y:S01]  /*197e0*/  SEL R2, R14, RZ, P0 ;  /* 0x000000ff0e027207 */ /* 0x000fe20000000000 */
[----:B------:R-:W-:Y:S01]  /*197f0*/  IMAD.MOV.U32 R15, RZ, RZ, -0x1 ;  /* 0xffffffffff0f7424 */ /* 0x000fe200078e00ff */
[----:B------:R-:W-:-:S03]  /*19800*/  ISETP.GE.U32.AND P0, PT, R7, 0x2, PT ;  /* 0x000000020700780c */ /* 0x000fc60003f06070 */
[----:B------:R-:W-:-:S05]  /*19810*/  IMAD.IADD R2, R17, 0x1, R2 ;  /* 0x0000000111027824 */ /* 0x000fca00078e0202 */
[----:B------:R-:W-:-:S07]  /*19820*/  MOV R13, R2 ;  /* 0x00000002000d7202 */ /* 0x000fce0000000f00 */
[----:B------:R-:W-:Y:S05]  /*19830*/  WARPSYNC.COLLECTIVE R15, `(.L_x_1246) ;  /* 0x000000000f087348 */ /* 0x000fea0003c00000 */
[----:B------:R0:W1:Y:S02]  /*19840*/  SHFL.UP P6, R14, R13, R12, R11 ;  /* 0x0400000c0d0e7389 */ /* 0x00006400000c000b */
[----:B01----:R-:W-:Y:S01]  /*19850*/  ENDCOLLECTIVE ;  /* 0x000000000000791b */ /* 0x003fe20003800000 */
.L_x_1246:
        /* <DEDUP_REMOVED lines=8> */
.L_x_1247:
        /* <DEDUP_REMOVED lines=8> */
.L_x_1248:
        /* <DEDUP_REMOVED lines=8> */
.L_x_1249:
        /* <DEDUP_REMOVED lines=8> */
.L_x_1250:
[----:B------:R-:W-:Y:S05]  /*19a60*/  BRA `(.L_x_1251) ;  /* 0xffffffe000247947 */ /* 0x000fea000383ffff */
.L_x_1161:
[----:B------:R-:W-:Y:S01]  /*19a70*/  BSSY B0, `(.L_x_1252) ;  /* 0x0000006000007945 */ /* 0x000fe20003800000 */
[----:B------:R-:W-:Y:S01]  /*19a80*/  PLOP3.LUT P6, PT, P6, PT, PT, 0x8, 0x0 ;  /* 0x000000000000781c */ /* 0x000fe200037ce170 */
[----:B------:R-:W-:-:S12]  /*19a90*/  IMAD.MOV.U32 R15, RZ, RZ, -0x1 ;  /* 0xffffffffff0f7424 */ /* 0x000fd800078e00ff */
[----:B01----:R-:W-:Y:S05]  /*19aa0*/  WARPSYNC.COLLECTIVE R15, `(.L_x_1253) ;  /* 0x000000000f087348 */ /* 0x003fea0003c00000 */
[----:B------:R-:W-:Y:S01]  /*19ab0*/  VOTE.ANY R14, PT, P6 ;  /* 0x00000000000e7806 */ /* 0x000fe200030e0100 */
[----:B01----:R-:W-:Y:S06]  /*19ac0*/  ENDCOLLECTIVE ;  /* 0x000000000000791b */ /* 0x003fec0003800000 */
.L_x_1253:
[----:B------:R-:W-:Y:S05]  /*19ad0*/  BSYNC B0 ;  /* 0x0000000000007941 */ /* 0x000fea0003800000 */
.L_x_1252:
[----:B------:R-:W-:Y:S01]  /*19ae0*/  IMAD.MOV.U32 R3, RZ, RZ, R14 ;  /* 0x000000ffff037224 */ /* 0x000fe200078e000e */
[----:B------:R-:W-:Y:S01]  /*19af0*/  MOV R15, 0xffffffff ;  /* 0xffffffff000f7802 */ /* 0x000fe20000000f00 */
[----:B------:R-:W-:Y:S02]  /*19b00*/  IMAD.MOV.U32 R13, RZ, RZ, R17 ;  /* 0x000000ffff0d7224 */ /* 0x000fe400078e0011 */
[----:B------:R-:W0:Y:S01]  /*19b10*/  POPC R5, R3 ;  /* 0x0000000300057309 */ /* 0x000e220000000000 */
[----:B------:R-:W-:Y:S02]  /*19b20*/  IMAD.MOV.U32 R11, RZ, RZ, 0x1f ;  /* 0x0000001fff0b7424 */ /* 0x000fe400078e00ff */
[----:B0-----:R-:W-:-:S07]  /*19b30*/  IMAD.MOV.U32 R12, RZ, RZ, R5 ;  /* 0x000000ffff0c7224 */ /* 0x001fce00078e0005 */
[----:B------:R-:W-:Y:S05]  /*19b40*/  WARPSYNC.COLLECTIVE R15, `(.L_x_1254) ;  /* 0x000000000f087348 */ /* 0x000fea0003c00000 */
[----:B------:R0:W1:Y:S02]  /*19b50*/  SHFL.IDX P6, R14, R13, R12, R11 ;  /* 0x0000000c0d0e7389 */ /* 0x00006400000c000b */
[----:B01----:R-:W-:Y:S01]  /*19b60*/  ENDCOLLECTIVE ;  /* 0x000000000000791b */ /* 0x003fe20003800000 */
.L_x_1254:
[----:B------:R-:W-:Y:S01]  /*19b70*/  IMAD.MOV.U32 R17, RZ, RZ, R14 ;  /* 0x000000ffff117224 */ /* 0x000fe200078e000e */
[----:B------:R-:W-:Y:S06]  /*19b80*/  BRA `(.L_x_1255) ;  /* 0xffffffe000147947 */ /* 0x000fec000383ffff */
.L_x_1163:
[----:B------:R-:W-:Y:S01]  /*19b90*/  BSSY B0, `(.L_x_1256) ;  /* 0x0000007000007945 */ /* 0x000fe20003800000 */
[----:B------:R-:W-:Y:S02]  /*19ba0*/  IMAD.MOV.U32 R13, RZ, RZ, R2 ;  /* 0x000000ffff0d7224 */ /* 0x000fe400078e0002 */
[----:B------:R-:W-:Y:S02]  /*19bb0*/  IMAD.MOV.U32 R11, RZ, RZ, 0x1f ;  /* 0x0000001fff0b7424 */ /* 0x000fe400078e00ff */
[----:B------:R-:W-:-:S07]  /*19bc0*/  IMAD.MOV.U32 R15, RZ, RZ, -0x1 ;  /* 0xffffffffff0f7424 */ /* 0x000fce00078e00ff */
[----:B0-23--:R-:W-:Y:S05]  /*19bd0*/  WARPSYNC.COLLECTIVE R15, `(.L_x_1257) ;  /* 0x000000000f087348 */ /* 0x00dfea0003c00000 */
[----:B------:R1:W4:Y:S02]  /*19be0*/  SHFL.IDX P6, R14, R13, R12, R11 ;  /* 0x0000000c0d0e7389 */ /* 0x00032400000c000b */
[----:B01234-:R-:W-:Y:S01]  /*19bf0*/  ENDCOLLECTIVE ;  /* 0x000000000000791b */ /* 0x01ffe20003800000 */
.L_x_1257:
[----:B------:R-:W-:Y:S05]  /*19c00*/  BSYNC B0 ;  /* 0x0000000000007941 */ /* 0x000fea0003800000 */
.L_x_1256:
[----:B------:R-:W-:Y:S05]  /*19c10*/  BRA `(.L_x_1162) ;  /* 0xffffffe0000c7947 */ /* 0x000fea000383ffff */
.L_x_1166:
[----:B0-----:R0:W2:Y:S02]  /*19c20*/  SYNCS.PHASECHK.TRANS64.TRYWAIT P0, [R0+URZ+0x38820], R3 ;  /* 0x03882003000075a7 */ /* 0x0010a4000800017f */
[----:B--2---:R-:W-:Y:S05]  /*19c30*/  @!P0 NANOSLEEP.SYNCS 0x989680 ;  /* 0x009896800000895d */ /* 0x004fea0003900000 */
[----:B------:R-:W2:Y:S02]  /*19c40*/  @!P0 SYNCS.PHASECHK.TRANS64 P0, [R0+URZ+0x38820], R3 ;  /* 0x03882003000085a7 */ /* 0x000ea4000800007f */
[----:B--2---:R-:W-:Y:S05]  /*19c50*/  @!P0 BRA `(.L_x_1166) ;  /* 0xfffffffc00f08947 */ /* 0x004fea000383ffff */
[----:B------:R-:W-:Y:S05]  /*19c60*/  BRA `(.L_x_1258) ;  /* 0xffffffe000ec7947 */ /* 0x000fea000383ffff */
.L_x_1167:
[----:B------:R-:W2:Y:S01]  /*19c70*/  S2R R2, SR_TID.X ;  /* 0x0000000000027919 */ /* 0x000ea20000002100 */
[----:B------:R-:W-:Y:S01]  /*19c80*/  BSSY B0, `(.L_x_1259) ;  /* 0x000000a000007945 */ /* 0x000fe20003800000 */
[----:B-1----:R-:W-:Y:S02]  /*19c90*/  IMAD.MOV.U32 R12, RZ, RZ, RZ ;  /* 0x000000ffff0c7224 */ /* 0x002fe400078e00ff */
[----:B------:R-:W-:Y:S02]  /*19ca0*/  IMAD.MOV.U32 R11, RZ, RZ, 0x1f ;  /* 0x0000001fff0b7424 */ /* 0x000fe400078e00ff */
[----:B------:R-:W-:Y:S01]  /*19cb0*/  IMAD.MOV.U32 R15, RZ, RZ, -0x1 ;  /* 0xffffffffff0f7424 */ /* 0x000fe200078e00ff */
[----:B--2---:R-:W-:-:S04]  /*19cc0*/  SHF.R.U32.HI R2, RZ, 0x5, R2 ;  /* 0x00000005ff027819 */ /* 0x004fc80000011602 */
[----:B------:R-:W-:-:S05]  /*19cd0*/  LOP3.LUT R2, R2, 0x3, RZ, 0xc0, !PT ;  /* 0x0000000302027812 */ /* 0x000fca00078ec0ff */
[----:B------:R-:W-:-:S07]  /*19ce0*/  IMAD.MOV.U32 R13, RZ, RZ, R2 ;  /* 0x000000ffff0d7224 */ /* 0x000fce00078e0002 */
[----:B0-----:R-:W-:Y:S05]  /*19cf0*/  WARPSYNC.COLLECTIVE R15, `(.L_x_1260) ;  /* 0x000000000f087348 */ /* 0x001fea0003c00000 */
[----:B------:R1:W2:Y:S02]  /*19d00*/  SHFL.IDX P6, R14, R13, R12, R11 ;  /* 0x0000000c0d0e7389 */ /* 0x0002a400000c000b */
[----:B012---:R-:W-:Y:S01]  /*19d10*/  ENDCOLLECTIVE ;  /* 0x000000000000791b */ /* 0x007fe20003800000 */
.L_x_1260:
[----:B------:R-:W-:Y:S05]  /*19d20*/  BSYNC B0 ;  /* 0x0000000000007941 */ /* 0x000fea0003800000 */
.L_x_1259:
[----:B------:R-:W-:Y:S05]  /*19d30*/  BRA `(.L_x_1261) ;  /* 0xffffffe000d07947 */ /* 0x000fea000383ffff */
.L_x_1168:
[----:B------:R-:W-:Y:S01]  /*19d40*/  BSSY B0, `(.L_x_1262) ;  /* 0x0000006000007945 */ /* 0x000fe20003800000 */
[----:B------:R-:W-:-:S07]  /*19d50*/  IMAD.MOV.U32 R15, RZ, RZ, -0x1 ;  /* 0xffffffffff0f7424 */ /* 0x000fce00078e00ff */
[----:B012---:R-:W-:Y:S05]  /*19d60*/  WARPSYNC.COLLECTIVE R15, `(.L_x_1263) ;  /* 0x000000000f0c7348 */ /* 0x007fea0003c00000 */
[----:B------:R-:W-:Y:S02]  /*19d70*/  ELECT P6, UR62, PT ;  /* 0x00000000003e782f */ /* 0x000fe400038c0000 */
[----:B------:R-:W-:Y:S01]  /*19d80*/  MOV R14, UR62 ;  /* 0x0000003e000e7c02 */ /* 0x000fe20008000f00 */
[----:B012---:R-:W-:Y:S10]  /*19d90*/  ENDCOLLECTIVE ;  /* 0x000000000000791b */ /* 0x007ff40003800000 */
.L_x_1263:
[----:B------:R-:W-:Y:S05]  /*19da0*/  BSYNC B0 ;  /* 0x0000000000007941 */ /* 0x000fea0003800000 */
.L_x_1262:
[----:B------:R-:W-:Y:S05]  /*19db0*/  BRA `(.L_x_1264) ;  /* 0xffffffe000c47947 */ /* 0x000fea000383ffff */
.L_x_1170:
[----:B0-----:R0:W2:Y:S02]  /*19dc0*/  SYNCS.PHASECHK.TRANS64.TRYWAIT P0, [R6+URZ], R5 ;  /* 0x00000005060075a7 */ /* 0x0010a4000800017f */
[----:B--2---:R-:W-:Y:S05]  /*19dd0*/  @!P0 NANOSLEEP.SYNCS 0x989680 ;  /* 0x009896800000895d */ /* 0x004fea0003900000 */
[----:B------:R-:W2:Y:S02]  /*19de0*/  @!P0 SYNCS.PHASECHK.TRANS64 P0, [R6+URZ], R5 ;  /* 0x00000005060085a7 */ /* 0x000ea4000800007f */
[----:B--2---:R-:W-:Y:S05]  /*19df0*/  @!P0 BRA `(.L_x_1170) ;  /* 0xfffffffc00f08947 */ /* 0x004fea000383ffff */
[----:B------:R-:W-:Y:S05]  /*19e00*/  BRA `(.L_x_1265) ;  /* 0xffffffe400007947 */ /* 0x000fea000383ffff */
.L_x_1171:
[----:B--2---:R2:W3:Y:S02]  /*19e10*/  SYNCS.PHASECHK.TRANS64.TRYWAIT P0, [R7+URZ], R2 ;  /* 0x00000002070075a7 */ /* 0x0044e4000800017f */
[----:B---3--:R-:W-:Y:S05]  /*19e20*/  @!P0 NANOSLEEP.SYNCS 0x989680 ;  /* 0x009896800000895d */ /* 0x008fea0003900000 */
[----:B------:R-:W3:Y:S02]  /*19e30*/  @!P0 SYNCS.PHASECHK.TRANS64 P0, [R7+URZ], R2 ;  /* 0x00000002070085a7 */ /* 0x000ee4000800007f */
[----:B---3--:R-:W-:Y:S05]  /*19e40*/  @!P0 BRA `(.L_x_1171) ;  /* 0xfffffffc00f08947 */ /* 0x008fea000383ffff */
[----:B------:R-:W-:Y:S05]  /*19e50*/  BRA `(.L_x_1266) ;  /* 0xffffffe000f47947 */ /* 0x000fea000383ffff */
.L_x_1173:
[----:B---3--:R3:W4:Y:S02]  /*19e60*/  SYNCS.PHASECHK.TRANS64.TRYWAIT P0, [R4+URZ], R5 ;  /* 0x00000005040075a7 */ /* 0x008724000800017f */
[----:B----4-:R-:W-:Y:S05]  /*19e70*/  @!P0 NANOSLEEP.SYNCS 0x989680 ;  /* 0x009896800000895d */ /* 0x010fea0003900000 */
[----:B------:R-:W4:Y:S02]  /*19e80*/  @!P0 SYNCS.PHASECHK.TRANS64 P0, [R4+URZ], R5 ;  /* 0x00000005040085a7 */ /* 0x000f24000800007f */
[----:B----4-:R-:W-:Y:S05]  /*19e90*/  @!P0 BRA `(.L_x_1173) ;  /* 0xfffffffc00f08947 */ /* 0x010fea000383ffff */
[----:B------:R-:W-:Y:S05]  /*19ea0*/  BRA `(.L_x_1267) ;  /* 0xffffffe000fc7947 */ /* 0x000fea000383ffff */
.L_x_1268:
        /* <DEDUP_REMOVED lines=13> */
.L_x_4554:


//--------------------- .text._ZN7cutlass13device_kernelIN5flash11enable_sm90INS1_16FlashAttnFwdSm90INS1_25CollectiveMainloopFwdSm90ILi2EN4cute5tupleIJNS5_1CILi1EEES8_S8_EEENS6_IJNS7_ILi64EEESA_SA_EEELi512ENS_10bfloat16_tEfNS_4arch4Sm90ELb0ELb1ELb1ELb0ELb0ELb0ELb0ELb0ELb0ELb0ELb0ELb0EEENS1_21CollectiveEpilogueFwdINS6_IJSA_NS7_ILi512EEESA_EEES9_SC_SE_Li256ELb0ELb0ELb0ELb0EEENS1_30DynamicPersistentTileSchedulerILi256ELi32ELb0ELb0ELb1EEEEEEEEEvNT_6ParamsE --------------------------
	.section	.text._ZN7cutlass13device_kernelIN5flash11enable_sm90INS1_16FlashAttnFwdSm90INS1_25CollectiveMainloopFwdSm90ILi2EN4cute5tupleIJNS5_1CILi1EEES8_S8_EEENS6_IJNS7_ILi64EEESA_SA_EEELi512ENS_10bfloat16_tEfNS_4arch4Sm90ELb0ELb1ELb1ELb0ELb0ELb0ELb0ELb0ELb0ELb0ELb0ELb0EEENS1_21CollectiveEpilogueFwdINS6_IJSA_NS7_ILi512EEESA_EEES9_SC_SE_Li256ELb0ELb0ELb0ELb0EEENS1_30DynamicPersistentTileSchedulerILi256ELi32ELb0ELb0ELb1EEEEEEEEEvNT_6ParamsE,"ax",@progbits
	.align	128
.text._ZN7cutlass13device_kernelIN5flash11enable_sm90INS1_16FlashAttnFwdSm90INS1_25CollectiveMainloopFwdSm90ILi2EN4cute5tupleIJNS5_1CILi1EEES8_S8_EEENS6_IJNS7_ILi64EEESA_SA_EEELi512ENS_10bfloat16_tEfNS_4arch4Sm90ELb0ELb1ELb1ELb0ELb0ELb0ELb0ELb0ELb0ELb0ELb0ELb0EEENS1_21CollectiveEpilogueFwdINS6_IJSA_NS7_ILi512EEESA_EEES9_SC_SE_Li256ELb0ELb0ELb0ELb0EEENS1_30DynamicPersistentTileSchedulerILi256ELi32ELb0ELb0ELb1EEEEEEEEEvNT_6ParamsE:
        .type           _ZN7cutlass13device_kernelIN5flash11enable_sm90INS1_16FlashAttnFwdSm90INS1_25CollectiveMainloopFwdSm90ILi2EN4cute5tupleIJNS5_1CILi1EEES8_S8_EEENS6_IJNS7_ILi64EEESA_SA_EEELi512ENS_10bfloat16_tEfNS_4arch4Sm90ELb0ELb1ELb1ELb0ELb0ELb0ELb0ELb0ELb0ELb0ELb0ELb0EEENS1_21CollectiveEpilogueFwdINS6_IJSA_NS7_ILi512EEESA_EEES9_SC_SE_Li256ELb0ELb0ELb0ELb0EEENS1_30DynamicPersistentTileSchedulerILi256ELi32ELb0ELb0ELb1EEEEEEEEEvNT_6ParamsE,@function
        .size           _ZN7cutlass13device_kernelIN5flash11enable_sm90INS1_16FlashAttnFwdSm90INS1_25CollectiveMainloopFwdSm90ILi2EN4cute5tupleIJNS5_1CILi1EEES8_S8_EEENS6_IJNS7_ILi64EEESA_SA_EEELi512ENS_10bfloat16_tEfNS_4arch4Sm90ELb0ELb1ELb1ELb0ELb0ELb0ELb0ELb0ELb0ELb0ELb0ELb0EEENS1_21CollectiveEpilogueFwdINS6_IJSA_NS7_ILi512EEESA_EEES9_SC_SE_Li256ELb0ELb0ELb0ELb0EEENS1_30DynamicPersistentTileSchedulerILi256ELi32ELb0ELb0ELb1EEEEEEEEEvNT_6ParamsE,(.L_x_4555 - _ZN7cutlass13device_kernelIN5flash11enable_sm90INS1_16FlashAttnFwdSm90INS1_25CollectiveMainloopFwdSm90ILi2EN4cute5tupleIJNS5_1CILi1EEES8_S8_EEENS6_IJNS7_ILi64EEESA_SA_EEELi512ENS_10bfloat16_tEfNS_4arch4Sm90ELb0ELb1ELb1ELb0ELb0ELb0ELb0ELb0ELb0ELb0ELb0ELb0EEENS1_21CollectiveEpilogueFwdINS6_IJSA_NS7_ILi512EEESA_EEES9_SC_SE_Li256ELb0ELb0ELb0ELb0EEENS1_30DynamicPersistentTileSchedulerILi256ELi32ELb0ELb0ELb1EEEEEEEEEvNT_6ParamsE)
        .other          _ZN7cutlass13device_kernelIN5flash11enable_sm90INS1_16FlashAttnFwdSm90INS1_25CollectiveMainloopFwdSm90ILi2EN4cute5tupleIJNS5_1CILi1EEES8_S8_EEENS6_IJNS7_ILi64EEESA_SA_EEELi512ENS_10bfloat16_tEfNS_4arch4Sm90ELb0ELb1ELb1ELb0ELb0ELb0ELb0ELb0ELb0ELb0ELb0ELb0EEENS1_21CollectiveEpilogueFwdINS6_IJSA_NS7_ILi512EEESA_EEES9_SC_SE_Li256ELb0ELb0ELb0ELb0EEENS1_30DynamicPersistentTileSchedulerILi256ELi32ELb0ELb0ELb1EEEEEEEEEvNT_6ParamsE,@"STO_CUDA_ENTRY STV_DEFAULT"
_ZN7cutlass13device_kernelIN5flash11enable_sm90INS1_16FlashAttnFwdSm90INS1_25CollectiveMainloopFwdSm90ILi2EN4cute5tupleIJNS5_1CILi1EEES8_S8_EEENS6_IJNS7_ILi64EEESA_SA_EEELi512ENS_10bfloat16_tEfNS_4arch4Sm90ELb0ELb1ELb1ELb0ELb0ELb0ELb0ELb0ELb0ELb0ELb0ELb0EEENS1_21CollectiveEpilogueFwdINS6_IJSA_NS7_ILi512EEESA_EEES9_SC_SE_Li256ELb0ELb0ELb0ELb0EEENS1_30DynamicPersistentTileSchedulerILi256ELi32ELb0ELb0ELb1EEEEEEEEEvNT_6ParamsE:
[----:B------:R-:W1:Y:S01]  /*0000*/  LDC R1, c[0x0][0x28] ;  /* 0x00000a00ff017b82 */ /* 0x000e620000000800 */
[----:B------:R-:W2:Y:S01]  /*0010*/  S2R R19, SR_TID.X ;  /* 0x0000000000137919 */ /* 0x000ea20000002100 */
[----:B------:R-:W-:Y:S01]  /*0020*/  ELECT P0, URZ, PT ;  /* 0x00000000003f782f */ /* 0x000fe20003800000 */
[----:B------:R-:W-:Y:S01]  /*0030*/  BSSY B0, `(.L_x_1269) ;  /* 0x0000014000007945 */ /* 0x000fe20003800000 */
[----:B--2---:R-:W-:-:S05]  /*0040*/  SHF.R.U32.HI R0, RZ, 0x5, R19 ;  /* 0x00000005ff007819 */ /* 0x004fca0000011613 */
[----:B------:R-:W2:Y:S02]  /*0050*/  SHFL.IDX PT, R2, R0, RZ, 0x1f ;  /* 0x00001fff00027589 */ /* 0x000ea400000e0000 */
[----:B--2---:R-:W-:Y:S02]  /*0060*/  ISETP.EQ.AND P0, PT, R2, RZ, P0 ;  /* 0x000000ff0200720c */ /* 0x004fe40000702270 */
[----:B------:R-:W-:-:S11]  /*0070*/  SHF.R.U32.HI R2, RZ, 0x7, R19 ;  /* 0x00000007ff027819 */ /* 0x000fd60000011613 */
[----:B-1----:R-:W-:Y:S05]  /*0080*/  @!P0 BRA `(.L_x_1270) ;  /* 0x0000000000388947 */ /* 0x002fea0003800000 */
        /* <DEDUP_REMOVED lines=14> */
.L_x_1270:
[----:B------:R-:W-:Y:S05]  /*0170*/  BSYNC B0 ;  /* 0x0000000000007941 */ /* 0x000fea0003800000 */
.L_x_1269:
        /* <DEDUP_REMOVED lines=33> */
.L_x_1271:
        /* <DEDUP_REMOVED lines=22> */
.L_x_1272:
        /* <DEDUP_REMOVED lines=18> */
.L_x_1273:
        /* <DEDUP_REMOVED lines=22> */
.L_x_1274:
        /* <DEDUP_REMOVED lines=22> */
.L_x_1275:
[----:B------:R-:W-:Y:S01]  /*08d0*/  PLOP3.LUT P0, PT, PT, PT, UP0, 0x80, 0x0 ;  /* 0x000000000000781c */ /* 0x000fe20003f0f008 */
[----:B------:R-:W-:Y:S01]  /*08e0*/  UMOV UR36, 0x1 ;  /* 0x0000000100247882 */ /* 0x000fe20000000000 */
[----:B------:R-:W-:Y:S01]  /*08f0*/  NOP ;  /* 0x0000000000007918 */ /* 0x000fe20000000000 */
[----:B------:R-:W-:Y:S01]  /*0900*/  USEL UR36, UR36, 0x2, !UP0 ;  /* 0x0000000224247887 */ /* 0x000fe2000c000000 */
[----:B------:R-:W-:Y:S01]  /*0910*/  ULDC.64 UR50, c[0x0][0x208] ;  /* 0x0000820000327ab9 */ /* 0x000fe20000000a00 */
[----:B-123--:R-:W-:Y:S08]  /*0920*/  BAR.SYNC.DEFER_BLOCKING 0x0 ;  /* 0x0000000000007b1d */ /* 0x00eff00000010000 */
[----:B------:R-:W-:Y:S05]  /*0930*/  @!P0 BRA `(.L_x_1276) ;  /* 0x000000e8000c8947 */ /* 0x000fea0003800000 */
.L_x_1277:
[----:B------:R-:W-:-:S08]  /*0940*/  NOP ;  /* 0x0000000000007918 */ /* 0x000fd00000000000 */
[----:B------:R-:W1:Y:S02]  /*0950*/  USETMAXREG.TRY_ALLOC.CTAPOOL UP0, 0xf0 ;  /* 0x000000f0000079c8 */ /* 0x000e640008000600 */
[----:B-1----:R-:W-:-:S13]  /*0960*/  PLOP3.LUT P0, PT, PT, PT, UP0, 0x80, 0x0 ;  /* 0x000000000000781c */ /* 0x002fda0003f0f008 */
[----:B------:R-:W-:Y:S05]  /*0970*/  @!P0 BRA `(.L_x_1277) ;  /* 0xfffffffc00f08947 */ /* 0x000fea000383ffff */
[----:B------:R-:W-:Y:S01]  /*0980*/  LOP3.LUT R0, R19, 0xffffff80, RZ, 0xc0, !PT ;  /* 0xffffff8013007812 */ /* 0x000fe200078ec0ff */
[----:B------:R-:W1:Y:S08]  /*0990*/  S2UR UR4, SR_CTAID.X ;  /* 0x00000000000479c3 */ /* 0x000e700000002500 */
[----:B------:R-:W-:Y:S06]  /*09a0*/  BAR.ARV 0x4, 0x120 ;  /* 0x0104800000007b1d */ /* 0x000fec0000002000 */
[----:B------:R-:W-:-:S02]  /*09b0*/  ISETP.NE.AND P0, PT, R0, 0x80, PT ;  /* 0x000000800000780c */ /* 0x000fc40003f05270 */
[----:B------:R-:W1:Y:S11]  /*09c0*/  LDC R0, c[0x0][0xda8] ;  /* 0x00036a00ff007b82 */ /* 0x000e760000000800 */
        /* <DEDUP_REMOVED lines=17> */
[--C-:B------:R-:W-:Y:S02]  /*0ae0*/  SHF.R.S32.HI R189, RZ, 0x5, R4.reuse ;  /* 0x00000005ffbd7819 */ /* 0x100fe40000011404 */
[----:B------:R-:W-:Y:S02]  /*0af0*/  SHF.R.S32.HI R6, RZ, 0x1f, R4 ;  /* 0x0000001fff067819 */ /* 0x000fe40000011404 */
[----:B------:R-:W-:Y:S02]  /*0b00*/  LOP3.LUT R4, R2, 0xfffffff0, RZ, 0xc0, !PT ;  /* 0xfffffff002047812 */ /* 0x000fe400078ec0ff */
[----:B------:R-:W-:Y:S02]  /*0b10*/  LEA.HI R3, R0, R191, RZ, 0x7 ;  /* 0x000000bf00037211 */ /* 0x000fe400078f38ff */
[----:B------:R-:W-:Y:S02]  /*0b20*/  IADD3 R5, R191, -R4, RZ ;  /* 0x80000004bf057210 */ /* 0x000fe40007ffe0ff */
[----:B------:R-:W-:-:S02]  /*0b30*/  LOP3.LUT R8, R3, 0xffffff80, RZ, 0xc0, !PT ;  /* 0xffffff8003087812 */ /* 0x000fc400078ec0ff */
[----:B------:R-:W-:Y:S01]  /*0b40*/  SHF.R.S32.HI R10, RZ, 0x1f, R5 ;  /* 0x0000001fff0a7819 */ /* 0x000fe20000011405 */
[----:B-1----:R-:W-:Y:S01]  /*0b50*/  ULEA UR48, UR5, UR48, 0x18 ;  /* 0x0000003005307291 */ /* 0x002fe2000f8ec03f */
[----:B------:R-:W-:Y:S01]  /*0b60*/  SHF.R.S32.HI R7, RZ, 0x4, R2 ;  /* 0x00000004ff077819 */ /* 0x000fe20000011402 */
[----:B------:R-:W-:Y:S01]  /*0b70*/  IMAD.IADD R8, R191, 0x1, -R8 ;  /* 0x00000001bf087824 */ /* 0x000fe200078e0a08 */
[----:B------:R-:W-:Y:S02]  /*0b80*/  LEA.HI R12, R10, R5, RZ, 0x3 ;  /* 0x000000050a0c7211 */ /* 0x000fe400078f18ff */
[----:B------:R-:W-:Y:S02]  /*0b90*/  LEA.HI R2, R2, R7, RZ, 0x1 ;  /* 0x0000000702027211 */ /* 0x000fe400078f08ff */
[----:B------:R-:W-:Y:S02]  /*0ba0*/  LEA.HI R6, R6, R189, RZ, 0x2 ;  /* 0x000000bd06067211 */ /* 0x000fe400078f10ff */
[----:B------:R-:W-:-:S02]  /*0bb0*/  SHF.R.S32.HI R9, RZ, 0x1f, R8 ;  /* 0x0000001fff097819 */ /* 0x000fc40000011408 */
[C---:B------:R-:W-:Y:S01]  /*0bc0*/  LOP3.LUT R14, R12.reuse, 0xfffffff8, RZ, 0xc0, !PT ;  /* 0xfffffff80c0e7812 */ /* 0x040fe200078ec0ff */
[----:B------:R-:W-:Y:S01]  /*0bd0*/  IMAD.SHL.U32 R12, R12, 0x40, RZ ;  /* 0x000000400c0c7824 */ /* 0x000fe200078e00ff */
[----:B------:R-:W-:Y:S02]  /*0be0*/  SHF.R.S32.HI R188, RZ, 0x7, R3 ;  /* 0x00000007ffbc7819 */ /* 0x000fe40000011403 */
[----:B------:R-:W-:Y:S01]  /*0bf0*/  LOP3.LUT R2, R2, 0x1ffffffe, RZ, 0xc0, !PT ;  /* 0x1ffffffe02027812 */ /* 0x000fe200078ec0ff */
[----:B------:R-:W-:Y:S01]  /*0c00*/  IMAD.IADD R14, R5, 0x1, -R14 ;  /* 0x00000001050e7824 */ /* 0x000fe200078e0a0e */
[----:B------:R-:W-:Y:S01]  /*0c10*/  LOP3.LUT R6, R6, 0x3ffffc, RZ, 0xc0, !PT ;  /* 0x003ffffc06067812 */ /* 0x000fe200078ec0ff */
[----:B------:R-:W-:Y:S01]  /*0c20*/  IMAD R13, R188, 0x100, R5 ;  /* 0x00000100bc0d7824 */ /* 0x000fe200078e0205 */
[----:B------:R-:W-:Y:S02]  /*0c30*/  LEA.HI R4, R9, R8, RZ, 0x2 ;  /* 0x0000000809047211 */ /* 0x000fe400078f10ff */
[----:B------:R-:W-:Y:S01]  /*0c40*/  IADD3 R2, R7, -R2, RZ ;  /* 0x8000000207027210 */ /* 0x000fe20007ffe0ff */
[----:B------:R-:W-:Y:S01]  /*0c50*/  IMAD.IADD R6, R189, 0x1, -R6 ;  /* 0x00000001bd067824 */ /* 0x000fe200078e0a06 */
[----:B------:R-:W-:-:S02]  /*0c60*/  LOP3.LUT R5, R4, 0x7ffffffc, RZ, 0xc0, !PT ;  /* 0x7ffffffc04057812 */ /* 0x000fc400078ec0ff */
[--C-:B------:R-:W-:Y:S01]  /*0c70*/  SHF.R.S32.HI R10, RZ, 0x2, R4.reuse ;  /* 0x00000002ff0a7819 */ /* 0x100fe20000011404 */
[----:B------:R-:W-:Y:S01]  /*0c80*/  IMAD R13, R6, 0x10, R13 ;  /* 0x00000010060d7824 */ /* 0x000fe200078e020d */
[----:B------:R-:W-:Y:S02]  /*0c90*/  SHF.R.S32.HI R11, RZ, 0x1f, R4 ;  /* 0x0000001fff0b7819 */ /* 0x000fe40000011404 */
[----:B------:R-:W-:Y:S02]  /*0ca0*/  SHF.L.U32 R4, R14, 0x6, RZ ;  /* 0x000000060e047819 */ /* 0x000fe400000006ff */
[----:B------:R-:W-:Y:S01]  /*0cb0*/  LEA.HI R9, R9, R8, RZ, 0x5 ;  /* 0x0000000809097211 */ /* 0x000fe200078f28ff */
[----:B------:R-:W-:Y:S01]  /*0cc0*/  IMAD.IADD R8, R8, 0x1, -R5 ;  /* 0x0000000108087824 */ /* 0x000fe200078e0a05 */
[----:B------:R-:W-:Y:S02]  /*0cd0*/  SHF.L.U32 R2, R2, 0x3, RZ ;  /* 0x0000000302027819 */ /* 0x000fe400000006ff */
[----:B------:R-:W-:-:S02]  /*0ce0*/  LOP3.LUT R5, R4, 0x1c0, RZ, 0xc0, !PT ;  /* 0x000001c004057812 */ /* 0x000fc400078ec0ff */
[----:B------:R-:W-:Y:S01]  /*0cf0*/  LOP3.LUT R12, R12, 0x7ffffe00, RZ, 0xc0, !PT ;  /* 0x7ffffe000c0c7812 */ /* 0x000fe200078ec0ff */
[--C-:B------:R-:W-:Y:S01]  /*0d00*/  IMAD.U32 R190, R13, 0x40, R2.reuse ;  /* 0x000000400dbe7824 */ /* 0x100fe200078e0002 */
[----:B------:R-:W-:Y:S02]  /*0d10*/  LOP3.LUT R2, R5, 0x8, R2, 0xf8, !PT ;  /* 0x0000000805027812 */ /* 0x000fe400078ef802 */
[----:B------:R-:W-:Y:S01]  /*0d20*/  SHF.R.U32.HI R5, RZ, 0x3, R5 ;  /* 0x00000003ff057819 */ /* 0x000fe20000011605 */
[----:B------:R-:W-:Y:S01]  /*0d30*/  IMAD R12, R189, 0x400, R12 ;  /* 0x00000400bd0c7824 */ /* 0x000fe200078e020c */
[----:B------:R-:W-:Y:S02]  /*0d40*/  R2P PR, R14, 0x6 ;  /* 0x000000060e007804 */ /* 0x000fe40000000000 */
[----:B------:R-:W-:Y:S02]  /*0d50*/  LOP3.LUT R5, R2, R5, RZ, 0x3c, !PT ;  /* 0x0000000502057212 */ /* 0x000fe400078e3cff */
[----:B------:R-:W-:-:S02]  /*0d60*/  LEA.HI R11, R11, R10, RZ, 0x3 ;  /* 0x0000000a0b0b7211 */ /* 0x000fc400078f18ff */
[----:B------:R-:W-:Y:S01]  /*0d70*/  LEA.HI R0, R0, R191, RZ, 0x3 ;  /* 0x000000bf00007211 */ /* 0x000fe200078f18ff */
[----:B------:R-:W-:Y:S01]  /*0d80*/  IMAD.IADD R5, R12, 0x1, R5 ;  /* 0x000000010c057824 */ /* 0x000fe200078e0205 */
[----:B------:R-:W-:Y:S02]  /*0d90*/  LEA.HI R3, R3, R188, RZ, 0x1 ;  /* 0x000000bc03037211 */ /* 0x000fe400078f08ff */
[----:B------:R-:W-:Y:S02]  /*0da0*/  LOP3.LUT R11, R11, 0xfffffff8, RZ, 0xc0, !PT ;  /* 0xfffffff80b0b7812 */ /* 0x000fe400078ec0ff */
[----:B------:R-:W-:Y:S02]  /*0db0*/  LEA R18, R5, UR48, 0x1 ;  /* 0x0000003005127c11 */ /* 0x000fe4000f8e08ff */
[----:B------:R-:W-:Y:S01]  /*0dc0*/  LOP3.LUT R2, R0, 0x1ffffff8, RZ, 0xc0, !PT ;  /* 0x1ffffff800027812 */ /* 0x000fe200078ec0ff */
[----:B------:R-:W-:Y:S01]  /*0dd0*/  IMAD.IADD R16, R10, 0x1, -R11 ;  /* 0x000000010a107824 */ /* 0x000fe200078e0a0b */
[----:B------:R-:W-:Y:S01]  /*0de0*/  LOP3.LUT R3, R3, 0xfffffe, RZ, 0xc0, !PT ;  /* 0x00fffffe03037812 */ /* 0x000fe200078ec0ff */
[C---:B------:R-:W-:Y:S01]  /*0df0*/  VIADD R23, R18.reuse, 0x26800 ;  /* 0x0002680012177836 */ /* 0x040fe20000000000 */
[----:B------:R-:W-:Y:S01]  /*0e00*/  IADD3 R19, R18, 0x26820, RZ ;  /* 0x0002682012137810 */ /* 0x000fe20007ffe0ff */
[----:B------:R-:W-:Y:S01]  /*0e10*/  IMAD.IADD R2, R191, 0x1, -R2 ;  /* 0x00000001bf027824 */ /* 0x000fe200078e0a02 */
[----:B------:R-:W-:Y:S01]  /*0e20*/  SEL R22, R22, 0xffffffc0, !P2 ;  /* 0xffffffc016167807 */ /* 0x000fe20005000000 */
[----:B------:R-:W-:Y:S01]  /*0e30*/  IMAD.IADD R3, R188, 0x1, -R3 ;  /* 0x00000001bc037824 */ /* 0x000fe200078e0a03 */
[----:B------:R-:W-:Y:S01]  /*0e40*/  @P1 IADD3 R19, R23, -0x20, RZ ;  /* 0xffffffe017131810 */ /* 0x000fe20007ffe0ff */
[----:B------:R-:W-:Y:S01]  /*0e50*/  IMAD.SHL.U32 R184, R2, 0x8, RZ ;  /* 0x0000000802b87824 */ /* 0x000fe200078e00ff */
[----:B------:R-:W-:Y:S01]  /*0e60*/  SHF.R.S32.HI R9, RZ, 0x5, R9 ;  /* 0x00000005ff097819 */ /* 0x000fe20000011409 */
[----:B------:R-:W-:Y:S01]  /*0e70*/  IMAD.SHL.U32 R17, R3, 0x100, RZ ;  /* 0x0000010003117824 */ /* 0x000fe200078e00ff */
[----:B------:R-:W-:Y:S01]  /*0e80*/  IADD3 R23, R23, R22, RZ ;  /* 0x0000001617177210 */ /* 0x000fe20007ffe0ff */
[----:B------:R-:W-:Y:S01]  /*0e90*/  IMAD.SHL.U32 R2, R8, 0x2, RZ ;  /* 0x0000000208027824 */ /* 0x000fe200078e00ff */
[----:B------:R-:W-:Y:S01]  /*0ea0*/  LEA R16, R9, R16, 0x4 ;  /* 0x0000001009107211 */ /* 0x000fe200078e20ff */
[----:B------:R-:W-:Y:S01]  /*0eb0*/  IMAD.IADD R22, R22, 0x1, R19 ;  /* 0x0000000116167824 */ /* 0x000fe200078e0213 */
[----:B------:R-:W-:-:S07]  /*0ec0*/  SHF.R.S32.HI R186, RZ, 0x3, R0 ;  /* 0x00000003ffba7819 */ /* 0x000fce0000011400 */
.L_x_1382:
[----:B------:R-:W-:Y:S01]  /*0ed0*/  ULDC UR5, c[0x0][0xdd0] ;  /* 0x0003740000057ab9 */ /* 0x000fe20000000800 */
[----:B-1----:R-:W1:Y:S01]  /*0ee0*/  LDC R0, c[0x0][0xde8] ;  /* 0x00037a00ff007b82 */ /* 0x002e620000000800 */
[----:B------:R-:W-:Y:S01]  /*0ef0*/  UISETP.NE.AND UP0, UPT, UR5, 0x1, UPT ;  /* 0x000000010500788c */ /* 0x000fe2000bf05270 */
[----:B------:R-:W-:-:S10]  /*0f00*/  UMOV UR8, UR4 ;  /* 0x0000000400087c82 */ /* 0x000fd40008000000 */
[----:B------:R-:W-:Y:S01]  /*0f10*/  @UP0 ULDC UR6, c[0x0][0xdd4] ;  /* 0x0003750000060ab9 */ /* 0x000fe20000000800 */
[----:B------:R-:W-:Y:S01]  /*0f20*/  @UP0 ULDC UR9, c[0x0][0xdd8] ;  /* 0x0003760000090ab9 */ /* 0x000fe20000000800 */
[----:B------:R-:W-:-:S04]  /*0f30*/  UIMAD.WIDE.U32 UR6, UR4, UR6, URZ ;  /* 0x00000006040672a5 */ /* 0x000fc8000f8e003f */
[----:B------:R-:W-:-:S04]  /*0f40*/  @UP0 USHF.R.U32.HI UR8, URZ, UR9, UR7 ;  /* 0x000000093f080299 */ /* 0x000fc80008011607 */
[----:B------:R-:W-:Y:S02]  /*0f50*/  UIADD3 UR6, -UR8, URZ, URZ ;  /* 0x0000003f08067290 */ /* 0x000fe4000fffe13f */
[----:B-1----:R-:W-:Y:S02]  /*0f60*/  ISETP.LE.AND P0, PT, R0, UR8, PT ;  /* 0x0000000800007c0c */ /* 0x002fe4000bf03270 */
[----:B------:R-:W-:-:S11]  /*0f70*/  UIMAD UR7, UR5, UR6, UR4 ;  /* 0x00000006050772a4 */ /* 0x000fd6000f8e0204 */
[----:B--2---:R-:W-:Y:S05]  /*0f80*/  @!P0 BRA `(.L_x_1278) ;  /* 0x0000000000208947 */ /* 0x004fea0003800000 */
[----:B------:R-:W-:Y:S01]  /*0f90*/  ULDC UR6, c[0x0][0xddc] ;  /* 0x0003770000067ab9 */ /* 0x000fe20000000800 */
[----:B------:R-:W-:Y:S01]  /*0fa0*/  UMOV UR40, UR7 ;  /* 0x0000000700287c82 */ /* 0x000fe20008000000 */
[----:B------:R-:W-:-:S11]  /*0fb0*/  UISETP.NE.AND UP0, UPT, UR6, 0x1, UPT ;  /* 0x000000010600788c */ /* 0x000fd6000bf05270 */
[----:B------:R-:W-:Y:S02]  /*0fc0*/  @UP0 ULDC.64 UR10, c[0x0][0xde0] ;  /* 0x00037800000a0ab9 */ /* 0x000fe40000000a00 */
[----:B------:R-:W-:-:S04]  /*0fd0*/  UIMAD.WIDE.U32 UR4, UR7, UR10, URZ ;  /* 0x0000000a070472a5 */ /* 0x000fc8000f8e003f */
[----:B------:R-:W-:-:S04]  /*0fe0*/  @UP0 USHF.R.U32.HI UR40, URZ, UR11, UR5 ;  /* 0x0000000b3f280299 */ /* 0x000fc80008011605 */
[----:B------:R-:W-:Y:S01]  /*0ff0*/  UIMAD UR4, UR40, UR6, URZ ;  /* 0x00000006280472a4 */ /* 0x000fe2000f8e023f */
[----:B------:R-:W-:Y:S11]  /*1000*/  BRA `(.L_x_1279) ;  /* 0x00000000001c7947 */ /* 0x000ff60003800000 */
.L_x_1278:
[----:B------:R-:W-:Y:S01]  /*1010*/  ULDC UR6, c[0x0][0xdc4] ;  /* 0x0003710000067ab9 */ /* 0x000fe20000000800 */
[----:B------:R-:W-:Y:S01]  /*1020*/  UMOV UR40, UR7 ;  /* 0x0000000700287c82 */ /* 0x000fe20008000000 */
[----:B------:R-:W-:-:S11]  /*1030*/  UISETP.NE.AND UP0, UPT, UR6, 0x1, UPT ;  /* 0x000000010600788c */ /* 0x000fd6000bf05270 */
[----:B------:R-:W-:Y:S02]  /*1040*/  @UP0 ULDC.64 UR10, c[0x0][0xdc8] ;  /* 0x00037200000a0ab9 */ /* 0x000fe40000000a00 */
[----:B------:R-:W-:-:S04]  /*1050*/  UIMAD.WIDE.U32 UR4, UR7, UR10, URZ ;  /* 0x0000000a070472a5 */ /* 0x000fc8000f8e003f */
[----:B------:R-:W-:-:S04]  /*1060*/  @UP0 USHF.R.U32.HI UR40, URZ, UR11, UR5 ;  /* 0x0000000b3f280299 */ /* 0x000fc80008011605 */
[----:B------:R-:W-:-:S12]  /*1070*/  UIMAD UR4, UR40, UR6, URZ ;  /* 0x00000006280472a4 */ /* 0x000fd8000f8e023f */
.L_x_1279:
[----:B------:R-:W-:Y:S01]  /*1080*/  ULDC UR43, c[0x0][0xdb8] ;  /* 0x00036e00002b7ab9 */ /* 0x000fe20000000800 */
[----:B------:R-:W-:Y:S01]  /*1090*/  ULDC.64 UR10, c[0x0][0x3f8] ;  /* 0x0000fe00000a7ab9 */ /* 0x000fe20000000a00 */
[----:B------:R-:W-:Y:S02]  /*10a0*/  ULOP3.LUT UR5, URZ, UR40, URZ, 0x33, !UPT ;  /* 0x000000283f057292 */ /* 0x000fe4000f8e333f */
[----:B------:R-:W-:Y:S02]  /*10b0*/  UISETP.NE.AND UP1, UPT, UR43, 0x1, UPT ;  /* 0x000000012b00788c */ /* 0x000fe4000bf25270 */
[----:B------:R-:W-:Y:S01]  /*10c0*/  UISETP.NE.U32.AND UP0, UPT, UR10, URZ, UPT ;  /* 0x0000003f0a00728c */ /* 0x000fe2000bf05070 */
[----:B------:R-:W-:Y:S01]  /*10d0*/  ULDC UR6, c[0x0][0xdac] ;  /* 0x00036b0000067ab9 */ /* 0x000fe20000000800 */
[----:B------:R-:W-:Y:S02]  /*10e0*/  UIADD3 UR4, UR7, -UR4, URZ ;  /* 0x8000000407047290 */ /* 0x000fe4000fffe03f */
[----:B------:R-:W-:-:S02]  /*10f0*/  UIADD3 UR5, UR5, UR6, URZ ;  /* 0x0000000605057290 */ /* 0x000fc4000fffe03f */
[----:B------:R-:W-:Y:S01]  /*1100*/  UISETP.NE.AND.EX UP0, UPT, UR11, URZ, UPT, UP0 ;  /* 0x0000003f0b00728c */ /* 0x000fe2000bf05300 */
[----:B------:R-:W-:Y:S01]  /*1110*/  ULDC UR12, c[0x0][0xdc4] ;  /* 0x00037100000c7ab9 */ /* 0x000fe20000000800 */
[----:B------:R-:W-:Y:S01]  /*1120*/  ULDC UR49, c[0x0][0x404] ;  /* 0x0001010000317ab9 */ /* 0x000fe20000000800 */
[----:B------:R-:W-:Y:S02]  /*1130*/  UISETP.NE.AND UP2, UPT, UR46, 0x1, UPT ;  /* 0x000000012e00788c */ /* 0x000fe4000bf45270 */
[----:B------:R-:W-:Y:S01]  /*1140*/  USHF.L.U32 UR42, UR5, 0x6, URZ ;  /* 0x00000006052a7899 */ /* 0x000fe2000800063f */
[----:B------:R-:W-:Y:S01]  /*1150*/  ULDC UR10, c[0x0][0x288] ;  /* 0x0000a200000a7ab9 */ /* 0x000fe20000000800 */
[----:B------:R-:W-:Y:S02]  /*1160*/  UIMAD UR12, UR8, UR12, UR4 ;  /* 0x0000000c080c72a4 */ /* 0x000fe4000f8e0204 */
[----:B------:R-:W-:Y:S01]  /*1170*/  PLOP3.LUT P0, PT, PT, PT, UP2, 0x80, 0x0 ;  /* 0x000000000000781c */ /* 0x000fe20003f0f028 */
[----:B------:R-:W-:Y:S01]  /*1180*/  USEL UR49, UR49, 0x1, UP0 ;  /* 0x0000000131317887 */ /* 0x000fe20008000000 */
[----:B------:R-:W-:Y:S01]  /*1190*/  ULDC UR9, c[0x0][0x2e0] ;  /* 0x0000b80000097ab9 */ /* 0x000fe20000000800 */
[----:B------:R-:W-:Y:S01]  /*11a0*/  @UP1 ULDC UR4, c[0x0][0xdbc] ;  /* 0x00036f0000041ab9 */ /* 0x000fe20000000800 */
[----:B------:R-:W-:-:S02]  /*11b0*/  UIADD3 UR54, UR42, 0x40, -UR10 ;  /* 0x000000402a367890 */ /* 0x000fc4000fffe80a */
[----:B------:R-:W-:Y:S02]  /*11c0*/  UIMAD.WIDE.U32 UR4, UR12, UR4, URZ ;  /* 0x000000040c0472a5 */ /* 0x000fe4000f8e003f */
[----:B------:R-:W-:Y:S02]  /*11d0*/  UIMAD UR6, UR49, UR9, 0x3f ;  /* 0x0000003f310674a4 */ /* 0x000fe4000f8e0209 */
[----:B------:R-:W-:Y:S01]  /*11e0*/  UIMAD UR54, UR49, UR9, UR54 ;  /* 0x00000009313672a4 */ /* 0x000fe2000f8e0236 */
[----:B------:R-:W-:Y:S01]  /*11f0*/  @UP1 ULDC UR13, c[0x0][0xdc0] ;  /* 0x00037000000d1ab9 */ /* 0x000fe20000000800 */
[----:B------:R-:W-:Y:S01]  /*1200*/  UMOV UR44, UR12 ;  /* 0x0000000c002c7c82 */ /* 0x000fe20008000000 */
[----:B------:R-:W-:Y:S01]  /*1210*/  ULDC UR11, c[0x0][0x9e0] ;  /* 0x00027800000b7ab9 */ /* 0x000fe20000000800 */
[----:B------:R-:W-:Y:S02]  /*1220*/  USHF.R.S32.HI UR7, URZ, 0x1f, UR6 ;  /* 0x0000001f3f077899 */ /* 0x000fe40008011406 */
[----:B------:R-:W-:-:S02]  /*1230*/  @UP1 USHF.R.U32.HI UR44, URZ, UR13, UR5 ;  /* 0x0000000d3f2c1299 */ /* 0x000fc40008011605 */
[----:B------:R-:W-:Y:S02]  /*1240*/  UIADD3 UR8, UR54, UR11, URZ ;  /* 0x0000000b36087290 */ /* 0x000fe4000fffe03f */
[----:B------:R-:W-:Y:S02]  /*1250*/  ULEA.HI UR7, UR7, UR6, URZ, 0x6 ;  /* 0x0000000607077291 */ /* 0x000fe4000f8f303f */
[----:B------:R-:W-:Y:S02]  /*1260*/  UIADD3 UR4, -UR44, URZ, URZ ;  /* 0x0000003f2c047290 */ /* 0x000fe4000fffe13f */
[----:B------:R-:W-:Y:S01]  /*1270*/  USHF.R.S32.HI UR7, URZ, 0x6, UR7 ;  /* 0x000000063f077899 */ /* 0x000fe20008011407 */
[----:B------:R-:W-:Y:S01]  /*1280*/  IMAD.U32 R0, RZ, RZ, UR8 ;  /* 0x00000008ff007e24 */ /* 0x000fe2000f8e00ff */
[----:B------:R-:W-:Y:S01]  /*1290*/  UIMAD UR43, UR43, UR4, UR12 ;  /* 0x000000042b2b72a4 */ /* 0x000fe2000f8e020c */
[----:B------:R-:W-:Y:S11]  /*12a0*/  @!P0 BRA `(.L_x_1280) ;  /* 0x0000001c00f88947 */ /* 0x000ff60003800000 */
[----:B------:R-:W1:Y:S02]  /*12b0*/  LDC R8, c[0x0][0x9e4] ;  /* 0x00027900ff087b82 */ /* 0x000e640000000800 */
[----:B-1----:R-:W-:-:S13]  /*12c0*/  ISETP.GE.AND P1, PT, R8, 0x1, PT ;  /* 0x000000010800780c */ /* 0x002fda0003f26270 */
[----:B------:R-:W-:Y:S05]  /*12d0*/  @!P1 BRA `(.L_x_1281) ;  /* 0x0000000000449947 */ /* 0x000fea0003800000 */
[----:B------:R-:W-:Y:S01]  /*12e0*/  ISETP.LT.AND P0, PT, RZ, UR54, PT ;  /* 0x00000036ff007c0c */ /* 0x000fe2000bf01270 */
[----:B------:R-:W-:-:S06]  /*12f0*/  UIADD3 UR4, UR54, -0x1, URZ ;  /* 0xffffffff36047890 */ /* 0x000fcc000fffe03f */
[----:B------:R-:W-:-:S06]  /*1300*/  MOV R3, UR4 ;  /* 0x0000000400037c02 */ /* 0x000fcc0008000f00 */
[----:B------:R-:W-:Y:S05]  /*1310*/  @P0 BRA `(.L_x_1282) ;  /* 0x00000000001c0947 */ /* 0x000fea0003800000 */
[----:B------:R-:W-:Y:S01]  /*1320*/  ISETP.NE.AND P0, PT, R8, 0x1, PT ;  /* 0x000000010800780c */ /* 0x000fe20003f05270 */
[----:B------:R-:W-:-:S12]  /*1330*/  IMAD R3, RZ, RZ, -UR54 ;  /* 0x80000036ff037e24 */ /* 0x000fd8000f8e02ff */
[----:B------:R-:W1:Y:S02]  /*1340*/  @P0 LDC.64 R4, c[0x0][0x9e8] ;  /* 0x00027a00ff040b82 */ /* 0x000e640000000a00 */
[----:B-1----:R-:W-:-:S05]  /*1350*/  @P0 IMAD.HI.U32 R4, R3, R4, RZ ;  /* 0x0000000403040227 */ /* 0x002fca00078e00ff */
[----:B------:R-:W-:-:S04]  /*1360*/  @P0 SHF.R.U32.HI R3, RZ, R5, R4 ;  /* 0x00000005ff030219 */ /* 0x000fc80000011604 */
[----:B------:R-:W-:Y:S01]  /*1370*/  LOP3.LUT R3, RZ, R3, RZ, 0x33, !PT ;  /* 0x00000003ff037212 */ /* 0x000fe200078e33ff */
[----:B------:R-:W-:Y:S06]  /*1380*/  BRA `(.L_x_1283) ;  /* 0x0000000000107947 */ /* 0x000fec0003800000 */
.L_x_1282:
[----:B------:R-:W-:-:S13]  /*1390*/  ISETP.NE.AND P0, PT, R8, 0x1, PT ;  /* 0x000000010800780c */ /* 0x000fda0003f05270 */
[----:B------:R-:W1:Y:S02]  /*13a0*/  @P0 LDC.64 R4, c[0x0][0x9e8] ;  /* 0x00027a00ff040b82 */ /* 0x000e640000000a00 */
[----:B-1----:R-:W-:-:S05]  /*13b0*/  @P0 IMAD.HI.U32 R4, R3, R4, RZ ;  /* 0x0000000403040227 */ /* 0x002fca00078e00ff */
[----:B------:R-:W-:-:S07]  /*13c0*/  @P0 SHF.R.U32.HI R3, RZ, R5, R4 ;  /* 0x00000005ff030219 */ /* 0x000fce0000011604 */
.L_x_1283:
[----:B------:R-:W-:-:S05]  /*13d0*/  IMAD R3, R3, R8, R8 ;  /* 0x0000000803037224 */ /* 0x000fca00078e0208 */
[----:B------:R-:W-:-:S07]  /*13e0*/  VIMNMX R0, R0, R3, PT ;  /* 0x0000000300007248 */ /* 0x000fce0003fe0100 */
.L_x_1281:
[----:B------:R-:W-:Y:S01]  /*13f0*/  VIADD R0, R0, 0x3f ;  /* 0x0000003f00007836 */ /* 0x000fe20000000000 */
[----:B------:R-:W-:Y:S01]  /*1400*/  UIADD3 UR4, UR42, -UR10, URZ ;  /* 0x8000000a2a047290 */ /* 0x000fe2000fffe03f */
[----:B------:R-:W-:-:S03]  /*1410*/  ULDC UR5, c[0x0][0x9dc] ;  /* 0x0002770000057ab9 */ /* 0x000fc60000000800 */
[----:B------:R-:W-:Y:S01]  /*1420*/  SHF.R.S32.HI R3, RZ, 0x1f, R0 ;  /* 0x0000001fff037819 */ /* 0x000fe20000011400 */
[----:B------:R-:W-:-:S03]  /*1430*/  UIMAD UR4, UR49, UR9, UR4 ;  /* 0x00000009310472a4 */ /* 0x000fc6000f8e0204 */
[----:B------:R-:W-:Y:S01]  /*1440*/  LEA.HI R3, R3, R0, RZ, 0x6 ;  /* 0x0000000003037211 */ /* 0x000fe200078f30ff */
[----:B------:R-:W-:-:S03]  /*1450*/  UIADD3 UR5, UR4, -UR5, URZ ;  /* 0x8000000504057290 */ /* 0x000fc6000fffe03f */
[----:B------:R-:W-:-:S03]  /*1460*/  SHF.R.S32.HI R3, RZ, 0x6, R3 ;  /* 0x00000006ff037819 */ /* 0x000fc60000011403 */
[----:B------:R-:W-:Y:S02]  /*1470*/  MOV R0, UR5 ;  /* 0x0000000500007c02 */ /* 0x000fe40008000f00 */
[----:B------:R-:W-:Y:S01]  /*1480*/  VIMNMX R4, R3, UR7, PT ;  /* 0x0000000703047c48 */ /* 0x000fe2000bfe0100 */
[----:B------:R-:W-:Y:S06]  /*1490*/  @!P1 BRA `(.L_x_1284) ;  /* 0x0000000000409947 */ /* 0x000fec0003800000 */
[----:B------:R-:W-:-:S05]  /*14a0*/  IMAD.U32 R3, RZ, RZ, UR4 ;  /* 0x00000004ff037e24 */ /* 0x000fca000f8e00ff */
[----:B------:R-:W-:-:S13]  /*14b0*/  ISETP.GT.AND P0, PT, R3, -0x1, PT ;  /* 0xffffffff0300780c */ /* 0x000fda0003f04270 */
[----:B------:R-:W-:Y:S05]  /*14c0*/  @P0 BRA `(.L_x_1285) ;  /* 0x00000000001c0947 */ /* 0x000fea0003800000 */
[----:B------:R-:W-:Y:S02]  /*14d0*/  ISETP.NE.AND P0, PT, R8, 0x1, PT ;  /* 0x000000010800780c */ /* 0x000fe40003f05270 */
[----:B------:R-:W-:-:S11]  /*14e0*/  LOP3.LUT R3, RZ, R3, RZ, 0x33, !PT ;  /* 0x00000003ff037212 */ /* 0x000fd600078e33ff */
[----:B------:R-:W1:Y:S02]  /*14f0*/  @P0 LDC.64 R6, c[0x0][0x9e8] ;  /* 0x00027a00ff060b82 */ /* 0x000e640000000a00 */
[----:B-1----:R-:W-:-:S05]  /*1500*/  @P0 IMAD.HI.U32 R6, R3, R6, RZ ;  /* 0x0000000603060227 */ /* 0x002fca00078e00ff */
[----:B------:R-:W-:-:S04]  /*1510*/  @P0 SHF.R.U32.HI R3, RZ, R7, R6 ;  /* 0x00000007ff030219 */ /* 0x000fc80000011606 */
[----:B------:R-:W-:Y:S01]  /*1520*/  LOP3.LUT R3, RZ, R3, RZ, 0x33, !PT ;  /* 0x00000003ff037212 */ /* 0x000fe200078e33ff */
[----:B------:R-:W-:Y:S06]  /*1530*/  BRA `(.L_x_1286) ;  /* 0x0000000000107947 */ /* 0x000fec0003800000 */
.L_x_1285:
[----:B------:R-:W-:-:S13]  /*1540*/  ISETP.NE.AND P0, PT, R8, 0x1, PT ;  /* 0x000000010800780c */ /* 0x000fda0003f05270 */
[----:B------:R-:W1:Y:S02]  /*1550*/  @P0 LDC.64 R6, c[0x0][0x9e8] ;  /* 0x00027a00ff060b82 */ /* 0x000e640000000a00 */
[----:B-1----:R-:W-:-:S05]  /*1560*/  @P0 IMAD.HI.U32 R6, R3, R6, RZ ;  /* 0x0000000603060227 */ /* 0x002fca00078e00ff */
[----:B------:R-:W-:-:S07]  /*1570*/  @P0 SHF.R.U32.HI R3, RZ, R7, R6 ;  /* 0x00000007ff030219 */ /* 0x000fce0000011606 */
.L_x_1286:
[----:B------:R-:W-:-:S05]  /*1580*/  IMAD R3, R3, R8, RZ ;  /* 0x0000000803037224 */ /* 0x000fca00078e02ff */
[----:B------:R-:W-:-:S07]  /*1590*/  VIMNMX R0, R0, R3, !PT ;  /* 0x0000000300007248 */ /* 0x000fce0007fe0100 */
.L_x_1284:
[----:B------:R-:W-:Y:S02]  /*15a0*/  SHF.R.S32.HI R3, RZ, 0x1f, R0 ;  /* 0x0000001fff037819 */ /* 0x000fe40000011400 */
[----:B------:R-:W-:Y:S02]  /*15b0*/  CS2R R28, SRZ ;  /* 0x00000000001c7805 */ /* 0x000fe4000001ff00 */
[----:B------:R-:W-:Y:S02]  /*15c0*/  PLOP3.LUT P0, PT, PT, PT, PT, 0x80, 0x0 ;  /* 0x000000000000781c */ /* 0x000fe40003f0f070 */
[----:B------:R-:W-:Y:S02]  /*15d0*/  CS2R R150, SRZ ;  /* 0x0000000000967805 */ /* 0x000fe4000001ff00 */
[----:B------:R-:W-:Y:S01]  /*15e0*/  LEA.HI R0, R3, R0, RZ, 0x6 ;  /* 0x0000000003007211 */ /* 0x000fe200078f30ff */
[----:B------:R-:W-:Y:S01]  /*15f0*/  IMAD.MOV.U32 R3, RZ, RZ, RZ ;  /* 0x000000ffff037224 */ /* 0x000fe200078e00ff */
[----:B------:R-:W-:-:S02]  /*1600*/  CS2R R148, SRZ ;  /* 0x0000000000947805 */ /* 0x000fc4000001ff00 */
[----:B------:R-:W-:Y:S02]  /*1610*/  CS2R R146, SRZ ;  /* 0x0000000000927805 */ /* 0x000fe4000001ff00 */
[----:B------:R-:W-:Y:S02]  /*1620*/  SHF.R.S32.HI R0, RZ, 0x6, R0 ;  /* 0x00000006ff007819 */ /* 0x000fe40000011400 */
[----:B------:R-:W-:Y:S02]  /*1630*/  CS2R R144, SRZ ;  /* 0x0000000000907805 */ /* 0x000fe4000001ff00 */
[----:B------:R-:W-:Y:S02]  /*1640*/  CS2R R142, SRZ ;  /* 0x00000000008e7805 */ /* 0x000fe4000001ff00 */
[----:B------:R-:W-:Y:S02]  /*1650*/  CS2R R140, SRZ ;  /* 0x00000000008c7805 */ /* 0x000fe4000001ff00 */
[----:B------:R-:W-:-:S02]  /*1660*/  VIMNMX R0, RZ, R0, !PT ;  /* 0x00000000ff007248 */ /* 0x000fc40007fe0100 */
[----:B------:R-:W-:Y:S02]  /*1670*/  CS2R R138, SRZ ;  /* 0x00000000008a7805 */ /* 0x000fe4000001ff00 */
[----:B------:R-:W-:Y:S02]  /*1680*/  CS2R R136, SRZ ;  /* 0x0000000000887805 */ /* 0x000fe4000001ff00 */
[----:B------:R-:W-:Y:S02]  /*1690*/  CS2R R134, SRZ ;  /* 0x0000000000867805 */ /* 0x000fe4000001ff00 */
[----:B------:R-:W-:Y:S02]  /*16a0*/  ISETP.GT.AND P1, PT, R4, R0, PT ;  /* 0x000000000400720c */ /* 0x000fe40003f24270 */
[----:B------:R-:W-:Y:S02]  /*16b0*/  CS2R R132, SRZ ;  /* 0x0000000000847805 */ /* 0x000fe4000001ff00 */
[----:B------:R-:W-:-:S02]  /*16c0*/  CS2R R130, SRZ ;  /* 0x0000000000827805 */ /* 0x000fc4000001ff00 */
[----:B------:R-:W-:Y:S02]  /*16d0*/  CS2R R128, SRZ ;  /* 0x0000000000807805 */ /* 0x000fe4000001ff00 */
[----:B------:R-:W-:Y:S02]  /*16e0*/  CS2R R126, SRZ ;  /* 0x00000000007e7805 */ /* 0x000fe4000001ff00 */
[----:B------:R-:W-:Y:S02]  /*16f0*/  CS2R R124, SRZ ;  /* 0x00000000007c7805 */ /* 0x000fe4000001ff00 */
[----:B------:R-:W-:Y:S02]  /*1700*/  MOV R172, RZ ;  /* 0x000000ff00ac7202 */ /* 0x000fe40000000f00 */
        /* <DEDUP_REMOVED lines=47> */
[----:B------:R-:W-:Y:S01]  /*1a00*/  CS2R R30, SRZ ;  /* 0x00000000001e7805 */ /* 0x000fe2000001ff00 */
[----:B------:R-:W-:Y:S02]  /*1a10*/  IMAD.MOV.U32 R5, RZ, RZ, RZ ;  /* 0x000000ffff057224 */ /* 0x000fe400078e00ff */
[----:B------:R-:W-:Y:S01]  /*1a20*/  IMAD.MOV.U32 R153, RZ, RZ, RZ ;  /* 0x000000ffff997224 */ /* 0x000fe200078e00ff */
[----:B------:R-:W-:Y:S06]  /*1a30*/  @!P1 BRA `(.L_x_1287) ;  /* 0x000000bc00289947 */ /* 0x000fec0003800000 */
        /* <DEDUP_REMOVED lines=14> */
.L_x_1288:
[----:B------:R-:W-:Y:S01]  /*1b20*/  ULEA UR21, UR39, UR48, 0x3 ;  /* 0x0000003027157291 */ /* 0x000fe2000f8e183f */
[----:B------:R-:W-:-:S04]  /*1b30*/  MOV R3, UR38 ;  /* 0x0000002600037c02 */ /* 0x000fc80008000f00 */
[----:B------:R-:W-:-:S04]  /*1b40*/  SHF.L.U32 R3, R3, 0x1f, RZ ;  /* 0x0000001f03037819 */ /* 0x000fc800000006ff */
[----:B------:R-:W1:Y:S02]  /*1b50*/  SYNCS.PHASECHK.TRANS64.TRYWAIT P1, [UR21+0x28c50], R3 ;  /* 0x028c5003ff0075a7 */ /* 0x000e640008020155 */
[----:B-1----:R-:W-:Y:S05]  /*1b60*/  @!P1 BRA `(.L_x_1289) ;  /* 0x0000010800a09947 */ /* 0x002fea0003800000 */
.L_x_1447:
[----:B------:R-:W-:Y:S01]  /*1b70*/  BAR.SYNC.DEFER_BLOCKING 0xe, 0x100 ;  /* 0x0384000000007b1d */ /* 0x000fe20000010000 */
[----:B------:R-:W-:Y:S01]  /*1b80*/  UIADD3 UR4, UR48, 0x26800, URZ ;  /* 0x0002680030047890 */ /* 0x000fe2000fffe03f */
[----:B-1----:R-:W-:Y:S01]  /*1b90*/  IMAD.U32 R3, RZ, RZ, UR21 ;  /* 0x00000015ff037e24 */ /* 0x002fe2000f8e00ff */
[----:B------:R-:W-:Y:S02]  /*1ba0*/  ULEA UR18, UR39, UR20, 0xc ;  /* 0x0000001427127291 */ /* 0x000fe4000f8e603f */
[----:B------:R-:W-:Y:S01]  /*1bb0*/  USHF.R.U32.HI UR4, URZ, 0x4, UR4 ;  /* 0x000000043f047899 */ /* 0x000fe20008011604 */
[----:B------:R-:W-:Y:S01]  /*1bc0*/  UMOV UR19, 0x40000040 ;  /* 0x4000004000137882 */ /* 0x000fe20000000000 */
[----:B------:R-:W-:Y:S02]  /*1bd0*/  UMOV UR17, 0x40000040 ;  /* 0x4000004000117882 */ /* 0x000fe40000000000 */
[----:B------:R-:W-:Y:S01]  /*1be0*/  ULOP3.LUT UR4, UR4, 0x3fff, URZ, 0xc0, !UPT ;  /* 0x00003fff04047892 */ /* 0x000fe2000f8ec03f */
[----:B------:R-:W1:Y:S01]  /*1bf0*/  S2R R5, SR_TID.X ;  /* 0x0000000000057919 */ /* 0x000e620000002100 */
[----:B------:R-:W-:-:S02]  /*1c00*/  UIADD3 UR6, UR18, 0x80, URZ ;  /* 0x0000008012067890 */ /* 0x000fc4000fffe03f */
[----:B------:R-:W-:Y:S01]  /*1c10*/  ULOP3.LUT UR16, UR4, 0x10000, URZ, 0xfc, !UPT ;  /* 0x0001000004107892 */ /* 0x000fe2000f8efc3f */
[----:B------:R-:W-:Y:S01]  /*1c20*/  UMOV UR7, 0x40000040 ;  /* 0x4000004000077882 */ /* 0x000fe20000000000 */
[----:B------:R-:W-:Y:S02]  /*1c30*/  UMOV UR5, 0x40000040 ;  /* 0x4000004000057882 */ /* 0x000fe40000000000 */
[----:B------:R-:W-:Y:S02]  /*1c40*/  UIADD3 UR4, UR16, 0x2, URZ ;  /* 0x0000000210047890 */ /* 0x000fe4000fffe03f */
[----:B------:R-:W-:Y:S02]  /*1c50*/  UIADD3 UR10, UR18, 0x100, URZ ;  /* 0x00000100120a7890 */ /* 0x000fe4000fffe03f */
[----:B------:R-:W-:Y:S01]  /*1c60*/  UIADD3 UR8, UR16, 0x4, URZ ;  /* 0x0000000410087890 */ /* 0x000fe2000fffe03f */
[----:B------:R-:W-:Y:S01]  /*1c70*/  UMOV UR11, 0x40000040 ;  /* 0x40000040000b7882 */ /* 0x000fe20000000000 */
[----:B------:R-:W-:Y:S01]  /*1c80*/  WARPGROUP.ARRIVE ;  /* 0x00000000000079c5 */ /* 0x000fe20000000000 */
[----:B------:R-:W-:Y:S01]  /*1c90*/  UMOV UR9, 0x40000040 ;  /* 0x4000004000097882 */ /* 0x000fe20000000000 */
[----:B------:R-:W-:-:S02]  /*1ca0*/  UIADD3 UR14, UR18, 0x180, URZ ;  /* 0x00000180120e7890 */ /* 0x000fc4000fffe03f */
[----:B------:R-:W-:Y:S02]  /*1cb0*/  UIADD3 UR12, UR16, 0x6, URZ ;  /* 0x00000006100c7890 */ /* 0x000fe4000fffe03f */
[----:B------:R-:W-:Y:S01]  /*1cc0*/  HGMMA.64x256x16.F32.BF16 R24, gdesc[UR16].tnspB, RZ, !UPT, gsb0 ;  /* 0x43e00000101879f0 */ /* 0x000fe2000c0018ff */
[----:B------:R-:W-:Y:S01]  /*1cd0*/  UMOV UR15, 0x40000040 ;  /* 0x40000040000f7882 */ /* 0x000fe20000000000 */
[----:B------:R-:W-:Y:S01]  /*1ce0*/  UMOV UR13, 0x40000040 ;  /* 0x40000040000d7882 */ /* 0x000fe20000000000 */
[----:B-1----:R-:W-:-:S04]  /*1cf0*/  LOP3.LUT R5, R5, 0x7f, RZ, 0xc0, !PT ;  /* 0x0000007f05057812 */ /* 0x002fc800078ec0ff */
        /* <DEDUP_REMOVED lines=17> */
[----:B-1----:R-:W-:-:S04]  /*1e10*/  IADD3 R3, R4, -0x2, RZ ;  /* 0xfffffffe04037810 */ /* 0x002fc80007ffe0ff */
[----:B------:R-:W-:-:S13]  /*1e20*/  ISETP.GE.AND P1, PT, R3, R0, PT ;  /* 0x000000000300720c */ /* 0x000fda0003f26270 */
[----:B------:R-:W-:Y:S05]  /*1e30*/  @!P1 BRA `(.L_x_1290) ;  /* 0x0000000800d49947 */ /* 0x000fea0003800000 */
.L_x_1295:
[----:B------:R-:W-:Y:S01]  /*1e40*/  BAR.SYNC.DEFER_BLOCKING 0xe, 0x100 ;  /* 0x0384000000007b1d */ /* 0x000fe20000010000 */
[----:B------:R-:W-:Y:S01]  /*1e50*/  IMAD.U32 R5, RZ, RZ, UR39 ;  /* 0x00000027ff057e24 */ /* 0x000fe2000f8e00ff */
[----:B------:R-:W-:Y:S01]  /*1e60*/  UIADD3 UR39, UR39, 0x1, URZ ;  /* 0x0000000127277890 */ /* 0x000fe2000fffe03f */
[----:B------:R-:W-:Y:S02]  /*1e70*/  ISETP.GT.AND P3, PT, R3, R0, PT ;  /* 0x000000000300720c */ /* 0x000fe40003f64270 */
[----:B-1----:R-:W-:Y:S01]  /*1e80*/  IMAD R4, R5, 0x40, R16 ;  /* 0x0000004005047824 */ /* 0x002fe200078e0210 */
[----:B------:R-:W-:Y:S01]  /*1e90*/  UISETP.NE.AND UP0, UPT, UR39, 0x2, UPT ;  /* 0x000000022700788c */ /* 0x000fe2000bf05270 */
[----:B------:R-:W-:-:S03]  /*1ea0*/  IADD3 R3, R3, -0x1, RZ ;  /* 0xffffffff03037810 */ /* 0x000fc60007ffe0ff */
[----:B------:R-:W-:Y:S01]  /*1eb0*/  LEA R4, R4, UR48, 0x2 ;  /* 0x0000003004047c11 */ /* 0x000fe2000f8e10ff */
[----:B------:R-:W-:Y:S02]  /*1ec0*/  USEL UR6, URZ, 0x1, UP0 ;  /* 0x000000013f067887 */ /* 0x000fe40008000000 */
        /* <DEDUP_REMOVED lines=134> */
.L_x_1291:
[----:B------:R-:W-:Y:S01]  /*2730*/  ULEA UR21, UR39, UR48, 0x3 ;  /* 0x0000003027157291 */ /* 0x000fe2000f8e183f */
[----:B------:R-:W-:-:S05]  /*2740*/  IMAD.U32 R4, RZ, RZ, UR38 ;  /* 0x00000026ff047e24 */ /* 0x000fca000f8e00ff */
[----:B------:R-:W-:-:S04]  /*2750*/  SHF.L.U32 R4, R4, 0x1f, RZ ;  /* 0x0000001f04047819 */ /* 0x000fc800000006ff */
[----:B------:R1:W2:Y:S01]  /*2760*/  SYNCS.PHASECHK.TRANS64.TRYWAIT P1, [UR21+0x28c50], R4 ;  /* 0x028c5004ff0075a7 */ /* 0x0002a20008020155 */
[----:B------:R-:W-:Y:S05]  /*2770*/  @!P0 BRA `(.L_x_1292) ;  /* 0x0000000000048947 */ /* 0x000fea0003800000 */
[----:B------:R-:W-:Y:S01]  /*2780*/  BPT.TRAP 0x1 ;  /* 0x000000040000795c */ /* 0x000fe20000300000 */
.L_x_1292:
[----:B--2---:R-:W-:Y:S05]  /*2790*/  @P1 BRA `(.L_x_1293) ;  /* 0x0000000000081947 */ /* 0x004fea0003800000 */
[----:B------:R-:W2:Y:S02]  /*27a0*/  SYNCS.PHASECHK.TRANS64.TRYWAIT P1, [UR21+0x28c50], R4 ;  /* 0x028c5004ff0075a7 */ /* 0x000ea40008020155 */
[----:B--2---:R-:W-:Y:S05]  /*27b0*/  @!P1 BRA `(.L_x_1294) ;  /* 0x000000fc00a49947 */ /* 0x004fea0003800000 */
.L_x_1293:
[----:B------:R-:W-:Y:S01]  /*27c0*/  ULEA UR18, UR39, UR20, 0xc ;  /* 0x0000001427127291 */ /* 0x000fe2000f8e603f */
[----:B------:R-:W-:Y:S01]  /*27d0*/  WARPGROUP.ARRIVE ;  /* 0x00000000000079c5 */ /* 0x000fe20000000000 */
[----:B------:R-:W-:Y:S01]  /*27e0*/  UMOV UR19, 0x40000040 ;  /* 0x4000004000137882 */ /* 0x000fe20000000000 */
[----:B------:R-:W-:Y:S01]  /*27f0*/  UMOV UR7, 0x40000040 ;  /* 0x4000004000077882 */ /* 0x000fe20000000000 */
[----:B------:R-:W-:Y:S01]  /*2800*/  UIADD3 UR6, UR18, 0x80, URZ ;  /* 0x0000008012067890 */ /* 0x000fe2000fffe03f */
[----:B-12---:R-:W-:Y:S01]  /*2810*/  IMAD.U32 R4, RZ, RZ, UR21 ;  /* 0x00000015ff047e24 */ /* 0x006fe2000f8e00ff */
[----:B------:R-:W-:Y:S01]  /*2820*/  UIADD3 UR10, UR18, 0x100, URZ ;  /* 0x00000100120a7890 */ /* 0x000fe2000fffe03f */
[----:B------:R-:W-:Y:S02]  /*2830*/  UMOV UR11, 0x40000040 ;  /* 0x40000040000b7882 */ /* 0x000fe40000000000 */
[----:B------:R-:W-:Y:S01]  /*2840*/  HGMMA.64x256x16.F32.BF16 R24, gdesc[UR16].tnspB, R24, gsb0 ;  /* 0x43e00000101879f0 */ /* 0x000fe20008001818 */
[----:B------:R-:W-:Y:S01]  /*2850*/  UIADD3 UR14, UR18, 0x180, URZ ;  /* 0x00000180120e7890 */ /* 0x000fe2000fffe03f */
[----:B------:R-:W-:Y:S01]  /*2860*/  @!P2 IADD3 R4, R4, 0x28c60, RZ ;  /* 0x00028c600404a810 */ /* 0x000fe20007ffe0ff */
[----:B------:R-:W-:-:S03]  /*2870*/  UMOV UR15, 0x40000040 ;  /* 0x40000040000f7882 */ /* 0x000fc60000000000 */
[----:B------:R-:W-:Y:S01]  /*2880*/  @!P2 PRMT R4, RZ, 0x654, R4 ;  /* 0x00000654ff04a816 */ /* 0x000fe20000000004 */
[----:B------:R-:W-:Y:S02]  /*2890*/  WARPGROUP.DEPBAR.LE gsb0, 0x0 ;  /* 0x00008000000079c5 */ /* 0x000fe40000010000 */
[----:B------:R-:W-:-:S15]  /*28a0*/  WARPGROUP.ARRIVE ;  /* 0x00000000000079c5 */ /* 0x000fde0000000000 */
[----:B------:R-:W-:-:S04]  /*28b0*/  NOP ;  /* 0x0000000000007918 */ /* 0x000fc80000000000 */
        /* <DEDUP_REMOVED lines=13> */
.L_x_1290:
[----:B------:R-:W-:Y:S01]  /*2990*/  BAR.SYNC.DEFER_BLOCKING 0xe, 0x100 ;  /* 0x0384000000007b1d */ /* 0x000fe20000010000 */
[----:B------:R-:W-:Y:S01]  /*29a0*/  IMAD.U32 R3, RZ, RZ, UR39 ;  /* 0x00000027ff037e24 */ /* 0x000fe2000f8e00ff */
[----:B------:R-:W-:Y:S01]  /*29b0*/  UIADD3 UR39, UR39, 0x1, URZ ;  /* 0x0000000127277890 */ /* 0x000fe2000fffe03f */
[----:B------:R-:W-:Y:S02]  /*29c0*/  PLOP3.LUT P0, PT, PT, PT, PT, 0x8, 0x0 ;  /* 0x000000000000781c */ /* 0x000fe40003f0e170 */
[----:B------:R-:W-:Y:S01]  /*29d0*/  IMAD R0, R3, 0x40, R16 ;  /* 0x0000004003007824 */ /* 0x000fe200078e0210 */
[----:B------:R-:W-:-:S04]  /*29e0*/  UISETP.NE.AND UP0, UPT, UR39, 0x2, UPT ;  /* 0x000000022700788c */ /* 0x000fc8000bf05270 */
[----:B-1----:R-:W-:Y:S01]  /*29f0*/  LEA R4, R0, UR48, 0x2 ;  /* 0x0000003000047c11 */ /* 0x002fe2000f8e10ff */
        /* <DEDUP_REMOVED lines=133> */
[----:B------:R-:W-:Y:S01]  /*3250*/  MOV R28, RZ ;  /* 0x000000ff001c7202 */ /* 0x000fe20000000f00 */
[----:B------:R-:W-:Y:S01]  /*3260*/  IMAD.MOV.U32 R3, RZ, RZ, RZ ;  /* 0x000000ffff037224 */ /* 0x000fe200078e00ff */
[----:B------:R-:W-:Y:S06]  /*3270*/  BAR.ARV 0xf, 0x100 ;  /* 0x03c4000000007b1d */ /* 0x000fec0000002000 */
[----:B------:R-:W-:Y:S05]  /*3280*/  BRA `(.L_x_1287) ;  /* 0x000000a400147947 */ /* 0x000fea0003800000 */
.L_x_1280:
[----:B------:R-:W-:Y:S02]  /*3290*/  ULDC UR11, c[0x0][0x9e4] ;  /* 0x00027900000b7ab9 */ /* 0x000fe40000000800 */
[----:B------:R-:W-:-:S06]  /*32a0*/  UISETP.GE.AND UP0, UPT, UR11, 0x1, UPT ;  /* 0x000000010b00788c */ /* 0x000fcc000bf06270 */
[----:B------:R-:W-:-:S13]  /*32b0*/  PLOP3.LUT P1, PT, PT, PT, UP0, 0x80, 0x0 ;  /* 0x000000000000781c */ /* 0x000fda0003f2f008 */
[----:B------:R-:W-:Y:S05]  /*32c0*/  @!P1 BRA `(.L_x_1296) ;  /* 0x0000000000409947 */ /* 0x000fea0003800000 */
[----:B------:R-:W-:Y:S01]  /*32d0*/  ISETP.LT.AND P0, PT, RZ, UR54, PT ;  /* 0x00000036ff007c0c */ /* 0x000fe2000bf01270 */
[----:B------:R-:W-:-:S12]  /*32e0*/  UIADD3 UR6, UR54, -0x1, URZ ;  /* 0xffffffff36067890 */ /* 0x000fd8000fffe03f */
[----:B------:R-:W-:Y:S05]  /*32f0*/  @P0 BRA `(.L_x_1297) ;  /* 0x00000000001c0947 */ /* 0x000fea0003800000 */
[----:B------:R-:W-:Y:S02]  /*3300*/  UISETP.NE.AND UP0, UPT, UR11, 0x1, UPT ;  /* 0x000000010b00788c */ /* 0x000fe4000bf05270 */
[----:B------:R-:W-:-:S09]  /*3310*/  UIADD3 UR6, -UR54, URZ, URZ ;  /* 0x0000003f36067290 */ /* 0x000fd2000fffe13f */
[----:B------:R-:W-:Y:S02]  /*3320*/  @UP0 ULDC.64 UR12, c[0x0][0x9e8] ;  /* 0x00027a00000c0ab9 */ /* 0x000fe40000000a00 */
[----:B------:R-:W-:-:S04]  /*3330*/  UIMAD.WIDE.U32 UR4, UR6, UR12, URZ ;  /* 0x0000000c060472a5 */ /* 0x000fc8000f8e003f */
[----:B------:R-:W-:-:S04]  /*3340*/  @UP0 USHF.R.U32.HI UR6, URZ, UR13, UR5 ;  /* 0x0000000d3f060299 */ /* 0x000fc80008011605 */
[----:B------:R-:W-:Y:S01]  /*3350*/  ULOP3.LUT UR6, URZ, UR6, URZ, 0x33, !UPT ;  /* 0x000000063f067292 */ /* 0x000fe2000f8e333f */
[----:B------:R-:W-:Y:S11]  /*3360*/  BRA `(.L_x_1298) ;  /* 0x0000000000107947 */ /* 0x000ff60003800000 */
.L_x_1297:
[----:B------:R-:W-:-:S11]  /*3370*/  UISETP.NE.AND UP0, UPT, UR11, 0x1, UPT ;  /* 0x000000010b00788c */ /* 0x000fd6000bf05270 */
[----:B------:R-:W-:Y:S02]  /*3380*/  @UP0 ULDC.64 UR12, c[0x0][0x9e8] ;  /* 0x00027a00000c0ab9 */ /* 0x000fe40000000a00 */
[----:B------:R-:W-:-:S04]  /*3390*/  UIMAD.WIDE.U32 UR4, UR6, UR12, URZ ;  /* 0x0000000c060472a5 */ /* 0x000fc8000f8e003f */
[----:B------:R-:W-:-:S12]  /*33a0*/  @UP0 USHF.R.U32.HI UR6, URZ, UR13, UR5 ;  /* 0x0000000d3f060299 */ /* 0x000fd80008011605 */
.L_x_1298:
[----:B------:R-:W-:-:S06]  /*33b0*/  UIMAD UR6, UR6, UR11, UR11 ;  /* 0x0000000b060672a4 */ /* 0x000fcc000f8e020b */
[----:B------:R-:W-:-:S07]  /*33c0*/  VIMNMX R0, R0, UR6, PT ;  /* 0x0000000600007c48 */ /* 0x000fce000bfe0100 */
.L_x_1296:
[----:B------:R-:W-:Y:S01]  /*33d0*/  VIADD R0, R0, 0x3f ;  /* 0x0000003f00007836 */ /* 0x000fe20000000000 */
[----:B------:R-:W-:Y:S01]  /*33e0*/  UIADD3 UR10, UR42, -UR10, URZ ;  /* 0x8000000a2a0a7290 */ /* 0x000fe2000fffe03f */
[----:B------:R-:W-:-:S03]  /*33f0*/  ULDC UR8, c[0x0][0x9dc] ;  /* 0x0002770000087ab9 */ /* 0x000fc60000000800 */
[----:B------:R-:W-:Y:S01]  /*3400*/  SHF.R.S32.HI R3, RZ, 0x1f, R0 ;  /* 0x0000001fff037819 */ /* 0x000fe20000011400 */
[----:B------:R-:W-:-:S03]  /*3410*/  UIMAD UR6, UR49, UR9, UR10 ;  /* 0x00000009310672a4 */ /* 0x000fc6000f8e020a */
[----:B------:R-:W-:Y:S01]  /*3420*/  LEA.HI R3, R3, R0, RZ, 0x6 ;  /* 0x0000000003037211 */ /* 0x000fe200078f30ff */
[----:B------:R-:W-:-:S03]  /*3430*/  UIADD3 UR8, UR6, -UR8, URZ ;  /* 0x8000000806087290 */ /* 0x000fc6000fffe03f */
[----:B------:R-:W-:-:S04]  /*3440*/  SHF.R.S32.HI R3, RZ, 0x6, R3 ;  /* 0x00000006ff037819 */ /* 0x000fc80000011403 */
[----:B------:R-:W-:Y:S01]  /*3450*/  VIMNMX R152, R3, UR7, PT ;  /* 0x0000000703987c48 */ /* 0x000fe2000bfe0100 */
[----:B------:R-:W-:Y:S06]  /*3460*/  @!P1 BRA `(.L_x_1299) ;  /* 0x0000000000449947 */ /* 0x000fec0003800000 */
[----:B------:R-:W-:-:S06]  /*3470*/  UISETP.GT.AND UP0, UPT, UR6, -0x1, UPT ;  /* 0xffffffff0600788c */ /* 0x000fcc000bf04270 */
[----:B------:R-:W-:-:S13]  /*3480*/  PLOP3.LUT P0, PT, PT, PT, UP0, 0x80, 0x0 ;  /* 0x000000000000781c */ /* 0x000fda0003f0f008 */
[----:B------:R-:W-:Y:S05]  /*3490*/  @P0 BRA `(.L_x_1300) ;  /* 0x00000000001c0947 */ /* 0x000fea0003800000 */
[----:B------:R-:W-:Y:S02]  /*34a0*/  UISETP.NE.AND UP0, UPT, UR11, 0x1, UPT ;  /* 0x000000010b00788c */ /* 0x000fe4000bf05270 */
[----:B------:R-:W-:-:S09]  /*34b0*/  ULOP3.LUT UR6, URZ, UR6, URZ, 0x33, !UPT ;  /* 0x000000063f067292 */ /* 0x000fd2000f8e333f */
[----:B------:R-:W-:Y:S02]  /*34c0*/  @UP0 ULDC.64 UR12, c[0x0][0x9e8] ;  /* 0x00027a00000c0ab9 */ /* 0x000fe40000000a00 */
[----:B------:R-:W-:-:S04]  /*34d0*/  UIMAD.WIDE.U32 UR4, UR6, UR12, URZ ;  /* 0x0000000c060472a5 */ /* 0x000fc8000f8e003f */
[----:B------:R-:W-:-:S04]  /*34e0*/  @UP0 USHF.R.U32.HI UR6, URZ, UR13, UR5 ;  /* 0x0000000d3f060299 */ /* 0x000fc80008011605 */
[----:B------:R-:W-:Y:S01]  /*34f0*/  ULOP3.LUT UR6, URZ, UR6, URZ, 0x33, !UPT ;  /* 0x000000063f067292 */ /* 0x000fe2000f8e333f */
[----:B------:R-:W-:Y:S11]  /*3500*/  BRA `(.L_x_1301) ;  /* 0x0000000000107947 */ /* 0x000ff60003800000 */
.L_x_1300:
[----:B------:R-:W-:-:S11]  /*3510*/  UISETP.NE.AND UP0, UPT, UR11, 0x1, UPT ;  /* 0x000000010b00788c */ /* 0x000fd6000bf05270 */
[----:B------:R-:W-:Y:S02]  /*3520*/  @UP0 ULDC.64 UR12, c[0x0][0x9e8] ;  /* 0x00027a00000c0ab9 */ /* 0x000fe40000000a00 */
[----:B------:R-:W-:-:S04]  /*3530*/  UIMAD.WIDE.U32 UR4, UR6, UR12, URZ ;  /* 0x0000000c060472a5 */ /* 0x000fc8000f8e003f */
[----:B------:R-:W-:-:S12]  /*3540*/  @UP0 USHF.R.U32.HI UR6, URZ, UR13, UR5 ;  /* 0x0000000d3f060299 */ /* 0x000fd80008011605 */
.L_x_1301:
[----:B------:R-:W-:-:S04]  /*3550*/  UIMAD UR6, UR6, UR11, URZ ;  /* 0x0000000b060672a4 */ /* 0x000fc8000f8e023f */
[----:B------:R-:W-:-:S04]  /*3560*/  UISETP.LT.AND UP0, UPT, UR8, UR6, UPT ;  /* 0x000000060800728c */ /* 0x000fc8000bf01270 */
[----:B------:R-:W-:-:S12]  /*3570*/  USEL UR8, UR8, UR6, !UP0 ;  /* 0x0000000608087287 */ /* 0x000fd8000c000000 */
.L_x_1299:
[----:B------:R-:W-:Y:S01]  /*3580*/  USHF.R.S32.HI UR4, URZ, 0x1f, UR8 ;  /* 0x0000001f3f047899 */ /* 0x000fe20008011408 */
[----:B------:R-:W-:Y:S02]  /*3590*/  PLOP3.LUT P0, PT, PT, PT, PT, 0x80, 0x0 ;  /* 0x000000000000781c */ /* 0x000fe40003f0f070 */
[----:B------:R-:W-:Y:S02]  /*35a0*/  CS2R R28, SRZ ;  /* 0x00000000001c7805 */ /* 0x000fe4000001ff00 */
[----:B------:R-:W-:Y:S01]  /*35b0*/  MOV R3, RZ ;  /* 0x000000ff00037202 */ /* 0x000fe20000000f00 */
[----:B------:R-:W-:Y:S01]  /*35c0*/  ULEA.HI UR4, UR4, UR8, URZ, 0x6 ;  /* 0x0000000804047291 */ /* 0x000fe2000f8f303f */
[----:B------:R-:W-:Y:S02]  /*35d0*/  CS2R R150, SRZ ;  /* 0x0000000000967805 */ /* 0x000fe4000001ff00 */
[----:B------:R-:W-:Y:S02]  /*35e0*/  CS2R R148, SRZ ;  /* 0x0000000000947805 */ /* 0x000fe4000001ff00 */
[----:B------:R-:W-:Y:S01]  /*35f0*/  CS2R R146, SRZ ;  /* 0x0000000000927805 */ /* 0x000fe2000001ff00 */
[----:B------:R-:W-:Y:S01]  /*3600*/  USHF.R.S32.HI UR4, URZ, 0x6, UR4 ;  /* 0x000000063f047899 */ /* 0x000fe20008011404 */
[----:B------:R-:W-:-:S02]  /*3610*/  CS2R R144, SRZ ;  /* 0x0000000000907805 */ /* 0x000fc4000001ff00 */
[----:B------:R-:W-:Y:S02]  /*3620*/  CS2R R142, SRZ ;  /* 0x00000000008e7805 */ /* 0x000fe4000001ff00 */
[----:B------:R-:W-:Y:S01]  /*3630*/  CS2R R140, SRZ ;  /* 0x00000000008c7805 */ /* 0x000fe2000001ff00 */
[----:B------:R-:W-:Y:S01]  /*3640*/  UISETP.LT.AND UP0, UPT, URZ, UR4, UPT ;  /* 0x000000043f00728c */ /* 0x000fe2000bf01270 */
[----:B------:R-:W-:Y:S02]  /*3650*/  CS2R R138, SRZ ;  /* 0x00000000008a7805 */ /* 0x000fe4000001ff00 */
[----:B------:R-:W-:Y:S02]  /*3660*/  CS2R R136, SRZ ;  /* 0x0000000000887805 */ /* 0x000fe4000001ff00 */
[----:B------:R-:W-:Y:S01]  /*3670*/  CS2R R134, SRZ ;  /* 0x0000000000867805 */ /* 0x000fe2000001ff00 */
[----:B------:R-:W-:Y:S01]  /*3680*/  USEL UR41, URZ, UR4, !UP0 ;  /* 0x000000043f297287 */ /* 0x000fe2000c000000 */
[----:B------:R-:W-:-:S02]  /*3690*/  CS2R R132, SRZ ;  /* 0x0000000000847805 */ /* 0x000fc4000001ff00 */
[----:B------:R-:W-:Y:S02]  /*36a0*/  CS2R R130, SRZ ;  /* 0x0000000000827805 */ /* 0x000fe4000001ff00 */
[----:B------:R-:W-:Y:S02]  /*36b0*/  CS2R R128, SRZ ;  /* 0x0000000000807805 */ /* 0x000fe4000001ff00 */
[----:B------:R-:W-:Y:S02]  /*36c0*/  CS2R R126, SRZ ;  /* 0x00000000007e7805 */ /* 0x000fe4000001ff00 */
[----:B------:R-:W-:Y:S02]  /*36d0*/  CS2R R124, SRZ ;  /* 0x00000000007c7805 */ /* 0x000fe4000001ff00 */
[----:B------:R-:W-:Y:S01]  /*36e0*/  ISETP.GT.AND P1, PT, R152, UR41, PT ;  /* 0x0000002998007c0c */ /* 0x000fe2000bf24270 */
[----:B------:R-:W-:Y:S01]  /*36f0*/  IMAD.MOV.U32 R172, RZ, RZ, RZ ;  /* 0x000000ffffac7224 */ /* 0x000fe200078e00ff */
        /* <DEDUP_REMOVED lines=49> */
[----:B------:R-:W-:Y:S01]  /*3a10*/  MOV R153, RZ ;  /* 0x000000ff00997202 */ /* 0x000fe20000000f00 */
[----:B------:R-:W-:Y:S06]  /*3a20*/  @!P1 BRA `(.L_x_1287) ;  /* 0x0000009c002c9947 */ /* 0x000fec0003800000 */
        /* <DEDUP_REMOVED lines=11> */
[----:B------:R-:W-:-:S04]  /*3ae0*/  ULOP3.LUT UR5, UR5, 0x3fff, URZ, 0xc0, !UPT ;  /* 0x00003fff05057892 */ /* 0x000fc8000f8ec03f */
[----:B------:R-:W-:-:S04]  /*3af0*/  ULOP3.LUT UR45, UR5, 0x2000000, URZ, 0xfc, !UPT ;  /* 0x02000000052d7892 */ /* 0x000fc8000f8efc3f */
[----:B------:R-:W-:Y:S08]  /*3b00*/  @!P0 BRA `(.L_x_1302) ;  /* 0x0000000000408947 */ /* 0x000ff00003800000 */
[----:B------:R-:W-:Y:S01]  /*3b10*/  MOV R0, 0x0 ;  /* 0x0000000000007802 */ /* 0x000fe20000000f00 */
[----:B------:R-:W-:Y:S01]  /*3b20*/  ULDC.64 UR4, c[0x4][0x88] ;  /* 0x0100220000047ab9 */ /* 0x000fe20000000a00 */
[----:B------:R-:W-:Y:S01]  /*3b30*/  ULDC.64 UR6, c[0x4][0x28] ;  /* 0x01000a0000067ab9 */ /* 0x000fe20000000a00 */
[----:B------:R-:W-:Y:S01]  /*3b40*/  IMAD.U32 R4, RZ, RZ, UR4 ;  /* 0x00000004ff047e24 */ /* 0x000fe2000f8e00ff */
[----:B------:R1:W2:Y:S01]  /*3b50*/  LDC.64 R14, c[0x4][R0] ;  /* 0x01000000000e7b82 */ /* 0x0002a20000000a00 */
[----:B------:R-:W-:Y:S01]  /*3b60*/  IMAD.U32 R5, RZ, RZ, UR5 ;  /* 0x00000005ff057e24 */ /* 0x000fe2000f8e00ff */
[----:B------:R-:W-:Y:S01]  /*3b70*/  ULDC.64 UR4, c[0x4][0x90] ;  /* 0x0100240000047ab9 */ /* 0x000fe20000000a00 */
[----:B------:R-:W-:Y:S01]  /*3b80*/  IMAD.U32 R10, RZ, RZ, UR6 ;  /* 0x00000006ff0a7e24 */ /* 0x000fe2000f8e00ff */
[----:B------:R-:W-:Y:S01]  /*3b90*/  MOV R6, UR4 ;  /* 0x0000000400067c02 */ /* 0x000fe20008000f00 */
[----:B------:R-:W-:Y:S01]  /*3ba0*/  IMAD.U32 R7, RZ, RZ, UR5 ;  /* 0x00000005ff077e24 */ /* 0x000fe2000f8e00ff */
[----:B------:R-:W-:Y:S01]  /*3bb0*/  MOV R11, UR7 ;  /* 0x00000007000b7c02 */ /* 0x000fe20008000f00 */
[----:B------:R-:W-:Y:S01]  /*3bc0*/  IMAD.MOV.U32 R8, RZ, RZ, 0x70 ;  /* 0x00000070ff087424 */ /* 0x000fe200078e00ff */
[----:B------:R-:W-:Y:S01]  /*3bd0*/  MOV R13, RZ ;  /* 0x000000ff000d7202 */ /* 0x000fe20000000f00 */
[----:B-1----:R-:W-:-:S07]  /*3be0*/  IMAD.MOV.U32 R12, RZ, RZ, 0x1 ;  /* 0x00000001ff0c7424 */ /* 0x002fce00078e00ff */
[----:B------:R-:W-:-:S07]  /*3bf0*/  LEPC R20, `(.L_x_1302) ;  /* 0x000000001014794e */ /* 0x000fce0000000000 */
[----:B--2---:R-:W-:Y:S05]  /*3c00*/  CALL.ABS.NOINC R14 ;  /* 0x000000000e007343 */ /* 0x004fea0003c00000 */
.L_x_1302:
[----:B------:R-:W-:Y:S01]  /*3c10*/  ULEA.HI UR4, UR37, UR37, URZ, 0x1 ;  /* 0x0000002525047291 */ /* 0x000fe2000f8f083f */
[----:B------:R-:W-:-:S03]  /*3c20*/  IMAD.U32 R3, RZ, RZ, UR47 ;  /* 0x0000002fff037e24 */ /* 0x000fc6000f8e00ff */
[----:B------:R-:W-:Y:S02]  /*3c30*/  ULOP3.LUT UR4, UR4, 0xfffffffe, URZ, 0xc0, !UPT ;  /* 0xfffffffe04047892 */ /* 0x000fe4000f8ec03f */
[----:B------:R-:W-:Y:S02]  /*3c40*/  ISETP.NE.AND P0, PT, R3, 0x3, PT ;  /* 0x000000030300780c */ /* 0x000fe40003f05270 */
[----:B------:R-:W-:-:S06]  /*3c50*/  UIADD3 UR4, UR37, -UR4, URZ ;  /* 0x8000000425047290 */ /* 0x000fcc000fffe03f */
[----:B------:R-:W-:-:S05]  /*3c60*/  IMAD.U32 R0, RZ, RZ, UR4 ;  /* 0x00000004ff007e24 */ /* 0x000fca000f8e00ff */
[----:B------:R-:W-:-:S04]  /*3c70*/  SHF.L.U32 R0, R0, 0x1f, RZ ;  /* 0x0000001f00007819 */ /* 0x000fc800000006ff */
[----:B------:R-:W1:Y:S02]  /*3c80*/  SYNCS.PHASECHK.TRANS64.TRYWAIT P1, [UR48+0x28c00], R0 ;  /* 0x028c0000ff0075a7 */ /* 0x000e640008020170 */
[----:B-1----:R-:W-:Y:S05]  /*3c90*/  @!P1 BRA `(.L_x_1303) ;  /* 0x000000e800849947 */ /* 0x002fea0003800000 */
.L_x_1448:
[----:B------:R-:W-:Y:S05]  /*3ca0*/  @!P0 BRA `(.L_x_1304) ;  /* 0x0000000000048947 */ /* 0x000fea0003800000 */
[----:B------:R-:W-:Y:S01]  /*3cb0*/  BPT.TRAP 0x1 ;  /* 0x000000040000795c */ /* 0x000fe20000300000 */
.L_x_1304:
[----:B------:R-:W-:Y:S01]  /*3cc0*/  IMAD.U32 R13, RZ, RZ, UR38 ;  /* 0x00000026ff0d7e24 */ /* 0x000fe2000f8e00ff */
[----:B------:R-:W-:-:S04]  /*3cd0*/  MOV R6, UR39 ;  /* 0x0000002700067c02 */ /* 0x000fc80008000f00 */
[----:B------:R-:W-:Y:S02]  /*3ce0*/  LEA R6, R6, UR48, 0x3 ;  /* 0x0000003006067c11 */ /* 0x000fe4000f8e18ff */
[----:B------:R-:W-:-:S04]  /*3cf0*/  SHF.L.U32 R13, R13, 0x1f, RZ ;  /* 0x0000001f0d0d7819 */ /* 0x000fc800000006ff */
[----:B------:R2:W3:Y:S01]  /*3d00*/  SYNCS.PHASECHK.TRANS64.TRYWAIT P1, [R6+URZ+0x28c30], R13 ;  /* 0x028c300d060075a7 */ /* 0x0004e2000802017f */
[----:B------:R-:W-:Y:S05]  /*3d10*/  @!P0 BRA `(.L_x_1305) ;  /* 0x0000000000048947 */ /* 0x000fea0003800000 */
[----:B------:R-:W-:Y:S01]  /*3d20*/  BPT.TRAP 0x1 ;  /* 0x000000040000795c */ /* 0x000fe20000300000 */
.L_x_1305:
[----:B---3--:R-:W-:Y:S05]  /*3d30*/  @P1 BRA `(.L_x_1306) ;  /* 0x0000000000081947 */ /* 0x008fea0003800000 */
[----:B------:R-:W3:Y:S02]  /*3d40*/  SYNCS.PHASECHK.TRANS64.TRYWAIT P1, [R6+URZ+0x28c30], R13 ;  /* 0x028c300d060075a7 */ /* 0x000ee4000802017f */
[----:B---3--:R-:W-:Y:S05]  /*3d50*/  @!P1 BRA `(.L_x_1307) ;  /* 0x000000e8006c9947 */ /* 0x008fea0003800000 */
.L_x_1306:
[----:B-1----:R-:W1:Y:S01]  /*3d60*/  S2R R3, SR_TID.X ;  /* 0x0000000000037919 */ /* 0x002e620000002100 */
[----:B------:R-:W-:-:S04]  /*3d70*/  UIADD3 UR4, UR48, 0x22400, URZ ;  /* 0x0002240030047890 */ /* 0x000fc8000fffe03f */
[----:B------:R-:W-:-:S04]  /*3d80*/  USHF.R.U32.HI UR4, URZ, 0x4, UR4 ;  /* 0x000000043f047899 */ /* 0x000fc80008011604 */
[----:B------:R-:W-:-:S06]  /*3d90*/  ULOP3.LUT UR4, UR4, 0x3fff, URZ, 0xc0, !UPT ;  /* 0x00003fff04047892 */ /* 0x000fcc000f8ec03f */
[----:B------:R-:W-:Y:S01]  /*3da0*/  IMAD.U32 R0, RZ, RZ, UR4 ;  /* 0x00000004ff007e24 */ /* 0x000fe2000f8e00ff */
        /* <DEDUP_REMOVED lines=10> */
[----:B------:R-:W1:Y:S01]  /*3e50*/  LDC R9, c[0x0][0x2e0] ;  /* 0x0000b800ff097b82 */ /* 0x000e620000000800 */
[----:B------:R-:W-:Y:S01]  /*3e60*/  UMOV UR7, 0x40000040 ;  /* 0x4000004000077882 */ /* 0x000fe20000000000 */
[----:B------:R-:W-:Y:S01]  /*3e70*/  UMOV UR5, 0x40000040 ;  /* 0x4000004000057882 */ /* 0x000fe20000000000 */
[----:B------:R-:W-:Y:S01]  /*3e80*/  ULOP3.LUT UR4, UR4, 0x3fff, URZ, 0xc0, !UPT ;  /* 0x00003fff04047892 */ /* 0x000fe2000f8ec03f */
[----:B------:R-:W-:Y:S01]  /*3e90*/  IMAD.MOV.U32 R5, RZ, RZ, -0x40 ;  /* 0xffffffc0ff057424 */ /* 0x000fe200078e00ff */
[----:B------:R-:W-:Y:S01]  /*3ea0*/  UMOV UR11, 0x40000040 ;  /* 0x40000040000b7882 */ /* 0x000fe20000000000 */
[----:B------:R-:W-:Y:S01]  /*3eb0*/  UMOV UR9, 0x40000040 ;  /* 0x4000004000097882 */ /* 0x000fe20000000000 */
[----:B------:R-:W-:Y:S01]  /*3ec0*/  ULEA UR18, UR39, UR18, 0x9 ;  /* 0x0000001227127291 */ /* 0x000fe2000f8e483f */
[----:B------:R-:W4:Y:S01]  /*3ed0*/  LDC.64 R10, c[0x0][0x9e0] ;  /* 0x00027800ff0a7b82 */ /* 0x000f220000000a00 */
[----:B------:R-:W-:Y:S01]  /*3ee0*/  ULOP3.LUT UR16, UR4, 0x10000, URZ, 0xfc, !UPT ;  /* 0x0001000004107892 */ /* 0x000fe2000f8efc3f */
[----:B------:R-:W-:Y:S01]  /*3ef0*/  IMAD R4, R152, R5, 0x41 ;  /* 0x0000004198047424 */ /* 0x000fe200078e0205 */
[----:B------:R-:W-:Y:S01]  /*3f00*/  UIADD3 UR6, UR18, 0x2, URZ ;  /* 0x0000000212067890 */ /* 0x000fe2000fffe03f */
[----:B------:R-:W-:Y:S01]  /*3f10*/  @!P1 IADD3 R3, R6, 0x28c40, RZ ;  /* 0x00028c4006039810 */ /* 0x000fe20007ffe0ff */
[----:B------:R-:W-:-:S02]  /*3f20*/  UIADD3 UR4, UR16, 0x2, URZ ;  /* 0x0000000210047890 */ /* 0x000fc4000fffe03f */
[----:B------:R-:W-:Y:S01]  /*3f30*/  UIADD3 UR10, UR18, 0x4, URZ ;  /* 0x00000004120a7890 */ /* 0x000fe2000fffe03f */
[----:B------:R-:W5:Y:S01]  /*3f40*/  LDC R12, c[0x0][0x288] ;  /* 0x0000a200ff0c7b82 */ /* 0x000f620000000800 */
[----:B------:R-:W-:Y:S02]  /*3f50*/  UIADD3 UR8, UR16, 0x4, URZ ;  /* 0x0000000410087890 */ /* 0x000fe4000fffe03f */
[----:B------:R-:W-:Y:S01]  /*3f60*/  HGMMA.64x64x16.F32.BF16 R24, gdesc[UR16], RZ, !UPT, gsb0 ;  /* 0x00e00000101879f0 */ /* 0x000fe2000c0018ff */
[----:B------:R-:W-:Y:S01]  /*3f70*/  UIADD3 UR14, UR18, 0x6, URZ ;  /* 0x00000006120e7890 */ /* 0x000fe2000fffe03f */
[----:B------:R-:W-:Y:S01]  /*3f80*/  @!P1 PRMT R3, RZ, 0x654, R3 ;  /* 0x00000654ff039816 */ /* 0x000fe20000000003 */
[----:B------:R-:W-:Y:S01]  /*3f90*/  UIADD3 UR12, UR16, 0x6, URZ ;  /* 0x00000006100c7890 */ /* 0x000fe2000fffe03f */
[----:B------:R-:W-:Y:S01]  /*3fa0*/  UMOV UR15, 0x40000040 ;  /* 0x40000040000f7882 */ /* 0x000fe20000000000 */
[----:B------:R-:W-:Y:S01]  /*3fb0*/  UMOV UR13, 0x40000040 ;  /* 0x40000040000d7882 */ /* 0x000fe20000000000 */
[----:B-1----:R-:W-:Y:S01]  /*3fc0*/  IMAD R5, R9, UR49, R4 ;  /* 0x0000003109057c24 */ /* 0x002fe2000f8e0204 */
[----:B----4-:R-:W-:-:S04]  /*3fd0*/  ISETP.GE.AND P2, PT, R11, 0x1, PT ;  /* 0x000000010b00780c */ /* 0x010fc80003f46270 */
[----:B-----5:R-:W-:Y:S01]  /*3fe0*/  IADD3 R7, R5, -R12, -R2 ;  /* 0x8000000c05077210 */ /* 0x020fe20007ffe802 */
[----:B------:R-:W-:Y:S01]  /*3ff0*/  VIADD R5, R16, UR42 ;  /* 0x0000002a10057c36 */ /* 0x000fe20008000000 */
[----:B------:R-:W-:Y:S02]  /*4000*/  WARPGROUP.DEPBAR.LE gsb0, 0x0 ;  /* 0x00008000000079c5 */ /* 0x000fe40000010000 */
[----:B------:R-:W-:-:S06]  /*4010*/  WARPGROUP.ARRIVE ;  /* 0x00000000000079c5 */ /* 0x000fcc0000000000 */
[----:B------:R-:W-:Y:S01]  /*4020*/  HGMMA.64x64x16.F32.BF16 R24, gdesc[UR4], R24, gsb0 ;  /* 0x00e00000041879f0 */ /* 0x000fe20008001818 */
[----:B------:R-:W-:Y:S02]  /*4030*/  ULDC.64 UR6, c[0x0][0x9d8] ;  /* 0x0002760000067ab9 */ /* 0x000fe40000000a00 */
[----:B------:R-:W-:-:S06]  /*4040*/  ULOP3.LUT UR20, URZ, UR7, URZ, 0x33, !UPT ;  /* 0x000000073f147292 */ /* 0x000fcc000f8e333f */
[----:B------:R-:W-:Y:S01]  /*4050*/  VIADD R58, R7, UR20 ;  /* 0x00000014073a7c36 */ /* 0x000fe20008000000 */
        /* <DEDUP_REMOVED lines=37> */
[----:B------:R4:W-:Y:S01]  /*42b0*/  @!P1 SYNCS.ARRIVE.TRANS64.RED.A1T0 RZ, [R3+URZ], RZ ;  /* 0x000000ff03ff99a7 */ /* 0x0009e2000810043f */
[----:B------:R-:W-:Y:S01]  /*42c0*/  FMUL.FTZ R46, R46, UR6 ;  /* 0x000000062e2e7c20 */ /* 0x000fe20008410000 */
[----:B------:R-:W-:Y:S01]  /*42d0*/  FMUL.FTZ R31, R31, UR6 ;  /* 0x000000061f1f7c20 */ /* 0x000fe20008410000 */
[----:B------:R-:W-:Y:S01]  /*42e0*/  FMUL.FTZ R47, R47, UR6 ;  /* 0x000000062f2f7c20 */ /* 0x000fe20008410000 */
[----:B------:R5:W1:Y:S08]  /*42f0*/  MUFU.TANH R26, R38 ;  /* 0x00000026001a7308 */ /* 0x000a700000002400 */
[----:B------:R-:W1:Y:S01]  /*4300*/  MUFU.TANH R24, R24 ;  /* 0x0000001800187308 */ /* 0x000e620000002400 */
[----:B-----5:R-:W-:-:S05]  /*4310*/  LEA R38, R152, 0xffffffc0, 0x6 ;  /* 0xffffffc098267811 */ /* 0x020fca00078e30ff */
[----:B----4-:R-:W-:Y:S02]  /*4320*/  IMAD R3, R9, UR49, -R38 ;  /* 0x0000003109037c24 */ /* 0x010fe4000f8e0a26 */
[----:B------:R-:W4:Y:S08]  /*4330*/  MUFU.TANH R25, R25 ;  /* 0x0000001900197308 */ /* 0x000f300000002400 */
[----:B------:R-:W1:Y:S08]  /*4340*/  MUFU.TANH R28, R28 ;  /* 0x0000001c001c7308 */ /* 0x000e700000002400 */
        /* <DEDUP_REMOVED lines=23> */
[----:B------:R5:W1:Y:S08]  /*44c0*/  MUFU.TANH R27, R39 ;  /* 0x00000027001b7308 */ /* 0x000a700000002400 */
[----:B------:R2:W1:Y:S01]  /*44d0*/  MUFU.TANH R30, R46 ;  /* 0x0000002e001e7308 */ /* 0x0004620000002400 */
[----:B-----5:R-:W-:-:S07]  /*44e0*/  IMAD.IADD R39, R7, 0x1, R10 ;  /* 0x0000000107277824 */ /* 0x020fce00078e020a */
[----:B------:R-:W1:Y:S01]  /*44f0*/  MUFU.TANH R21, R31 ;  /* 0x0000001f00157308 */ /* 0x000e620000002400 */
[----:B--2---:R-:W-:Y:S01]  /*4500*/  IADD3 R46, -R2, R3, RZ ;  /* 0x00000003022e7210 */ /* 0x004fe20007ffe1ff */
[----:B------:R-:W-:-:S06]  /*4510*/  IMAD.IADD R3, R58, 0x1, R5 ;  /* 0x000000013a037824 */ /* 0x000fcc00078e0205 */
[----:B------:R2:W1:Y:S02]  /*4520*/  MUFU.TANH R31, R47 ;  /* 0x0000002f001f7308 */ /* 0x0004640000002400 */
[----:B--2---:R-:W-:Y:S02]  /*4530*/  IADD3 R47, R4, -0x1, RZ ;  /* 0xffffffff042f7810 */ /* 0x004fe40007ffe0ff */
[----:B------:R-:W-:Y:S01]  /*4540*/  VIADDMNMX R4, R5, R39, R46, PT ;  /* 0x0000002705047246 */ /* 0x000fe2000380012e */
[----:B----4-:R-:W-:Y:S06]  /*4550*/  @!P2 BRA `(.L_x_1308) ;  /* 0x000000000054a947 */ /* 0x010fec0003800000 */
[----:B------:R-:W-:Y:S01]  /*4560*/  IMAD R8, R9, UR49, -R12 ;  /* 0x0000003109087c24 */ /* 0x000fe2000f8e0a0c */
[----:B------:R-:W-:Y:S03]  /*4570*/  BSSY B0, `(.L_x_1309) ;  /* 0x000000f000007945 */ /* 0x000fe60003800000 */
[----:B------:R-:W-:-:S05]  /*4580*/  IMAD.IADD R8, R5, 0x1, R8 ;  /* 0x0000000105087824 */ /* 0x000fca00078e0208 */
[----:B------:R-:W-:-:S13]  /*4590*/  ISETP.GT.AND P3, PT, R8, -0x1, PT ;  /* 0xffffffff0800780c */ /* 0x000fda0003f64270 */
[----:B------:R-:W-:Y:S05]  /*45a0*/  @P3 BRA `(.L_x_1310) ;  /* 0x00000000001c3947 */ /* 0x000fea0003800000 */
[----:B------:R-:W-:Y:S02]  /*45b0*/  ISETP.NE.AND P3, PT, R11, 0x1, PT ;  /* 0x000000010b00780c */ /* 0x000fe40003f65270 */
[----:B------:R-:W-:-:S11]  /*45c0*/  LOP3.LUT R7, RZ, R8, RZ, 0x33, !PT ;  /* 0x00000008ff077212 */ /* 0x000fd600078e33ff */
[----:B------:R-:W2:Y:S02]  /*45d0*/  @P3 LDC.64 R60, c[0x0][0x9e8] ;  /* 0x00027a00ff3c3b82 */ /* 0x000ea40000000a00 */
[----:B--2---:R-:W-:-:S05]  /*45e0*/  @P3 IMAD.HI.U32 R8, R7, R60, RZ ;  /* 0x0000003c07083227 */ /* 0x004fca00078e00ff */
[----:B------:R-:W-:-:S04]  /*45f0*/  @P3 SHF.R.U32.HI R7, RZ, R61, R8 ;  /* 0x0000003dff073219 */ /* 0x000fc80000011608 */
[----:B------:R-:W-:Y:S01]  /*4600*/  LOP3.LUT R8, RZ, R7, RZ, 0x33, !PT ;  /* 0x00000007ff087212 */ /* 0x000fe200078e33ff */
[----:B------:R-:W-:Y:S06]  /*4610*/  BRA `(.L_x_1311) ;  /* 0x0000000000107947 */ /* 0x000fec0003800000 */
.L_x_1310:
[----:B------:R-:W-:-:S13]  /*4620*/  ISETP.NE.AND P3, PT, R11, 0x1, PT ;  /* 0x000000010b00780c */ /* 0x000fda0003f65270 */
[----:B------:R-:W2:Y:S02]  /*4630*/  @P3 LDC.64 R60, c[0x0][0x9e8] ;  /* 0x00027a00ff3c3b82 */ /* 0x000ea40000000a00 */
[----:B--2---:R-:W-:-:S05]  /*4640*/  @P3 IMAD.HI.U32 R14, R8, R60, RZ ;  /* 0x0000003c080e3227 */ /* 0x004fca00078e00ff */
[----:B------:R-:W-:-:S07]  /*4650*/  @P3 SHF.R.U32.HI R8, RZ, R61, R14 ;  /* 0x0000003dff083219 */ /* 0x000fce000001160e */
.L_x_1311:
[----:B------:R-:W-:Y:S05]  /*4660*/  BSYNC B0 ;  /* 0x0000000000007941 */ /* 0x000fea0003800000 */
.L_x_1309:
[----:B------:R-:W-:-:S05]  /*4670*/  IMAD R7, R8, R11, -R38 ;  /* 0x0000000b08077224 */ /* 0x000fca00078e0a26 */
[----:B------:R-:W-:-:S04]  /*4680*/  IADD3 R8, -R2, R7, RZ ;  /* 0x0000000702087210 */ /* 0x000fc80007ffe1ff */
[----:B------:R-:W-:Y:S02]  /*4690*/  VIMNMX R3, R3, R8, !PT ;  /* 0x0000000803037248 */ /* 0x000fe40007fe0100 */
[----:B------:R-:W-:-:S07]  /*46a0*/  VIADDMNMX R4, R8, R11, R4, PT ;  /* 0x0000000b08047246 */ /* 0x000fce0003800104 */
.L_x_1308:
[C---:B------:R-:W-:Y:S02]  /*46b0*/  ISETP.GE.AND P3, PT, R47.reuse, 0x2, PT ;  /* 0x000000022f00780c */ /* 0x040fe40003f66270 */
[----:B------:R-:W-:Y:S02]  /*46c0*/  ISETP.GE.AND P4, PT, R47, 0x9, PT ;  /* 0x000000092f00780c */ /* 0x000fe40003f86270 */
[C---:B------:R-:W-:Y:S02]  /*46d0*/  ISETP.GT.AND P6, PT, R3.reuse, 0x1, !P3 ;  /* 0x000000010300780c */ /* 0x040fe40005fc4270 */
[----:B------:R-:W-:Y:S02]  /*46e0*/  ISETP.GT.AND P5, PT, R3, 0x8, !P4 ;  /* 0x000000080300780c */ /* 0x000fe400067a4270 */
[C---:B------:R-:W-:Y:S02]  /*46f0*/  ISETP.LT.OR P6, PT, R4.reuse, 0x2, P6 ;  /* 0x000000020400780c */ /* 0x040fe400037c1670 */
[----:B------:R-:W-:-:S02]  /*4700*/  ISETP.LT.OR P5, PT, R4, 0x9, P5 ;  /* 0x000000090400780c */ /* 0x000fc40002fa1670 */
[----:B------:R-:W-:Y:S02]  /*4710*/  FSEL R57, R25, -INF , !P6 ;  /* 0xff80000019397808 */ /* 0x000fe40007000000 */
[----:B------:R-:W-:Y:S02]  /*4720*/  ISETP.GE.AND P6, PT, R47, 0xa, PT ;  /* 0x0000000a2f00780c */ /* 0x000fe40003fc6270 */
[----:B-1----:R-:W-:Y:S02]  /*4730*/  FSEL R59, R28, -INF , !P5 ;  /* 0xff8000001c3b7808 */ /* 0x002fe40006800000 */
[----:B------:R-:W-:Y:S02]  /*4740*/  ISETP.GT.AND P5, PT, R3, 0x9, !P6 ;  /* 0x000000090300780c */ /* 0x000fe400077a4270 */
[----:B------:R-:W-:Y:S02]  /*4750*/  P2R R28, PR, RZ, 0x40 ;  /* 0x00000040ff1c7803 */ /* 0x000fe40000000000 */
[----:B------:R-:W-:-:S02]  /*4760*/  ISETP.LT.OR P5, PT, R4, 0xa, P5 ;  /* 0x0000000a0400780c */ /* 0x000fc40002fa1670 */
[----:B------:R-:W-:Y:S02]  /*4770*/  ISETP.GE.AND P6, PT, R47, 0x11, PT ;  /* 0x000000112f00780c */ /* 0x000fe40003fc6270 */
[----:B------:R-:W-:Y:S02]  /*4780*/  FSEL R61, R29, -INF , !P5 ;  /* 0xff8000001d3d7808 */ /* 0x000fe40006800000 */
[----:B------:R-:W-:Y:S02]  /*4790*/  ISETP.GT.AND P5, PT, R3, 0x10, !P6 ;  /* 0x000000100300780c */ /* 0x000fe400077a4270 */
[----:B------:R-:W-:Y:S02]  /*47a0*/  P2R R29, PR, RZ, 0x40 ;  /* 0x00000040ff1d7803 */ /* 0x000fe40000000000 */
[----:B------:R-:W-:Y:S02]  /*47b0*/  ISETP.LT.OR P5, PT, R4, 0x11, P5 ;  /* 0x000000110400780c */ /* 0x000fe40002fa1670 */
[----:B------:R-:W-:-:S02]  /*47c0*/  ISETP.GE.AND P6, PT, R47, 0x12, PT ;  /* 0x000000122f00780c */ /* 0x000fc40003fc6270 */
[----:B------:R-:W-:Y:S02]  /*47d0*/  FSEL R63, R32, -INF , !P5 ;  /* 0xff800000203f7808 */ /* 0x000fe40006800000 */
[----:B------:R-:W-:Y:S02]  /*47e0*/  ISETP.GT.AND P5, PT, R3, 0x11, !P6 ;  /* 0x000000110300780c */ /* 0x000fe400077a4270 */
[----:B------:R-:W-:Y:S02]  /*47f0*/  P2R R32, PR, RZ, 0x40 ;  /* 0x00000040ff207803 */ /* 0x000fe40000000000 */
[----:B------:R-:W-:Y:S02]  /*4800*/  ISETP.LT.OR P5, PT, R4, 0x12, P5 ;  /* 0x000000120400780c */ /* 0x000fe40002fa1670 */
[----:B------:R-:W-:Y:S02]  /*4810*/  ISETP.GE.AND P6, PT, R47, 0x19, PT ;  /* 0x000000192f00780c */ /* 0x000fe40003fc6270 */
[----:B------:R-:W-:-:S02]  /*4820*/  FSEL R65, R33, -INF , !P5 ;  /* 0xff80000021417808 */ /* 0x000fc40006800000 */
[----:B------:R-:W-:Y:S02]  /*4830*/  ISETP.GT.AND P5, PT, R3, 0x18, !P6 ;  /* 0x000000180300780c */ /* 0x000fe400077a4270 */
[----:B------:R-:W-:Y:S02]  /*4840*/  P2R R33, PR, RZ, 0x40 ;  /* 0x00000040ff217803 */ /* 0x000fe40000000000 */
[----:B------:R-:W-:Y:S02]  /*4850*/  ISETP.LT.OR P5, PT, R4, 0x19, P5 ;  /* 0x000000190400780c */ /* 0x000fe40002fa1670 */
[----:B------:R-:W-:Y:S02]  /*4860*/  ISETP.GE.AND P6, PT, R47, 0x1a, PT ;  /* 0x0000001a2f00780c */ /* 0x000fe40003fc6270 */
[----:B------:R-:W-:Y:S02]  /*4870*/  FSEL R67, R36, -INF , !P5 ;  /* 0xff80000024437808 */ /* 0x000fe40006800000 */
[----:B------:R-:W-:-:S02]  /*4880*/  ISETP.GT.AND P5, PT, R3, 0x19, !P6 ;  /* 0x000000190300780c */ /* 0x000fc400077a4270 */
[----:B------:R-:W-:Y:S02]  /*4890*/  P2R R36, PR, RZ, 0x40 ;  /* 0x00000040ff247803 */ /* 0x000fe40000000000 */
[----:B------:R-:W-:Y:S02]  /*48a0*/  ISETP.LT.OR P5, PT, R4, 0x1a, P5 ;  /* 0x0000001a0400780c */ /* 0x000fe40002fa1670 */
[----:B------:R-:W-:Y:S02]  /*48b0*/  ISETP.GE.AND P6, PT, R47, 0x21, PT ;  /* 0x000000212f00780c */ /* 0x000fe40003fc6270 */
[----:B------:R-:W-:Y:S02]  /*48c0*/  FSEL R69, R37, -INF , !P5 ;  /* 0xff80000025457808 */ /* 0x000fe40006800000 */
[----:B------:R-:W-:Y:S02]  /*48d0*/  ISETP.GT.AND P5, PT, R3, 0x20, !P6 ;  /* 0x000000200300780c */ /* 0x000fe400077a4270 */
[----:B------:R-:W-:-:S02]  /*48e0*/  P2R R60, PR, RZ, 0x40 ;  /* 0x00000040ff3c7803 */ /* 0x000fc40000000000 */
[----:B------:R-:W-:Y:S02]  /*48f0*/  ISETP.LT.OR P5, PT, R4, 0x21, P5 ;  /* 0x000000210400780c */ /* 0x000fe40002fa1670 */
[----:B------:R-:W-:Y:S02]  /*4900*/  ISETP.GE.AND P6, PT, R47, 0x22, PT ;  /* 0x000000222f00780c */ /* 0x000fe40003fc6270 */
[----:B------:R-:W-:Y:S02]  /*4910*/  FSEL R71, R40, -INF , !P5 ;  /* 0xff80000028477808 */ /* 0x000fe40006800000 */
        /* <DEDUP_REMOVED lines=22> */
[----:B------:R-:W-:-:S04]  /*4a80*/  ISETP.LT.OR P5, PT, R4, 0x32, P5 ;  /* 0x000000320400780c */ /* 0x000fc80002fa1670 */
[----:B------:R-:W-:Y:S02]  /*4a90*/  FSEL R49, R49, -INF , !P5 ;  /* 0xff80000031317808 */ /* 0x000fe40006800000 */
[----:B------:R-:W-:-:S04]  /*4aa0*/  ISETP.GE.AND P5, PT, R47, 0x39, PT ;  /* 0x000000392f00780c */ /* 0x000fc80003fa6270 */
[----:B------:R-:W-:-:S04]  /*4ab0*/  ISETP.GT.AND P6, PT, R3, 0x38, !P5 ;  /* 0x000000380300780c */ /* 0x000fc80006fc4270 */
[----:B------:R-:W-:-:S04]  /*4ac0*/  ISETP.LT.OR P6, PT, R4, 0x39, P6 ;  /* 0x000000390400780c */ /* 0x000fc800037c1670 */
[----:B------:R-:W-:Y:S02]  /*4ad0*/  FSEL R81, R52, -INF , !P6 ;  /* 0xff80000034517808 */ /* 0x000fe40007000000 */
[----:B------:R-:W-:-:S04]  /*4ae0*/  ISETP.GE.AND P6, PT, R47, 0x1, PT ;  /* 0x000000012f00780c */ /* 0x000fc80003fc6270 */
[----:B------:R-:W-:Y:S02]  /*4af0*/  P2R R14, PR, RZ, 0x40 ;  /* 0x00000040ff0e7803 */ /* 0x000fe40000000000 */
[----:B------:R-:W-:-:S04]  /*4b00*/  ISETP.GT.AND P6, PT, R3, RZ, !P6 ;  /* 0x000000ff0300720c */ /* 0x000fc800077c4270 */
[----:B------:R-:W-:-:S04]  /*4b10*/  ISETP.LT.OR P6, PT, R4, 0x1, P6 ;  /* 0x000000010400780c */ /* 0x000fc800037c1670 */
[----:B------:R-:W-:Y:S02]  /*4b20*/  FSEL R37, R24, -INF , !P6 ;  /* 0xff80000018257808 */ /* 0x000fe40007000000 */
[----:B------:R-:W-:-:S04]  /*4b30*/  ISETP.GE.AND P6, PT, R47, 0x3a, PT ;  /* 0x0000003a2f00780c */ /* 0x000fc80003fc6270 */
[----:B------:R-:W-:Y:S02]  /*4b40*/  P2R R47, PR, RZ, 0x40 ;  /* 0x00000040ff2f7803 */ /* 0x000fe40000000000 */
[----:B------:R-:W-:Y:S01]  /*4b50*/  ISETP.GT.AND P6, PT, R3, 0x39, !P6 ;  /* 0x000000390300780c */ /* 0x000fe200077c4270 */
[----:B------:R-:W-:-:S03]  /*4b60*/  VIADD R3, R5, 0x8 ;  /* 0x0000000805037836 */ /* 0x000fc60000000000 */
[----:B------:R-:W-:Y:S02]  /*4b70*/  ISETP.LT.OR P6, PT, R4, 0x3a, P6 ;  /* 0x0000003a0400780c */ /* 0x000fe400037c1670 */
[----:B------:R-:W-:Y:S02]  /*4b80*/  VIADDMNMX R4, R3, R39, R46, PT ;  /* 0x0000002703047246 */ /* 0x000fe4000380012e */
[----:B------:R-:W-:Y:S02]  /*4b90*/  FSEL R53, R53, -INF , !P6 ;  /* 0xff80000035357808 */ /* 0x000fe40007000000 */
[----:B------:R-:W-:Y:S01]  /*4ba0*/  IADD3 R3, R58, 0x8, R5 ;  /* 0x000000083a037810 */ /* 0x000fe20007ffe005 */
[----:B------:R-:W-:Y:S06]  /*4bb0*/  @!P2 BRA `(.L_x_1312) ;  /* 0x000000000054a947 */ /* 0x000fec0003800000 */
[----:B------:R-:W-:Y:S01]  /*4bc0*/  IMAD R8, R9, UR49, -R12 ;  /* 0x0000003109087c24 */ /* 0x000fe2000f8e0a0c */
[----:B------:R-:W-:Y:S04]  /*4bd0*/  BSSY B0, `(.L_x_1313) ;  /* 0x000000f000007945 */ /* 0x000fe80003800000 */
[----:B------:R-:W-:-:S04]  /*4be0*/  IADD3 R7, R8, 0x8, R5 ;  /* 0x0000000808077810 */ /* 0x000fc80007ffe005 */
        /* <DEDUP_REMOVED lines=9> */
.L_x_1314:
[----:B------:R-:W-:-:S13]  /*4c80*/  ISETP.NE.AND P6, PT, R11, 0x1, PT ;  /* 0x000000010b00780c */ /* 0x000fda0003fc5270 */
[----:B------:R-:W1:Y:S02]  /*4c90*/  @P6 LDC.64 R24, c[0x0][0x9e8] ;  /* 0x00027a00ff186b82 */ /* 0x000e640000000a00 */
[----:B-1----:R-:W-:-:S05]  /*4ca0*/  @P6 IMAD.HI.U32 R8, R7, R24, RZ ;  /* 0x0000001807086227 */ /* 0x002fca00078e00ff */
[----:B------:R-:W-:-:S07]  /*4cb0*/  @P6 SHF.R.U32.HI R7, RZ, R25, R8 ;  /* 0x00000019ff076219 */ /* 0x000fce0000011608 */
.L_x_1315:
[----:B------:R-:W-:Y:S05]  /*4cc0*/  BSYNC B0 ;  /* 0x0000000000007941 */ /* 0x000fea0003800000 */
.L_x_1313:
[----:B------:R-:W-:-:S04]  /*4cd0*/  IMAD R7, R7, R11, -R38 ;  /* 0x0000000b07077224 */ /* 0x000fc800078e0a26 */
[----:B------:R-:W-:-:S05]  /*4ce0*/  IMAD.IADD R8, R7, 0x1, -R2 ;  /* 0x0000000107087824 */ /* 0x000fca00078e0a02 */
[----:B------:R-:W-:Y:S02]  /*4cf0*/  VIMNMX R3, R3, R8, !PT ;  /* 0x0000000803037248 */ /* 0x000fe40007fe0100 */
[----:B------:R-:W-:-:S07]  /*4d00*/  VIADDMNMX R4, R8, R11, R4, PT ;  /* 0x0000000b08047246 */ /* 0x000fce0003800104 */
.L_x_1312:
[----:B------:R-:W-:Y:S01]  /*4d10*/  BAR.SYNC.DEFER_BLOCKING 0xf, 0x100 ;  /* 0x03c4000000007b1d */ /* 0x000fe20000010000 */
[----:B------:R-:W-:Y:S02]  /*4d20*/  ISETP.GT.AND P3, PT, R3, 0x1, !P3 ;  /* 0x000000010300780c */ /* 0x000fe40005f64270 */
[----:B------:R-:W-:Y:S02]  /*4d30*/  FMNMX.FTZ R7, R37, R57, !PT ;  /* 0x0000003925077209 */ /* 0x000fe40007810000 */
[----:B------:R-:W-:Y:S01]  /*4d40*/  ISETP.LT.OR P3, PT, R4, 0x2, P3 ;  /* 0x000000020400780c */ /* 0x000fe20001f61670 */
[----:B------:R-:W-:Y:S01]  /*4d50*/  ULDC UR10, c[0x0][0x988] ;  /* 0x00026200000a7ab9 */ /* 0x000fe20000000800 */
[----:B------:R-:W-:Y:S02]  /*4d60*/  FMNMX.FTZ R7, R59, R7, !PT ;  /* 0x000000073b077209 */ /* 0x000fe40007810000 */
[----:B------:R-:W-:Y:S02]  /*4d70*/  FSEL R15, R15, -INF , !P3 ;  /* 0xff8000000f0f7808 */ /* 0x000fe40005800000 */
[----:B------:R-:W-:-:S02]  /*4d80*/  ISETP.NE.AND P3, PT, R28, RZ, PT ;  /* 0x000000ff1c00720c */ /* 0x000fc40003f65270 */
[----:B------:R-:W-:Y:S02]  /*4d90*/  FMNMX.FTZ R7, R61, R7, !PT ;  /* 0x000000073d077209 */ /* 0x000fe40007810000 */
[----:B------:R-:W-:Y:S02]  /*4da0*/  ISETP.GT.AND P3, PT, R3, 0x9, !P3 ;  /* 0x000000090300780c */ /* 0x000fe40005f64270 */
[----:B------:R-:W-:Y:S02]  /*4db0*/  FMNMX.FTZ R7, R63, R7, !PT ;  /* 0x000000073f077209 */ /* 0x000fe40007810000 */
[----:B------:R-:W-:Y:S02]  /*4dc0*/  ISETP.LT.OR P3, PT, R4, 0xa, P3 ;  /* 0x0000000a0400780c */ /* 0x000fe40001f61670 */
[----:B------:R-:W-:Y:S02]  /*4dd0*/  FMNMX.FTZ R7, R65, R7, !PT ;  /* 0x0000000741077209 */ /* 0x000fe40007810000 */
[----:B------:R-:W-:-:S02]  /*4de0*/  FSEL R21, R21, -INF , !P3 ;  /* 0xff80000015157808 */ /* 0x000fc40005800000 */
[----:B------:R-:W-:Y:S02]  /*4df0*/  ISETP.NE.AND P3, PT, R29, RZ, PT ;  /* 0x000000ff1d00720c */ /* 0x000fe40003f65270 */
[----:B------:R-:W-:Y:S02]  /*4e00*/  FMNMX.FTZ R7, R67, R7, !PT ;  /* 0x0000000743077209 */ /* 0x000fe40007810000 */
[----:B------:R-:W-:Y:S02]  /*4e10*/  ISETP.GT.AND P3, PT, R3, 0x10, !P3 ;  /* 0x000000100300780c */ /* 0x000fe40005f64270 */
[----:B------:R-:W-:Y:S02]  /*4e20*/  FMNMX.FTZ R7, R69, R7, !PT ;  /* 0x0000000745077209 */ /* 0x000fe40007810000 */
[----:B------:R-:W-:Y:S02]  /*4e30*/  ISETP.LT.OR P3, PT, R4, 0x11, P3 ;  /* 0x000000110400780c */ /* 0x000fe40001f61670 */
[----:B------:R-:W-:-:S02]  /*4e40*/  FMNMX.FTZ R7, R71, R7, !PT ;  /* 0x0000000747077209 */ /* 0x000fc40007810000 */
[----:B------:R-:W-:Y:S02]  /*4e50*/  FSEL R24, R34, -INF , !P3 ;  /* 0xff80000022187808 */ /* 0x000fe40005800000 */
[----:B------:R-:W-:Y:S02]  /*4e60*/  ISETP.NE.AND P3, PT, R32, RZ, PT ;  /* 0x000000ff2000720c */ /* 0x000fe40003f65270 */
[----:B------:R-:W-:Y:S02]  /*4e70*/  FMNMX.FTZ R7, R73, R7, !PT ;  /* 0x0000000749077209 */ /* 0x000fe40007810000 */
[----:B------:R-:W-:Y:S02]  /*4e80*/  ISETP.GT.AND P3, PT, R3, 0x11, !P3 ;  /* 0x000000110300780c */ /* 0x000fe40005f64270 */
[----:B------:R-:W-:Y:S02]  /*4e90*/  FMNMX.FTZ R7, R75, R7, !PT ;  /* 0x000000074b077209 */ /* 0x000fe40007810000 */
[----:B------:R-:W-:-:S02]  /*4ea0*/  ISETP.LT.OR P3, PT, R4, 0x12, P3 ;  /* 0x000000120400780c */ /* 0x000fc40001f61670 */
[----:B------:R-:W-:Y:S02]  /*4eb0*/  FMNMX.FTZ R7, R77, R7, !PT ;  /* 0x000000074d077209 */ /* 0x000fe40007810000 */
[----:B------:R-:W-:Y:S02]  /*4ec0*/  FSEL R25, R35, -INF , !P3 ;  /* 0xff80000023197808 */ /* 0x000fe40005800000 */
[----:B------:R-:W-:Y:S02]  /*4ed0*/  ISETP.NE.AND P3, PT, R33, RZ, PT ;  /* 0x000000ff2100720c */ /* 0x000fe40003f65270 */
[----:B------:R-:W-:Y:S02]  /*4ee0*/  FMNMX.FTZ R7, R79, R7, !PT ;  /* 0x000000074f077209 */ /* 0x000fe40007810000 */
[----:B------:R-:W-:Y:S02]  /*4ef0*/  ISETP.GT.AND P3, PT, R3, 0x18, !P3 ;  /* 0x000000180300780c */ /* 0x000fe40005f64270 */
[----:B------:R-:W-:-:S02]  /*4f00*/  FMNMX.FTZ R7, R49, R7, !PT ;  /* 0x0000000731077209 */ /* 0x000fc40007810000 */
[----:B------:R-:W-:Y:S02]  /*4f10*/  ISETP.LT.OR P3, PT, R4, 0x19, P3 ;  /* 0x000000190400780c */ /* 0x000fe40001f61670 */
[----:B------:R-:W-:Y:S02]  /*4f20*/  FMNMX.FTZ R7, R81, R7, !PT ;  /* 0x0000000751077209 */ /* 0x000fe40007810000 */
[----:B------:R-:W-:Y:S02]  /*4f30*/  FSEL R26, R26, -INF , !P3 ;  /* 0xff8000001a1a7808 */ /* 0x000fe40005800000 */
[----:B------:R-:W-:Y:S02]  /*4f40*/  ISETP.NE.AND P3, PT, R36, RZ, PT ;  /* 0x000000ff2400720c */ /* 0x000fe40003f65270 */
[----:B------:R-:W-:Y:S02]  /*4f50*/  FMNMX.FTZ R32, R53, R7, !PT ;  /* 0x0000000735207209 */ /* 0x000fe40007810000 */
[----:B------:R-:W-:-:S02]  /*4f60*/  ISETP.GT.AND P3, PT, R3, 0x19, !P3 ;  /* 0x000000190300780c */ /* 0x000fc40005f64270 */
[----:B------:R-:W-:Y:S01]  /*4f70*/  ISETP.GT.AND P4, PT, R3, 0x8, !P4 ;  /* 0x000000080300780c */ /* 0x000fe20006784270 */
[----:B------:R-:W1:Y:S01]  /*4f80*/  SHFL.BFLY PT, R7, R32, 0x2, 0x1f ;  /* 0x0c401f0020077f89 */ /* 0x000e6200000e0000 */
[C---:B------:R-:W-:Y:S02]  /*4f90*/  ISETP.LT.OR P3, PT, R4.reuse, 0x1a, P3 ;  /* 0x0000001a0400780c */ /* 0x040fe40001f61670 */
[----:B------:R-:W-:Y:S02]  /*4fa0*/  ISETP.LT.OR P4, PT, R4, 0x9, P4 ;  /* 0x000000090400780c */ /* 0x000fe40002781670 */
[----:B------:R-:W-:Y:S02]  /*4fb0*/  FSEL R27, R27, -INF , !P3 ;  /* 0xff8000001b1b7808 */ /* 0x000fe40005800000 */
[----:B------:R-:W-:Y:S02]  /*4fc0*/  ISETP.NE.AND P3, PT, R60, RZ, PT ;  /* 0x000000ff3c00720c */ /* 0x000fe40003f65270 */
[----:B------:R-:W-:-:S02]  /*4fd0*/  FSEL R20, R20, -INF , !P4 ;  /* 0xff80000014147808 */ /* 0x000fc40006000000 */
[----:B------:R-:W-:Y:S02]  /*4fe0*/  ISETP.GT.AND P3, PT, R3, 0x20, !P3 ;  /* 0x000000200300780c */ /* 0x000fe40005f64270 */
[----:B------:R-:W-:Y:S02]  /*4ff0*/  ISETP.NE.AND P4, PT, R44, RZ, PT ;  /* 0x000000ff2c00720c */ /* 0x000fe40003f85270 */
[----:B------:R-:W-:Y:S02]  /*5000*/  ISETP.LT.OR P3, PT, R4, 0x21, P3 ;  /* 0x000000210400780c */ /* 0x000fe40001f61670 */
[----:B------:R-:W-:Y:S02]  /*5010*/  ISETP.NE.AND P6, PT, R14, RZ, PT ;  /* 0x000000ff0e00720c */ /* 0x000fe40003fc5270 */
[----:B------:R-:W-:Y:S02]  /*5020*/  FSEL R28, R42, -INF , !P3 ;  /* 0xff8000002a1c7808 */ /* 0x000fe40005800000 */
[----:B------:R-:W-:-:S02]  /*5030*/  ISETP.NE.AND P3, PT, R40, RZ, PT ;  /* 0x000000ff2800720c */ /* 0x000fc40003f65270 */
[C---:B------:R-:W-:Y:S02]  /*5040*/  ISETP.GT.AND P5, PT, R3.reuse, 0x38, !P5 ;  /* 0x000000380300780c */ /* 0x040fe40006fa4270 */
[----:B------:R-:W-:Y:S02]  /*5050*/  ISETP.GT.AND P3, PT, R3, 0x21, !P3 ;  /* 0x000000210300780c */ /* 0x000fe40005f64270 */
[----:B-1----:R-:W-:Y:S02]  /*5060*/  FMNMX.FTZ R34, R32, R7, !PT ;  /* 0x0000000720227209 */ /* 0x002fe40007810000 */
[C---:B------:R-:W-:Y:S02]  /*5070*/  ISETP.LT.OR P3, PT, R4.reuse, 0x22, P3 ;  /* 0x000000220400780c */ /* 0x040fe40001f61670 */
[----:B------:R-:W-:Y:S01]  /*5080*/  ISETP.LT.OR P5, PT, R4, 0x39, P5 ;  /* 0x000000390400780c */ /* 0x000fe20002fa1670 */
[----:B------:R-:W1:Y:S01]  /*5090*/  SHFL.BFLY PT, R7, R34, 0x1, 0x1f ;  /* 0x0c201f0022077f89 */ /* 0x000e6200000e0000 */
[----:B------:R-:W-:-:S02]  /*50a0*/  FSEL R29, R43, -INF , !P3 ;  /* 0xff8000002b1d7808 */ /* 0x000fc40005800000 */
[----:B------:R-:W-:-:S04]  /*50b0*/  ISETP.NE.AND P3, PT, R41, RZ, PT ;  /* 0x000000ff2900720c */ /* 0x000fc80003f65270 */
[----:B------:R-:W-:-:S04]  /*50c0*/  ISETP.GT.AND P3, PT, R3, 0x28, !P3 ;  /* 0x000000280300780c */ /* 0x000fc80005f64270 */
[----:B------:R-:W-:-:S04]  /*50d0*/  ISETP.LT.OR P3, PT, R4, 0x29, P3 ;  /* 0x000000290400780c */ /* 0x000fc80001f61670 */
[----:B------:R-:W-:Y:S02]  /*50e0*/  FSEL R30, R30, -INF , !P3 ;  /* 0xff8000001e1e7808 */ /* 0x000fe40005800000 */
[C---:B------:R-:W-:Y:S02]  /*50f0*/  ISETP.GT.AND P3, PT, R3.reuse, 0x29, !P4 ;  /* 0x000000290300780c */ /* 0x040fe40006764270 */
[----:B------:R-:W-:Y:S02]  /*5100*/  ISETP.NE.AND P4, PT, R48, RZ, PT ;  /* 0x000000ff3000720c */ /* 0x000fe40003f85270 */
[----:B------:R-:W-:Y:S02]  /*5110*/  ISETP.LT.OR P3, PT, R4, 0x2a, P3 ;  /* 0x0000002a0400780c */ /* 0x000fe40001f61670 */
[----:B------:R-:W-:Y:S02]  /*5120*/  ISETP.GT.AND P4, PT, R3, 0x31, !P4 ;  /* 0x000000310300780c */ /* 0x000fe40006784270 */
[----:B------:R-:W-:-:S02]  /*5130*/  FSEL R31, R31, -INF , !P3 ;  /* 0xff8000001f1f7808 */ /* 0x000fc40005800000 */
[----:B------:R-:W-:Y:S02]  /*5140*/  ISETP.GT.AND P3, PT, R3, RZ, !P6 ;  /* 0x000000ff0300720c */ /* 0x000fe40007764270 */
[----:B-1----:R-:W-:Y:S02]  /*5150*/  FMNMX.FTZ R7, R34, R7, !PT ;  /* 0x0000000722077209 */ /* 0x002fe40007810000 */
[----:B------:R-:W-:Y:S02]  /*5160*/  ISETP.LT.OR P3, PT, R4, 0x1, P3 ;  /* 0x000000010400780c */ /* 0x000fe40001f61670 */
[----:B------:R-:W-:Y:S01]  /*5170*/  ISETP.NE.AND P6, PT, R47, RZ, PT ;  /* 0x000000ff2f00720c */ /* 0x000fe20003fc5270 */
[C---:B------:R-:W-:Y:S01]  /*5180*/  FMUL.FTZ R8, R7.reuse, UR10 ;  /* 0x0000000a07087c20 */ /* 0x040fe20008410000 */
[----:B------:R-:W-:Y:S02]  /*5190*/  FSEL R14, R56, -INF , !P3 ;  /* 0xff800000380e7808 */ /* 0x000fe40005800000 */
[----:B------:R-:W-:-:S02]  /*51a0*/  FSETP.NEU.FTZ.AND P3, PT, R7, -INF , PT ;  /* 0xff8000000700780b */ /* 0x000fc40003f7d000 */
[----:B------:R-:W-:Y:S02]  /*51b0*/  FMNMX.FTZ R33, R14, R15, !PT ;  /* 0x0000000f0e217209 */ /* 0x000fe40007810000 */
[----:B------:R-:W-:Y:S02]  /*51c0*/  FSEL R36, R8, RZ, P3 ;  /* 0x000000ff08247208 */ /* 0x000fe40001800000 */
[----:B------:R-:W-:Y:S02]  /*51d0*/  FMNMX.FTZ R8, R20, R33, !PT ;  /* 0x0000002114087209 */ /* 0x000fe40007810000 */
[----:B------:R-:W-:Y:S01]  /*51e0*/  ISETP.NE.AND P3, PT, R45, RZ, PT ;  /* 0x000000ff2d00720c */ /* 0x000fe20003f65270 */
[--C-:B------:R-:W-:Y:S01]  /*51f0*/  FFMA.FTZ R34, R37, UR10, -R36.reuse ;  /* 0x0000000a25227c23 */ /* 0x100fe20008010824 */
[----:B------:R-:W-:Y:S01]  /*5200*/  FMNMX.FTZ R33, R21, R8, !PT ;  /* 0x0000000815217209 */ /* 0x000fe20007810000 */
[--C-:B------:R-:W-:Y:S01]  /*5210*/  FFMA.FTZ R37, R57, UR10, -R36.reuse ;  /* 0x0000000a39257c23 */ /* 0x100fe20008010824 */
[----:B------:R-:W-:Y:S01]  /*5220*/  ISETP.GT.AND P3, PT, R3, 0x30, !P3 ;  /* 0x000000300300780c */ /* 0x000fe20005f64270 */
[--C-:B------:R-:W-:Y:S01]  /*5230*/  FFMA.FTZ R38, R59, UR10, -R36.reuse ;  /* 0x0000000a3b267c23 */ /* 0x100fe20008010824 */
[----:B------:R-:W-:Y:S01]  /*5240*/  FMNMX.FTZ R8, R24, R33, !PT ;  /* 0x0000002118087209 */ /* 0x000fe20007810000 */
[----:B------:R-:W-:Y:S01]  /*5250*/  MUFU.EX2 R34, R34 ;  /* 0x0000002200227308 */ /* 0x000fe20000000800 */
[----:B------:R-:W-:Y:S01]  /*5260*/  ISETP.LT.OR P3, PT, R4, 0x31, P3 ;  /* 0x000000310400780c */ /* 0x000fe20001f61670 */
[--C-:B------:R-:W-:Y:S01]  /*5270*/  FFMA.FTZ R39, R61, UR10, -R36.reuse ;  /* 0x0000000a3d277c23 */ /* 0x100fe20008010824 */
[----:B------:R-:W-:Y:S01]  /*5280*/  FMNMX.FTZ R33, R25, R8, !PT ;  /* 0x0000000819217209 */ /* 0x000fe20007810000 */
[--C-:B------:R-:W-:Y:S01]  /*5290*/  FFMA.FTZ R40, R63, UR10, -R36.reuse ;  /* 0x0000000a3f287c23 */ /* 0x100fe20008010824 */
[----:B------:R-:W-:Y:S01]  /*52a0*/  ISETP.GT.AND P6, PT, R3, 0x39, !P6 ;  /* 0x000000390300780c */ /* 0x000fe200077c4270 */
[--C-:B------:R-:W-:Y:S01]  /*52b0*/  FFMA.FTZ R41, R65, UR10, -R36.reuse ;  /* 0x0000000a41297c23 */ /* 0x100fe20008010824 */
[----:B------:R-:W-:Y:S01]  /*52c0*/  FMNMX.FTZ R8, R26, R33, !PT ;  /* 0x000000211a087209 */ /* 0x000fe20007810000 */
[----:B------:R-:W1:Y:S01]  /*52d0*/  MUFU.EX2 R37, R37 ;  /* 0x0000002500257308 */ /* 0x000e620000000800 */
[----:B------:R-:W-:Y:S01]  /*52e0*/  ISETP.LT.OR P4, PT, R4, 0x32, P4 ;  /* 0x000000320400780c */ /* 0x000fe20002781670 */
[--C-:B------:R-:W-:Y:S01]  /*52f0*/  FFMA.FTZ R42, R67, UR10, -R36.reuse ;  /* 0x0000000a432a7c23 */ /* 0x100fe20008010824 */
[----:B------:R-:W-:Y:S01]  /*5300*/  FMNMX.FTZ R33, R27, R8, !PT ;  /* 0x000000081b217209 */ /* 0x000fe20007810000 */
[--C-:B------:R-:W-:Y:S01]  /*5310*/  FFMA.FTZ R43, R69, UR10, -R36.reuse ;  /* 0x0000000a452b7c23 */ /* 0x100fe20008010824 */
[----:B------:R-:W-:Y:S01]  /*5320*/  FSEL R3, R50, -INF , !P3 ;  /* 0xff80000032037808 */ /* 0x000fe20005800000 */
[--C-:B------:R-:W-:Y:S01]  /*5330*/  FFMA.FTZ R44, R71, UR10, -R36.reuse ;  /* 0x0000000a472c7c23 */ /* 0x100fe20008010824 */
[----:B------:R-:W-:Y:S01]  /*5340*/  FMNMX.FTZ R8, R28, R33, !PT ;  /* 0x000000211c087209 */ /* 0x000fe20007810000 */
[----:B------:R-:W2:Y:S01]  /*5350*/  MUFU.EX2 R38, R38 ;  /* 0x0000002600267308 */ /* 0x000ea20000000800 */
[----:B------:R-:W-:Y:S01]  /*5360*/  FSEL R32, R51, -INF , !P4 ;  /* 0xff80000033207808 */ /* 0x000fe20006000000 */
[--C-:B------:R-:W-:Y:S01]  /*5370*/  FFMA.FTZ R45, R73, UR10, -R36.reuse ;  /* 0x0000000a492d7c23 */ /* 0x100fe20008010824 */
[----:B------:R-:W-:Y:S01]  /*5380*/  FMNMX.FTZ R33, R29, R8, !PT ;  /* 0x000000081d217209 */ /* 0x000fe20007810000 */
[--C-:B------:R-:W-:Y:S01]  /*5390*/  FFMA.FTZ R46, R75, UR10, -R36.reuse ;  /* 0x0000000a4b2e7c23 */ /* 0x100fe20008010824 */
[----:B------:R-:W-:Y:S01]  /*53a0*/  ISETP.LT.OR P6, PT, R4, 0x3a, P6 ;  /* 0x0000003a0400780c */ /* 0x000fe200037c1670 */
[--C-:B------:R-:W-:Y:S01]  /*53b0*/  FFMA.FTZ R47, R77, UR10, -R36.reuse ;  /* 0x0000000a4d2f7c23 */ /* 0x100fe20008010824 */
[----:B------:R-:W-:Y:S01]  /*53c0*/  FMNMX.FTZ R8, R30, R33, !PT ;  /* 0x000000211e087209 */ /* 0x000fe20007810000 */
[----:B------:R-:W4:Y:S01]  /*53d0*/  MUFU.EX2 R39, R39 ;  /* 0x0000002700277308 */ /* 0x000f220000000800 */
[----:B------:R-:W-:Y:S01]  /*53e0*/  FSEL R4, R54, -INF , !P5 ;  /* 0xff80000036047808 */ /* 0x000fe20006800000 */
[----:B-1----:R-:W-:Y:S01]  /*53f0*/  FADD.FTZ R51, R34, R37 ;  /* 0x0000002522337221 */ /* 0x002fe20000010000 */
[----:B------:R-:W-:Y:S01]  /*5400*/  FMNMX.FTZ R8, R31, R8, !PT ;  /* 0x000000081f087209 */ /* 0x000fe20007810000 */
[--C-:B------:R-:W-:Y:S01]  /*5410*/  FFMA.FTZ R48, R79, UR10, -R36.reuse ;  /* 0x0000000a4f307c23 */ /* 0x100fe20008010824 */
[----:B------:R-:W-:Y:S01]  /*5420*/  FFMA.FTZ R49, R49, UR10, -R36 ;  /* 0x0000000a31317c23 */ /* 0x000fe20008010824 */
[----:B------:R-:W-:-:S02]  /*5430*/  F2FP.BF16.F32.PACK_AB R156, R37, R34 ;  /* 0x00000022259c723e */ /* 0x000fc400000010ff */
[----:B------:R-:W-:Y:S01]  /*5440*/  FMNMX.FTZ R33, R3, R8, !PT ;  /* 0x0000000803217209 */ /* 0x000fe20007810000 */
[----:B------:R-:W-:Y:S01]  /*5450*/  MUFU.EX2 R40, R40 ;  /* 0x0000002800287308 */ /* 0x000fe20000000800 */
[----:B--2---:R-:W-:Y:S02]  /*5460*/  FADD.FTZ R52, R38, R51 ;  /* 0x0000003326347221 */ /* 0x004fe40000010000 */
[----:B------:R-:W-:Y:S02]  /*5470*/  FMNMX.FTZ R35, R32, R33, !PT ;  /* 0x0000002120237209 */ /* 0x000fe40007810000 */
[----:B------:R-:W-:Y:S02]  /*5480*/  FSEL R33, R55, -INF , !P6 ;  /* 0xff80000037217808 */ /* 0x000fe40007000000 */
[----:B------:R-:W-:Y:S01]  /*5490*/  FMNMX.FTZ R8, R4, R35, !PT ;  /* 0x0000002304087209 */ /* 0x000fe20007810000 */
[----:B------:R-:W1:Y:S01]  /*54a0*/  MUFU.EX2 R41, R41 ;  /* 0x0000002900297308 */ /* 0x000e620000000800 */
[----:B----4-:R-:W-:-:S02]  /*54b0*/  F2FP.BF16.F32.PACK_AB R158, R39, R38 ;  /* 0x00000026279e723e */ /* 0x010fc400000010ff */
[----:B------:R-:W-:-:S05]  /*54c0*/  FMNMX.FTZ R8, R33, R8, !PT ;  /* 0x0000000821087209 */ /* 0x000fca0007810000 */
[----:B------:R-:W2:Y:S01]  /*54d0*/  SHFL.BFLY PT, R35, R8, 0x2, 0x1f ;  /* 0x0c401f0008237f89 */ /* 0x000ea200000e0000 */
[----:B------:R-:W-:Y:S08]  /*54e0*/  MUFU.EX2 R42, R42 ;  /* 0x0000002a002a7308 */ /* 0x000ff00000000800 */
[----:B------:R-:W4:Y:S01]  /*54f0*/  MUFU.EX2 R43, R43 ;  /* 0x0000002b002b7308 */ /* 0x000f220000000800 */
[----:B-1----:R-:W-:-:S07]  /*5500*/  F2FP.BF16.F32.PACK_AB R160, R41, R40 ;  /* 0x0000002829a0723e */ /* 0x002fce00000010ff */
[----:B------:R-:W-:Y:S01]  /*5510*/  MUFU.EX2 R44, R44 ;  /* 0x0000002c002c7308 */ /* 0x000fe20000000800 */
[----:B--2---:R-:W-:-:S07]  /*5520*/  FMNMX.FTZ R35, R8, R35, !PT ;  /* 0x0000002308237209 */ /* 0x004fce0007810000 */
[----:B------:R-:W1:Y:S01]  /*5530*/  MUFU.EX2 R45, R45 ;  /* 0x0000002d002d7308 */ /* 0x000e620000000800 */
[----:B----4-:R-:W-:Y:S01]  /*5540*/  F2FP.BF16.F32.PACK_AB R162, R43, R42 ;  /* 0x0000002a2ba2723e */ /* 0x010fe200000010ff */
[----:B------:R-:W2:Y:S06]  /*5550*/  SHFL.BFLY PT, R8, R35, 0x1, 0x1f ;  /* 0x0c201f0023087f89 */ /* 0x000eac00000e0000 */
[----:B------:R-:W-:Y:S08]  /*5560*/  MUFU.EX2 R46, R46 ;  /* 0x0000002e002e7308 */ /* 0x000ff00000000800 */
[----:B------:R-:W4:Y:S01]  /*5570*/  MUFU.EX2 R47, R47 ;  /* 0x0000002f002f7308 */ /* 0x000f220000000800 */
[----:B-1----:R-:W-:-:S07]  /*5580*/  F2FP.BF16.F32.PACK_AB R164, R45, R44 ;  /* 0x0000002c2da4723e */ /* 0x002fce00000010ff */
[----:B------:R-:W-:Y:S01]  /*5590*/  MUFU.EX2 R48, R48 ;  /* 0x0000003000307308 */ /* 0x000fe20000000800 */
[----:B--2---:R-:W-:Y:S01]  /*55a0*/  FMNMX.FTZ R8, R35, R8, !PT ;  /* 0x0000000823087209 */ /* 0x004fe20007810000 */
[--C-:B------:R-:W-:Y:S01]  /*55b0*/  FFMA.FTZ R35, R81, UR10, -R36.reuse ;  /* 0x0000000a51237c23 */ /* 0x100fe20008010824 */
[----:B------:R-:W-:Y:S01]  /*55c0*/  FFMA.FTZ R36, R53, UR10, -R36 ;  /* 0x0000000a35247c23 */ /* 0x000fe20008010824 */
[----:B------:R-:W-:Y:S01]  /*55d0*/  FADD.FTZ R53, R39, R52 ;  /* 0x0000003427357221 */ /* 0x000fe20000010000 */
[C---:B------:R-:W-:Y:S01]  /*55e0*/  FSETP.NEU.FTZ.AND P3, PT, R8.reuse, -INF , PT ;  /* 0xff8000000800780b */ /* 0x040fe20003f7d000 */
[----:B------:R-:W-:Y:S02]  /*55f0*/  FMUL.FTZ R50, R8, UR10 ;  /* 0x0000000a08327c20 */ /* 0x000fe40008410000 */
[----:B------:R-:W1:Y:S01]  /*5600*/  MUFU.EX2 R49, R49 ;  /* 0x0000003100317308 */ /* 0x000e620000000800 */
[----:B------:R-:W-:Y:S01]  /*5610*/  FADD.FTZ R54, R40, R53 ;  /* 0x0000003528367221 */ /* 0x000fe20000010000 */
[----:B----4-:R-:W-:-:S02]  /*5620*/  F2FP.BF16.F32.PACK_AB R166, R47, R46 ;  /* 0x0000002e2fa6723e */ /* 0x010fc400000010ff */
        /* <DEDUP_REMOVED lines=18> */
[----:B------:R-:W2:Y:S01]  /*5750*/  MUFU.EX2 R15, R15 ;  /* 0x0000000f000f7308 */ /* 0x000ea20000000800 */
[--C-:B------:R-:W-:Y:S01]  /*5760*/  FFMA.FTZ R4, R4, UR10, -R50.reuse ;  /* 0x0000000a04047c23 */ /* 0x100fe20008010832 */
[----:B------:R-:W-:Y:S01]  /*5770*/  FFMA.FTZ R33, R33, UR10, -R50 ;  /* 0x0000000a21217c23 */ /* 0x000fe20008010832 */
[----:B-1----:R-:W-:-:S05]  /*5780*/  F2FP.BF16.F32.PACK_AB R168, R49, R48 ;  /* 0x0000003031a8723e */ /* 0x002fca00000010ff */
[----:B------:R-:W1:Y:S08]  /*5790*/  MUFU.EX2 R20, R20 ;  /* 0x0000001400147308 */ /* 0x000e700000000800 */
[----:B------:R-:W4:Y:S01]  /*57a0*/  MUFU.EX2 R21, R21 ;  /* 0x0000001500157308 */ /* 0x000f220000000800 */
[----:B--2---:R-:W-:Y:S01]  /*57b0*/  FADD.FTZ R51, R14, R15 ;  /* 0x0000000f0e337221 */ /* 0x004fe20000010000 */
[----:B------:R-:W-:-:S06]  /*57c0*/  F2FP.BF16.F32.PACK_AB R157, R15, R14 ;  /* 0x0000000e0f9d723e */ /* 0x000fcc00000010ff */
[----:B------:R-:W2:Y:S01]  /*57d0*/  MUFU.EX2 R24, R24 ;  /* 0x0000001800187308 */ /* 0x000ea20000000800 */
[----:B-1----:R-:W-:-:S07]  /*57e0*/  FADD.FTZ R52, R20, R51 ;  /* 0x0000003314347221 */ /* 0x002fce0000010000 */
[----:B------:R-:W1:Y:S01]  /*57f0*/  MUFU.EX2 R25, R25 ;  /* 0x0000001900197308 */ /* 0x000e620000000800 */
[C---:B----4-:R-:W-:Y:S01]  /*5800*/  FADD.FTZ R51, R21.reuse, R52 ;  /* 0x0000003415337221 */ /* 0x050fe20000010000 */
[----:B------:R-:W-:Y:S01]  /*5810*/  FADD.FTZ R52, R42, R53 ;  /* 0x000000352a347221 */ /* 0x000fe20000010000 */
[----:B------:R-:W-:-:S05]  /*5820*/  F2FP.BF16.F32.PACK_AB R159, R21, R20 ;  /* 0x00000014159f723e */ /* 0x000fca00000010ff */
[----:B------:R-:W4:Y:S01]  /*5830*/  MUFU.EX2 R26, R26 ;  /* 0x0000001a001a7308 */ /* 0x000f220000000800 */
[----:B--2---:R-:W-:Y:S01]  /*5840*/  FADD.FTZ R50, R24, R51 ;  /* 0x0000003318327221 */ /* 0x004fe20000010000 */
[----:B------:R-:W-:Y:S01]  /*5850*/  FADD.FTZ R51, R43, R52 ;  /* 0x000000342b337221 */ /* 0x000fe20000010000 */
[----:B------:R2:W-:Y:S03]  /*5860*/  STSM.16.M88.4 [R18+0x26800], R156 ;  /* 0x0268009c12007844 */ /* 0x0005e60000000200 */
[----:B------:R-:W-:Y:S02]  /*5870*/  FADD.FTZ R38, R44, R51 ;  /* 0x000000332c267221 */ /* 0x000fe40000010000 */
[----:B------:R-:W5:Y:S01]  /*5880*/  MUFU.EX2 R27, R27 ;  /* 0x0000001b001b7308 */ /* 0x000f620000000800 */
[----:B-1----:R-:W-:Y:S01]  /*5890*/  FADD.FTZ R37, R25, R50 ;  /* 0x0000003219257221 */ /* 0x002fe20000010000 */
[----:B------:R-:W-:Y:S01]  /*58a0*/  FADD.FTZ R39, R45, R38 ;  /* 0x000000262d277221 */ /* 0x000fe20000010000 */
[----:B------:R-:W-:-:S05]  /*58b0*/  F2FP.BF16.F32.PACK_AB R161, R25, R24 ;  /* 0x0000001819a1723e */ /* 0x000fca00000010ff */
[----:B------:R-:W1:Y:S01]  /*58c0*/  MUFU.EX2 R28, R28 ;  /* 0x0000001c001c7308 */ /* 0x000e620000000800 */
[----:B----4-:R-:W-:-:S07]  /*58d0*/  FADD.FTZ R34, R26, R37 ;  /* 0x000000251a227221 */ /* 0x010fce0000010000 */
[----:B------:R-:W4:Y:S01]  /*58e0*/  MUFU.EX2 R29, R29 ;  /* 0x0000001d001d7308 */ /* 0x000f220000000800 */
[C---:B-----5:R-:W-:Y:S01]  /*58f0*/  FADD.FTZ R37, R27.reuse, R34 ;  /* 0x000000221b257221 */ /* 0x060fe20000010000 */
[----:B------:R-:W-:-:S05]  /*5900*/  F2FP.BF16.F32.PACK_AB R163, R27, R26 ;  /* 0x0000001a1ba3723e */ /* 0x000fca00000010ff */
[----:B------:R2:W-:Y:S01]  /*5910*/  STSM.16.M88.4 [R19], R160 ;  /* 0x000000a013007844 */ /* 0x0005e20000000200 */
[----:B------:R-:W5:Y:S01]  /*5920*/  MUFU.EX2 R30, R30 ;  /* 0x0000001e001e7308 */ /* 0x000f620000000800 */
[----:B-1----:R-:W-:-:S07]  /*5930*/  FADD.FTZ R14, R28, R37 ;  /* 0x000000251c0e7221 */ /* 0x002fce0000010000 */
[----:B------:R-:W1:Y:S01]  /*5940*/  MUFU.EX2 R31, R31 ;  /* 0x0000001f001f7308 */ /* 0x000e620000000800 */
[C---:B----4-:R-:W-:Y:S01]  /*5950*/  FADD.FTZ R15, R29.reuse, R14 ;  /* 0x0000000e1d0f7221 */ /* 0x050fe20000010000 */
[----:B------:R-:W-:Y:S01]  /*5960*/  FADD.FTZ R14, R46, R39 ;  /* 0x000000272e0e7221 */ /* 0x000fe20000010000 */
[----:B------:R-:W-:-:S03]  /*5970*/  F2FP.BF16.F32.PACK_AB R165, R29, R28 ;  /* 0x0000001c1da5723e */ /* 0x000fc600000010ff */
[----:B------:R-:W-:Y:S02]  /*5980*/  FADD.FTZ R47, R47, R14 ;  /* 0x0000000e2f2f7221 */ /* 0x000fe40000010000 */
[----:B------:R-:W-:Y:S01]  /*5990*/  MUFU.EX2 R3, R3 ;  /* 0x0000000300037308 */ /* 0x000fe20000000800 */
[----:B-----5:R-:W-:Y:S01]  /*59a0*/  FADD.FTZ R20, R30, R15 ;  /* 0x0000000f1e147221 */ /* 0x020fe20000010000 */
[----:B------:R-:W-:-:S04]  /*59b0*/  FADD.FTZ R48, R48, R47 ;  /* 0x0000002f30307221 */ /* 0x000fc80000010000 */
[----:B------:R-:W-:Y:S02]  /*59c0*/  FADD.FTZ R48, R49, R48 ;  /* 0x0000003031307221 */ /* 0x000fe40000010000 */
[----:B------:R-:W4:Y:S01]  /*59d0*/  MUFU.EX2 R32, R32 ;  /* 0x0000002000207308 */ /* 0x000f220000000800 */
[C---:B-1----:R-:W-:Y:S01]  /*59e0*/  FADD.FTZ R20, R31.reuse, R20 ;  /* 0x000000141f147221 */ /* 0x042fe20000010000 */
[----:B------:R-:W-:-:S05]  /*59f0*/  F2FP.BF16.F32.PACK_AB R167, R31, R30 ;  /* 0x0000001e1fa7723e */ /* 0x000fca00000010ff */
[----:B------:R2:W-:Y:S01]  /*5a00*/  STSM.16.M88.4 [R23], R164 ;  /* 0x000000a417007844 */ /* 0x0005e20000000200 */
[----:B------:R-:W1:Y:S08]  /*5a10*/  MUFU.EX2 R36, R36 ;  /* 0x0000002400247308 */ /* 0x000e700000000800 */
[----:B------:R-:W5:Y:S01]  /*5a20*/  MUFU.EX2 R4, R4 ;  /* 0x0000000400047308 */ /* 0x000f620000000800 */
[----:B----4-:R-:W-:Y:S01]  /*5a30*/  F2FP.BF16.F32.PACK_AB R169, R32, R3 ;  /* 0x0000000320a9723e */ /* 0x010fe200000010ff */
[----:B------:R-:W-:-:S04]  /*5a40*/  FADD.FTZ R3, R3, R20 ;  /* 0x0000001403037221 */ /* 0x000fc80000010000 */
[----:B------:R-:W-:Y:S02]  /*5a50*/  FADD.FTZ R3, R32, R3 ;  /* 0x0000000320037221 */ /* 0x000fe40000010000 */
[----:B------:R-:W4:Y:S01]  /*5a60*/  MUFU.EX2 R33, R33 ;  /* 0x0000002100217308 */ /* 0x000f220000000800 */
[----:B-1----:R-:W-:Y:S01]  /*5a70*/  F2FP.BF16.F32.PACK_AB R170, R36, R35 ;  /* 0x0000002324aa723e */ /* 0x002fe200000010ff */
[----:B------:R-:W-:Y:S01]  /*5a80*/  FADD.FTZ R35, R35, R48 ;  /* 0x0000003023237221 */ /* 0x000fe20000010000 */
[----:B-----5:R-:W-:Y:S01]  /*5a90*/  FADD.FTZ R14, R4, R3 ;  /* 0x00000003040e7221 */ /* 0x020fe20000010000 */
[C---:B----4-:R-:W-:Y:S02]  /*5aa0*/  F2FP.BF16.F32.PACK_AB R171, R33.reuse, R4 ;  /* 0x0000000421ab723e */ /* 0x050fe400000010ff */
[----:B------:R-:W-:Y:S01]  /*5ab0*/  FADD.FTZ R4, R36, R35 ;  /* 0x0000002324047221 */ /* 0x000fe20000010000 */
[----:B------:R-:W-:Y:S02]  /*5ac0*/  FADD.FTZ R3, R33, R14 ;  /* 0x0000000e21037221 */ /* 0x000fe40000010000 */
[----:B------:R2:W-:Y:S01]  /*5ad0*/  STSM.16.M88.4 [R22], R168 ;  /* 0x000000a816007844 */ /* 0x0005e20000000200 */
[----:B------:R-:W-:Y:S05]  /*5ae0*/  @!P0 BRA `(.L_x_1316) ;  /* 0x0000000000048947 */ /* 0x000fea0003800000 */
[----:B------:R-:W-:Y:S01]  /*5af0*/  BPT.TRAP 0x1 ;  /* 0x000000040000795c */ /* 0x000fe20000300000 */
.L_x_1316:
[----:B------:R1:W4:Y:S01]  /*5b00*/  SYNCS.PHASECHK.TRANS64.TRYWAIT P3, [R6+URZ+0x28c50], R13 ;  /* 0x028c500d060075a7 */ /* 0x000322000806017f */
[----:B------:R-:W-:Y:S05]  /*5b10*/  @!P0 BRA `(.L_x_1317) ;  /* 0x0000000000048947 */ /* 0x000fea0003800000 */
[----:B------:R-:W-:Y:S01]  /*5b20*/  BPT.TRAP 0x1 ;  /* 0x000000040000795c */ /* 0x000fe20000300000 */
.L_x_1317:
[----:B----4-:R-:W-:Y:S05]  /*5b30*/  @P3 BRA `(.L_x_1318) ;  /* 0x0000000000083947 */ /* 0x010fea0003800000 */
[----:B------:R-:W4:Y:S02]  /*5b40*/  SYNCS.PHASECHK.TRANS64.TRYWAIT P3, [R6+URZ+0x28c50], R13 ;  /* 0x028c500d060075a7 */ /* 0x000f24000806017f */
[----:B----4-:R-:W-:Y:S05]  /*5b50*/  @!P3 BRA `(.L_x_1319) ;  /* 0x000000cc0000b947 */ /* 0x010fea0003800000 */
.L_x_1318:
[----:B------:R-:W-:Y:S01]  /*5b60*/  ULEA UR11, UR39, UR45, 0xc ;  /* 0x0000002d270b7291 */ /* 0x000fe2000f8e603f */
[----:B------:R-:W-:Y:S01]  /*5b70*/  WARPGROUP.ARRIVE ;  /* 0x00000000000079c5 */ /* 0x000fe20000000000 */
[----:B------:R-:W-:Y:S01]  /*5b80*/  UMOV UR7, 0x40000040 ;  /* 0x4000004000077882 */ /* 0x000fe20000000000 */
[----:B-1-34-:R-:W-:-:S04]  /*5b90*/  @!P1 IADD3 R6, R6, 0x28c60, RZ ;  /* 0x00028c6006069810 */ /* 0x01afc80007ffe0ff */
[----:B------:R-:W-:Y:S01]  /*5ba0*/  UMOV UR6, UR11 ;  /* 0x0000000b00067c82 */ /* 0x000fe20008000000 */
[----:B------:R-:W-:Y:S01]  /*5bb0*/  @!P1 PRMT R6, RZ, 0x654, R6 ;  /* 0x00000654ff069816 */ /* 0x000fe20000000006 */
[----:B------:R-:W-:Y:S01]  /*5bc0*/  HGMMA.64x256x16.F32.BF16 R24, R156, gdesc[UR4].tnspB, RZ, !UPT, gsb0 ;  /* 0x43e000049c187df0 */ /* 0x000fe2000c0018ff */
        /* <DEDUP_REMOVED lines=28> */
[----:B-1----:R-:W-:-:S02]  /*5d90*/  IMAD R6, R9, UR49, -R12 ;  /* 0x0000003109067c24 */ /* 0x002fc4000f8e0a0c */
[----:B------:R-:W-:Y:S02]  /*5da0*/  VIADD R9, R152, 0xfffffffe ;  /* 0xfffffffe98097836 */ /* 0x000fe40000000000 */
[----:B------:R-:W-:-:S05]  /*5db0*/  VIADD R13, R6, UR42 ;  /* 0x0000002a060d7c36 */ /* 0x000fca0008000000 */
[----:B------:R-:W-:Y:S01]  /*5dc0*/  IADD3 R10, R13, R10, RZ ;  /* 0x0000000a0d0a7210 */ /* 0x000fe20007ffe0ff */
[----:B------:R-:W-:Y:S06]  /*5dd0*/  @!P2 BRA `(.L_x_1320) ;  /* 0x000000000040a947 */ /* 0x000fec0003800000 */
[C---:B------:R-:W-:Y:S01]  /*5de0*/  ISETP.GT.AND P3, PT, R13.reuse, RZ, PT ;  /* 0x000000ff0d00720c */ /* 0x040fe20003f64270 */
[----:B------:R-:W-:-:S12]  /*5df0*/  VIADD R12, R13, 0xffffffff ;  /* 0xffffffff0d0c7836 */ /* 0x000fd80000000000 */
[----:B------:R-:W-:Y:S05]  /*5e00*/  @P3 BRA `(.L_x_1321) ;  /* 0x00000000001c3947 */ /* 0x000fea0003800000 */
[----:B------:R-:W-:Y:S01]  /*5e10*/  ISETP.NE.AND P3, PT, R11, 0x1, PT ;  /* 0x000000010b00780c */ /* 0x000fe20003f65270 */
[----:B------:R-:W-:-:S12]  /*5e20*/  IMAD.MOV R13, RZ, RZ, -R13 ;  /* 0x000000ffff0d7224 */ /* 0x000fd800078e0a0d */
[----:B------:R-:W1:Y:S02]  /*5e30*/  @P3 LDC.64 R14, c[0x0][0x9e8] ;  /* 0x00027a00ff0e3b82 */ /* 0x000e640000000a00 */
[----:B-1----:R-:W-:-:S05]  /*5e40*/  @P3 IMAD.HI.U32 R12, R13, R14, RZ ;  /* 0x0000000e0d0c3227 */ /* 0x002fca00078e00ff */
[----:B------:R-:W-:-:S04]  /*5e50*/  @P3 SHF.R.U32.HI R13, RZ, R15, R12 ;  /* 0x0000000fff0d3219 */ /* 0x000fc8000001160c */
[----:B------:R-:W-:Y:S01]  /*5e60*/  LOP3.LUT R12, RZ, R13, RZ, 0x33, !PT ;  /* 0x0000000dff0c7212 */ /* 0x000fe200078e33ff */
[----:B------:R-:W-:Y:S06]  /*5e70*/  BRA `(.L_x_1322) ;  /* 0x0000000000107947 */ /* 0x000fec0003800000 */
.L_x_1321:
[----:B------:R-:W-:-:S13]  /*5e80*/  ISETP.NE.AND P3, PT, R11, 0x1, PT ;  /* 0x000000010b00780c */ /* 0x000fda0003f65270 */
[----:B------:R-:W1:Y:S02]  /*5e90*/  @P3 LDC.64 R14, c[0x0][0x9e8] ;  /* 0x00027a00ff0e3b82 */ /* 0x000e640000000a00 */
[----:B-1----:R-:W-:-:S05]  /*5ea0*/  @P3 IMAD.HI.U32 R14, R12, R14, RZ ;  /* 0x0000000e0c0e3227 */ /* 0x002fca00078e00ff */
[----:B------:R-:W-:-:S07]  /*5eb0*/  @P3 SHF.R.U32.HI R12, RZ, R15, R14 ;  /* 0x0000000fff0c3219 */ /* 0x000fce000001160e */
.L_x_1322:
[----:B------:R-:W-:-:S05]  /*5ec0*/  IMAD R11, R12, R11, R11 ;  /* 0x0000000b0c0b7224 */ /* 0x000fca00078e020b */
[----:B------:R-:W-:-:S07]  /*5ed0*/  VIMNMX R10, R10, R11, PT ;  /* 0x0000000b0a0a7248 */ /* 0x000fce0003fe0100 */
.L_x_1320:
[----:B------:R-:W-:Y:S01]  /*5ee0*/  SHF.R.S32.HI R11, RZ, 0x1f, R10 ;  /* 0x0000001fff0b7819 */ /* 0x000fe2000001140a */
[----:B------:R-:W-:Y:S01]  /*5ef0*/  ULDC UR25, c[0x0][0x9e4] ;  /* 0x0002790000197ab9 */ /* 0x000fe20000000800 */
[----:B------:R-:W-:Y:S01]  /*5f00*/  ULDC UR24, c[0x0][0x288] ;  /* 0x0000a20000187ab9 */ /* 0x000fe20000000800 */
[----:B------:R-:W-:Y:S01]  /*5f10*/  ULDC UR21, c[0x0][0x988] ;  /* 0x0002620000157ab9 */ /* 0x000fe20000000800 */
[----:B------:R-:W-:Y:S01]  /*5f20*/  LEA.HI R11, R11, R10, RZ, 0x6 ;  /* 0x0000000a0b0b7211 */ /* 0x000fe200078f30ff */
[----:B------:R-:W-:Y:S01]  /*5f30*/  ULDC UR23, c[0x0][0x9d8] ;  /* 0x0002760000177ab9 */ /* 0x000fe20000000800 */
[----:B------:R-:W-:Y:S02]  /*5f40*/  ULDC UR22, c[0x0][0x9e0] ;  /* 0x0002780000167ab9 */ /* 0x000fe40000000800 */
[----:B------:R-:W-:-:S04]  /*5f50*/  SHF.R.S32.HI R11, RZ, 0x6, R11 ;  /* 0x00000006ff0b7819 */ /* 0x000fc8000001140b */
[----:B------:R-:W-:-:S04]  /*5f60*/  VIMNMX R12, R11, UR41, !PT ;  /* 0x000000290b0c7c48 */ /* 0x000fc8000ffe0100 */
[----:B------:R-:W-:-:S13]  /*5f70*/  ISETP.GE.AND P3, PT, R9, R12, PT ;  /* 0x0000000c0900720c */ /* 0x000fda0003f66270 */
[----:B------:R-:W-:Y:S05]  /*5f80*/  @!P3 BRA `(.L_x_1323) ;  /* 0x0000002400acb947 */ /* 0x000fea0003800000 */
.L_x_1340:
[----:B------:R-:W-:-:S04]  /*5f90*/  UIADD3 UR26, UR39, 0x1, URZ ;  /* 0x00000001271a7890 */ /* 0x000fc8000fffe03f */
[----:B------:R-:W-:-:S04]  /*5fa0*/  UISETP.NE.AND UP0, UPT, UR26, 0x2, UPT ;  /* 0x000000021a00788c */ /* 0x000fc8000bf05270 */
[----:B------:R-:W-:Y:S02]  /*5fb0*/  USEL UR6, URZ, 0x1, UP0 ;  /* 0x000000013f067887 */ /* 0x000fe40008000000 */
[----:B------:R-:W-:Y:S02]  /*5fc0*/  USEL UR26, UR26, URZ, UP0 ;  /* 0x0000003f1a1a7287 */ /* 0x000fe40008000000 */
[----:B------:R-:W-:Y:S01]  /*5fd0*/  ULOP3.LUT UR38, UR38, UR6, URZ, 0x3c, !UPT ;  /* 0x0000000626267292 */ /* 0x000fe2000f8e3c3f */
[----:B-123--:R-:W-:Y:S11]  /*5fe0*/  @!P0 BRA `(.L_x_1324) ;  /* 0x0000000000048947 */ /* 0x00eff60003800000 */
[----:B------:R-:W-:Y:S01]  /*5ff0*/  BPT.TRAP 0x1 ;  /* 0x000000040000795c */ /* 0x000fe20000300000 */
.L_x_1324:
[----:B------:R-:W-:Y:S01]  /*6000*/  ULEA UR27, UR26, UR48, 0x3 ;  /* 0x000000301a1b7291 */ /* 0x000fe2000f8e183f */
[----:B------:R-:W-:-:S04]  /*6010*/  MOV R10, UR38 ;  /* 0x00000026000a7c02 */ /* 0x000fc80008000f00 */
[----:B------:R-:W-:-:S04]  /*6020*/  SHF.L.U32 R10, R10, 0x1f, RZ ;  /* 0x0000001f0a0a7819 */ /* 0x000fc800000006ff */
[----:B------:R1:W3:Y:S01]  /*6030*/  SYNCS.PHASECHK.TRANS64.TRYWAIT P3, [UR27+0x28c30], R10 ;  /* 0x028c300aff0075a7 */ /* 0x0002e2000806015b */
[----:B------:R-:W-:Y:S05]  /*6040*/  @!P0 BRA `(.L_x_1325) ;  /* 0x0000000000048947 */ /* 0x000fea0003800000 */
[----:B------:R-:W-:Y:S01]  /*6050*/  BPT.TRAP 0x1 ;  /* 0x000000040000795c */ /* 0x000fe20000300000 */
.L_x_1325:
[----:B---3--:R-:W-:Y:S05]  /*6060*/  @P3 BRA `(.L_x_1326) ;  /* 0x0000000000083947 */ /* 0x008fea0003800000 */
[----:B------:R-:W3:Y:S02]  /*6070*/  SYNCS.PHASECHK.TRANS64.TRYWAIT P3, [UR27+0x28c30], R10 ;  /* 0x028c300aff0075a7 */ /* 0x000ee4000806015b */
[----:B---3--:R-:W-:Y:S05]  /*6080*/  @!P3 BRA `(.L_x_1327) ;  /* 0x000000c400c8b947 */ /* 0x008fea0003800000 */
.L_x_1326:
[----:B------:R-:W-:Y:S01]  /*6090*/  R2UR UR18, R0 ;  /* 0x00000000001272ca */ /* 0x000fe200000e0000 */
[----:B--2---:R-:W-:Y:S01]  /*60a0*/  WARPGROUP.ARRIVE ;  /* 0x00000000000079c5 */ /* 0x004fe20000000000 */
[----:B------:R-:W-:Y:S01]  /*60b0*/  UMOV UR19, 0x40000040 ;  /* 0x4000004000137882 */ /* 0x000fe20000000000 */
[----:B------:R-:W-:Y:S01]  /*60c0*/  UMOV UR7, 0x40000040 ;  /* 0x4000004000077882 */ /* 0x000fe20000000000 */
[----:B------:R-:W-:Y:S01]  /*60d0*/  UMOV UR11, 0x40000040 ;  /* 0x40000040000b7882 */ /* 0x000fe20000000000 */
[----:B------:R-:W-:Y:S01]  /*60e0*/  UMOV UR15, 0x40000040 ;  /* 0x40000040000f7882 */ /* 0x000fe20000000000 */
[----:B------:R-:W2:Y:S01]  /*60f0*/  LDC R15, c[0x0][0x2e0] ;  /* 0x0000b800ff0f7b82 */ /* 0x000ea20000000800 */
[----:B------:R-:W-:-:S04]  /*6100*/  IMAD.U32 R13, RZ, RZ, UR27 ;  /* 0x0000001bff0d7e24 */ /* 0x000fc8000f8e00ff */
[----:B------:R-:W-:Y:S02]  /*6110*/  @!P1 VIADD R14, R13, 0x28c40 ;  /* 0x00028c400d0e9836 */ /* 0x000fe40000000000 */
[----:B------:R-:W-:-:S03]  /*6120*/  ULEA UR18, UR26, UR18, 0x9 ;  /* 0x000000121a127291 */ /* 0x000fc6000f8e483f */
[----:B------:R-:W-:Y:S01]  /*6130*/  @!P1 PRMT R14, RZ, 0x654, R14 ;  /* 0x00000654ff0e9816 */ /* 0x000fe2000000000e */
[----:B------:R-:W-:Y:S02]  /*6140*/  UIADD3 UR6, UR18, 0x2, URZ ;  /* 0x0000000212067890 */ /* 0x000fe4000fffe03f */
[----:B------:R-:W-:Y:S02]  /*6150*/  UIADD3 UR10, UR18, 0x4, URZ ;  /* 0x00000004120a7890 */ /* 0x000fe4000fffe03f */
[----:B------:R-:W-:Y:S02]  /*6160*/  UIADD3 UR14, UR18, 0x6, URZ ;  /* 0x00000006120e7890 */ /* 0x000fe4000fffe03f */
[----:B------:R-:W-:Y:S03]  /*6170*/  HGMMA.64x64x16.F32.BF16 R152, gdesc[UR16], RZ, !UPT, gsb0 ;  /* 0x00e00000109879f0 */ /* 0x000fe6000c0018ff */
        /* <DEDUP_REMOVED lines=12> */
[----:B---3--:R-:W-:Y:S01]  /*6240*/  FMUL.FTZ R11, R154, UR23 ;  /* 0x000000179a0b7c20 */ /* 0x008fe20008410000 */
        /* <DEDUP_REMOVED lines=27> */
[----:B------:R-:W-:Y:S01]  /*6400*/  SHF.L.U32 R178, R9, 0x6, RZ ;  /* 0x0000000609b27819 */ /* 0x000fe200000006ff */
[----:B------:R-:W-:Y:S01]  /*6410*/  FMUL.FTZ R167, R183, UR23 ;  /* 0x00000017b7a77c20 */ /* 0x000fe20008410000 */
[----:B------:R3:W-:Y:S01]  /*6420*/  @!P1 SYNCS.ARRIVE.TRANS64.RED.A1T0 RZ, [R14+URZ], RZ ;  /* 0x000000ff0eff99a7 */ /* 0x0007e2000810043f */
[----:B------:R-:W4:Y:S01]  /*6430*/  MUFU.TANH R192, R192 ;  /* 0x000000c000c07308 */ /* 0x000f220000002400 */
[----:B------:R-:W-:Y:S01]  /*6440*/  FMUL.FTZ R176, R176, UR23 ;  /* 0x00000017b0b07c20 */ /* 0x000fe20008410000 */
[----:B---3--:R-:W-:-:S06]  /*6450*/  IADD3 R14, -R178, 0x1, RZ ;  /* 0x00000001b20e7810 */ /* 0x008fcc0007ffe1ff */
[----:B------:R-:W3:Y:S01]  /*6460*/  MUFU.TANH R193, R193 ;  /* 0x000000c100c17308 */ /* 0x000ee20000002400 */
[----:B--2---:R-:W-:-:S07]  /*6470*/  IMAD R15, R15, UR49, R14 ;  /* 0x000000310f0f7c24 */ /* 0x004fce000f8e020e */
[----:B------:R-:W2:Y:S01]  /*6480*/  MUFU.TANH R11, R11 ;  /* 0x0000000b000b7308 */ /* 0x000ea20000002400 */
[----:B------:R-:W-:-:S04]  /*6490*/  IADD3 R174, R15, -UR24, -R2 ;  /* 0x800000180fae7c10 */ /* 0x000fc8000fffe802 */
[----:B------:R-:W-:-:S03]  /*64a0*/  IADD3 R177, R5, UR20, R174 ;  /* 0x0000001405b17c10 */ /* 0x000fc6000fffe0ae */
        /* <DEDUP_REMOVED lines=28> */
[----:B------:R5:W1:Y:S02]  /*6670*/  MUFU.TANH R199, R176 ;  /* 0x000000b000c77308 */ /* 0x000a640000002400 */
[----:B-----5:R-:W-:Y:S01]  /*6680*/  IADD3 R176, R5, UR22, R174 ;  /* 0x0000001605b07c10 */ /* 0x020fe2000fffe0ae */
[----:B--234-:R-:W-:Y:S06]  /*6690*/  @!P2 BRA `(.L_x_1328) ;  /* 0x000000000058a947 */ /* 0x01cfec0003800000 */
[----:B------:R-:W-:Y:S01]  /*66a0*/  IMAD.IADD R171, R5, 0x1, R6 ;  /* 0x0000000105ab7824 */ /* 0x000fe200078e0206 */
[----:B------:R-:W-:Y:S04]  /*66b0*/  BSSY B0, `(.L_x_1329) ;  /* 0x0000010000007945 */ /* 0x000fe80003800000 */
[----:B------:R-:W-:-:S13]  /*66c0*/  ISETP.GT.AND P3, PT, R171, -0x1, PT ;  /* 0xffffffffab00780c */ /* 0x000fda0003f64270 */
[----:B------:R-:W-:Y:S05]  /*66d0*/  @P3 BRA `(.L_x_1330) ;  /* 0x0000000000203947 */ /* 0x000fea0003800000 */
[----:B------:R-:W-:Y:S01]  /*66e0*/  IMAD.U32 R170, RZ, RZ, UR25 ;  /* 0x00000019ffaa7e24 */ /* 0x000fe2000f8e00ff */
[----:B------:R-:W-:-:S04]  /*66f0*/  LOP3.LUT R171, RZ, R171, RZ, 0x33, !PT ;  /* 0x000000abffab7212 */ /* 0x000fc800078e33ff */
[----:B------:R-:W-:-:S13]  /*6700*/  ISETP.NE.AND P3, PT, R170, 0x1, PT ;  /* 0x00000001aa00780c */ /* 0x000fda0003f65270 */
[----:B------:R-:W2:Y:S02]  /*6710*/  @P3 LDC.64 R14, c[0x0][0x9e8] ;  /* 0x00027a00ff0e3b82 */ /* 0x000ea40000000a00 */
[----:B--2---:R-:W-:-:S05]  /*6720*/  @P3 IMAD.HI.U32 R14, R171, R14, RZ ;  /* 0x0000000eab0e3227 */ /* 0x004fca00078e00ff */
[----:B------:R-:W-:-:S04]  /*6730*/  @P3 SHF.R.U32.HI R171, RZ, R15, R14 ;  /* 0x0000000fffab3219 */ /* 0x000fc8000001160e */
[----:B------:R-:W-:Y:S01]  /*6740*/  LOP3.LUT R171, RZ, R171, RZ, 0x33, !PT ;  /* 0x000000abffab7212 */ /* 0x000fe200078e33ff */
[----:B------:R-:W-:Y:S06]  /*6750*/  BRA `(.L_x_1331) ;  /* 0x0000000000147947 */ /* 0x000fec0003800000 */
.L_x_1330:
[----:B------:R-:W-:-:S04]  /*6760*/  MOV R170, UR25 ;  /* 0x0000001900aa7c02 */ /* 0x000fc80008000f00 */
[----:B------:R-:W-:-:S13]  /*6770*/  ISETP.NE.AND P3, PT, R170, 0x1, PT ;  /* 0x00000001aa00780c */ /* 0x000fda0003f65270 */
[----:B------:R-:W2:Y:S02]  /*6780*/  @P3 LDC.64 R14, c[0x0][0x9e8] ;  /* 0x00027a00ff0e3b82 */ /* 0x000ea40000000a00 */
[----:B--2---:R-:W-:-:S05]  /*6790*/  @P3 IMAD.HI.U32 R14, R171, R14, RZ ;  /* 0x0000000eab0e3227 */ /* 0x004fca00078e00ff */
[----:B------:R-:W-:-:S07]  /*67a0*/  @P3 SHF.R.U32.HI R171, RZ, R15, R14 ;  /* 0x0000000fffab3219 */ /* 0x000fce000001160e */
.L_x_1331:
[----:B------:R-:W-:Y:S05]  /*67b0*/  BSYNC B0 ;  /* 0x0000000000007941 */ /* 0x000fea0003800000 */
.L_x_1329:
[----:B------:R-:W-:-:S04]  /*67c0*/  IMAD R171, R171, R170, -R178 ;  /* 0x000000aaabab7224 */ /* 0x000fc800078e0ab2 */
[----:B------:R-:W-:-:S05]  /*67d0*/  IMAD.IADD R171, R171, 0x1, -R2 ;  /* 0x00000001abab7824 */ /* 0x000fca00078e0a02 */
[----:B------:R-:W-:Y:S02]  /*67e0*/  VIADDMNMX R176, R171, R170, R176, PT ;  /* 0x000000aaabb07246 */ /* 0x000fe400038001b0 */
[----:B------:R-:W-:-:S07]  /*67f0*/  VIMNMX R177, R177, R171, !PT ;  /* 0x000000abb1b17248 */ /* 0x000fce0007fe0100 */
.L_x_1328:
[----:B------:R-:W-:Y:S01]  /*6800*/  ISETP.GT.AND P3, PT, R9, -0x1, PT ;  /* 0xffffffff0900780c */ /* 0x000fe20003f64270 */
[C---:B------:R-:W-:Y:S01]  /*6810*/  VIADD R14, R174.reuse, UR22 ;  /* 0x00000016ae0e7c36 */ /* 0x040fe20008000000 */
[----:B------:R-:W-:Y:S02]  /*6820*/  IADD3 R174, R174, UR20, RZ ;  /* 0x00000014aeae7c10 */ /* 0x000fe4000fffe0ff */
[C---:B------:R-:W-:Y:S02]  /*6830*/  ISETP.GT.AND P4, PT, R177.reuse, RZ, P3 ;  /* 0x000000ffb100720c */ /* 0x040fe40001f84270 */
[C---:B------:R-:W-:Y:S02]  /*6840*/  ISETP.GT.AND P6, PT, R177.reuse, 0x1, P3 ;  /* 0x00000001b100780c */ /* 0x040fe40001fc4270 */
[----:B------:R-:W-:Y:S02]  /*6850*/  ISETP.LT.OR P5, PT, R176, 0x1, P4 ;  /* 0x00000001b000780c */ /* 0x000fe400027a1670 */
[----:B------:R-:W-:-:S02]  /*6860*/  ISETP.GT.AND P4, PT, R177, 0x8, P3 ;  /* 0x00000008b100780c */ /* 0x000fc40001f84270 */
[----:B------:R-:W-:Y:S02]  /*6870*/  FSEL R192, R192, -INF , !P5 ;  /* 0xff800000c0c07808 */ /* 0x000fe40006800000 */
[----:B------:R-:W-:Y:S02]  /*6880*/  ISETP.GT.AND P5, PT, R177, 0x9, P3 ;  /* 0x00000009b100780c */ /* 0x000fe40001fa4270 */
[C---:B------:R-:W-:Y:S02]  /*6890*/  ISETP.LT.OR P6, PT, R176.reuse, 0x2, P6 ;  /* 0x00000002b000780c */ /* 0x040fe400037c1670 */
[C---:B------:R-:W-:Y:S02]  /*68a0*/  ISETP.LT.OR P4, PT, R176.reuse, 0x9, P4 ;  /* 0x00000009b000780c */ /* 0x040fe40002781670 */
[----:B------:R-:W-:Y:S02]  /*68b0*/  ISETP.LT.OR P5, PT, R176, 0xa, P5 ;  /* 0x0000000ab000780c */ /* 0x000fe40002fa1670 */
[----:B------:R-:W-:-:S02]  /*68c0*/  FSEL R193, R193, -INF , !P6 ;  /* 0xff800000c1c17808 */ /* 0x000fc40007000000 */
[----:B-1----:R-:W-:Y:S02]  /*68d0*/  FSEL R194, R194, -INF , !P4 ;  /* 0xff800000c2c27808 */ /* 0x002fe40006000000 */
[----:B------:R-:W-:Y:S02]  /*68e0*/  FSEL R195, R195, -INF , !P5 ;  /* 0xff800000c3c37808 */ /* 0x000fe40006800000 */
[C---:B------:R-:W-:Y:S02]  /*68f0*/  ISETP.GT.AND P6, PT, R177.reuse, 0x10, P3 ;  /* 0x00000010b100780c */ /* 0x040fe40001fc4270 */
[C---:B------:R-:W-:Y:S02]  /*6900*/  ISETP.GT.AND P4, PT, R177.reuse, 0x11, P3 ;  /* 0x00000011b100780c */ /* 0x040fe40001f84270 */
[----:B------:R-:W-:Y:S02]  /*6910*/  ISETP.GT.AND P5, PT, R177, 0x18, P3 ;  /* 0x00000018b100780c */ /* 0x000fe40001fa4270 */
[----:B------:R-:W-:-:S02]  /*6920*/  ISETP.LT.OR P6, PT, R176, 0x11, P6 ;  /* 0x00000011b000780c */ /* 0x000fc400037c1670 */
[C---:B------:R-:W-:Y:S02]  /*6930*/  ISETP.LT.OR P4, PT, R176.reuse, 0x12, P4 ;  /* 0x00000012b000780c */ /* 0x040fe40002781670 */
[----:B------:R-:W-:Y:S02]  /*6940*/  ISETP.LT.OR P5, PT, R176, 0x19, P5 ;  /* 0x00000019b000780c */ /* 0x000fe40002fa1670 */
[----:B------:R-:W-:Y:S02]  /*6950*/  FSEL R196, R196, -INF , !P6 ;  /* 0xff800000c4c47808 */ /* 0x000fe40007000000 */
[----:B------:R-:W-:Y:S02]  /*6960*/  FSEL R173, R161, -INF , !P4 ;  /* 0xff800000a1ad7808 */ /* 0x000fe40006000000 */
[----:B------:R-:W-:Y:S02]  /*6970*/  FSEL R164, R164, -INF , !P5 ;  /* 0xff800000a4a47808 */ /* 0x000fe40006800000 */
[----:B------:R-:W-:-:S02]  /*6980*/  ISETP.GT.AND P6, PT, R177, 0x19, P3 ;  /* 0x00000019b100780c */ /* 0x000fc40001fc4270 */
[C---:B------:R-:W-:Y:S02]  /*6990*/  ISETP.GT.AND P4, PT, R177.reuse, 0x20, P3 ;  /* 0x00000020b100780c */ /* 0x040fe40001f84270 */
[----:B------:R-:W-:Y:S02]  /*69a0*/  ISETP.GT.AND P5, PT, R177, 0x21, P3 ;  /* 0x00000021b100780c */ /* 0x000fe40001fa4270 */
[C---:B------:R-:W-:Y:S02]  /*69b0*/  ISETP.LT.OR P6, PT, R176.reuse, 0x1a, P6 ;  /* 0x0000001ab000780c */ /* 0x040fe400037c1670 */
[C---:B------:R-:W-:Y:S02]  /*69c0*/  ISETP.LT.OR P4, PT, R176.reuse, 0x21, P4 ;  /* 0x00000021b000780c */ /* 0x040fe40002781670 */
[----:B------:R-:W-:Y:S02]  /*69d0*/  ISETP.LT.OR P5, PT, R176, 0x22, P5 ;  /* 0x00000022b000780c */ /* 0x000fe40002fa1670 */
[----:B------:R-:W-:-:S02]  /*69e0*/  FSEL R172, R165, -INF , !P6 ;  /* 0xff800000a5ac7808 */ /* 0x000fc40007000000 */
[----:B------:R-:W-:Y:S02]  /*69f0*/  FSEL R170, R168, -INF , !P4 ;  /* 0xff800000a8aa7808 */ /* 0x000fe40006000000 */
        /* <DEDUP_REMOVED lines=16> */
[----:B------:R-:W-:-:S02]  /*6b00*/  IADD3 R177, R174, 0x8, R5 ;  /* 0x00000008aeb17810 */ /* 0x000fc40007ffe005 */
[----:B------:R-:W-:Y:S02]  /*6b10*/  IADD3 R176, R14, 0x8, R5 ;  /* 0x000000080eb07810 */ /* 0x000fe40007ffe005 */
[----:B------:R-:W-:Y:S02]  /*6b20*/  FSEL R175, R175, -INF , !P6 ;  /* 0xff800000afaf7808 */ /* 0x000fe40007000000 */
[----:B------:R-:W-:Y:S02]  /*6b30*/  FSEL R174, R180, -INF , !P4 ;  /* 0xff800000b4ae7808 */ /* 0x000fe40006000000 */
[----:B------:R-:W-:Y:S01]  /*6b40*/  FSEL R168, R181, -INF , !P5 ;  /* 0xff800000b5a87808 */ /* 0x000fe20006800000 */
[----:B------:R-:W-:Y:S06]  /*6b50*/  @!P2 BRA `(.L_x_1332) ;  /* 0x00000000005ca947 */ /* 0x000fec0003800000 */
[----:B------:R-:W-:Y:S01]  /*6b60*/  IMAD.IADD R179, R5, 0x1, R6 ;  /* 0x0000000105b37824 */ /* 0x000fe200078e0206 */
[----:B------:R-:W-:Y:S03]  /*6b70*/  BSSY B0, `(.L_x_1333) ;  /* 0x0000011000007945 */ /* 0x000fe60003800000 */
[----:B------:R-:W-:-:S05]  /*6b80*/  VIADD R179, R179, 0x8 ;  /* 0x00000008b3b37836 */ /* 0x000fca0000000000 */
[----:B------:R-:W-:-:S13]  /*6b90*/  ISETP.GT.AND P4, PT, R179, -0x1, PT ;  /* 0xffffffffb300780c */ /* 0x000fda0003f84270 */
[----:B------:R-:W-:Y:S05]  /*6ba0*/  @P4 BRA `(.L_x_1334) ;  /* 0x0000000000204947 */ /* 0x000fea0003800000 */
[----:B------:R-:W-:Y:S02]  /*6bb0*/  MOV R180, UR25 ;  /* 0x0000001900b47c02 */ /* 0x000fe40008000f00 */
[----:B------:R-:W-:Y:S02]  /*6bc0*/  LOP3.LUT R179, RZ, R179, RZ, 0x33, !PT ;  /* 0x000000b3ffb37212 */ /* 0x000fe400078e33ff */
[----:B------:R-:W-:-:S13]  /*6bd0*/  ISETP.NE.AND P4, PT, R180, 0x1, PT ;  /* 0x00000001b400780c */ /* 0x000fda0003f85270 */
[----:B------:R-:W1:Y:S02]  /*6be0*/  @P4 LDC.64 R14, c[0x0][0x9e8] ;  /* 0x00027a00ff0e4b82 */ /* 0x000e640000000a00 */
[----:B-1----:R-:W-:-:S05]  /*6bf0*/  @P4 IMAD.HI.U32 R14, R179, R14, RZ ;  /* 0x0000000eb30e4227 */ /* 0x002fca00078e00ff */
[----:B------:R-:W-:-:S04]  /*6c00*/  @P4 SHF.R.U32.HI R179, RZ, R15, R14 ;  /* 0x0000000fffb34219 */ /* 0x000fc8000001160e */
[----:B------:R-:W-:Y:S01]  /*6c10*/  LOP3.LUT R179, RZ, R179, RZ, 0x33, !PT ;  /* 0x000000b3ffb37212 */ /* 0x000fe200078e33ff */
[----:B------:R-:W-:Y:S06]  /*6c20*/  BRA `(.L_x_1335) ;  /* 0x0000000000147947 */ /* 0x000fec0003800000 */
.L_x_1334:
[----:B------:R-:W-:-:S05]  /*6c30*/  IMAD.U32 R180, RZ, RZ, UR25 ;  /* 0x00000019ffb47e24 */ /* 0x000fca000f8e00ff */
[----:B------:R-:W-:-:S13]  /*6c40*/  ISETP.NE.AND P4, PT, R180, 0x1, PT ;  /* 0x00000001b400780c */ /* 0x000fda0003f85270 */
[----:B------:R-:W1:Y:S02]  /*6c50*/  @P4 LDC.64 R14, c[0x0][0x9e8] ;  /* 0x00027a00ff0e4b82 */ /* 0x000e640000000a00 */
[----:B-1----:R-:W-:-:S05]  /*6c60*/  @P4 IMAD.HI.U32 R14, R179, R14, RZ ;  /* 0x0000000eb30e4227 */ /* 0x002fca00078e00ff */
[----:B------:R-:W-:-:S07]  /*6c70*/  @P4 SHF.R.U32.HI R179, RZ, R15, R14 ;  /* 0x0000000fffb34219 */ /* 0x000fce000001160e */
.L_x_1335:
[----:B------:R-:W-:Y:S05]  /*6c80*/  BSYNC B0 ;  /* 0x0000000000007941 */ /* 0x000fea0003800000 */
.L_x_1333:
[----:B------:R-:W-:-:S04]  /*6c90*/  IMAD R179, R179, R180, -R178 ;  /* 0x000000b4b3b37224 */ /* 0x000fc800078e0ab2 */
[----:B------:R-:W-:-:S05]  /*6ca0*/  IMAD.IADD R179, R179, 0x1, -R2 ;  /* 0x00000001b3b37824 */ /* 0x000fca00078e0a02 */
[----:B------:R-:W-:Y:S02]  /*6cb0*/  VIADDMNMX R176, R179, R180, R176, PT ;  /* 0x000000b4b3b07246 */ /* 0x000fe400038001b0 */
[----:B------:R-:W-:-:S07]  /*6cc0*/  VIMNMX R177, R177, R179, !PT ;  /* 0x000000b3b1b17248 */ /* 0x000fce0007fe0100 */
.L_x_1332:
[----:B------:R-:W-:Y:S01]  /*6cd0*/  FMNMX.FTZ R14, R192, R7, !PT ;  /* 0x00000007c00e7209 */ /* 0x000fe20007810000 */
[----:B------:R-:W-:Y:S01]  /*6ce0*/  UMOV UR10, UR21 ;  /* 0x00000015000a7c82 */ /* 0x000fe20008000000 */
[----:B------:R-:W-:Y:S02]  /*6cf0*/  ISETP.GT.AND P4, PT, R177, 0x1, P3 ;  /* 0x00000001b100780c */ /* 0x000fe40001f84270 */
[----:B------:R-:W-:Y:S02]  /*6d00*/  FMNMX.FTZ R15, R193, R14, !PT ;  /* 0x0000000ec10f7209 */ /* 0x000fe40007810000 */
[----:B------:R-:W-:Y:S02]  /*6d10*/  ISETP.LT.OR P4, PT, R176, 0x2, P4 ;  /* 0x00000002b000780c */ /* 0x000fe40002781670 */
[----:B------:R-:W-:Y:S02]  /*6d20*/  FMNMX.FTZ R14, R194, R15, !PT ;  /* 0x0000000fc20e7209 */ /* 0x000fe40007810000 */
[----:B------:R-:W-:-:S02]  /*6d30*/  FSEL R20, R20, -INF , !P4 ;  /* 0xff80000014147808 */ /* 0x000fc40006000000 */
[----:B------:R-:W-:Y:S02]  /*6d40*/  FMNMX.FTZ R15, R195, R14, !PT ;  /* 0x0000000ec30f7209 */ /* 0x000fe40007810000 */
[----:B------:R-:W-:Y:S02]  /*6d50*/  ISETP.GT.AND P4, PT, R177, RZ, P3 ;  /* 0x000000ffb100720c */ /* 0x000fe40001f84270 */
[----:B------:R-:W-:Y:S02]  /*6d60*/  FMNMX.FTZ R14, R196, R15, !PT ;  /* 0x0000000fc40e7209 */ /* 0x000fe40007810000 */
[----:B------:R-:W-:Y:S02]  /*6d70*/  ISETP.LT.OR P4, PT, R176, 0x1, P4 ;  /* 0x00000001b000780c */ /* 0x000fe40002781670 */
[----:B------:R-:W-:Y:S02]  /*6d80*/  FMNMX.FTZ R15, R173, R14, !PT ;  /* 0x0000000ead0f7209 */ /* 0x000fe40007810000 */
[----:B------:R-:W-:-:S02]  /*6d90*/  ISETP.GT.AND P5, PT, R177, 0x8, P3 ;  /* 0x00000008b100780c */ /* 0x000fc40001fa4270 */
[----:B------:R-:W-:Y:S02]  /*6da0*/  FMNMX.FTZ R15, R164, R15, !PT ;  /* 0x0000000fa40f7209 */ /* 0x000fe40007810000 */
[----:B------:R-:W-:Y:S02]  /*6db0*/  FSEL R11, R11, -INF , !P4 ;  /* 0xff8000000b0b7808 */ /* 0x000fe40006000000 */
        /* <DEDUP_REMOVED lines=18> */
[C---:B------:R-:W-:Y:S01]  /*6ee0*/  ISETP.GT.AND P4, PT, R177.reuse, 0x18, P3 ;  /* 0x00000018b100780c */ /* 0x040fe20001f84270 */
[----:B------:R-:W1:Y:S01]  /*6ef0*/  SHFL.BFLY PT, R14, R15, 0x2, 0x1f ;  /* 0x0c401f000f0e7f89 */ /* 0x000e6200000e0000 */
[C---:B------:R-:W-:Y:S02]  /*6f00*/  ISETP.LT.OR P6, PT, R176.reuse, 0x12, P6 ;  /* 0x00000012b000780c */ /* 0x040fe400037c1670 */
[----:B------:R-:W-:Y:S02]  /*6f10*/  ISETP.GT.AND P5, PT, R177, 0x19, P3 ;  /* 0x00000019b100780c */ /* 0x000fe40001fa4270 */
[----:B------:R-:W-:-:S02]  /*6f20*/  ISETP.LT.OR P4, PT, R176, 0x19, P4 ;  /* 0x00000019b000780c */ /* 0x000fc40002781670 */
[----:B------:R-:W-:Y:S02]  /*6f30*/  FSEL R154, R154, -INF , !P6 ;  /* 0xff8000009a9a7808 */ /* 0x000fe40007000000 */
[----:B------:R-:W-:Y:S02]  /*6f40*/  ISETP.GT.AND P6, PT, R177, 0x20, P3 ;  /* 0x00000020b100780c */ /* 0x000fe40001fc4270 */
[C---:B------:R-:W-:Y:S02]  /*6f50*/  ISETP.LT.OR P5, PT, R176.reuse, 0x1a, P5 ;  /* 0x0000001ab000780c */ /* 0x040fe40002fa1670 */
[----:B------:R-:W-:Y:S02]  /*6f60*/  FSEL R155, R155, -INF , !P4 ;  /* 0xff8000009b9b7808 */ /* 0x000fe40006000000 */
[----:B------:R-:W-:Y:S02]  /*6f70*/  ISETP.GT.AND P4, PT, R177, 0x21, P3 ;  /* 0x00000021b100780c */ /* 0x000fe40001f84270 */
[----:B------:R-:W-:-:S02]  /*6f80*/  ISETP.LT.OR P6, PT, R176, 0x21, P6 ;  /* 0x00000021b000780c */ /* 0x000fc400037c1670 */
[----:B------:R-:W-:Y:S02]  /*6f90*/  FSEL R156, R156, -INF , !P5 ;  /* 0xff8000009c9c7808 */ /* 0x000fe40006800000 */
[----:B------:R-:W-:Y:S02]  /*6fa0*/  ISETP.GT.AND P5, PT, R177, 0x28, P3 ;  /* 0x00000028b100780c */ /* 0x000fe40001fa4270 */
[----:B------:R-:W-:Y:S02]  /*6fb0*/  ISETP.LT.OR P4, PT, R176, 0x22, P4 ;  /* 0x00000022b000780c */ /* 0x000fe40002781670 */
[----:B-1----:R-:W-:Y:S02]  /*6fc0*/  FMNMX.FTZ R178, R15, R14, !PT ;  /* 0x0000000e0fb27209 */ /* 0x002fe40007810000 */
[----:B------:R-:W-:Y:S02]  /*6fd0*/  FMNMX.FTZ R15, R11, R8, !PT ;  /* 0x000000080b0f7209 */ /* 0x000fe40007810000 */
[----:B------:R-:W-:Y:S01]  /*6fe0*/  FSEL R157, R157, -INF , !P6 ;  /* 0xff8000009d9d7808 */ /* 0x000fe20007000000 */
[----:B------:R-:W1:Y:S01]  /*6ff0*/  SHFL.BFLY PT, R179, R178, 0x1, 0x1f ;  /* 0x0c201f00b2b37f89 */ /* 0x000e6200000e0000 */
[----:B------:R-:W-:-:S02]  /*7000*/  FMNMX.FTZ R15, R20, R15, !PT ;  /* 0x0000000f140f7209 */ /* 0x000fc40007810000 */
[----:B------:R-:W-:Y:S02]  /*7010*/  ISETP.LT.OR P5, PT, R176, 0x29, P5 ;  /* 0x00000029b000780c */ /* 0x000fe40002fa1670 */
[----:B------:R-:W-:Y:S02]  /*7020*/  FSEL R158, R158, -INF , !P4 ;  /* 0xff8000009e9e7808 */ /* 0x000fe40006000000 */
[----:B------:R-:W-:Y:S02]  /*7030*/  ISETP.GT.AND P4, PT, R177, 0x29, P3 ;  /* 0x00000029b100780c */ /* 0x000fe40001f84270 */
[----:B------:R-:W-:Y:S02]  /*7040*/  FSEL R159, R159, -INF , !P5 ;  /* 0xff8000009f9f7808 */ /* 0x000fe40006800000 */
[----:B------:R-:W-:Y:S02]  /*7050*/  ISETP.GT.AND P5, PT, R177, 0x30, P3 ;  /* 0x00000030b100780c */ /* 0x000fe40001fa4270 */
[----:B------:R-:W-:-:S02]  /*7060*/  ISETP.LT.OR P4, PT, R176, 0x2a, P4 ;  /* 0x0000002ab000780c */ /* 0x000fc40002781670 */
[----:B------:R-:W-:Y:S02]  /*7070*/  ISETP.LT.OR P5, PT, R176, 0x31, P5 ;  /* 0x00000031b000780c */ /* 0x000fe40002fa1670 */
[----:B------:R-:W-:Y:S02]  /*7080*/  FSEL R160, R160, -INF , !P4 ;  /* 0xff800000a0a07808 */ /* 0x000fe40006000000 */
[C---:B------:R-:W-:Y:S02]  /*7090*/  ISETP.GT.AND P4, PT, R177.reuse, 0x31, P3 ;  /* 0x00000031b100780c */ /* 0x040fe40001f84270 */
[----:B------:R-:W-:Y:S02]  /*70a0*/  FSEL R162, R162, -INF , !P5 ;  /* 0xff800000a2a27808 */ /* 0x000fe40006800000 */
[----:B------:R-:W-:Y:S02]  /*70b0*/  ISETP.GT.AND P5, PT, R177, 0x38, P3 ;  /* 0x00000038b100780c */ /* 0x000fe40001fa4270 */
[----:B-1----:R-:W-:-:S02]  /*70c0*/  FMNMX.FTZ R14, R178, R179, !PT ;  /* 0x000000b3b20e7209 */ /* 0x002fc40007810000 */
[----:B------:R-:W-:Y:S02]  /*70d0*/  FMNMX.FTZ R178, R152, R15, !PT ;  /* 0x0000000f98b27209 */ /* 0x000fe40007810000 */
[----:B------:R-:W-:Y:S02]  /*70e0*/  ISETP.LT.OR P4, PT, R176, 0x32, P4 ;  /* 0x00000032b000780c */ /* 0x000fe40002781670 */
[----:B------:R-:W-:Y:S02]  /*70f0*/  FMNMX.FTZ R178, R21, R178, !PT ;  /* 0x000000b215b27209 */ /* 0x000fe40007810000 */
[----:B------:R-:W-:Y:S02]  /*7100*/  ISETP.GT.AND P3, PT, R177, 0x39, P3 ;  /* 0x00000039b100780c */ /* 0x000fe40001f64270 */
[----:B------:R-:W-:Y:S01]  /*7110*/  FMNMX.FTZ R15, R153, R178, !PT ;  /* 0x000000b2990f7209 */ /* 0x000fe20007810000 */
[----:B------:R-:W-:Y:S01]  /*7120*/  FMUL.FTZ R178, R14, UR10 ;  /* 0x0000000a0eb27c20 */ /* 0x000fe20008410000 */
[----:B------:R-:W-:-:S02]  /*7130*/  ISETP.LT.OR P5, PT, R176, 0x39, P5 ;  /* 0x00000039b000780c */ /* 0x000fc40002fa1670 */
[----:B------:R-:W-:Y:S02]  /*7140*/  FMNMX.FTZ R180, R154, R15, !PT ;  /* 0x0000000f9ab47209 */ /* 0x000fe40007810000 */
[----:B------:R-:W-:Y:S02]  /*7150*/  FSEL R163, R163, -INF , !P4 ;  /* 0xff800000a3a37808 */ /* 0x000fe40006000000 */
[----:B------:R-:W-:Y:S02]  /*7160*/  FMNMX.FTZ R15, R155, R180, !PT ;  /* 0x000000b49b0f7209 */ /* 0x000fe40007810000 */
[----:B------:R-:W-:Y:S02]  /*7170*/  FSETP.NEU.FTZ.AND P6, PT, R14, -INF , PT ;  /* 0xff8000000e00780b */ /* 0x000fe40003fdd000 */
[----:B------:R-:W-:Y:S02]  /*7180*/  FMNMX.FTZ R180, R156, R15, !PT ;  /* 0x0000000f9cb47209 */ /* 0x000fe40007810000 */
[----:B------:R-:W-:-:S02]  /*7190*/  ISETP.LT.OR P3, PT, R176, 0x3a, P3 ;  /* 0x0000003ab000780c */ /* 0x000fc40001f61670 */
[----:B------:R-:W-:Y:S02]  /*71a0*/  FMNMX.FTZ R179, R157, R180, !PT ;  /* 0x000000b49db37209 */ /* 0x000fe40007810000 */
[----:B------:R-:W-:Y:S02]  /*71b0*/  FSEL R166, R166, -INF , !P5 ;  /* 0xff800000a6a67808 */ /* 0x000fe40006800000 */
[----:B------:R-:W-:Y:S02]  /*71c0*/  FMNMX.FTZ R182, R158, R179, !PT ;  /* 0x000000b39eb67209 */ /* 0x000fe40007810000 */
[----:B------:R-:W-:Y:S02]  /*71d0*/  FSEL R178, R178, RZ, P6 ;  /* 0x000000ffb2b27208 */ /* 0x000fe40003000000 */
[----:B------:R-:W-:Y:S02]  /*71e0*/  FMNMX.FTZ R179, R159, R182, !PT ;  /* 0x000000b69fb37209 */ /* 0x000fe40007810000 */
[----:B------:R-:W-:Y:S01]  /*71f0*/  FSEL R167, R167, -INF , !P3 ;  /* 0xff800000a7a77808 */ /* 0x000fe20005800000 */
        /* <DEDUP_REMOVED lines=8> */
[----:B------:R-:W-:Y:S01]  /*7280*/  IADD3 R175, -R17, RZ, RZ ;  /* 0x000000ff11af7210 */ /* 0x000fe20007ffe1ff */
[--C-:B------:R-:W-:Y:S01]  /*7290*/  FFMA.FTZ R164, R164, UR10, -R178.reuse ;  /* 0x0000000aa4a47c23 */ /* 0x100fe200080108b2 */
[----:B------:R-:W-:Y:S01]  /*72a0*/  FMNMX.FTZ R179, R163, R182, !PT ;  /* 0x000000b6a3b37209 */ /* 0x000fe20007810000 */
[--C-:B------:R-:W-:Y:S01]  /*72b0*/  FFMA.FTZ R170, R170, UR10, -R178.reuse ;  /* 0x0000000aaaaa7c23 */ /* 0x100fe200080108b2 */
[----:B------:R-:W-:Y:S01]  /*72c0*/  MUFU.EX2 R180, R180 ;  /* 0x000000b400b47308 */ /* 0x000fe20000000800 */
[----:B------:R-:W-:Y:S01]  /*72d0*/  ISETP.NE.AND P3, PT, R2, R175, PT ;  /* 0x000000af0200720c */ /* 0x000fe20003f65270 */
[--C-:B------:R-:W-:Y:S01]  /*72e0*/  FFMA.FTZ R171, R171, UR10, -R178.reuse ;  /* 0x0000000aabab7c23 */ /* 0x100fe200080108b2 */
[----:B------:R-:W-:Y:S01]  /*72f0*/  FMNMX.FTZ R182, R166, R179, !PT ;  /* 0x000000b3a6b67209 */ /* 0x000fe20007810000 */
[--C-:B------:R-:W-:Y:S01]  /*7300*/  FFMA.FTZ R179, R196, UR10, -R178.reuse ;  /* 0x0000000ac4b37c23 */ /* 0x100fe200080108b2 */
[----:B------:R-:W-:-:S02]  /*7310*/  FFMA.FTZ R165, R165, UR10, -R178 ;  /* 0x0000000aa5a57c23 */ /* 0x000fc400080108b2 */
[----:B------:R-:W-:Y:S01]  /*7320*/  FMNMX.FTZ R181, R167, R182, !PT ;  /* 0x000000b6a7b57209 */ /* 0x000fe20007810000 */
[--C-:B------:R-:W-:Y:S01]  /*7330*/  FFMA.FTZ R182, R173, UR10, -R178.reuse ;  /* 0x0000000aadb67c23 */ /* 0x100fe200080108b2 */
[--C-:B------:R-:W-:Y:S01]  /*7340*/  FFMA.FTZ R173, R172, UR10, -R178.reuse ;  /* 0x0000000aacad7c23 */ /* 0x100fe200080108b2 */
[----:B------:R-:W-:Y:S01]  /*7350*/  FSEL R172, R14, RZ, P6 ;  /* 0x000000ff0eac7208 */ /* 0x000fe20003000000 */
[----:B------:R-:W-:Y:S01]  /*7360*/  MUFU.EX2 R177, R177 ;  /* 0x000000b100b17308 */ /* 0x000fe20000000800 */
[----:B-1----:R-:W1:Y:S03]  /*7370*/  SHFL.BFLY PT, R192, R181, 0x2, 0x1f ;  /* 0x0c401f00b5c07f89 */ /* 0x002e6600000e0000 */
[----:B------:R-:W-:Y:S01]  /*7380*/  FADD.FTZ R172, -R172, R7 ;  /* 0x00000007acac7221 */ /* 0x000fe20000010100 */
[--C-:B------:R-:W-:Y:S01]  /*7390*/  FFMA.FTZ R7, R161, UR10, -R178.reuse ;  /* 0x0000000aa1077c23 */ /* 0x100fe200080108b2 */
[--C-:B------:R-:W-:Y:S01]  /*73a0*/  FFMA.FTZ R161, R174, UR10, -R178.reuse ;  /* 0x0000000aaea17c23 */ /* 0x100fe200080108b2 */
[----:B------:R-:W-:Y:S01]  /*73b0*/  FFMA.FTZ R174, R168, UR10, -R178 ;  /* 0x0000000aa8ae7c23 */ /* 0x000fe200080108b2 */
[----:B------:R-:W-:Y:S01]  /*73c0*/  FMUL.FTZ R172, R172, UR10 ;  /* 0x0000000aacac7c20 */ /* 0x000fe20008410000 */
[----:B------:R-:W-:Y:S08]  /*73d0*/  MUFU.EX2 R176, R176 ;  /* 0x000000b000b07308 */ /* 0x000ff00000000800 */
[----:B------:R-:W2:Y:S01]  /*73e0*/  MUFU.EX2 R172, R172 ;  /* 0x000000ac00ac7308 */ /* 0x000ea20000000800 */
[----:B-1----:R-:W-:-:S07]  /*73f0*/  FMNMX.FTZ R183, R181, R192, !PT ;  /* 0x000000c0b5b77209 */ /* 0x002fce0007810000 */
[----:B------:R-:W1:Y:S01]  /*7400*/  MUFU.EX2 R179, R179 ;  /* 0x000000b300b37308 */ /* 0x000e620000000800 */
[----:B------:R-:W-:Y:S01]  /*7410*/  FFMA.FTZ R192, R169, UR10, -R178 ;  /* 0x0000000aa9c07c23 */ /* 0x000fe200080108b2 */
[----:B------:R-:W3:Y:S01]  /*7420*/  SHFL.BFLY PT, R196, R183, 0x1, 0x1f ;  /* 0x0c201f00b7c47f89 */ /* 0x000ee200000e0000 */
[----:B--2---:R-:W-:-:S05]  /*7430*/  FFMA.FTZ R175, R172, R4, R15 ;  /* 0x00000004acaf7223 */ /* 0x004fca000001000f */
[----:B------:R-:W2:Y:S01]  /*7440*/  MUFU.EX2 R182, R182 ;  /* 0x000000b600b67308 */ /* 0x000ea20000000800 */
[-C--:B------:R-:W-:Y:S01]  /*7450*/  FMUL.FTZ R24, R24, R172.reuse ;  /* 0x000000ac18187220 */ /* 0x080fe20000410000 */
[-C--:B------:R-:W-:Y:S01]  /*7460*/  FMUL.FTZ R25, R25, R172.reuse ;  /* 0x000000ac19197220 */ /* 0x080fe20000410000 */
[----:B------:R-:W-:Y:S01]  /*7470*/  FADD.FTZ R168, R180, R175 ;  /* 0x000000afb4a87221 */ /* 0x000fe20000010000 */
[-C--:B------:R-:W-:Y:S01]  /*7480*/  FMUL.FTZ R28, R28, R172.reuse ;  /* 0x000000ac1c1c7220 */ /* 0x080fe20000410000 */
[-C--:B------:R-:W-:Y:S01]  /*7490*/  FMUL.FTZ R29, R29, R172.reuse ;  /* 0x000000ac1d1d7220 */ /* 0x080fe20000410000 */
[-C--:B------:R-:W-:Y:S01]  /*74a0*/  FMUL.FTZ R32, R32, R172.reuse ;  /* 0x000000ac20207220 */ /* 0x080fe20000410000 */
[----:B------:R-:W-:Y:S01]  /*74b0*/  FADD.FTZ R175, R177, R168 ;  /* 0x000000a8b1af7221 */ /* 0x000fe20000010000 */
        /* <DEDUP_REMOVED lines=10> */
[----:B------:R-:W-:Y:S01]  /*7560*/  FMUL.FTZ R49, R49, R172 ;  /* 0x000000ac31317220 */ /* 0x000fe20000410000 */
[----:B---3--:R-:W-:Y:S01]  /*7570*/  FMNMX.FTZ R169, R183, R196, !PT ;  /* 0x000000c4b7a97209 */ /* 0x008fe20007810000 */
[-C--:B------:R-:W-:Y:S01]  /*7580*/  FMUL.FTZ R52, R52, R172.reuse ;  /* 0x000000ac34347220 */ /* 0x080fe20000410000 */
[-C--:B------:R-:W-:Y:S01]  /*7590*/  FMUL.FTZ R53, R53, R172.reuse ;  /* 0x000000ac35357220 */ /* 0x080fe20000410000 */
[-C--:B------:R-:W-:Y:S01]  /*75a0*/  FMUL.FTZ R56, R56, R172.reuse ;  /* 0x000000ac38387220 */ /* 0x080fe20000410000 */
[C---:B------:R-:W-:Y:S01]  /*75b0*/  FSETP.NEU.FTZ.AND P4, PT, R169.reuse, -INF , PT ;  /* 0xff800000a900780b */ /* 0x040fe20003f9d000 */
[----:B------:R-:W-:Y:S01]  /*75c0*/  FMUL.FTZ R4, R169, UR10 ;  /* 0x0000000aa9047c20 */ /* 0x000fe20008410000 */
[----:B------:R-:W3:Y:S01]  /*75d0*/  MUFU.EX2 R170, R170 ;  /* 0x000000aa00aa7308 */ /* 0x000ee20000000800 */
[-C--:B------:R-:W-:Y:S01]  /*75e0*/  FMUL.FTZ R57, R57, R172.reuse ;  /* 0x000000ac39397220 */ /* 0x080fe20000410000 */
[-C--:B------:R-:W-:Y:S01]  /*75f0*/  FMUL.FTZ R60, R60, R172.reuse ;  /* 0x000000ac3c3c7220 */ /* 0x080fe20000410000 */
[----:B------:R-:W-:Y:S01]  /*7600*/  FMUL.FTZ R61, R61, R172 ;  /* 0x000000ac3d3d7220 */ /* 0x000fe20000410000 */
[----:B------:R-:W-:Y:S01]  /*7610*/  FSEL R178, R4, RZ, P4 ;  /* 0x000000ff04b27208 */ /* 0x000fe20002000000 */
[----:B------:R-:W-:Y:S01]  /*7620*/  FADD.FTZ R4, R176, R175 ;  /* 0x000000afb0047221 */ /* 0x000fe20000010000 */
[----:B------:R-:W-:-:S02]  /*7630*/  IMAD.U32 R175, RZ, RZ, UR39 ;  /* 0x00000027ffaf7e24 */ /* 0x000fc4000f8e00ff */
[----:B------:R-:W-:Y:S01]  /*7640*/  FMUL.FTZ R64, R64, R172 ;  /* 0x000000ac40407220 */ /* 0x000fe20000410000 */
[----:B------:R-:W3:Y:S01]  /*7650*/  MUFU.EX2 R171, R171 ;  /* 0x000000ab00ab7308 */ /* 0x000ee20000000800 */
[----:B-1----:R-:W-:Y:S01]  /*7660*/  FADD.FTZ R181, R179, R4 ;  /* 0x00000004b3b57221 */ /* 0x002fe20000010000 */
[--C-:B------:R-:W-:Y:S01]  /*7670*/  FFMA.FTZ R168, R11, UR10, -R178.reuse ;  /* 0x0000000a0ba87c23 */ /* 0x100fe200080108b2 */
[----:B------:R-:W-:Y:S01]  /*7680*/  FSEL R11, R169, RZ, P4 ;  /* 0x000000ffa90b7208 */ /* 0x000fe20002000000 */
[--C-:B------:R-:W-:Y:S01]  /*7690*/  FFMA.FTZ R195, R157, UR10, -R178.reuse ;  /* 0x0000000a9dc37c23 */ /* 0x100fe200080108b2 */
[----:B--2---:R-:W-:Y:S01]  /*76a0*/  FADD.FTZ R181, R182, R181 ;  /* 0x000000b5b6b57221 */ /* 0x004fe20000010000 */
[--C-:B------:R-:W-:Y:S01]  /*76b0*/  FFMA.FTZ R20, R20, UR10, -R178.reuse ;  /* 0x0000000a14147c23 */ /* 0x100fe200080108b2 */
[--C-:B------:R-:W-:Y:S01]  /*76c0*/  FFMA.FTZ R152, R152, UR10, -R178.reuse ;  /* 0x0000000a98987c23 */ /* 0x100fe200080108b2 */
[----:B------:R-:W1:Y:S01]  /*76d0*/  MUFU.EX2 R165, R165 ;  /* 0x000000a500a57308 */ /* 0x000e620000000800 */
[----:B----4-:R-:W-:Y:S01]  /*76e0*/  FADD.FTZ R196, R164, R181 ;  /* 0x000000b5a4c47221 */ /* 0x010fe20000010000 */
[----:B------:R-:W-:Y:S01]  /*76f0*/  FFMA.FTZ R181, R154, UR10, -R178 ;  /* 0x0000000a9ab57c23 */ /* 0x000fe200080108b2 */
[----:B------:R-:W-:Y:S01]  /*7700*/  FADD.FTZ R4, -R11, R8 ;  /* 0x000000080b047221 */ /* 0x000fe20000010100 */
[----:B------:R-:W-:Y:S01]  /*7710*/  FFMA.FTZ R8, R21, UR10, -R178 ;  /* 0x0000000a15087c23 */ /* 0x000fe200080108b2 */
[----:B-----5:R-:W-:Y:S01]  /*7720*/  FADD.FTZ R193, R173, R196 ;  /* 0x000000c4adc17221 */ /* 0x020fe20000010000 */
[--C-:B------:R-:W-:Y:S01]  /*7730*/  FFMA.FTZ R183, R155, UR10, -R178.reuse ;  /* 0x0000000a9bb77c23 */ /* 0x100fe200080108b2 */
[----:B------:R-:W-:Y:S01]  /*7740*/  FMUL.FTZ R4, R4, UR10 ;  /* 0x0000000a04047c20 */ /* 0x000fe20008410000 */
[----:B------:R-:W2:Y:S01]  /*7750*/  MUFU.EX2 R192, R192 ;  /* 0x000000c000c07308 */ /* 0x000ea20000000800 */
[----:B---3--:R-:W-:Y:S01]  /*7760*/  FADD.FTZ R154, R170, R193 ;  /* 0x000000c1aa9a7221 */ /* 0x008fe20000010000 */
[--C-:B------:R-:W-:Y:S01]  /*7770*/  FFMA.FTZ R153, R153, UR10, -R178.reuse ;  /* 0x0000000a99997c23 */ /* 0x100fe200080108b2 */
[--C-:B------:R-:W-:Y:S01]  /*7780*/  FFMA.FTZ R201, R166, UR10, -R178.reuse ;  /* 0x0000000aa6c97c23 */ /* 0x100fe200080108b2 */
[----:B------:R-:W-:Y:S01]  /*7790*/  FFMA.FTZ R197, R159, UR10, -R178 ;  /* 0x0000000a9fc57c23 */ /* 0x000fe200080108b2 */
[----:B------:R-:W-:Y:S01]  /*77a0*/  FADD.FTZ R154, R171, R154 ;  /* 0x0000009aab9a7221 */ /* 0x000fe20000010000 */
[--C-:B------:R-:W-:Y:S01]  /*77b0*/  FFMA.FTZ R193, R156, UR10, -R178.reuse ;  /* 0x0000000a9cc17c23 */ /* 0x100fe200080108b2 */
[----:B------:R-:W-:Y:S01]  /*77c0*/  FFMA.FTZ R198, R160, UR10, -R178 ;  /* 0x0000000aa0c67c23 */ /* 0x000fe200080108b2 */
[----:B------:R-:W-:Y:S01]  /*77d0*/  MUFU.EX2 R7, R7 ;  /* 0x0000000700077308 */ /* 0x000fe20000000800 */
[----:B-1----:R-:W-:Y:S01]  /*77e0*/  FADD.FTZ R157, R165, R154 ;  /* 0x0000009aa59d7221 */ /* 0x002fe20000010000 */
[----:B------:R-:W-:Y:S01]  /*77f0*/  F2FP.BF16.F32.PACK_AB R160, R171, R170 ;  /* 0x000000aaaba0723e */ /* 0x000fe200000010ff */
[--C-:B------:R-:W-:Y:S01]  /*7800*/  FFMA.FTZ R196, R158, UR10, -R178.reuse ;  /* 0x0000000a9ec47c23 */ /* 0x100fe200080108b2 */
[----:B------:R-:W-:Y:S01]  /*7810*/  FFMA.FTZ R200, R163, UR10, -R178 ;  /* 0x0000000aa3c87c23 */ /* 0x000fe200080108b2 */
[----:B------:R-:W-:-:S02]  /*7820*/  @!P3 IMAD R175, R175, 0x40, R16 ;  /* 0x00000040afafb824 */ /* 0x000fc400078e0210 */
[--C-:B------:R-:W-:Y:S01]  /*7830*/  FFMA.FTZ R199, R162, UR10, -R178.reuse ;  /* 0x0000000aa2c77c23 */ /* 0x100fe200080108b2 */
[----:B------:R-:W-:Y:S01]  /*7840*/  FFMA.FTZ R178, R167, UR10, -R178 ;  /* 0x0000000aa7b27c23 */ /* 0x000fe200080108b2 */
[----:B------:R-:W1:Y:S01]  /*7850*/  MUFU.EX2 R194, R194 ;  /* 0x000000c200c27308 */ /* 0x000e620000000800 */
[----:B--2---:R-:W-:Y:S01]  /*7860*/  F2FP.BF16.F32.PACK_AB R162, R192, R165 ;  /* 0x000000a5c0a2723e */ /* 0x004fe200000010ff */
[-C--:B------:R-:W-:Y:S01]  /*7870*/  FMUL.FTZ R65, R65, R172.reuse ;  /* 0x000000ac41417220 */ /* 0x080fe20000410000 */
[----:B------:R-:W-:Y:S01]  /*7880*/  @!P3 LEA R175, R175, UR48, 0x2 ;  /* 0x00000030afafbc11 */ /* 0x000fe2000f8e10ff */
[-C--:B------:R-:W-:Y:S01]  /*7890*/  FMUL.FTZ R68, R68, R172.reuse ;  /* 0x000000ac44447220 */ /* 0x080fe20000410000 */
[----:B------:R-:W-:Y:S01]  /*78a0*/  F2FP.BF16.F32.PACK_AB R154, R176, R177 ;  /* 0x000000b1b09a723e */ /* 0x000fe200000010ff */
[----:B------:R-:W-:Y:S01]  /*78b0*/  FMUL.FTZ R69, R69, R172 ;  /* 0x000000ac45457220 */ /* 0x000fe20000410000 */
[----:B------:R-:W-:Y:S01]  /*78c0*/  F2FP.BF16.F32.PACK_AB R156, R182, R179 ;  /* 0x000000b3b69c723e */ /* 0x000fe200000010ff */
[----:B------:R-:W-:Y:S01]  /*78d0*/  MUFU.EX2 R161, R161 ;  /* 0x000000a100a17308 */ /* 0x000fe20000000800 */
[----:B------:R2:W-:Y:S01]  /*78e0*/  @!P3 STS [R175+0x28800], R172 ;  /* 0x028800acaf00b388 */ /* 0x0005e20000000800 */
[----:B------:R-:W-:Y:S01]  /*78f0*/  F2FP.BF16.F32.PACK_AB R158, R173, R164 ;  /* 0x000000a4ad9e723e */ /* 0x000fe200000010ff */
[-C--:B------:R-:W-:Y:S01]  /*7900*/  FMUL.FTZ R72, R72, R172.reuse ;  /* 0x000000ac48487220 */ /* 0x080fe20000410000 */
[-C--:B------:R-:W-:Y:S01]  /*7910*/  FMUL.FTZ R73, R73, R172.reuse ;  /* 0x000000ac49497220 */ /* 0x080fe20000410000 */
[-C--:B------:R-:W-:Y:S01]  /*7920*/  FMUL.FTZ R76, R76, R172.reuse ;  /* 0x000000ac4c4c7220 */ /* 0x080fe20000410000 */
[-C--:B------:R-:W-:Y:S01]  /*7930*/  FMUL.FTZ R77, R77, R172.reuse ;  /* 0x000000ac4d4d7220 */ /* 0x080fe20000410000 */
[-C--:B------:R-:W-:Y:S01]  /*7940*/  FMUL.FTZ R80, R80, R172.reuse ;  /* 0x000000ac50507220 */ /* 0x080fe20000410000 */
[----:B------:R-:W3:Y:S01]  /*7950*/  MUFU.EX2 R174, R174 ;  /* 0x000000ae00ae7308 */ /* 0x000ee20000000800 */
[----:B-1----:R-:W-:Y:S01]  /*7960*/  F2FP.BF16.F32.PACK_AB R164, R194, R7 ;  /* 0x00000007c2a4723e */ /* 0x002fe200000010ff */
[-C--:B------:R-:W-:Y:S01]  /*7970*/  FMUL.FTZ R81, R81, R172.reuse ;  /* 0x000000ac51517220 */ /* 0x080fe20000410000 */
[-C--:B------:R-:W-:Y:S01]  /*7980*/  FMUL.FTZ R84, R84, R172.reuse ;  /* 0x000000ac54547220 */ /* 0x080fe20000410000 */
[-C--:B------:R-:W-:Y:S01]  /*7990*/  FMUL.FTZ R85, R85, R172.reuse ;  /* 0x000000ac55557220 */ /* 0x080fe20000410000 */
[-C--:B------:R-:W-:Y:S01]  /*79a0*/  FMUL.FTZ R88, R88, R172.reuse ;  /* 0x000000ac58587220 */ /* 0x080fe20000410000 */
[-C--:B------:R-:W-:Y:S01]  /*79b0*/  FMUL.FTZ R89, R89, R172.reuse ;  /* 0x000000ac59597220 */ /* 0x080fe20000410000 */
[-C--:B------:R-:W-:Y:S01]  /*79c0*/  FMUL.FTZ R92, R92, R172.reuse ;  /* 0x000000ac5c5c7220 */ /* 0x080fe20000410000 */
[----:B------:R1:W4:Y:S01]  /*79d0*/  MUFU.EX2 R21, R4 ;  /* 0x0000000400157308 */ /* 0x0003220000000800 */
        /* <DEDUP_REMOVED lines=8> */
[----:B-1----:R-:W-:Y:S01]  /*7a60*/  FADD.FTZ R4, R192, R157 ;  /* 0x0000009dc0047221 */ /* 0x002fe20000010000 */
[----:B---3--:R-:W-:Y:S01]  /*7a70*/  F2FP.BF16.F32.PACK_AB R166, R174, R161 ;  /* 0x000000a1aea6723e */ /* 0x008fe200000010ff */
[-C--:B------:R-:W-:Y:S01]  /*7a80*/  FMUL.FTZ R108, R108, R172.reuse ;  /* 0x000000ac6c6c7220 */ /* 0x080fe20000410000 */
[-C--:B------:R-:W-:Y:S01]  /*7a90*/  FMUL.FTZ R109, R109, R172.reuse ;  /* 0x000000ac6d6d7220 */ /* 0x080fe20000410000 */
[----:B------:R-:W-:Y:S01]  /*7aa0*/  FADD.FTZ R157, R7, R4 ;  /* 0x00000004079d7221 */ /* 0x000fe20000010000 */
[-C--:B------:R-:W-:Y:S01]  /*7ab0*/  FMUL.FTZ R112, R112, R172.reuse ;  /* 0x000000ac70707220 */ /* 0x080fe20000410000 */
[-C--:B------:R-:W-:Y:S01]  /*7ac0*/  FMUL.FTZ R113, R113, R172.reuse ;  /* 0x000000ac71717220 */ /* 0x080fe20000410000 */
[----:B------:R-:W1:Y:S01]  /*7ad0*/  MUFU.EX2 R11, R20 ;  /* 0x00000014000b7308 */ /* 0x000e620000000800 */
[----:B------:R-:W-:Y:S01]  /*7ae0*/  FADD.FTZ R4, R194, R157 ;  /* 0x0000009dc2047221 */ /* 0x000fe20000010000 */
[----:B----4-:R2:W-:Y:S01]  /*7af0*/  @!P3 STS [R175+0x28820], R21 ;  /* 0x02882015af00b388 */ /* 0x0105e20000000800 */
        /* <DEDUP_REMOVED lines=13> */
[----:B------:R-:W2:Y:S01]  /*7bd0*/  MUFU.EX2 R8, R8 ;  /* 0x0000000800087308 */ /* 0x000ea20000000800 */
[----:B---3--:R-:W-:Y:S01]  /*7be0*/  F2FP.BF16.F32.PACK_AB R152, R180, R15 ;  /* 0x0000000fb498723e */ /* 0x008fe200000010ff */
[----:B------:R-:W-:Y:S01]  /*7bf0*/  FADD.FTZ R15, R161, R4 ;  /* 0x00000004a10f7221 */ /* 0x000fe20000010000 */
[-C--:B------:R-:W-:Y:S01]  /*7c00*/  FMUL.FTZ R140, R140, R172.reuse ;  /* 0x000000ac8c8c7220 */ /* 0x080fe20000410000 */
[-C--:B------:R-:W-:Y:S01]  /*7c10*/  FMUL.FTZ R141, R141, R172.reuse ;  /* 0x000000ac8d8d7220 */ /* 0x080fe20000410000 */
[-C--:B------:R-:W-:Y:S01]  /*7c20*/  FMUL.FTZ R144, R144, R172.reuse ;  /* 0x000000ac90907220 */ /* 0x080fe20000410000 */
[----:B------:R-:W-:Y:S01]  /*7c30*/  FADD.FTZ R4, R174, R15 ;  /* 0x0000000fae047221 */ /* 0x000fe20000010000 */
[----:B-----5:R-:W-:Y:S01]  /*7c40*/  FFMA.FTZ R174, R21, R3, R168 ;  /* 0x0000000315ae7223 */ /* 0x020fe200000100a8 */
[----:B------:R3:W5:Y:S01]  /*7c50*/  MUFU.EX2 R157, R153 ;  /* 0x00000099009d7308 */ /* 0x0007620000000800 */
[-C--:B------:R-:W-:Y:S01]  /*7c60*/  FMUL.FTZ R145, R145, R172.reuse ;  /* 0x000000ac91917220 */ /* 0x080fe20000410000 */
[-C--:B------:R-:W-:Y:S01]  /*7c70*/  FMUL.FTZ R148, R148, R172.reuse ;  /* 0x000000ac94947220 */ /* 0x080fe20000410000 */
[----:B-1----:R-:W-:Y:S01]  /*7c80*/  FADD.FTZ R174, R11, R174 ;  /* 0x000000ae0bae7221 */ /* 0x002fe20000010000 */
[----:B------:R-:W-:Y:S01]  /*7c90*/  FMUL.FTZ R149, R149, R172 ;  /* 0x000000ac95957220 */ /* 0x000fe20000410000 */
[-C--:B------:R-:W-:Y:S01]  /*7ca0*/  FMUL.FTZ R26, R26, R21.reuse ;  /* 0x000000151a1a7220 */ /* 0x080fe20000410000 */
[-C--:B------:R-:W-:Y:S01]  /*7cb0*/  FMUL.FTZ R27, R27, R21.reuse ;  /* 0x000000151b1b7220 */ /* 0x080fe20000410000 */
[----:B----4-:R-:W-:Y:S01]  /*7cc0*/  FADD.FTZ R3, R155, R174 ;  /* 0x000000ae9b037221 */ /* 0x010fe20000010000 */
[----:B------:R-:W1:Y:S01]  /*7cd0*/  MUFU.EX2 R20, R181 ;  /* 0x000000b500147308 */ /* 0x000e620000000800 */
[----:B---3--:R-:W-:Y:S01]  /*7ce0*/  F2FP.BF16.F32.PACK_AB R153, R11, R168 ;  /* 0x000000a80b99723e */ /* 0x008fe200000010ff */
[----:B------:R-:W-:Y:S01]  /*7cf0*/  FMUL.FTZ R30, R30, R21 ;  /* 0x000000151e1e7220 */ /* 0x000fe20000410000 */
[C---:B--2---:R-:W-:Y:S01]  /*7d00*/  FADD.FTZ R174, R8.reuse, R3 ;  /* 0x0000000308ae7221 */ /* 0x044fe20000010000 */
[----:B------:R-:W-:Y:S01]  /*7d10*/  F2FP.BF16.F32.PACK_AB R155, R8, R155 ;  /* 0x0000009b089b723e */ /* 0x000fe200000010ff */
[----:B------:R-:W-:Y:S01]  /*7d20*/  BAR.SYNC.DEFER_BLOCKING 0xf, 0x100 ;  /* 0x03c4000000007b1d */ /* 0x000fe20000010000 */
[-C--:B------:R-:W-:Y:S01]  /*7d30*/  FMUL.FTZ R31, R31, R21.reuse ;  /* 0x000000151f1f7220 */ /* 0x080fe20000410000 */
[-C--:B------:R-:W-:Y:S01]  /*7d40*/  FMUL.FTZ R34, R34, R21.reuse ;  /* 0x0000001522227220 */ /* 0x080fe20000410000 */
[-C--:B------:R-:W-:Y:S01]  /*7d50*/  FMUL.FTZ R35, R35, R21.reuse ;  /* 0x0000001523237220 */ /* 0x080fe20000410000 */
[----:B-----5:R-:W-:Y:S01]  /*7d60*/  FADD.FTZ R3, R157, R174 ;  /* 0x000000ae9d037221 */ /* 0x020fe20000010000 */
[-C--:B------:R-:W-:Y:S01]  /*7d70*/  FMUL.FTZ R38, R38, R21.reuse ;  /* 0x0000001526267220 */ /* 0x080fe20000410000 */
[----:B------:R-:W2:Y:S01]  /*7d80*/  MUFU.EX2 R159, R183 ;  /* 0x000000b7009f7308 */ /* 0x000ea20000000800 */
[-C--:B------:R-:W-:Y:S01]  /*7d90*/  FMUL.FTZ R39, R39, R21.reuse ;  /* 0x0000001527277220 */ /* 0x080fe20000410000 */
[-C--:B------:R-:W-:Y:S01]  /*7da0*/  FMUL.FTZ R42, R42, R21.reuse ;  /* 0x000000152a2a7220 */ /* 0x080fe20000410000 */
[-C--:B------:R-:W-:Y:S01]  /*7db0*/  FMUL.FTZ R43, R43, R21.reuse ;  /* 0x000000152b2b7220 */ /* 0x080fe20000410000 */
[-C--:B------:R-:W-:Y:S01]  /*7dc0*/  FMUL.FTZ R46, R46, R21.reuse ;  /* 0x000000152e2e7220 */ /* 0x080fe20000410000 */
[----:B------:R-:W-:Y:S01]  /*7dd0*/  FMUL.FTZ R47, R47, R21 ;  /* 0x000000152f2f7220 */ /* 0x000fe20000410000 */
[C---:B-1----:R-:W-:Y:S01]  /*7de0*/  FADD.FTZ R174, R20.reuse, R3 ;  /* 0x0000000314ae7221 */ /* 0x042fe20000010000 */
[----:B------:R-:W-:Y:S01]  /*7df0*/  F2FP.BF16.F32.PACK_AB R157, R20, R157 ;  /* 0x0000009d149d723e */ /* 0x000fe200000010ff */
        /* <DEDUP_REMOVED lines=9> */
[----:B--2---:R-:W-:Y:S01]  /*7e90*/  FADD.FTZ R3, R159, R174 ;  /* 0x000000ae9f037221 */ /* 0x004fe20000010000 */
[----:B------:R2:W-:Y:S01]  /*7ea0*/  STSM.16.M88.4 [R18+0x26800], R152 ;  /* 0x0268009812007844 */ /* 0x0005e20000000200 */
[-C--:B------:R-:W-:Y:S01]  /*7eb0*/  FMUL.FTZ R63, R63, R21.reuse ;  /* 0x000000153f3f7220 */ /* 0x080fe20000410000 */
[-C--:B------:R-:W-:Y:S01]  /*7ec0*/  FMUL.FTZ R66, R66, R21.reuse ;  /* 0x0000001542427220 */ /* 0x080fe20000410000 */
[-C--:B------:R-:W-:Y:S01]  /*7ed0*/  FMUL.FTZ R67, R67, R21.reuse ;  /* 0x0000001543437220 */ /* 0x080fe20000410000 */
[-C--:B------:R-:W-:Y:S01]  /*7ee0*/  FMUL.FTZ R70, R70, R21.reuse ;  /* 0x0000001546467220 */ /* 0x080fe20000410000 */
[----:B------:R-:W-:Y:S01]  /*7ef0*/  FMUL.FTZ R71, R71, R21 ;  /* 0x0000001547477220 */ /* 0x000fe20000410000 */
[----:B------:R-:W4:Y:S01]  /*7f00*/  MUFU.EX2 R196, R196 ;  /* 0x000000c400c47308 */ /* 0x000f220000000800 */
[C---:B-1----:R-:W-:Y:S01]  /*7f10*/  FADD.FTZ R174, R170.reuse, R3 ;  /* 0x00000003aaae7221 */ /* 0x042fe20000010000 */
[----:B------:R-:W-:Y:S01]  /*7f20*/  F2FP.BF16.F32.PACK_AB R159, R170, R159 ;  /* 0x0000009faa9f723e */ /* 0x000fe200000010ff */
[-C--:B------:R-:W-:Y:S01]  /*7f30*/  FMUL.FTZ R74, R74, R21.reuse ;  /* 0x000000154a4a7220 */ /* 0x080fe20000410000 */
[-C--:B------:R-:W-:Y:S01]  /*7f40*/  FMUL.FTZ R75, R75, R21.reuse ;  /* 0x000000154b4b7220 */ /* 0x080fe20000410000 */
[-C--:B------:R-:W-:Y:S01]  /*7f50*/  FMUL.FTZ R78, R78, R21.reuse ;  /* 0x000000154e4e7220 */ /* 0x080fe20000410000 */
[-C--:B------:R-:W-:Y:S01]  /*7f60*/  FMUL.FTZ R79, R79, R21.reuse ;  /* 0x000000154f4f7220 */ /* 0x080fe20000410000 */
[----:B------:R2:W-:Y:S01]  /*7f70*/  STSM.16.M88.4 [R19], R156 ;  /* 0x0000009c13007844 */ /* 0x0005e20000000200 */
[----:B------:R-:W1:Y:S01]  /*7f80*/  MUFU.EX2 R163, R197 ;  /* 0x000000c500a37308 */ /* 0x000e620000000800 */
        /* <DEDUP_REMOVED lines=8> */
[C---:B----4-:R-:W-:Y:S01]  /*8010*/  FADD.FTZ R174, R196.reuse, R3 ;  /* 0x00000003c4ae7221 */ /* 0x050fe20000010000 */
[----:B------:R-:W-:Y:S01]  /*8020*/  F2FP.BF16.F32.PACK_AB R161, R196, R161 ;  /* 0x000000a1c4a1723e */ /* 0x000fe200000010ff */
[-C--:B------:R-:W-:Y:S01]  /*8030*/  FMUL.FTZ R94, R94, R21.reuse ;  /* 0x000000155e5e7220 */ /* 0x080fe20000410000 */
[-C--:B------:R-:W-:Y:S01]  /*8040*/  FMUL.FTZ R95, R95, R21.reuse ;  /* 0x000000155f5f7220 */ /* 0x080fe20000410000 */
[-C--:B------:R-:W-:Y:S01]  /*8050*/  FMUL.FTZ R98, R98, R21.reuse ;  /* 0x0000001562627220 */ /* 0x080fe20000410000 */
[-C--:B------:R-:W-:Y:S01]  /*8060*/  FMUL.FTZ R99, R99, R21.reuse ;  /* 0x0000001563637220 */ /* 0x080fe20000410000 */
[-C--:B------:R-:W-:Y:S01]  /*8070*/  FMUL.FTZ R102, R102, R21.reuse ;  /* 0x0000001566667220 */ /* 0x080fe20000410000 */
[----:B------:R-:W4:Y:S01]  /*8080*/  MUFU.EX2 R165, R199 ;  /* 0x000000c700a57308 */ /* 0x000f220000000800 */
[----:B-1----:R-:W-:Y:S01]  /*8090*/  FADD.FTZ R3, R163, R174 ;  /* 0x000000aea3037221 */ /* 0x002fe20000010000 */
[-C--:B------:R-:W-:Y:S01]  /*80a0*/  FMUL.FTZ R103, R103, R21.reuse ;  /* 0x0000001567677220 */ /* 0x080fe20000410000 */
[-C--:B------:R-:W-:Y:S01]  /*80b0*/  FMUL.FTZ R106, R106, R21.reuse ;  /* 0x000000156a6a7220 */ /* 0x080fe20000410000 */
[-C--:B------:R-:W-:Y:S01]  /*80c0*/  FMUL.FTZ R107, R107, R21.reuse ;  /* 0x000000156b6b7220 */ /* 0x080fe20000410000 */
[-C--:B------:R-:W-:Y:S01]  /*80d0*/  FMUL.FTZ R110, R110, R21.reuse ;  /* 0x000000156e6e7220 */ /* 0x080fe20000410000 */
[-C--:B------:R-:W-:Y:S01]  /*80e0*/  FMUL.FTZ R111, R111, R21.reuse ;  /* 0x000000156f6f7220 */ /* 0x080fe20000410000 */
[----:B------:R-:W-:Y:S01]  /*80f0*/  FMUL.FTZ R114, R114, R21 ;  /* 0x0000001572727220 */ /* 0x000fe20000410000 */
[----:B------:R-:W1:Y:S01]  /*8100*/  MUFU.EX2 R200, R200 ;  /* 0x000000c800c87308 */ /* 0x000e620000000800 */
[C---:B---3--:R-:W-:Y:S01]  /*8110*/  FADD.FTZ R174, R198.reuse, R3 ;  /* 0x00000003c6ae7221 */ /* 0x048fe20000010000 */
[----:B------:R-:W-:Y:S01]  /*8120*/  F2FP.BF16.F32.PACK_AB R163, R198, R163 ;  /* 0x000000a3c6a3723e */ /* 0x000fe200000010ff */
[-C--:B------:R-:W-:Y:S01]  /*8130*/  FMUL.FTZ R115, R115, R21.reuse ;  /* 0x0000001573737220 */ /* 0x080fe20000410000 */
[-C--:B------:R-:W-:Y:S01]  /*8140*/  FMUL.FTZ R118, R118, R21.reuse ;  /* 0x0000001576767220 */ /* 0x080fe20000410000 */
[-C--:B------:R-:W-:Y:S01]  /*8150*/  FMUL.FTZ R119, R119, R21.reuse ;  /* 0x0000001577777220 */ /* 0x080fe20000410000 */
[-C--:B------:R-:W-:Y:S01]  /*8160*/  FMUL.FTZ R122, R122, R21.reuse ;  /* 0x000000157a7a7220 */ /* 0x080fe20000410000 */
[----:B------:R2:W-:Y:S01]  /*8170*/  STSM.16.M88.4 [R23], R160 ;  /* 0x000000a017007844 */ /* 0x0005e20000000200 */
[----:B------:R-:W3:Y:S01]  /*8180*/  MUFU.EX2 R167, R201 ;  /* 0x000000c900a77308 */ /* 0x000ee20000000800 */
[----:B----4-:R-:W-:Y:S01]  /*8190*/  FADD.FTZ R3, R165, R174 ;  /* 0x000000aea5037221 */ /* 0x010fe20000010000 */
[-C--:B------:R-:W-:Y:S01]  /*81a0*/  FMUL.FTZ R123, R123, R21.reuse ;  /* 0x000000157b7b7220 */ /* 0x080fe20000410000 */
        /* <DEDUP_REMOVED lines=12> */
[-C--:B------:R-:W-:Y:S01]  /*8270*/  FMUL.FTZ R143, R143, R21.reuse ;  /* 0x000000158f8f7220 */ /* 0x080fe20000410000 */
[-C--:B------:R-:W-:Y:S01]  /*8280*/  FMUL.FTZ R146, R146, R21.reuse ;  /* 0x0000001592927220 */ /* 0x080fe20000410000 */
[----:B---3--:R-:W-:Y:S01]  /*8290*/  FADD.FTZ R3, R167, R168 ;  /* 0x000000a8a7037221 */ /* 0x008fe20000010000 */
[-C--:B------:R-:W-:Y:S01]  /*82a0*/  FMUL.FTZ R147, R147, R21.reuse ;  /* 0x0000001593937220 */ /* 0x080fe20000410000 */
[-C--:B------:R-:W-:Y:S01]  /*82b0*/  FMUL.FTZ R150, R150, R21.reuse ;  /* 0x0000001596967220 */ /* 0x080fe20000410000 */
[----:B------:R-:W-:Y:S01]  /*82c0*/  FMUL.FTZ R151, R151, R21 ;  /* 0x0000001597977220 */ /* 0x000fe20000410000 */
[C---:B----4-:R-:W-:Y:S01]  /*82d0*/  F2FP.BF16.F32.PACK_AB R167, R178.reuse, R167 ;  /* 0x000000a7b2a7723e */ /* 0x050fe200000010ff */
[----:B------:R-:W-:-:S04]  /*82e0*/  FADD.FTZ R3, R178, R3 ;  /* 0x00000003b2037221 */ /* 0x000fc80000010000 */
[----:B------:R2:W-:Y:S01]  /*82f0*/  STSM.16.M88.4 [R22], R164 ;  /* 0x000000a416007844 */ /* 0x0005e20000000200 */
[----:B------:R-:W-:Y:S05]  /*8300*/  @!P0 BRA `(.L_x_1336) ;  /* 0x0000000000048947 */ /* 0x000fea0003800000 */
[----:B------:R-:W-:Y:S01]  /*8310*/  BPT.TRAP 0x1 ;  /* 0x000000040000795c */ /* 0x000fe20000300000 */
.L_x_1336:
[----:B------:R1:W3:Y:S01]  /*8320*/  SYNCS.PHASECHK.TRANS64.TRYWAIT P3, [UR27+0x28c50], R10 ;  /* 0x028c500aff0075a7 */ /* 0x0002e2000806015b */
[----:B------:R-:W-:Y:S05]  /*8330*/  @!P0 BRA `(.L_x_1337) ;  /* 0x0000000000048947 */ /* 0x000fea0003800000 */
[----:B------:R-:W-:Y:S01]  /*8340*/  BPT.TRAP 0x1 ;  /* 0x000000040000795c */ /* 0x000fe20000300000 */
.L_x_1337:
[----:B---3--:R-:W-:Y:S05]  /*8350*/  @P3 BRA `(.L_x_1338) ;  /* 0x0000000000083947 */ /* 0x008fea0003800000 */
[----:B------:R-:W3:Y:S02]  /*8360*/  SYNCS.PHASECHK.TRANS64.TRYWAIT P3, [UR27+0x28c50], R10 ;  /* 0x028c500aff0075a7 */ /* 0x000ee4000806015b */
[----:B---3--:R-:W-:Y:S05]  /*8370*/  @!P3 BRA `(.L_x_1339) ;  /* 0x000000a40024b947 */ /* 0x008fea0003800000 */
.L_x_1338:
[----:B------:R-:W-:Y:S01]  /*8380*/  ULEA UR11, UR26, UR45, 0xc ;  /* 0x0000002d1a0b7291 */ /* 0x000fe2000f8e603f */
[----:B------:R-:W-:Y:S01]  /*8390*/  WARPGROUP.ARRIVE ;  /* 0x00000000000079c5 */ /* 0x000fe20000000000 */
[----:B------:R-:W-:Y:S01]  /*83a0*/  UMOV UR7, 0x40000040 ;  /* 0x4000004000077882 */ /* 0x000fe20000000000 */
[----:B------:R-:W-:Y:S01]  /*83b0*/  ISETP.GT.AND P3, PT, R9, R12, PT ;  /* 0x0000000c0900720c */ /* 0x000fe20003f64270 */
[----:B------:R-:W-:Y:S01]  /*83c0*/  UMOV UR39, UR26 ;  /* 0x0000001a00277c82 */ /* 0x000fe20008000000 */
[----:B---3--:R-:W-:Y:S01]  /*83d0*/  @!P1 IADD3 R13, R13, 0x28c60, RZ ;  /* 0x00028c600d0d9810 */ /* 0x008fe20007ffe0ff */
[----:B------:R-:W-:Y:S01]  /*83e0*/  VIADD R9, R9, 0xffffffff ;  /* 0xffffffff09097836 */ /* 0x000fe20000000000 */
[----:B------:R-:W-:Y:S01]  /*83f0*/  UMOV UR6, UR11 ;  /* 0x0000000b00067c82 */ /* 0x000fe20008000000 */
[----:B------:R-:W-:Y:S01]  /*8400*/  MOV R8, R169 ;  /* 0x000000a900087202 */ /* 0x000fe20000000f00 */
[----:B------:R-:W-:Y:S01]  /*8410*/  HGMMA.64x256x16.F32.BF16 R24, R152, gdesc[UR4].tnspB, R24, gsb0 ;  /* 0x43e0000498187df0 */ /* 0x000fe20008001818 */
[----:B------:R-:W-:Y:S01]  /*8420*/  UIADD3 UR6, UR11, 0x80, URZ ;  /* 0x000000800b067890 */ /* 0x000fe2000fffe03f */
[----:B------:R-:W-:Y:S01]  /*8430*/  @!P1 PRMT R13, RZ, 0x654, R13 ;  /* 0x00000654ff0d9816 */ /* 0x000fe2000000000d */
[----:B------:R-:W-:Y:S01]  /*8440*/  UMOV UR7, 0x40000040 ;  /* 0x4000004000077882 */ /* 0x000fe20000000000 */
[----:B------:R-:W-:Y:S01]  /*8450*/  IMAD.MOV.U32 R7, RZ, RZ, R14 ;  /* 0x000000ffff077224 */ /* 0x000fe200078e000e */
[----:B------:R-:W-:-:S02]  /*8460*/  WARPGROUP.DEPBAR.LE gsb0, 0x0 ;  /* 0x00008000000079c5 */ /* 0x000fc40000010000 */
[----:B------:R-:W-:-:S15]  /*8470*/  WARPGROUP.ARRIVE ;  /* 0x00000000000079c5 */ /* 0x000fde0000000000 */
[----:B------:R-:W-:-:S06]  /*8480*/  NOP ;  /* 0x0000000000007918 */ /* 0x000fcc0000000000 */
        /* <DEDUP_REMOVED lines=24> */
[----:B------:R-:W-:Y:S01]  /*8610*/  MOV R8, R169 ;  /* 0x000000a900087202 */ /* 0x000fe20000000f00 */
[----:B------:R-:W-:Y:S01]  /*8620*/  IMAD.MOV.U32 R7, RZ, RZ, R14 ;  /* 0x000000ffff077224 */ /* 0x000fe200078e000e */
[----:B------:R-:W-:-:S06]  /*8630*/  UMOV UR39, UR26 ;  /* 0x0000001a00277c82 */ /* 0x000fcc0008000000 */
.L_x_1323:
[----:B------:R-:W-:Y:S01]  /*8640*/  ULDC UR14, c[0x0][0x9e4] ;  /* 0x00027900000e7ab9 */ /* 0x000fe20000000800 */
[----:B------:R-:W-:Y:S01]  /*8650*/  ULDC UR11, c[0x0][0x9dc] ;  /* 0x00027700000b7ab9 */ /* 0x000fe20000000800 */
[----:B------:R-:W-:Y:S02]  /*8660*/  UISETP.GE.AND UP0, UPT, UR14, 0x1, UPT ;  /* 0x000000010e00788c */ /* 0x000fe4000bf06270 */
[----:B------:R-:W-:-:S04]  /*8670*/  UIADD3 UR11, UR54, -UR11, URZ ;  /* 0x8000000b360b7290 */ /* 0x000fc8000fffe03f */
[----:B------:R-:W-:-:S13]  /*8680*/  PLOP3.LUT P6, PT, PT, PT, UP0, 0x80, 0x0 ;  /* 0x000000000000781c */ /* 0x000fda0003fcf008 */
[----:B------:R-:W-:Y:S05]  /*8690*/  @!P6 BRA `(.L_x_1341) ;  /* 0x000000000044e947 */ /* 0x000fea0003800000 */
        /* <DEDUP_REMOVED lines=10> */
.L_x_1342:
[----:B------:R-:W-:-:S11]  /*8740*/  UISETP.NE.AND UP0, UPT, UR14, 0x1, UPT ;  /* 0x000000010e00788c */ /* 0x000fd6000bf05270 */
[----:B------:R-:W-:Y:S02]  /*8750*/  @UP0 ULDC.64 UR18, c[0x0][0x9e8] ;  /* 0x00027a0000120ab9 */ /* 0x000fe40000000a00 */
[----:B------:R-:W-:-:S04]  /*8760*/  UIMAD.WIDE.U32 UR6, UR54, UR18, URZ ;  /* 0x00000012360672a5 */ /* 0x000fc8000f8e003f */
[----:B------:R-:W-:-:S12]  /*8770*/  @UP0 USHF.R.U32.HI UR54, URZ, UR19, UR7 ;  /* 0x000000133f360299 */ /* 0x000fd80008011607 */
.L_x_1343:
[----:B------:R-:W-:-:S04]  /*8780*/  UIMAD UR54, UR54, UR14, URZ ;  /* 0x0000000e363672a4 */ /* 0x000fc8000f8e023f */
[----:B------:R-:W-:-:S04]  /*8790*/  UISETP.LT.AND UP0, UPT, UR11, UR54, UPT ;  /* 0x000000360b00728c */ /* 0x000fc8000bf01270 */
[----:B------:R-:W-:-:S12]  /*87a0*/  USEL UR11, UR11, UR54, !UP0 ;  /* 0x000000360b0b7287 */ /* 0x000fd8000c000000 */
.L_x_1341:
[----:B------:R-:W-:-:S04]  /*87b0*/  UIADD3 UR11, UR11, 0x3f, URZ ;  /* 0x0000003f0b0b7890 */ /* 0x000fc8000fffe03f */
[----:B------:R-:W-:-:S04]  /*87c0*/  USHF.R.S32.HI UR6, URZ, 0x1f, UR11 ;  /* 0x0000001f3f067899 */ /* 0x000fc8000801140b */
[----:B------:R-:W-:-:S04]  /*87d0*/  ULEA.HI UR6, UR6, UR11, URZ, 0x6 ;  /* 0x0000000b06067291 */ /* 0x000fc8000f8f303f */
[----:B------:R-:W-:-:S04]  /*87e0*/  USHF.R.S32.HI UR6, URZ, 0x6, UR6 ;  /* 0x000000063f067899 */ /* 0x000fc80008011406 */
[----:B------:R-:W-:-:S04]  /*87f0*/  UISETP.LT.AND UP0, UPT, UR41, UR6, UPT ;  /* 0x000000062900728c */ /* 0x000fc8000bf01270 */
[----:B------:R-:W-:-:S06]  /*8800*/  USEL UR21, UR41, UR6, !UP0 ;  /* 0x0000000629157287 */ /* 0x000fcc000c000000 */
[----:B------:R-:W-:-:S13]  /*8810*/  ISETP.GE.AND P2, PT, R9, UR21, PT ;  /* 0x0000001509007c0c */ /* 0x000fda000bf46270 */
[----:B------:R-:W-:Y:S05]  /*8820*/  @!P2 BRA `(.L_x_1344) ;  /* 0x0000001c0038a947 */ /* 0x000fea0003800000 */
[----:B------:R-:W-:Y:S01]  /*8830*/  MOV R11, R8 ;  /* 0x00000008000b7202 */ /* 0x000fe20000000f00 */
[----:B------:R-:W-:Y:S01]  /*8840*/  IMAD.MOV.U32 R20, RZ, RZ, R7 ;  /* 0x000000ffff147224 */ /* 0x000fe200078e0007 */
[----:B-1----:R-:W-:Y:S01]  /*8850*/  MOV R10, R9 ;  /* 0x00000009000a7202 */ /* 0x002fe20000000f00 */
[----:B------:R-:W-:Y:S01]  /*8860*/  UMOV UR23, UR39 ;  /* 0x0000002700177c82 */ /* 0x000fe20008000000 */
[----:B------:R-:W-:Y:S01]  /*8870*/  ULDC UR22, c[0x0][0x988] ;  /* 0x0002620000167ab9 */ /* 0x000fe20000000800 */
[----:B------:R-:W-:-:S05]  /*8880*/  ULDC UR24, c[0x0][0x9d8] ;  /* 0x0002760000187ab9 */ /* 0x000fca0000000800 */
.L_x_1353:
[----:B------:R-:W-:Y:S01]  /*8890*/  UIADD3 UR39, UR23, 0x1, URZ ;  /* 0x0000000117277890 */ /* 0x000fe2000fffe03f */
[C---:B------:R-:W-:Y:S01]  /*88a0*/  ISETP.GT.AND P2, PT, R10.reuse, UR21, PT ;  /* 0x000000150a007c0c */ /* 0x040fe2000bf44270 */
[----:B------:R-:W-:Y:S02]  /*88b0*/  VIADD R10, R10, 0xffffffff ;  /* 0xffffffff0a0a7836 */ /* 0x000fe40000000000 */
[----:B------:R-:W-:-:S04]  /*88c0*/  UISETP.NE.AND UP0, UPT, UR39, 0x2, UPT ;  /* 0x000000022700788c */ /* 0x000fc8000bf05270 */
[----:B------:R-:W-:Y:S02]  /*88d0*/  USEL UR6, URZ, 0x1, UP0 ;  /* 0x000000013f067887 */ /* 0x000fe40008000000 */
[----:B------:R-:W-:Y:S02]  /*88e0*/  USEL UR39, UR39, URZ, UP0 ;  /* 0x0000003f27277287 */ /* 0x000fe40008000000 */
[----:B------:R-:W-:Y:S01]  /*88f0*/  ULOP3.LUT UR38, UR38, UR6, URZ, 0x3c, !UPT ;  /* 0x0000000626267292 */ /* 0x000fe2000f8e3c3f */
[----:B-1--4-:R-:W-:Y:S11]  /*8900*/  @!P0 BRA `(.L_x_1345) ;  /* 0x0000000000048947 */ /* 0x012ff60003800000 */
[----:B------:R-:W-:Y:S01]  /*8910*/  BPT.TRAP 0x1 ;  /* 0x000000040000795c */ /* 0x000fe20000300000 */
.L_x_1345:
[----:B------:R-:W-:Y:S01]  /*8920*/  ULEA UR25, UR39, UR48, 0x3 ;  /* 0x0000003027197291 */ /* 0x000fe2000f8e183f */
[----:B------:R-:W-:-:S04]  /*8930*/  MOV R9, UR38 ;  /* 0x0000002600097c02 */ /* 0x000fc80008000f00 */
[----:B------:R-:W-:-:S04]  /*8940*/  SHF.L.U32 R9, R9, 0x1f, RZ ;  /* 0x0000001f09097819 */ /* 0x000fc800000006ff */
[----:B------:R1:W4:Y:S01]  /*8950*/  SYNCS.PHASECHK.TRANS64.TRYWAIT P3, [UR25+0x28c30], R9 ;  /* 0x028c3009ff0075a7 */ /* 0x0003220008060159 */
[----:B------:R-:W-:Y:S05]  /*8960*/  @!P0 BRA `(.L_x_1346) ;  /* 0x0000000000048947 */ /* 0x000fea0003800000 */
[----:B------:R-:W-:Y:S01]  /*8970*/  BPT.TRAP 0x1 ;  /* 0x000000040000795c */ /* 0x000fe20000300000 */
.L_x_1346:
[----:B----4-:R-:W-:Y:S05]  /*8980*/  @P3 BRA `(.L_x_1347) ;  /* 0x0000000000083947 */ /* 0x010fea0003800000 */
[----:B------:R-:W4:Y:S02]  /*8990*/  SYNCS.PHASECHK.TRANS64.TRYWAIT P3, [UR25+0x28c30], R9 ;  /* 0x028c3009ff0075a7 */ /* 0x000f240008060159 */
[----:B----4-:R-:W-:Y:S05]  /*89a0*/  @!P3 BRA `(.L_x_1348) ;  /* 0x0000009c00acb947 */ /* 0x010fea0003800000 */
.L_x_1347:
[----:B------:R-:W-:Y:S01]  /*89b0*/  R2UR UR18, R0 ;  /* 0x00000000001272ca */ /* 0x000fe200000e0000 */
[----:B--2---:R-:W-:Y:S01]  /*89c0*/  WARPGROUP.ARRIVE ;  /* 0x00000000000079c5 */ /* 0x004fe20000000000 */
[----:B------:R-:W-:Y:S01]  /*89d0*/  UMOV UR19, 0x40000040 ;  /* 0x4000004000137882 */ /* 0x000fe20000000000 */
[----:B------:R-:W-:Y:S01]  /*89e0*/  UMOV UR7, 0x40000040 ;  /* 0x4000004000077882 */ /* 0x000fe20000000000 */
[----:B------:R-:W-:Y:S01]  /*89f0*/  UMOV UR11, 0x40000040 ;  /* 0x40000040000b7882 */ /* 0x000fe20000000000 */
[----:B------:R-:W-:-:S08]  /*8a00*/  UMOV UR15, 0x40000040 ;  /* 0x40000040000f7882 */ /* 0x000fd00000000000 */
[----:B------:R-:W-:-:S04]  /*8a10*/  ULEA UR18, UR39, UR18, 0x9 ;  /* 0x0000001227127291 */ /* 0x000fc8000f8e483f */
[----:B------:R-:W-:Y:S02]  /*8a20*/  UIADD3 UR6, UR18, 0x2, URZ ;  /* 0x0000000212067890 */ /* 0x000fe4000fffe03f */
[----:B------:R-:W-:Y:S02]  /*8a30*/  UIADD3 UR10, UR18, 0x4, URZ ;  /* 0x00000004120a7890 */ /* 0x000fe4000fffe03f */
[----:B------:R-:W-:Y:S02]  /*8a40*/  UIADD3 UR14, UR18, 0x6, URZ ;  /* 0x00000006120e7890 */ /* 0x000fe4000fffe03f */
[----:B------:R-:W-:Y:S03]  /*8a50*/  HGMMA.64x64x16.F32.BF16 R152, gdesc[UR16], RZ, !UPT, gsb0 ;  /* 0x00e00000109879f0 */ /* 0x000fe6000c0018ff */
[----:B------:R-:W-:Y:S02]  /*8a60*/  WARPGROUP.DEPBAR.LE gsb0, 0x0 ;  /* 0x00008000000079c5 */ /* 0x000fe40000010000 */
[----:B------:R-:W-:-:S06]  /*8a70*/  WARPGROUP.ARRIVE ;  /* 0x00000000000079c5 */ /* 0x000fcc0000000000 */
[----:B------:R-:W-:Y:S03]  /*8a80*/  HGMMA.64x64x16.F32.BF16 R152, gdesc[UR4], R152, gsb0 ;  /* 0x00e00000049879f0 */ /* 0x000fe60008001898 */
[----:B------:R-:W-:Y:S02]  /*8a90*/  WARPGROUP.DEPBAR.LE gsb0, 0x0 ;  /* 0x00008000000079c5 */ /* 0x000fe40000010000 */
[----:B------:R-:W-:-:S06]  /*8aa0*/  WARPGROUP.ARRIVE ;  /* 0x00000000000079c5 */ /* 0x000fcc0000000000 */
[----:B------:R-:W-:Y:S01]  /*8ab0*/  HGMMA.64x64x16.F32.BF16 R152, gdesc[UR8], R152, gsb0 ;  /* 0x00e00000089879f0 */ /* 0x000fe20008001898 */
[----:B------:R-:W-:Y:S02]  /*8ac0*/  UMOV UR10, UR22 ;  /* 0x00000016000a7c82 */ /* 0x000fe40008000000 */
[----:B------:R-:W-:Y:S02]  /*8ad0*/  WARPGROUP.DEPBAR.LE gsb0, 0x0 ;  /* 0x00008000000079c5 */ /* 0x000fe40000010000 */
[----:B------:R-:W-:-:S06]  /*8ae0*/  WARPGROUP.ARRIVE ;  /* 0x00000000000079c5 */ /* 0x000fcc0000000000 */
[----:B------:R-:W-:Y:S03]  /*8af0*/  HGMMA.64x64x16.F32.BF16 R152, gdesc[UR12], R152, gsb0 ;  /* 0x00e000000c9879f0 */ /* 0x000fe60008001898 */
[----:B------:R-:W-:Y:S02]  /*8b00*/  WARPGROUP.DEPBAR.LE gsb0, 0x0 ;  /* 0x00008000000079c5 */ /* 0x000fe40000010000 */
[----:B------:R-:W-:Y:S01]  /*8b10*/  FMUL.FTZ R21, R152, UR24 ;  /* 0x0000001898157c20 */ /* 0x000fe20008410000 */
[----:B----4-:R-:W-:Y:S01]  /*8b20*/  FMUL.FTZ R8, R153, UR24 ;  /* 0x0000001899087c20 */ /* 0x010fe20008410000 */
[----:B------:R-:W-:Y:S01]  /*8b30*/  FMUL.FTZ R152, R156, UR24 ;  /* 0x000000189c987c20 */ /* 0x000fe20008410000 */
[----:B------:R-:W-:Y:S01]  /*8b40*/  FMUL.FTZ R153, R157, UR24 ;  /* 0x000000189d997c20 */ /* 0x000fe20008410000 */
[----:B------:R-:W-:Y:S01]  /*8b50*/  FMUL.FTZ R12, R154, UR24 ;  /* 0x000000189a0c7c20 */ /* 0x000fe20008410000 */
[----:B------:R-:W-:Y:S01]  /*8b60*/  FMUL.FTZ R154, R160, UR24 ;  /* 0x00000018a09a7c20 */ /* 0x000fe20008410000 */
[----:B------:R-:W2:Y:S01]  /*8b70*/  MUFU.TANH R21, R21 ;  /* 0x0000001500157308 */ /* 0x000ea20000002400 */
[----:B---3--:R-:W-:Y:S01]  /*8b80*/  FMUL.FTZ R13, R155, UR24 ;  /* 0x000000189b0d7c20 */ /* 0x008fe20008410000 */
        /* <DEDUP_REMOVED lines=25> */
[----:B------:R-:W-:-:S05]  /*8d20*/  FMUL.FTZ R177, R183, UR24 ;  /* 0x00000018b7b17c20 */ /* 0x000fca0008410000 */
[----:B------:R-:W3:Y:S01]  /*8d30*/  MUFU.TANH R154, R154 ;  /* 0x0000009a009a7308 */ /* 0x000ee20000002400 */
[----:B----4-:R-:W-:-:S07]  /*8d40*/  FMNMX.FTZ R168, R152, R7, !PT ;  /* 0x0000000798a87209 */ /* 0x010fce0007810000 */
[----:B------:R-:W4:Y:S01]  /*8d50*/  MUFU.TANH R155, R155 ;  /* 0x0000009b009b7308 */ /* 0x000f220000002400 */
[----:B--2---:R-:W-:-:S07]  /*8d60*/  FMNMX.FTZ R7, R153, R168, !PT ;  /* 0x000000a899077209 */ /* 0x004fce0007810000 */
[----:B------:R-:W2:Y:S01]  /*8d70*/  MUFU.TANH R156, R156 ;  /* 0x0000009c009c7308 */ /* 0x000ea20000002400 */
[----:B---3--:R-:W-:-:S07]  /*8d80*/  FMNMX.FTZ R168, R154, R7, !PT ;  /* 0x000000079aa87209 */ /* 0x008fce0007810000 */
[----:B------:R-:W3:Y:S01]  /*8d90*/  MUFU.TANH R157, R157 ;  /* 0x0000009d009d7308 */ /* 0x000ee20000002400 */
[----:B----4-:R-:W-:Y:S01]  /*8da0*/  FMNMX.FTZ R7, R155, R168, !PT ;  /* 0x000000a89b077209 */ /* 0x010fe20007810000 */
[----:B------:R-:W-:-:S06]  /*8db0*/  FMUL.FTZ R168, R180, UR24 ;  /* 0x00000018b4a87c20 */ /* 0x000fcc0008410000 */
        /* <DEDUP_REMOVED lines=19> */
[----:B--2---:R-:W-:Y:S01]  /*8ef0*/  FMNMX.FTZ R7, R169, R172, !PT ;  /* 0x000000aca9077209 */ /* 0x004fe20007810000 */
[----:B------:R-:W-:Y:S01]  /*8f00*/  FMUL.FTZ R172, R174, UR24 ;  /* 0x00000018aeac7c20 */ /* 0x000fe20008410000 */
[----:B------:R-:W-:-:S03]  /*8f10*/  FMUL.FTZ R174, R179, UR24 ;  /* 0x00000018b3ae7c20 */ /* 0x000fc60008410000 */
[----:B------:R-:W2:Y:S02]  /*8f20*/  SHFL.BFLY PT, R176, R7, 0x2, 0x1f ;  /* 0x0c401f0007b07f89 */ /* 0x000ea400000e0000 */
[----:B------:R-:W5:Y:S08]  /*8f30*/  MUFU.TANH R14, R14 ;  /* 0x0000000e000e7308 */ /* 0x000f700000002400 */
[----:B------:R-:W1:Y:S08]  /*8f40*/  MUFU.TANH R15, R15 ;  /* 0x0000000f000f7308 */ /* 0x000e700000002400 */
[----:B------:R-:W1:Y:S01]  /*8f50*/  MUFU.TANH R162, R162 ;  /* 0x000000a200a27308 */ /* 0x000e620000002400 */
[----:B--2---:R-:W-:-:S02]  /*8f60*/  FMNMX.FTZ R180, R7, R176, !PT ;  /* 0x000000b007b47209 */ /* 0x004fc40007810000 */
[----:B---3--:R-:W-:-:S05]  /*8f70*/  FMNMX.FTZ R176, R12, R11, !PT ;  /* 0x0000000b0cb07209 */ /* 0x008fca0007810000 */
[----:B------:R-:W2:Y:S01]  /*8f80*/  MUFU.TANH R163, R163 ;  /* 0x000000a300a37308 */ /* 0x000ea20000002400 */
[----:B------:R-:W3:Y:S01]  /*8f90*/  SHFL.BFLY PT, R181, R180, 0x1, 0x1f ;  /* 0x0c201f00b4b57f89 */ /* 0x000ee200000e0000 */
[----:B----4-:R-:W-:Y:S01]  /*8fa0*/  FMNMX.FTZ R7, R13, R176, !PT ;  /* 0x000000b00d077209 */ /* 0x010fe20007810000 */
[----:B------:R-:W-:-:S03]  /*8fb0*/  FMUL.FTZ R176, R182, UR24 ;  /* 0x00000018b6b07c20 */ /* 0x000fc60008410000 */
[----:B-----5:R-:W-:Y:S02]  /*8fc0*/  FMNMX.FTZ R178, R14, R7, !PT ;  /* 0x000000070eb27209 */ /* 0x020fe40007810000 */
[----:B------:R-:W4:Y:S02]  /*8fd0*/  MUFU.TANH R166, R166 ;  /* 0x000000a600a67308 */ /* 0x000f240000002400 */
[----:B-1----:R-:W-:-:S04]  /*8fe0*/  FMNMX.FTZ R7, R15, R178, !PT ;  /* 0x000000b20f077209 */ /* 0x002fc80007810000 */
[----:B------:R-:W-:Y:S02]  /*8ff0*/  FMNMX.FTZ R178, R162, R7, !PT ;  /* 0x00000007a2b27209 */ /* 0x000fe40007810000 */
[----:B------:R-:W1:Y:S02]  /*9000*/  MUFU.TANH R167, R167 ;  /* 0x000000a700a77308 */ /* 0x000e640000002400 */
[----:B--2---:R-:W-:-:S06]  /*9010*/  FMNMX.FTZ R179, R163, R178, !PT ;  /* 0x000000b2a3b37209 */ /* 0x004fcc0007810000 */
[----:B------:R-:W2:Y:S01]  /*9020*/  MUFU.TANH R170, R170 ;  /* 0x000000aa00aa7308 */ /* 0x000ea20000002400 */
[----:B---3--:R-:W-:-:S05]  /*9030*/  FMNMX.FTZ R7, R180, R181, !PT ;  /* 0x000000b5b4077209 */ /* 0x008fca0007810000 */
[C---:B------:R-:W-:Y:S02]  /*9040*/  FADD.FTZ R178, -R7.reuse, R20 ;  /* 0x0000001407b27221 */ /* 0x040fe40000010100 */
[----:B------:R-:W3:Y:S01]  /*9050*/  MUFU.TANH R171, R171 ;  /* 0x000000ab00ab7308 */ /* 0x000ee20000002400 */
[----:B----4-:R-:W-:Y:S01]  /*9060*/  FMNMX.FTZ R20, R166, R179, !PT ;  /* 0x000000b3a6147209 */ /* 0x010fe20007810000 */
[----:B------:R-:W-:Y:S01]  /*9070*/  FMUL.FTZ R193, R7, UR10 ;  /* 0x0000000a07c17c20 */ /* 0x000fe20008410000 */
[----:B------:R-:W-:Y:S02]  /*9080*/  FMUL.FTZ R179, R178, UR10 ;  /* 0x0000000ab2b37c20 */ /* 0x000fe40008410000 */
[----:B-1----:R-:W-:Y:S01]  /*9090*/  FMNMX.FTZ R181, R167, R20, !PT ;  /* 0x00000014a7b57209 */ /* 0x002fe20007810000 */
        /* <DEDUP_REMOVED lines=13> */
[--C-:B------:R-:W-:Y:S01]  /*9170*/  FFMA.FTZ R159, R160, UR10, -R193.reuse ;  /* 0x0000000aa09f7c23 */ /* 0x100fe200080108c1 */
[--C-:B------:R-:W-:Y:S01]  /*9180*/  FFMA.FTZ R196, R169, UR10, -R193.reuse ;  /* 0x0000000aa9c47c23 */ /* 0x100fe200080108c1 */
[----:B------:R-:W-:-:S03]  /*9190*/  FFMA.FTZ R164, R164, UR10, -R193 ;  /* 0x0000000aa4a47c23 */ /* 0x000fc600080108c1 */
[----:B------:R-:W3:Y:S01]  /*91a0*/  MUFU.TANH R173, R173 ;  /* 0x000000ad00ad7308 */ /* 0x000ee20000002400 */
[----:B-1----:R-:W-:Y:S01]  /*91b0*/  FMNMX.FTZ R178, R172, R21, !PT ;  /* 0x00000015acb27209 */ /* 0x002fe20007810000 */
[----:B------:R-:W-:-:S06]  /*91c0*/  FFMA.FTZ R21, R8, UR10, -R193 ;  /* 0x0000000a08157c23 */ /* 0x000fcc00080108c1 */
[----:B------:R-:W1:Y:S01]  /*91d0*/  MUFU.TANH R174, R174 ;  /* 0x000000ae00ae7308 */ /* 0x000e620000002400 */
[----:B--2---:R-:W-:-:S07]  /*91e0*/  FMNMX.FTZ R178, R175, R178, !PT ;  /* 0x000000b2afb27209 */ /* 0x004fce0007810000 */
[----:B------:R-:W2:Y:S01]  /*91f0*/  MUFU.TANH R176, R176 ;  /* 0x000000b000b07308 */ /* 0x000ea20000002400 */
[----:B---3--:R-:W-:Y:S01]  /*9200*/  FMNMX.FTZ R181, R173, R178, !PT ;  /* 0x000000b2adb57209 */ /* 0x008fe20007810000 */
[----:B------:R-:W-:-:S06]  /*9210*/  FFMA.FTZ R178, R152, UR10, -R193 ;  /* 0x0000000a98b27c23 */ /* 0x000fcc00080108c1 */
[----:B------:R-:W3:Y:S01]  /*9220*/  MUFU.TANH R177, R177 ;  /* 0x000000b100b17308 */ /* 0x000ee20000002400 */
[----:B-1----:R-:W-:-:S07]  /*9230*/  FMNMX.FTZ R181, R174, R181, !PT ;  /* 0x000000b5aeb57209 */ /* 0x002fce0007810000 */
[----:B------:R-:W1:Y:S01]  /*9240*/  MUFU.EX2 R179, R179 ;  /* 0x000000b300b37308 */ /* 0x000e620000000800 */
[----:B--2---:R-:W-:Y:S01]  /*9250*/  FMNMX.FTZ R8, R176, R181, !PT ;  /* 0x000000b5b0087209 */ /* 0x004fe20007810000 */
[----:B------:R-:W-:-:S06]  /*9260*/  FFMA.FTZ R181, R156, UR10, -R193 ;  /* 0x0000000a9cb57c23 */ /* 0x000fcc00080108c1 */
[----:B------:R2:W4:Y:S01]  /*9270*/  MUFU.EX2 R20, R180 ;  /* 0x000000b400147308 */ /* 0x0005220000000800 */
[----:B---3--:R-:W-:-:S05]  /*9280*/  FMNMX.FTZ R8, R177, R8, !PT ;  /* 0x00000008b1087209 */ /* 0x008fca0007810000 */
[----:B------:R-:W3:Y:S02]  /*9290*/  SHFL.BFLY PT, R183, R8, 0x2, 0x1f ;  /* 0x0c401f0008b77f89 */ /* 0x000ee400000e0000 */
[----:B------:R-:W5:Y:S01]  /*92a0*/  MUFU.EX2 R21, R21 ;  /* 0x0000001500157308 */ /* 0x000f620000000800 */
[----:B--2---:R-:W-:Y:S01]  /*92b0*/  FFMA.FTZ R180, R154, UR10, -R193 ;  /* 0x0000000a9ab47c23 */ /* 0x004fe200080108c1 */
[-C--:B-1----:R-:W-:Y:S01]  /*92c0*/  FMUL.FTZ R24, R24, R179.reuse ;  /* 0x000000b318187220 */ /* 0x082fe20000410000 */
[-C--:B------:R-:W-:Y:S01]  /*92d0*/  FMUL.FTZ R25, R25, R179.reuse ;  /* 0x000000b319197220 */ /* 0x080fe20000410000 */
[-C--:B------:R-:W-:Y:S01]  /*92e0*/  FMUL.FTZ R28, R28, R179.reuse ;  /* 0x000000b31c1c7220 */ /* 0x080fe20000410000 */
[-C--:B------:R-:W-:Y:S01]  /*92f0*/  FMUL.FTZ R29, R29, R179.reuse ;  /* 0x000000b31d1d7220 */ /* 0x080fe20000410000 */
[-C--:B------:R-:W-:Y:S01]  /*9300*/  FMUL.FTZ R32, R32, R179.reuse ;  /* 0x000000b320207220 */ /* 0x080fe20000410000 */
[-C--:B------:R-:W-:Y:S01]  /*9310*/  FMUL.FTZ R33, R33, R179.reuse ;  /* 0x000000b321217220 */ /* 0x080fe20000410000 */
[----:B------:R-:W1:Y:S01]  /*9320*/  MUFU.EX2 R178, R178 ;  /* 0x000000b200b27308 */ /* 0x000e620000000800 */
[----:B----4-:R-:W-:Y:S01]  /*9330*/  FFMA.FTZ R4, R179, R4, R20 ;  /* 0x00000004b3047223 */ /* 0x010fe20000010014 */
[-C--:B------:R-:W-:Y:S01]  /*9340*/  FMUL.FTZ R36, R36, R179.reuse ;  /* 0x000000b324247220 */ /* 0x080fe20000410000 */
[-C--:B------:R-:W-:Y:S01]  /*9350*/  FMUL.FTZ R37, R37, R179.reuse ;  /* 0x000000b325257220 */ /* 0x080fe20000410000 */
        /* <DEDUP_REMOVED lines=9> */
[----:B------:R-:W-:Y:S01]  /*93f0*/  FMUL.FTZ R56, R56, R179 ;  /* 0x000000b338387220 */ /* 0x000fe20000410000 */
[----:B---3--:R-:W-:Y:S01]  /*9400*/  FMNMX.FTZ R183, R8, R183, !PT ;  /* 0x000000b708b77209 */ /* 0x008fe20007810000 */
[-C--:B------:R-:W-:Y:S01]  /*9410*/  FMUL.FTZ R57, R57, R179.reuse ;  /* 0x000000b339397220 */ /* 0x080fe20000410000 */
[----:B------:R-:W-:Y:S01]  /*9420*/  MUFU.EX2 R180, R180 ;  /* 0x000000b400b47308 */ /* 0x000fe20000000800 */
[-C--:B------:R-:W-:Y:S01]  /*9430*/  FMUL.FTZ R60, R60, R179.reuse ;  /* 0x000000b33c3c7220 */ /* 0x080fe20000410000 */
[-C--:B------:R-:W-:Y:S01]  /*9440*/  FMUL.FTZ R61, R61, R179.reuse ;  /* 0x000000b33d3d7220 */ /* 0x080fe20000410000 */
[----:B------:R-:W3:Y:S01]  /*9450*/  SHFL.BFLY PT, R8, R183, 0x1, 0x1f ;  /* 0x0c201f00b7087f89 */ /* 0x000ee200000e0000 */
        /* <DEDUP_REMOVED lines=23> */
[----:B---3--:R-:W-:Y:S01]  /*95d0*/  FMNMX.FTZ R8, R183, R8, !PT ;  /* 0x00000008b7087209 */ /* 0x008fe20007810000 */
[-C--:B------:R-:W-:Y:S01]  /*95e0*/  FMUL.FTZ R104, R104, R179.reuse ;  /* 0x000000b368687220 */ /* 0x080fe20000410000 */
[-C--:B------:R-:W-:Y:S01]  /*95f0*/  FMUL.FTZ R105, R105, R179.reuse ;  /* 0x000000b369697220 */ /* 0x080fe20000410000 */
[-C--:B------:R-:W-:Y:S01]  /*9600*/  FMUL.FTZ R108, R108, R179.reuse ;  /* 0x000000b36c6c7220 */ /* 0x080fe20000410000 */
[-C--:B------:R-:W-:Y:S01]  /*9610*/  FMUL.FTZ R109, R109, R179.reuse ;  /* 0x000000b36d6d7220 */ /* 0x080fe20000410000 */
[C---:B------:R-:W-:Y:S01]  /*9620*/  FADD.FTZ R11, -R8.reuse, R11 ;  /* 0x0000000b080b7221 */ /* 0x040fe20000010100 */
[----:B------:R-:W-:Y:S01]  /*9630*/  FMUL.FTZ R156, R8, UR10 ;  /* 0x0000000a089c7c20 */ /* 0x000fe20008410000 */
[----:B------:R-:W-:Y:S01]  /*9640*/  MUFU.EX2 R157, R157 ;  /* 0x0000009d009d7308 */ /* 0x000fe20000000800 */
[----:B------:R-:W-:Y:S01]  /*9650*/  FMUL.FTZ R112, R112, R179 ;  /* 0x000000b370707220 */ /* 0x000fe20000410000 */
[----:B------:R-:W-:Y:S01]  /*9660*/  FMUL.FTZ R168, R11, UR10 ;  /* 0x0000000a0ba87c20 */ /* 0x000fe20008410000 */
[--C-:B------:R-:W-:Y:S01]  /*9670*/  FFMA.FTZ R11, R12, UR10, -R156.reuse ;  /* 0x0000000a0c0b7c23 */ /* 0x100fe2000801089c */
[--C-:B------:R-:W-:Y:S01]  /*9680*/  FFMA.FTZ R12, R13, UR10, -R156.reuse ;  /* 0x0000000a0d0c7c23 */ /* 0x100fe2000801089c */
[--C-:B------:R-:W-:Y:S01]  /*9690*/  FFMA.FTZ R13, R14, UR10, -R156.reuse ;  /* 0x0000000a0e0d7c23 */ /* 0x100fe2000801089c */
[--C-:B------:R-:W-:Y:S01]  /*96a0*/  FFMA.FTZ R202, R171, UR10, -R156.reuse ;  /* 0x0000000aabca7c23 */ /* 0x100fe2000801089c */
[----:B------:R-:W-:Y:S01]  /*96b0*/  IMAD.MOV R171, RZ, RZ, -R17 ;  /* 0x000000ffffab7224 */ /* 0x000fe200078e0a11 */
[----:B------:R-:W-:Y:S01]  /*96c0*/  MUFU.EX2 R168, R168 ;  /* 0x000000a800a87308 */ /* 0x000fe20000000800 */
[--C-:B------:R-:W-:Y:S01]  /*96d0*/  FFMA.FTZ R14, R15, UR10, -R156.reuse ;  /* 0x0000000a0f0e7c23 */ /* 0x100fe2000801089c */
[--C-:B------:R-:W-:Y:S01]  /*96e0*/  FFMA.FTZ R15, R162, UR10, -R156.reuse ;  /* 0x0000000aa20f7c23 */ /* 0x100fe2000801089c */
[--C-:B------:R-:W-:Y:S01]  /*96f0*/  FFMA.FTZ R200, R167, UR10, -R156.reuse ;  /* 0x0000000aa7c87c23 */ /* 0x100fe2000801089c */
[----:B------:R-:W-:Y:S01]  /*9700*/  ISETP.NE.AND P3, PT, R2, R171, PT ;  /* 0x000000ab0200720c */ /* 0x000fe20003f65270 */
[----:B------:R-:W-:Y:S01]  /*9710*/  FFMA.FTZ R171, R173, UR10, -R156 ;  /* 0x0000000aadab7c23 */ /* 0x000fe2000801089c */
[----:B-----5:R-:W-:Y:S01]  /*9720*/  FADD.FTZ R173, R21, R4 ;  /* 0x0000000415ad7221 */ /* 0x020fe20000010000 */
[--C-:B------:R-:W-:Y:S01]  /*9730*/  FFMA.FTZ R198, R163, UR10, -R156.reuse ;  /* 0x0000000aa3c67c23 */ /* 0x100fe2000801089c */
[----:B------:R-:W3:Y:S01]  /*9740*/  MUFU.EX2 R11, R11 ;  /* 0x0000000b000b7308 */ /* 0x000ee20000000800 */
[--C-:B------:R-:W-:Y:S01]  /*9750*/  FFMA.FTZ R167, R170, UR10, -R156.reuse ;  /* 0x0000000aaaa77c23 */ /* 0x100fe2000801089c */
[----:B------:R-:W-:Y:S01]  /*9760*/  MOV R170, UR25 ;  /* 0x0000001900aa7c02 */ /* 0x000fe20008000f00 */
[----:B-1----:R-:W-:Y:S01]  /*9770*/  FADD.FTZ R4, R178, R173 ;  /* 0x000000adb2047221 */ /* 0x002fe20000010000 */
[--C-:B------:R-:W-:Y:S01]  /*9780*/  FFMA.FTZ R163, R166, UR10, -R156.reuse ;  /* 0x0000000aa6a37c23 */ /* 0x100fe2000801089c */
[----:B------:R-:W-:Y:S01]  /*9790*/  FFMA.FTZ R169, R172, UR10, -R156 ;  /* 0x0000000aaca97c23 */ /* 0x000fe2000801089c */
[----:B------:R-:W-:Y:S01]  /*97a0*/  @!P1 IADD3 R152, R170, 0x28c40, RZ ;  /* 0x00028c40aa989810 */ /* 0x000fe20007ffe0ff */
[----:B--2---:R-:W-:Y:S01]  /*97b0*/  FADD.FTZ R173, R153, R4 ;  /* 0x0000000499ad7221 */ /* 0x004fe20000010000 */
[----:B------:R-:W1:Y:S01]  /*97c0*/  MUFU.EX2 R12, R12 ;  /* 0x0000000c000c7308 */ /* 0x000e620000000800 */
[----:B------:R-:W-:Y:S01]  /*97d0*/  FFMA.FTZ R172, R175, UR10, -R156 ;  /* 0x0000000aafac7c23 */ /* 0x000fe2000801089c */
[----:B------:R-:W-:Y:S01]  /*97e0*/  @!P1 PRMT R152, RZ, 0x654, R152 ;  /* 0x00000654ff989816 */ /* 0x000fe20000000098 */
[----:B------:R-:W-:-:S02]  /*97f0*/  IMAD.U32 R175, RZ, RZ, UR23 ;  /* 0x00000017ffaf7e24 */ /* 0x000fc4000f8e00ff */
[--C-:B------:R-:W-:Y:S01]  /*9800*/  FFMA.FTZ R174, R174, UR10, -R156.reuse ;  /* 0x0000000aaeae7c23 */ /* 0x100fe2000801089c */
[----:B------:R-:W-:Y:S01]  /*9810*/  FFMA.FTZ R176, R176, UR10, -R156 ;  /* 0x0000000ab0b07c23 */ /* 0x000fe2000801089c */
[----:B------:R2:W-:Y:S01]  /*9820*/  @!P1 SYNCS.ARRIVE.TRANS64.RED.A1T0 RZ, [R152+URZ], RZ ;  /* 0x000000ff98ff99a7 */ /* 0x0005e2000810043f */
[----:B------:R-:W-:Y:S01]  /*9830*/  @!P3 IMAD R154, R175, 0x40, R16 ;  /* 0x00000040af9ab824 */ /* 0x000fe200078e0210 */
[----:B------:R-:W4:Y:S01]  /*9840*/  MUFU.EX2 R13, R13 ;  /* 0x0000000d000d7308 */ /* 0x000f220000000800 */
[----:B---3--:R-:W-:Y:S01]  /*9850*/  FFMA.FTZ R3, R168, R3, R11 ;  /* 0x00000003a8037223 */ /* 0x008fe2000001000b */
[----:B------:R-:W-:Y:S01]  /*9860*/  FFMA.FTZ R177, R177, UR10, -R156 ;  /* 0x0000000ab1b17c23 */ /* 0x000fe2000801089c */
[----:B------:R-:W-:Y:S01]  /*9870*/  F2FP.BF16.F32.PACK_AB R156, R155, R180 ;  /* 0x000000b49b9c723e */ /* 0x000fe200000010ff */
[----:B------:R-:W-:Y:S01]  /*9880*/  FMUL.FTZ R113, R113, R179 ;  /* 0x000000b371717220 */ /* 0x000fe20000410000 */
[----:B------:R-:W-:Y:S01]  /*9890*/  @!P3 LEA R154, R154, UR48, 0x2 ;  /* 0x000000309a9abc11 */ /* 0x000fe2000f8e10ff */
[----:B--2---:R-:W-:Y:S01]  /*98a0*/  FADD.FTZ R152, R180, R173 ;  /* 0x000000adb4987221 */ /* 0x004fe20000010000 */
[----:B------:R-:W-:Y:S01]  /*98b0*/  F2FP.BF16.F32.PACK_AB R158, R182, R181 ;  /* 0x000000b5b69e723e */ /* 0x000fe200000010ff */
[----:B------:R-:W2:Y:S01]  /*98c0*/  MUFU.EX2 R14, R14 ;  /* 0x0000000e000e7308 */ /* 0x000ea20000000800 */
[----:B-1----:R-:W-:Y:S01]  /*98d0*/  FADD.FTZ R4, R12, R3 ;  /* 0x000000030c047221 */ /* 0x002fe20000010000 */
[----:B------:R-:W-:Y:S01]  /*98e0*/  FADD.FTZ R152, R155, R152 ;  /* 0x000000989b987221 */ /* 0x000fe20000010000 */
[----:B------:R-:W-:Y:S01]  /*98f0*/  @!P3 STS [R154+0x28800], R179 ;  /* 0x028800b39a00b388 */ /* 0x000fe20000000800 */
[-C--:B------:R-:W-:Y:S01]  /*9900*/  FMUL.FTZ R116, R116, R179.reuse ;  /* 0x000000b374747220 */ /* 0x080fe20000410000 */
[-C--:B------:R-:W-:Y:S01]  /*9910*/  FMUL.FTZ R117, R117, R179.reuse ;  /* 0x000000b375757220 */ /* 0x080fe20000410000 */
[----:B------:R-:W-:Y:S01]  /*9920*/  FADD.FTZ R173, R181, R152 ;  /* 0x00000098b5ad7221 */ /* 0x000fe20000010000 */
[----:B------:R1:W-:Y:S01]  /*9930*/  @!P3 STS [R154+0x28820], R168 ;  /* 0x028820a89a00b388 */ /* 0x0003e20000000800 */
[----:B------:R-:W3:Y:S01]  /*9940*/  MUFU.EX2 R15, R15 ;  /* 0x0000000f000f7308 */ /* 0x000ee20000000800 */
[----:B----4-:R-:W-:Y:S01]  /*9950*/  FADD.FTZ R3, R13, R4 ;  /* 0x000000040d037221 */ /* 0x010fe20000010000 */
[----:B------:R-:W-:Y:S01]  /*9960*/  FADD.FTZ R152, R182, R173 ;  /* 0x000000adb6987221 */ /* 0x000fe20000010000 */
[-C--:B------:R-:W-:Y:S01]  /*9970*/  FMUL.FTZ R120, R120, R179.reuse ;  /* 0x000000b378787220 */ /* 0x080fe20000410000 */
[-C--:B------:R-:W-:Y:S01]  /*9980*/  FMUL.FTZ R121, R121, R179.reuse ;  /* 0x000000b379797220 */ /* 0x080fe20000410000 */
[-C--:B------:R-:W-:Y:S01]  /*9990*/  FMUL.FTZ R124, R124, R179.reuse ;  /* 0x000000b37c7c7220 */ /* 0x080fe20000410000 */
[----:B------:R-:W-:Y:S01]  /*99a0*/  FADD.FTZ R173, R157, R152 ;  /* 0x000000989dad7221 */ /* 0x000fe20000010000 */
[-C--:B------:R-:W-:Y:S01]  /*99b0*/  FMUL.FTZ R125, R125, R179.reuse ;  /* 0x000000b37d7d7220 */ /* 0x080fe20000410000 */
[----:B------:R-:W4:Y:S01]  /*99c0*/  MUFU.EX2 R198, R198 ;  /* 0x000000c600c67308 */ /* 0x000f220000000800 */
[----:B--2---:R-:W-:Y:S01]  /*99d0*/  FADD.FTZ R4, R14, R3 ;  /* 0x000000030e047221 */ /* 0x004fe20000010000 */
[----:B-1----:R-:W-:Y:S01]  /*99e0*/  F2FP.BF16.F32.PACK_AB R154, R153, R178 ;  /* 0x000000b2999a723e */ /* 0x002fe200000010ff */
[----:B------:R-:W-:Y:S01]  /*99f0*/  FMUL.FTZ R128, R128, R179 ;  /* 0x000000b380807220 */ /* 0x000fe20000410000 */
[----:B------:R-:W-:Y:S01]  /*9a00*/  F2FP.BF16.F32.PACK_AB R153, R12, R11 ;  /* 0x0000000b0c99723e */ /* 0x000fe200000010ff */
[----:B------:R-:W-:Y:S01]  /*9a10*/  FMUL.FTZ R129, R129, R179 ;  /* 0x000000b381817220 */ /* 0x000fe20000410000 */
[----:B------:R-:W-:Y:S01]  /*9a20*/  F2FP.BF16.F32.PACK_AB R155, R14, R13 ;  /* 0x0000000d0e9b723e */ /* 0x000fe200000010ff */
[-C--:B------:R-:W-:Y:S01]  /*9a30*/  FMUL.FTZ R132, R132, R179.reuse ;  /* 0x000000b384847220 */ /* 0x080fe20000410000 */
[----:B------:R-:W1:Y:S01]  /*9a40*/  MUFU.EX2 R163, R163 ;  /* 0x000000a300a37308 */ /* 0x000e620000000800 */
[----:B---3--:R-:W-:Y:S01]  /*9a50*/  FADD.FTZ R3, R15, R4 ;  /* 0x000000040f037221 */ /* 0x008fe20000010000 */
[-C--:B------:R-:W-:Y:S01]  /*9a60*/  FMUL.FTZ R133, R133, R179.reuse ;  /* 0x000000b385857220 */ /* 0x080fe20000410000 */
[-C--:B------:R-:W-:Y:S01]  /*9a70*/  FMUL.FTZ R136, R136, R179.reuse ;  /* 0x000000b388887220 */ /* 0x080fe20000410000 */
[-C--:B------:R-:W-:Y:S01]  /*9a80*/  FMUL.FTZ R137, R137, R179.reuse ;  /* 0x000000b389897220 */ /* 0x080fe20000410000 */
[-C--:B------:R-:W-:Y:S01]  /*9a90*/  FMUL.FTZ R140, R140, R179.reuse ;  /* 0x000000b38c8c7220 */ /* 0x080fe20000410000 */
[-C--:B------:R-:W-:Y:S01]  /*9aa0*/  FMUL.FTZ R141, R141, R179.reuse ;  /* 0x000000b38d8d7220 */ /* 0x080fe20000410000 */
[-C--:B------:R-:W-:Y:S01]  /*9ab0*/  FMUL.FTZ R144, R144, R179.reuse ;  /* 0x000000b390907220 */ /* 0x080fe20000410000 */
[----:B------:R-:W2:Y:S01]  /*9ac0*/  MUFU.EX2 R200, R200 ;  /* 0x000000c800c87308 */ /* 0x000ea20000000800 */
[----:B----4-:R-:W-:Y:S01]  /*9ad0*/  FADD.FTZ R4, R198, R3 ;  /* 0x00000003c6047221 */ /* 0x010fe20000010000 */
[-C--:B------:R-:W-:Y:S01]  /*9ae0*/  FMUL.FTZ R145, R145, R179.reuse ;  /* 0x000000b391917220 */ /* 0x080fe20000410000 */
[-C--:B------:R-:W-:Y:S01]  /*9af0*/  FMUL.FTZ R148, R148, R179.reuse ;  /* 0x000000b394947220 */ /* 0x080fe20000410000 */
[----:B------:R-:W-:Y:S01]  /*9b00*/  FMUL.FTZ R149, R149, R179 ;  /* 0x000000b395957220 */ /* 0x000fe20000410000 */
        /* <DEDUP_REMOVED lines=23> */
[----:B------:R-:W-:Y:S01]  /*9c80*/  F2FP.BF16.F32.PACK_AB R157, R198, R15 ;  /* 0x0000000fc69d723e */ /* 0x000fe200000010ff */
        /* <DEDUP_REMOVED lines=29> */
[C---:B-1----:R-:W-:Y:S01]  /*9e60*/  FADD.FTZ R173, R194.reuse, R173 ;  /* 0x000000adc2ad7221 */ /* 0x042fe20000010000 */
[----:B------:R-:W-:Y:S01]  /*9e70*/  F2FP.BF16.F32.PACK_AB R162, R194, R159 ;  /* 0x0000009fc2a2723e */ /* 0x000fe200000010ff */
[-C--:B------:R-:W-:Y:S01]  /*9e80*/  FMUL.FTZ R98, R98, R168.reuse ;  /* 0x000000a862627220 */ /* 0x080fe20000410000 */
[----:B------:R-:W-:Y:S01]  /*9e90*/  F2FP.BF16.F32.PACK_AB R159, R200, R163 ;  /* 0x000000a3c89f723e */ /* 0x000fe200000010ff */
[-C--:B------:R-:W-:Y:S01]  /*9ea0*/  FMUL.FTZ R99, R99, R168.reuse ;  /* 0x000000a863637220 */ /* 0x080fe20000410000 */
[-C--:B------:R-:W-:Y:S01]  /*9eb0*/  FMUL.FTZ R102, R102, R168.reuse ;  /* 0x000000a866667220 */ /* 0x080fe20000410000 */
[-C--:B------:R-:W-:Y:S01]  /*9ec0*/  FMUL.FTZ R103, R103, R168.reuse ;  /* 0x000000a867677220 */ /* 0x080fe20000410000 */
[----:B------:R-:W1:Y:S01]  /*9ed0*/  MUFU.EX2 R172, R172 ;  /* 0x000000ac00ac7308 */ /* 0x000e620000000800 */
[----:B--2---:R-:W-:Y:S01]  /*9ee0*/  FADD.FTZ R3, R169, R4 ;  /* 0x00000004a9037221 */ /* 0x004fe20000010000 */
[----:B------:R2:W-:Y:S01]  /*9ef0*/  STSM.16.M88.4 [R18+0x26800], R152 ;  /* 0x0268009812007844 */ /* 0x0005e20000000200 */
[-C--:B------:R-:W-:Y:S01]  /*9f00*/  FMUL.FTZ R106, R106, R168.reuse ;  /* 0x000000a86a6a7220 */ /* 0x080fe20000410000 */
[-C--:B------:R-:W-:Y:S01]  /*9f10*/  FMUL.FTZ R107, R107, R168.reuse ;  /* 0x000000a86b6b7220 */ /* 0x080fe20000410000 */
[-C--:B------:R-:W-:Y:S01]  /*9f20*/  FMUL.FTZ R110, R110, R168.reuse ;  /* 0x000000a86e6e7220 */ /* 0x080fe20000410000 */
[----:B------:R2:W-:Y:S01]  /*9f30*/  STSM.16.M88.4 [R19], R156 ;  /* 0x0000009c13007844 */ /* 0x0005e20000000200 */
[-C--:B------:R-:W-:Y:S01]  /*9f40*/  FMUL.FTZ R111, R111, R168.reuse ;  /* 0x000000a86f6f7220 */ /* 0x080fe20000410000 */
[----:B------:R-:W4:Y:S01]  /*9f50*/  MUFU.EX2 R161, R161 ;  /* 0x000000a100a17308 */ /* 0x000f220000000800 */
        /* <DEDUP_REMOVED lines=11> */
[-C--:B------:R-:W-:Y:S01]  /*a010*/  FMUL.FTZ R127, R127, R168.reuse ;  /* 0x000000a87f7f7220 */ /* 0x080fe20000410000 */
[-C--:B------:R-:W-:Y:S01]  /*a020*/  FMUL.FTZ R130, R130, R168.reuse ;  /* 0x000000a882827220 */ /* 0x080fe20000410000 */
[-C--:B------:R-:W-:Y:S01]  /*a030*/  FMUL.FTZ R131, R131, R168.reuse ;  /* 0x000000a883837220 */ /* 0x080fe20000410000 */
[----:B------:R-:W-:Y:S01]  /*a040*/  FMUL.FTZ R134, R134, R168 ;  /* 0x000000a886867220 */ /* 0x000fe20000410000 */
[----:B------:R-:W1:Y:S01]  /*a050*/  MUFU.EX2 R165, R165 ;  /* 0x000000a500a57308 */ /* 0x000e620000000800 */
[C---:B----4-:R-:W-:Y:S01]  /*a060*/  FADD.FTZ R20, R161.reuse, R20 ;  /* 0x00000014a1147221 */ /* 0x050fe20000010000 */
[----:B------:R-:W-:Y:S01]  /*a070*/  F2FP.BF16.F32.PACK_AB R164, R161, R164 ;  /* 0x000000a4a1a4723e */ /* 0x000fe200000010ff */
[-C--:B------:R-:W-:Y:S01]  /*a080*/  FMUL.FTZ R135, R135, R168.reuse ;  /* 0x000000a887877220 */ /* 0x080fe20000410000 */
[----:B------:R-:W-:Y:S01]  /*a090*/  F2FP.BF16.F32.PACK_AB R161, R202, R167 ;  /* 0x000000a7caa1723e */ /* 0x000fe200000010ff */
[-C--:B------:R-:W-:Y:S01]  /*a0a0*/  FMUL.FTZ R138, R138, R168.reuse ;  /* 0x000000a88a8a7220 */ /* 0x080fe20000410000 */
[-C--:B------:R-:W-:Y:S01]  /*a0b0*/  FMUL.FTZ R139, R139, R168.reuse ;  /* 0x000000a88b8b7220 */ /* 0x080fe20000410000 */
[-C--:B------:R-:W-:Y:S01]  /*a0c0*/  FMUL.FTZ R142, R142, R168.reuse ;  /* 0x000000a88e8e7220 */ /* 0x080fe20000410000 */
[----:B------:R-:W4:Y:S01]  /*a0d0*/  MUFU.EX2 R196, R196 ;  /* 0x000000c400c47308 */ /* 0x000f220000000800 */
[----:B---3--:R-:W-:Y:S01]  /*a0e0*/  FADD.FTZ R3, R171, R4 ;  /* 0x00000004ab037221 */ /* 0x008fe20000010000 */
[----:B------:R2:W-:Y:S01]  /*a0f0*/  STSM.16.M88.4 [R23], R160 ;  /* 0x000000a017007844 */ /* 0x0005e20000000200 */
[-C--:B------:R-:W-:Y:S01]  /*a100*/  FMUL.FTZ R143, R143, R168.reuse ;  /* 0x000000a88f8f7220 */ /* 0x080fe20000410000 */
[-C--:B------:R-:W-:Y:S01]  /*a110*/  FMUL.FTZ R146, R146, R168.reuse ;  /* 0x000000a892927220 */ /* 0x080fe20000410000 */
[-C--:B------:R-:W-:Y:S01]  /*a120*/  FMUL.FTZ R147, R147, R168.reuse ;  /* 0x000000a893937220 */ /* 0x080fe20000410000 */
[-C--:B------:R-:W-:Y:S01]  /*a130*/  FMUL.FTZ R150, R150, R168.reuse ;  /* 0x000000a896967220 */ /* 0x080fe20000410000 */
[----:B------:R-:W-:Y:S01]  /*a140*/  FMUL.FTZ R151, R151, R168 ;  /* 0x000000a897977220 */ /* 0x000fe20000410000 */
[----:B------:R-:W3:Y:S01]  /*a150*/  MUFU.EX2 R174, R174 ;  /* 0x000000ae00ae7308 */ /* 0x000ee20000000800 */
[----:B-1----:R-:W-:-:S07]  /*a160*/  FADD.FTZ R21, R165, R20 ;  /* 0x00000014a5157221 */ /* 0x002fce0000010000 */
[----:B------:R-:W1:Y:S01]  /*a170*/  MUFU.EX2 R176, R176 ;  /* 0x000000b000b07308 */ /* 0x000e620000000800 */
[C---:B----4-:R-:W-:Y:S01]  /*a180*/  F2FP.BF16.F32.PACK_AB R166, R196.reuse, R165 ;  /* 0x000000a5c4a6723e */ /* 0x050fe200000010ff */
[----:B------:R-:W-:-:S06]  /*a190*/  FADD.FTZ R4, R196, R21 ;  /* 0x00000015c4047221 */ /* 0x000fcc0000010000 */
[----:B------:R-:W4:Y:S01]  /*a1a0*/  MUFU.EX2 R177, R177 ;  /* 0x000000b100b17308 */ /* 0x000f220000000800 */
[C---:B---3--:R-:W-:Y:S01]  /*a1b0*/  FADD.FTZ R3, R174.reuse, R3 ;  /* 0x00000003ae037221 */ /* 0x048fe20000010000 */
[----:B------:R-:W-:-:S03]  /*a1c0*/  F2FP.BF16.F32.PACK_AB R165, R174, R171 ;  /* 0x000000abaea5723e */ /* 0x000fc600000010ff */
[----:B-1----:R-:W-:Y:S01]  /*a1d0*/  FADD.FTZ R12, R176, R3 ;  /* 0x00000003b00c7221 */ /* 0x002fe20000010000 */
[----:B----4-:R-:W-:-:S03]  /*a1e0*/  F2FP.BF16.F32.PACK_AB R167, R177, R176 ;  /* 0x000000b0b1a7723e */ /* 0x010fc600000010ff */
[----:B------:R-:W-:Y:S02]  /*a1f0*/  FADD.FTZ R3, R177, R12 ;  /* 0x0000000cb1037221 */ /* 0x000fe40000010000 */
[----:B------:R2:W-:Y:S01]  /*a200*/  STSM.16.M88.4 [R22], R164 ;  /* 0x000000a416007844 */ /* 0x0005e20000000200 */
[----:B------:R-:W-:Y:S05]  /*a210*/  @!P0 BRA `(.L_x_1349) ;  /* 0x0000000000048947 */ /* 0x000fea0003800000 */
[----:B------:R-:W-:Y:S01]  /*a220*/  BPT.TRAP 0x1 ;  /* 0x000000040000795c */ /* 0x000fe20000300000 */
.L_x_1349:
[----:B------:R1:W3:Y:S01]  /*a230*/  SYNCS.PHASECHK.TRANS64.TRYWAIT P3, [UR25+0x28c50], R9 ;  /* 0x028c5009ff0075a7 */ /* 0x0002e20008060159 */
[----:B------:R-:W-:Y:S05]  /*a240*/  @!P0 BRA `(.L_x_1350) ;  /* 0x0000000000048947 */ /* 0x000fea0003800000 */
[----:B------:R-:W-:Y:S01]  /*a250*/  BPT.TRAP 0x1 ;  /* 0x000000040000795c */ /* 0x000fe20000300000 */
.L_x_1350:
[----:B---3--:R-:W-:Y:S05]  /*a260*/  @P3 BRA `(.L_x_1351) ;  /* 0x0000000000083947 */ /* 0x008fea0003800000 */
[----:B------:R-:W3:Y:S02]  /*a270*/  SYNCS.PHASECHK.TRANS64.TRYWAIT P3, [UR25+0x28c50], R9 ;  /* 0x028c5009ff0075a7 */ /* 0x000ee40008060159 */
[----:B---3--:R-:W-:Y:S05]  /*a280*/  @!P3 BRA `(.L_x_1352) ;  /* 0x00000084008cb947 */ /* 0x008fea0003800000 */
.L_x_1351:
[----:B------:R-:W-:Y:S01]  /*a290*/  ULEA UR11, UR39, UR45, 0xc ;  /* 0x0000002d270b7291 */ /* 0x000fe2000f8e603f */
[----:B------:R-:W-:Y:S01]  /*a2a0*/  WARPGROUP.ARRIVE ;  /* 0x00000000000079c5 */ /* 0x000fe20000000000 */
[----:B------:R-:W-:Y:S01]  /*a2b0*/  UMOV UR7, 0x40000040 ;  /* 0x4000004000077882 */ /* 0x000fe20000000000 */
[----:B---3--:R-:W-:Y:S01]  /*a2c0*/  @!P1 IADD3 R170, R170, 0x28c60, RZ ;  /* 0x00028c60aaaa9810 */ /* 0x008fe20007ffe0ff */
[----:B------:R-:W-:Y:S01]  /*a2d0*/  UMOV UR23, UR39 ;  /* 0x0000002700177c82 */ /* 0x000fe20008000000 */
[----:B------:R-:W-:Y:S01]  /*a2e0*/  IMAD.MOV.U32 R11, RZ, RZ, R8 ;  /* 0x000000ffff0b7224 */ /* 0x000fe200078e0008 */
[----:B------:R-:W-:Y:S01]  /*a2f0*/  MOV R20, R7 ;  /* 0x0000000700147202 */ /* 0x000fe20000000f00 */
[----:B------:R-:W-:Y:S01]  /*a300*/  UMOV UR6, UR11 ;  /* 0x0000000b00067c82 */ /* 0x000fe20008000000 */
[----:B------:R-:W-:Y:S01]  /*a310*/  @!P1 PRMT R170, RZ, 0x654, R170 ;  /* 0x00000654ffaa9816 */ /* 0x000fe200000000aa */
[----:B------:R-:W-:Y:S01]  /*a320*/  HGMMA.64x256x16.F32.BF16 R24, R152, gdesc[UR4].tnspB, R24, gsb0 ;  /* 0x43e0000498187df0 */ /* 0x000fe20008001818 */
[----:B------:R-:W-:Y:S01]  /*a330*/  UIADD3 UR6, UR11, 0x80, URZ ;  /* 0x000000800b067890 */ /* 0x000fe2000fffe03f */
[----:B------:R-:W-:Y:S01]  /*a340*/  UMOV UR7, 0x40000040 ;  /* 0x4000004000077882 */ /* 0x000fe20000000000 */
[----:B------:R-:W-:-:S02]  /*a350*/  WARPGROUP.DEPBAR.LE gsb0, 0x0 ;  /* 0x00008000000079c5 */ /* 0x000fc40000010000 */
        /* <DEDUP_REMOVED lines=26> */
[----:B-1----:R-:W-:-:S07]  /*a500*/  IMAD.MOV.U32 R9, RZ, RZ, R10 ;  /* 0x000000ffff097224 */ /* 0x002fce00078e000a */
.L_x_1344:
[----:B------:R-:W-:-:S13]  /*a510*/  ISETP.GE.AND P2, PT, R9, UR41, PT ;  /* 0x0000002909007c0c */ /* 0x000fda000bf46270 */
[----:B------:R-:W-:Y:S05]  /*a520*/  @!P2 BRA `(.L_x_1354) ;  /* 0x0000002400c0a947 */ /* 0x000fea0003800000 */
[----:B------:R-:W-:Y:S01]  /*a530*/  MOV R14, R8 ;  /* 0x00000008000e7202 */ /* 0x000fe20000000f00 */
[----:B------:R-:W-:Y:S01]  /*a540*/  IMAD.MOV.U32 R11, RZ, RZ, R7 ;  /* 0x000000ffff0b7224 */ /* 0x000fe200078e0007 */
[----:B------:R-:W-:Y:S01]  /*a550*/  UMOV UR22, UR39 ;  /* 0x0000002700167c82 */ /* 0x000fe20008000000 */
[----:B------:R-:W-:Y:S01]  /*a560*/  ULDC UR24, c[0x0][0x9e4] ;  /* 0x0002790000187ab9 */ /* 0x000fe20000000800 */
[----:B------:R-:W-:Y:S01]  /*a570*/  ULDC UR25, c[0x0][0x288] ;  /* 0x0000a20000197ab9 */ /* 0x000fe20000000800 */
[----:B------:R-:W-:Y:S01]  /*a580*/  ULDC UR21, c[0x0][0x988] ;  /* 0x0002620000157ab9 */ /* 0x000fe20000000800 */
[----:B------:R-:W-:Y:S01]  /*a590*/  ULDC UR26, c[0x0][0x9d8] ;  /* 0x00027600001a7ab9 */ /* 0x000fe20000000800 */
[----:B------:R-:W-:-:S05]  /*a5a0*/  ULDC UR23, c[0x0][0x9e0] ;  /* 0x0002780000177ab9 */ /* 0x000fca0000000800 */
.L_x_1371:
[----:B------:R-:W-:-:S04]  /*a5b0*/  UIADD3 UR39, UR22, 0x1, URZ ;  /* 0x0000000116277890 */ /* 0x000fc8000fffe03f */
[----:B------:R-:W-:-:S04]  /*a5c0*/  UISETP.NE.AND UP0, UPT, UR39, 0x2, UPT ;  /* 0x000000022700788c */ /* 0x000fc8000bf05270 */
[----:B------:R-:W-:Y:S02]  /*a5d0*/  USEL UR6, URZ, 0x1, UP0 ;  /* 0x000000013f067887 */ /* 0x000fe40008000000 */
[----:B------:R-:W-:Y:S02]  /*a5e0*/  USEL UR39, UR39, URZ, UP0 ;  /* 0x0000003f27277287 */ /* 0x000fe40008000000 */
[----:B------:R-:W-:Y:S01]  /*a5f0*/  ULOP3.LUT UR38, UR38, UR6, URZ, 0x3c, !UPT ;  /* 0x0000000626267292 */ /* 0x000fe2000f8e3c3f */
[----:B---3--:R-:W-:Y:S11]  /*a600*/  @!P0 BRA `(.L_x_1355) ;  /* 0x0000000000048947 */ /* 0x008ff60003800000 */
[----:B------:R-:W-:Y:S01]  /*a610*/  BPT.TRAP 0x1 ;  /* 0x000000040000795c */ /* 0x000fe20000300000 */
.L_x_1355:
[----:B------:R-:W-:Y:S01]  /*a620*/  ULEA UR27, UR39, UR48, 0x3 ;  /* 0x00000030271b7291 */ /* 0x000fe2000f8e183f */
[----:B-1----:R-:W-:-:S04]  /*a630*/  MOV R10, UR38 ;  /* 0x00000026000a7c02 */ /* 0x002fc80008000f00 */
[----:B------:R-:W-:-:S04]  /*a640*/  SHF.L.U32 R10, R10, 0x1f, RZ ;  /* 0x0000001f0a0a7819 */ /* 0x000fc800000006ff */
[----:B------:R1:W1:Y:S01]  /*a650*/  SYNCS.PHASECHK.TRANS64.TRYWAIT P2, [UR27+0x28c30], R10 ;  /* 0x028c300aff0075a7 */ /* 0x000262000804015b */
[----:B------:R-:W-:Y:S05]  /*a660*/  @!P0 BRA `(.L_x_1356) ;  /* 0x0000000000048947 */ /* 0x000fea0003800000 */
[----:B------:R-:W-:Y:S01]  /*a670*/  BPT.TRAP 0x1 ;  /* 0x000000040000795c */ /* 0x000fe20000300000 */
.L_x_1356:
[----:B-1----:R-:W-:Y:S05]  /*a680*/  @P2 BRA `(.L_x_1357) ;  /* 0x0000000000082947 */ /* 0x002fea0003800000 */
[----:B------:R-:W1:Y:S02]  /*a690*/  SYNCS.PHASECHK.TRANS64.TRYWAIT P2, [UR27+0x28c30], R10 ;  /* 0x028c300aff0075a7 */ /* 0x000e64000804015b */
[----:B-1----:R-:W-:Y:S05]  /*a6a0*/  @!P2 BRA `(.L_x_1358) ;  /* 0x000000800098a947 */ /* 0x002fea0003800000 */
.L_x_1357:
[----:B------:R-:W-:Y:S01]  /*a6b0*/  R2UR UR18, R0 ;  /* 0x00000000001272ca */ /* 0x000fe200000e0000 */
[----:B--2-4-:R-:W-:Y:S01]  /*a6c0*/  WARPGROUP.ARRIVE ;  /* 0x00000000000079c5 */ /* 0x014fe20000000000 */
[----:B------:R-:W-:Y:S01]  /*a6d0*/  UMOV UR19, 0x40000040 ;  /* 0x4000004000137882 */ /* 0x000fe20000000000 */
[----:B------:R-:W-:Y:S01]  /*a6e0*/  UMOV UR7, 0x40000040 ;  /* 0x4000004000077882 */ /* 0x000fe20000000000 */
[----:B------:R-:W-:Y:S01]  /*a6f0*/  UMOV UR11, 0x40000040 ;  /* 0x40000040000b7882 */ /* 0x000fe20000000000 */
[----:B------:R-:W-:Y:S01]  /*a700*/  UMOV UR15, 0x40000040 ;  /* 0x40000040000f7882 */ /* 0x000fe20000000000 */
[----:B------:R-:W-:-:S07]  /*a710*/  IMAD.U32 R15, RZ, RZ, UR27 ;  /* 0x0000001bff0f7e24 */ /* 0x000fce000f8e00ff */
        /* <DEDUP_REMOVED lines=17> */
[----:B------:R-:W1:Y:S01]  /*a830*/  LDC R165, c[0x0][0x2e0] ;  /* 0x0000b800ffa57b82 */ /* 0x000e620000000800 */
[----:B------:R-:W-:Y:S01]  /*a840*/  @!P1 IADD3 R164, R15, 0x28c40, RZ ;  /* 0x00028c400fa49810 */ /* 0x000fe20007ffe0ff */
[----:B------:R-:W-:Y:S01]  /*a850*/  FMUL.FTZ R8, R154, UR26 ;  /* 0x0000001a9a087c20 */ /* 0x000fe20008410000 */
[----:B------:R-:W-:Y:S01]  /*a860*/  FMUL.FTZ R154, R163, UR26 ;  /* 0x0000001aa39a7c20 */ /* 0x000fe20008410000 */
[----:B------:R-:W-:Y:S01]  /*a870*/  FMUL.FTZ R7, R152, UR26 ;  /* 0x0000001a98077c20 */ /* 0x000fe20008410000 */
        /* <DEDUP_REMOVED lines=11> */
[----:B------:R-:W-:Y:S01]  /*a930*/  @!P1 PRMT R164, RZ, 0x654, R164 ;  /* 0x00000654ffa49816 */ /* 0x000fe200000000a4 */
[----:B------:R-:W-:-:S02]  /*a940*/  IMAD.SHL.U32 R179, R9, 0x40, RZ ;  /* 0x0000004009b37824 */ /* 0x000fc400078e00ff */
        /* <DEDUP_REMOVED lines=14> */
[----:B------:R2:W-:Y:S01]  /*aa30*/  @!P1 SYNCS.ARRIVE.TRANS64.RED.A1T0 RZ, [R164+URZ], RZ ;  /* 0x000000ffa4ff99a7 */ /* 0x0005e2000810043f */
[----:B------:R-:W3:Y:S01]  /*aa40*/  MUFU.TANH R7, R7 ;  /* 0x0000000700077308 */ /* 0x000ee20000002400 */
[----:B------:R-:W-:Y:S01]  /*aa50*/  FMUL.FTZ R177, R177, UR26 ;  /* 0x0000001ab1b17c20 */ /* 0x000fe20008410000 */
[----:B------:R-:W-:Y:S01]  /*aa60*/  FMUL.FTZ R180, R180, UR26 ;  /* 0x0000001ab4b47c20 */ /* 0x000fe20008410000 */
[----:B--2---:R-:W-:-:S05]  /*aa70*/  IADD3 R164, -R179, 0x1, RZ ;  /* 0x00000001b3a47810 */ /* 0x004fca0007ffe1ff */
[----:B------:R-:W2:Y:S01]  /*aa80*/  MUFU.TANH R12, R12 ;  /* 0x0000000c000c7308 */ /* 0x000ea20000002400 */
[----:B-1----:R-:W-:-:S07]  /*aa90*/  IMAD R165, R165, UR49, R164 ;  /* 0x00000031a5a57c24 */ /* 0x002fce000f8e02a4 */
[----:B------:R-:W1:Y:S01]  /*aaa0*/  MUFU.TANH R8, R8 ;  /* 0x0000000800087308 */ /* 0x000e620000002400 */
[----:B------:R-:W-:-:S07]  /*aab0*/  IADD3 R178, R165, -UR25, -R2 ;  /* 0x80000019a5b27c10 */ /* 0x000fce000fffe802 */
        /* <DEDUP_REMOVED lines=29> */
[----:B-----5:R-:W-:-:S02]  /*ac90*/  IADD3 R177, R5, UR23, R178 ;  /* 0x0000001705b17c10 */ /* 0x020fc4000fffe0b2 */
[----:B---3--:R-:W-:Y:S01]  /*aca0*/  IADD3 R180, R5, UR20, R178 ;  /* 0x0000001405b47c10 */ /* 0x008fe2000fffe0b2 */
[----:B--2-4-:R-:W-:Y:S06]  /*acb0*/  @!P6 BRA `(.L_x_1359) ;  /* 0x000000000058e947 */ /* 0x014fec0003800000 */
[----:B------:R-:W-:Y:S01]  /*acc0*/  IADD3 R170, R5, R6, RZ ;  /* 0x0000000605aa7210 */ /* 0x000fe20007ffe0ff */
[----:B------:R-:W-:Y:S03]  /*acd0*/  BSSY B0, `(.L_x_1360) ;  /* 0x0000010000007945 */ /* 0x000fe60003800000 */
        /* <DEDUP_REMOVED lines=10> */
.L_x_1361:
[----:B------:R-:W-:-:S04]  /*ad80*/  MOV R174, UR24 ;  /* 0x0000001800ae7c02 */ /* 0x000fc80008000f00 */
[----:B------:R-:W-:-:S13]  /*ad90*/  ISETP.NE.AND P2, PT, R174, 0x1, PT ;  /* 0x00000001ae00780c */ /* 0x000fda0003f45270 */
[----:B------:R-:W2:Y:S02]  /*ada0*/  @P2 LDC.64 R164, c[0x0][0x9e8] ;  /* 0x00027a00ffa42b82 */ /* 0x000ea40000000a00 */
[----:B--2---:R-:W-:-:S05]  /*adb0*/  @P2 IMAD.HI.U32 R164, R170, R164, RZ ;  /* 0x000000a4aaa42227 */ /* 0x004fca00078e00ff */
[----:B------:R-:W-:-:S07]  /*adc0*/  @P2 SHF.R.U32.HI R170, RZ, R165, R164 ;  /* 0x000000a5ffaa2219 */ /* 0x000fce00000116a4 */
.L_x_1362:
[----:B------:R-:W-:Y:S05]  /*add0*/  BSYNC B0 ;  /* 0x0000000000007941 */ /* 0x000fea0003800000 */
.L_x_1360:
[----:B------:R-:W-:-:S04]  /*ade0*/  IMAD R165, R170, R174, -R179 ;  /* 0x000000aeaaa57224 */ /* 0x000fc800078e0ab3 */
[----:B------:R-:W-:-:S05]  /*adf0*/  IMAD.IADD R165, R165, 0x1, -R2 ;  /* 0x00000001a5a57824 */ /* 0x000fca00078e0a02 */
[----:B------:R-:W-:Y:S02]  /*ae00*/  VIADDMNMX R177, R165, R174, R177, PT ;  /* 0x000000aea5b17246 */ /* 0x000fe400038001b1 */
[----:B------:R-:W-:-:S07]  /*ae10*/  VIMNMX R180, R180, R165, !PT ;  /* 0x000000a5b4b47248 */ /* 0x000fce0007fe0100 */
.L_x_1359:
[----:B------:R-:W-:-:S04]  /*ae20*/  ISETP.GT.AND P2, PT, R9, -0x1, PT ;  /* 0xffffffff0900780c */ /* 0x000fc80003f44270 */
[C---:B------:R-:W-:Y:S02]  /*ae30*/  ISETP.GT.AND P3, PT, R180.reuse, RZ, P2 ;  /* 0x000000ffb400720c */ /* 0x040fe40001764270 */
[C---:B------:R-:W-:Y:S02]  /*ae40*/  ISETP.GT.AND P5, PT, R180.reuse, 0x1, P2 ;  /* 0x00000001b400780c */ /* 0x040fe400017a4270 */
[----:B------:R-:W-:Y:S02]  /*ae50*/  ISETP.LT.OR P4, PT, R177, 0x1, P3 ;  /* 0x00000001b100780c */ /* 0x000fe40001f81670 */
[C---:B------:R-:W-:Y:S02]  /*ae60*/  ISETP.GT.AND P3, PT, R180.reuse, 0x8, P2 ;  /* 0x00000008b400780c */ /* 0x040fe40001764270 */
[----:B------:R-:W-:Y:S02]  /*ae70*/  FSEL R176, R7, -INF , !P4 ;  /* 0xff80000007b07808 */ /* 0x000fe40006000000 */
[----:B------:R-:W-:-:S02]  /*ae80*/  ISETP.GT.AND P4, PT, R180, 0x9, P2 ;  /* 0x00000009b400780c */ /* 0x000fc40001784270 */
[C---:B------:R-:W-:Y:S02]  /*ae90*/  ISETP.LT.OR P5, PT, R177.reuse, 0x2, P5 ;  /* 0x00000002b100780c */ /* 0x040fe40002fa1670 */
[C---:B------:R-:W-:Y:S02]  /*aea0*/  ISETP.LT.OR P3, PT, R177.reuse, 0x9, P3 ;  /* 0x00000009b100780c */ /* 0x040fe40001f61670 */
[----:B------:R-:W-:Y:S02]  /*aeb0*/  ISETP.LT.OR P4, PT, R177, 0xa, P4 ;  /* 0x0000000ab100780c */ /* 0x000fe40002781670 */
[----:B------:R-:W-:Y:S02]  /*aec0*/  FSEL R175, R12, -INF , !P5 ;  /* 0xff8000000caf7808 */ /* 0x000fe40006800000 */
[----:B-1----:R-:W-:Y:S02]  /*aed0*/  FSEL R174, R13, -INF , !P3 ;  /* 0xff8000000dae7808 */ /* 0x002fe40005800000 */
[----:B------:R-:W-:-:S02]  /*aee0*/  FSEL R192, R192, -INF , !P4 ;  /* 0xff800000c0c07808 */ /* 0x000fc40006000000 */
[C---:B------:R-:W-:Y:S02]  /*aef0*/  ISETP.GT.AND P5, PT, R180.reuse, 0x10, P2 ;  /* 0x00000010b400780c */ /* 0x040fe400017a4270 */
[C---:B------:R-:W-:Y:S02]  /*af00*/  ISETP.GT.AND P3, PT, R180.reuse, 0x11, P2 ;  /* 0x00000011b400780c */ /* 0x040fe40001764270 */
[----:B------:R-:W-:Y:S02]  /*af10*/  ISETP.GT.AND P4, PT, R180, 0x18, P2 ;  /* 0x00000018b400780c */ /* 0x000fe40001784270 */
[C---:B------:R-:W-:Y:S02]  /*af20*/  ISETP.LT.OR P5, PT, R177.reuse, 0x11, P5 ;  /* 0x00000011b100780c */ /* 0x040fe40002fa1670 */
[C---:B------:R-:W-:Y:S02]  /*af30*/  ISETP.LT.OR P3, PT, R177.reuse, 0x12, P3 ;  /* 0x00000012b100780c */ /* 0x040fe40001f61670 */
[----:B------:R-:W-:-:S02]  /*af40*/  ISETP.LT.OR P4, PT, R177, 0x19, P4 ;  /* 0x00000019b100780c */ /* 0x000fc40002781670 */
[----:B------:R-:W-:Y:S02]  /*af50*/  FSEL R193, R193, -INF , !P5 ;  /* 0xff800000c1c17808 */ /* 0x000fe40006800000 */
[----:B------:R-:W-:Y:S02]  /*af60*/  FSEL R171, R161, -INF , !P3 ;  /* 0xff800000a1ab7808 */ /* 0x000fe40005800000 */
[----:B------:R-:W-:Y:S02]  /*af70*/  FSEL R194, R194, -INF , !P4 ;  /* 0xff800000c2c27808 */ /* 0x000fe40006000000 */
[C---:B------:R-:W-:Y:S02]  /*af80*/  ISETP.GT.AND P5, PT, R180.reuse, 0x19, P2 ;  /* 0x00000019b400780c */ /* 0x040fe400017a4270 */
[C---:B------:R-:W-:Y:S02]  /*af90*/  ISETP.GT.AND P3, PT, R180.reuse, 0x20, P2 ;  /* 0x00000020b400780c */ /* 0x040fe40001764270 */
[----:B------:R-:W-:-:S02]  /*afa0*/  ISETP.GT.AND P4, PT, R180, 0x21, P2 ;  /* 0x00000021b400780c */ /* 0x000fc40001784270 */
[C---:B------:R-:W-:Y:S02]  /*afb0*/  ISETP.LT.OR P5, PT, R177.reuse, 0x1a, P5 ;  /* 0x0000001ab100780c */ /* 0x040fe40002fa1670 */
[C---:B------:R-:W-:Y:S02]  /*afc0*/  ISETP.LT.OR P3, PT, R177.reuse, 0x21, P3 ;  /* 0x00000021b100780c */ /* 0x040fe40001f61670 */
[----:B------:R-:W-:Y:S02]  /*afd0*/  ISETP.LT.OR P4, PT, R177, 0x22, P4 ;  /* 0x00000022b100780c */ /* 0x000fe40002781670 */
[----:B------:R-:W-:Y:S02]  /*afe0*/  FSEL R195, R195, -INF , !P5 ;  /* 0xff800000c3c37808 */ /* 0x000fe40006800000 */
[----:B------:R-:W-:Y:S02]  /*aff0*/  FSEL R168, R168, -INF , !P3 ;  /* 0xff800000a8a87808 */ /* 0x000fe40005800000 */
        /* <DEDUP_REMOVED lines=13> */
[C---:B------:R-:W-:Y:S01]  /*b0d0*/  IADD3 R12, R178.reuse, UR23, RZ ;  /* 0x00000017b20c7c10 */ /* 0x040fe2000fffe0ff */
[----:B------:R-:W-:Y:S01]  /*b0e0*/  VIADD R178, R178, UR20 ;  /* 0x00000014b2b27c36 */ /* 0x000fe20008000000 */
[C---:B------:R-:W-:Y:S02]  /*b0f0*/  ISETP.LT.OR P5, PT, R177.reuse, 0x32, P5 ;  /* 0x00000032b100780c */ /* 0x040fe40002fa1670 */
[C---:B------:R-:W-:Y:S02]  /*b100*/  ISETP.LT.OR P3, PT, R177.reuse, 0x39, P3 ;  /* 0x00000039b100780c */ /* 0x040fe40001f61670 */
[----:B------:R-:W-:Y:S02]  /*b110*/  ISETP.LT.OR P4, PT, R177, 0x3a, P4 ;  /* 0x0000003ab100780c */ /* 0x000fe40002781670 */
[--C-:B------:R-:W-:Y:S02]  /*b120*/  IADD3 R177, R12, 0x8, R5.reuse ;  /* 0x000000080cb17810 */ /* 0x100fe40007ffe005 */
[----:B------:R-:W-:-:S02]  /*b130*/  IADD3 R178, R178, 0x8, R5 ;  /* 0x00000008b2b27810 */ /* 0x000fc40007ffe005 */
[----:B------:R-:W-:Y:S02]  /*b140*/  FSEL R173, R197, -INF , !P5 ;  /* 0xff800000c5ad7808 */ /* 0x000fe40006800000 */
[----:B------:R-:W-:Y:S02]  /*b150*/  FSEL R172, R198, -INF , !P3 ;  /* 0xff800000c6ac7808 */ /* 0x000fe40005800000 */
[----:B------:R-:W-:Y:S01]  /*b160*/  FSEL R164, R181, -INF , !P4 ;  /* 0xff800000b5a47808 */ /* 0x000fe20006000000 */
[----:B------:R-:W-:Y:S06]  /*b170*/  @!P6 BRA `(.L_x_1363) ;  /* 0x00000000005ce947 */ /* 0x000fec0003800000 */
[----:B------:R-:W-:Y:S01]  /*b180*/  IADD3 R7, R5, R6, RZ ;  /* 0x0000000605077210 */ /* 0x000fe20007ffe0ff */
[----:B------:R-:W-:Y:S04]  /*b190*/  BSSY B0, `(.L_x_1364) ;  /* 0x0000011000007945 */ /* 0x000fe80003800000 */
        /* <DEDUP_REMOVED lines=11> */
.L_x_1365:
[----:B------:R-:W-:-:S05]  /*b250*/  IMAD.U32 R180, RZ, RZ, UR24 ;  /* 0x00000018ffb47e24 */ /* 0x000fca000f8e00ff */
[----:B------:R-:W-:-:S13]  /*b260*/  ISETP.NE.AND P3, PT, R180, 0x1, PT ;  /* 0x00000001b400780c */ /* 0x000fda0003f65270 */
[----:B------:R-:W1:Y:S02]  /*b270*/  @P3 LDC.64 R12, c[0x0][0x9e8] ;  /* 0x00027a00ff0c3b82 */ /* 0x000e640000000a00 */
[----:B-1----:R-:W-:-:S05]  /*b280*/  @P3 IMAD.HI.U32 R12, R7, R12, RZ ;  /* 0x0000000c070c3227 */ /* 0x002fca00078e00ff */
[----:B------:R-:W-:-:S07]  /*b290*/  @P3 SHF.R.U32.HI R7, RZ, R13, R12 ;  /* 0x0000000dff073219 */ /* 0x000fce000001160c */
.L_x_1366:
[----:B------:R-:W-:Y:S05]  /*b2a0*/  BSYNC B0 ;  /* 0x0000000000007941 */ /* 0x000fea0003800000 */
.L_x_1364:
[----:B------:R-:W-:-:S05]  /*b2b0*/  IMAD R7, R7, R180, -R179 ;  /* 0x000000b407077224 */ /* 0x000fca00078e0ab3 */
[----:B------:R-:W-:-:S04]  /*b2c0*/  IADD3 R7, -R2, R7, RZ ;  /* 0x0000000702077210 */ /* 0x000fc80007ffe1ff */
[----:B------:R-:W-:Y:S02]  /*b2d0*/  VIADDMNMX R177, R7, R180, R177, PT ;  /* 0x000000b407b17246 */ /* 0x000fe400038001b1 */
[----:B------:R-:W-:-:S07]  /*b2e0*/  VIMNMX R178, R178, R7, !PT ;  /* 0x00000007b2b27248 */ /* 0x000fce0007fe0100 */
.L_x_1363:
        /* <DEDUP_REMOVED lines=8> */
[C---:B------:R-:W-:Y:S02]  /*b370*/  ISETP.GT.AND P3, PT, R178.reuse, RZ, P2 ;  /* 0x000000ffb200720c */ /* 0x040fe40001764270 */
[----:B------:R-:W-:Y:S02]  /*b380*/  FMNMX.FTZ R12, R193, R12, !PT ;  /* 0x0000000cc10c7209 */ /* 0x000fe40007810000 */
[----:B------:R-:W-:Y:S02]  /*b390*/  ISETP.LT.OR P3, PT, R177, 0x1, P3 ;  /* 0x00000001b100780c */ /* 0x000fe40001f61670 */
[----:B------:R-:W-:Y:S02]  /*b3a0*/  FMNMX.FTZ R7, R171, R12, !PT ;  /* 0x0000000cab077209 */ /* 0x000fe40007810000 */
[----:B------:R-:W-:-:S02]  /*b3b0*/  ISETP.GT.AND P4, PT, R178, 0x8, P2 ;  /* 0x00000008b200780c */ /* 0x000fc40001784270 */
[----:B------:R-:W-:Y:S02]  /*b3c0*/  FMNMX.FTZ R12, R194, R7, !PT ;  /* 0x00000007c20c7209 */ /* 0x000fe40007810000 */
[----:B------:R-:W-:Y:S02]  /*b3d0*/  ISETP.LT.OR P4, PT, R177, 0x9, P4 ;  /* 0x00000009b100780c */ /* 0x000fe40002781670 */
[----:B------:R-:W-:Y:S02]  /*b3e0*/  FMNMX.FTZ R7, R195, R12, !PT ;  /* 0x0000000cc3077209 */ /* 0x000fe40007810000 */
[----:B------:R-:W-:Y:S02]  /*b3f0*/  ISETP.GT.AND P5, PT, R178, 0x9, P2 ;  /* 0x00000009b200780c */ /* 0x000fe400017a4270 */
[----:B------:R-:W-:Y:S02]  /*b400*/  FMNMX.FTZ R7, R168, R7, !PT ;  /* 0x00000007a8077209 */ /* 0x000fe40007810000 */
[----:B------:R-:W-:-:S02]  /*b410*/  FSEL R21, R21, -INF , !P4 ;  /* 0xff80000015157808 */ /* 0x000fc40006000000 */
        /* <DEDUP_REMOVED lines=13> */
[C---:B------:R-:W-:Y:S02]  /*b4f0*/  ISETP.LT.OR P5, PT, R177.reuse, 0x12, P5 ;  /* 0x00000012b100780c */ /* 0x040fe40002fa1670 */
[----:B------:R-:W-:Y:S01]  /*b500*/  ISETP.GT.AND P4, PT, R178, 0x19, P2 ;  /* 0x00000019b200780c */ /* 0x000fe20001784270 */
[----:B------:R-:W1:Y:S01]  /*b510*/  SHFL.BFLY PT, R7, R12, 0x2, 0x1f ;  /* 0x0c401f000c077f89 */ /* 0x000e6200000e0000 */
[----:B------:R-:W-:Y:S02]  /*b520*/  FSEL R154, R154, -INF , !P5 ;  /* 0xff8000009a9a7808 */ /* 0x000fe40006800000 */
[----:B------:R-:W-:Y:S02]  /*b530*/  ISETP.GT.AND P5, PT, R178, 0x20, P2 ;  /* 0x00000020b200780c */ /* 0x000fe400017a4270 */
[----:B------:R-:W-:-:S02]  /*b540*/  ISETP.LT.OR P4, PT, R177, 0x1a, P4 ;  /* 0x0000001ab100780c */ /* 0x000fc40002781670 */
[----:B------:R-:W-:Y:S02]  /*b550*/  ISETP.LT.OR P5, PT, R177, 0x21, P5 ;  /* 0x00000021b100780c */ /* 0x000fe40002fa1670 */
[----:B------:R-:W-:Y:S02]  /*b560*/  FSEL R156, R156, -INF , !P4 ;  /* 0xff8000009c9c7808 */ /* 0x000fe40006000000 */
[----:B------:R-:W-:Y:S02]  /*b570*/  ISETP.GT.AND P4, PT, R178, 0x28, P2 ;  /* 0x00000028b200780c */ /* 0x000fe40001784270 */
[----:B------:R-:W-:Y:S02]  /*b580*/  FSEL R157, R157, -INF , !P5 ;  /* 0xff8000009d9d7808 */ /* 0x000fe40006800000 */
[----:B------:R-:W-:-:S04]  /*b590*/  ISETP.LT.OR P4, PT, R177, 0x29, P4 ;  /* 0x00000029b100780c */ /* 0x000fc80002781670 */
[----:B------:R-:W-:Y:S02]  /*b5a0*/  FSEL R159, R159, -INF , !P4 ;  /* 0xff8000009f9f7808 */ /* 0x000fe40006000000 */
[----:B------:R-:W-:Y:S02]  /*b5b0*/  ISETP.GT.AND P4, PT, R178, 0x30, P2 ;  /* 0x00000030b200780c */ /* 0x000fe40001784270 */
[----:B-1----:R-:W-:Y:S02]  /*b5c0*/  FMNMX.FTZ R13, R12, R7, !PT ;  /* 0x000000070c0d7209 */ /* 0x002fe40007810000 */
[----:B------:R-:W-:-:S03]  /*b5d0*/  ISETP.LT.OR P4, PT, R177, 0x31, P4 ;  /* 0x00000031b100780c */ /* 0x000fc60002781670 */
[----:B------:R-:W1:Y:S01]  /*b5e0*/  SHFL.BFLY PT, R180, R13, 0x1, 0x1f ;  /* 0x0c201f000db47f89 */ /* 0x000e6200000e0000 */
[----:B------:R-:W-:Y:S02]  /*b5f0*/  FSEL R162, R162, -INF , !P4 ;  /* 0xff800000a2a27808 */ /* 0x000fe40006000000 */
[----:B------:R-:W-:-:S04]  /*b600*/  ISETP.GT.AND P4, PT, R178, 0x38, P2 ;  /* 0x00000038b200780c */ /* 0x000fc80001784270 */
[----:B------:R-:W-:-:S04]  /*b610*/  ISETP.LT.OR P4, PT, R177, 0x39, P4 ;  /* 0x00000039b100780c */ /* 0x000fc80002781670 */
[----:B------:R-:W-:Y:S02]  /*b620*/  FSEL R166, R166, -INF , !P4 ;  /* 0xff800000a6a67808 */ /* 0x000fe40006000000 */
[----:B-1----:R-:W-:Y:S02]  /*b630*/  FMNMX.FTZ R7, R13, R180, !PT ;  /* 0x000000b40d077209 */ /* 0x002fe40007810000 */
[----:B------:R-:W-:Y:S02]  /*b640*/  FSEL R13, R8, -INF , !P3 ;  /* 0xff800000080d7808 */ /* 0x000fe40005800000 */
[----:B------:R-:W-:Y:S01]  /*b650*/  ISETP.GT.AND P3, PT, R178, 0x18, P2 ;  /* 0x00000018b200780c */ /* 0x000fe20001764270 */
[----:B------:R-:W-:Y:S01]  /*b660*/  FMUL.FTZ R12, R7, UR10 ;  /* 0x0000000a070c7c20 */ /* 0x000fe20008410000 */
[----:B------:R-:W-:Y:S02]  /*b670*/  FMNMX.FTZ R179, R13, R14, !PT ;  /* 0x0000000e0db37209 */ /* 0x000fe40007810000 */
[----:B------:R-:W-:-:S02]  /*b680*/  ISETP.LT.OR P3, PT, R177, 0x19, P3 ;  /* 0x00000019b100780c */ /* 0x000fc40001f61670 */
[----:B------:R-:W-:Y:S02]  /*b690*/  FMNMX.FTZ R8, R20, R179, !PT ;  /* 0x000000b314087209 */ /* 0x000fe40007810000 */
[----:B------:R-:W-:Y:S02]  /*b6a0*/  FSEL R155, R155, -INF , !P3 ;  /* 0xff8000009b9b7808 */ /* 0x000fe40005800000 */
[----:B------:R-:W-:Y:S02]  /*b6b0*/  FMNMX.FTZ R179, R21, R8, !PT ;  /* 0x0000000815b37209 */ /* 0x000fe40007810000 */
[----:B------:R-:W-:Y:S02]  /*b6c0*/  ISETP.GT.AND P3, PT, R178, 0x21, P2 ;  /* 0x00000021b200780c */ /* 0x000fe40001764270 */
[----:B------:R-:W-:Y:S02]  /*b6d0*/  FMNMX.FTZ R8, R152, R179, !PT ;  /* 0x000000b398087209 */ /* 0x000fe40007810000 */
[----:B------:R-:W-:-:S02]  /*b6e0*/  ISETP.LT.OR P3, PT, R177, 0x22, P3 ;  /* 0x00000022b100780c */ /* 0x000fc40001f61670 */
[----:B------:R-:W-:Y:S02]  /*b6f0*/  FMNMX.FTZ R179, R153, R8, !PT ;  /* 0x0000000899b37209 */ /* 0x000fe40007810000 */
[----:B------:R-:W-:Y:S02]  /*b700*/  FSETP.NEU.FTZ.AND P5, PT, R7, -INF , PT ;  /* 0xff8000000700780b */ /* 0x000fe40003fbd000 */
[----:B------:R-:W-:Y:S02]  /*b710*/  FMNMX.FTZ R8, R154, R179, !PT ;  /* 0x000000b39a087209 */ /* 0x000fe40007810000 */
[----:B------:R-:W-:Y:S02]  /*b720*/  FSEL R158, R158, -INF , !P3 ;  /* 0xff8000009e9e7808 */ /* 0x000fe40005800000 */
[----:B------:R-:W-:Y:S02]  /*b730*/  FMNMX.FTZ R179, R155, R8, !PT ;  /* 0x000000089bb37209 */ /* 0x000fe40007810000 */
[----:B------:R-:W-:-:S02]  /*b740*/  ISETP.GT.AND P3, PT, R178, 0x29, P2 ;  /* 0x00000029b200780c */ /* 0x000fc40001764270 */
[----:B------:R-:W-:Y:S02]  /*b750*/  FMNMX.FTZ R8, R156, R179, !PT ;  /* 0x000000b39c087209 */ /* 0x000fe40007810000 */
[----:B------:R-:W-:Y:S02]  /*b760*/  FSEL R12, R12, RZ, P5 ;  /* 0x000000ff0c0c7208 */ /* 0x000fe40002800000 */
[----:B------:R-:W-:Y:S02]  /*b770*/  FMNMX.FTZ R181, R157, R8, !PT ;  /* 0x000000089db57209 */ /* 0x000fe40007810000 */
[----:B------:R-:W-:Y:S01]  /*b780*/  ISETP.LT.OR P3, PT, R177, 0x2a, P3 ;  /* 0x0000002ab100780c */ /* 0x000fe20001f61670 */
[--C-:B------:R-:W-:Y:S01]  /*b790*/  FFMA.FTZ R180, R176, UR10, -R12.reuse ;  /* 0x0000000ab0b47c23 */ /* 0x100fe2000801080c */
[----:B------:R-:W-:Y:S01]  /*b7a0*/  FMNMX.FTZ R8, R158, R181, !PT ;  /* 0x000000b59e087209 */ /* 0x000fe20007810000 */
[--C-:B------:R-:W-:Y:S01]  /*b7b0*/  FFMA.FTZ R176, R175, UR10, -R12.reuse ;  /* 0x0000000aafb07c23 */ /* 0x100fe2000801080c */
[----:B------:R-:W-:Y:S01]  /*b7c0*/  FSEL R160, R160, -INF , !P3 ;  /* 0xff800000a0a07808 */ /* 0x000fe20005800000 */
[--C-:B------:R-:W-:Y:S01]  /*b7d0*/  FFMA.FTZ R181, R170, UR10, -R12.reuse ;  /* 0x0000000aaab57c23 */ /* 0x100fe2000801080c */
[----:B------:R-:W-:Y:S01]  /*b7e0*/  ISETP.GT.AND P3, PT, R178, 0x31, P2 ;  /* 0x00000031b200780c */ /* 0x000fe20001764270 */
[----:B------:R1:W-:Y:S01]  /*b7f0*/  MUFU.EX2 R179, R180 ;  /* 0x000000b400b37308 */ /* 0x0003e20000000800 */
[----:B------:R-:W-:Y:S01]  /*b800*/  FMNMX.FTZ R175, R159, R8, !PT ;  /* 0x000000089faf7209 */ /* 0x000fe20007810000 */
[--C-:B------:R-:W-:Y:S01]  /*b810*/  FFMA.FTZ R174, R174, UR10, -R12.reuse ;  /* 0x0000000aaeae7c23 */ /* 0x100fe2000801080c */
[----:B------:R-:W-:Y:S01]  /*b820*/  ISETP.LT.OR P3, PT, R177, 0x32, P3 ;  /* 0x00000032b100780c */ /* 0x000fe20001f61670 */
[--C-:B------:R-:W-:Y:S01]  /*b830*/  FFMA.FTZ R192, R192, UR10, -R12.reuse ;  /* 0x0000000ac0c07c23 */ /* 0x100fe2000801080c */
[----:B------:R-:W-:Y:S01]  /*b840*/  FMNMX.FTZ R175, R160, R175, !PT ;  /* 0x000000afa0af7209 */ /* 0x000fe20007810000 */
[--C-:B------:R-:W-:Y:S01]  /*b850*/  FFMA.FTZ R182, R169, UR10, -R12.reuse ;  /* 0x0000000aa9b67c23 */ /* 0x100fe2000801080c */
[----:B------:R-:W-:Y:S01]  /*b860*/  ISETP.GT.AND P2, PT, R178, 0x39, P2 ;  /* 0x00000039b200780c */ /* 0x000fe20001744270 */
[----:B------:R-:W-:Y:S01]  /*b870*/  MUFU.EX2 R176, R176 ;  /* 0x000000b000b07308 */ /* 0x000fe20000000800 */
[----:B------:R-:W-:Y:S01]  /*b880*/  FSEL R163, R163, -INF , !P3 ;  /* 0xff800000a3a37808 */ /* 0x000fe20005800000 */
[----:B------:R-:W-:Y:S01]  /*b890*/  IMAD.MOV R169, RZ, RZ, -R17 ;  /* 0x000000ffffa97224 */ /* 0x000fe200078e0a11 */
[----:B------:R-:W-:Y:S01]  /*b8a0*/  FMNMX.FTZ R8, R162, R175, !PT ;  /* 0x000000afa2087209 */ /* 0x000fe20007810000 */
[--C-:B------:R-:W-:Y:S01]  /*b8b0*/  FFMA.FTZ R178, R171, UR10, -R12.reuse ;  /* 0x0000000aabb27c23 */ /* 0x100fe2000801080c */
[----:B------:R-:W-:Y:S01]  /*b8c0*/  ISETP.LT.OR P2, PT, R177, 0x3a, P2 ;  /* 0x0000003ab100780c */ /* 0x000fe20001741670 */
[--C-:B------:R-:W-:Y:S01]  /*b8d0*/  FFMA.FTZ R171, R194, UR10, -R12.reuse ;  /* 0x0000000ac2ab7c23 */ /* 0x100fe2000801080c */
[----:B------:R-:W-:Y:S01]  /*b8e0*/  FMNMX.FTZ R177, R163, R8, !PT ;  /* 0x00000008a3b17209 */ /* 0x000fe20007810000 */
[----:B------:R-:W-:Y:S01]  /*b8f0*/  MUFU.EX2 R174, R174 ;  /* 0x000000ae00ae7308 */ /* 0x000fe20000000800 */
[----:B------:R-:W-:Y:S01]  /*b900*/  FSEL R175, R167, -INF , !P2 ;  /* 0xff800000a7af7808 */ /* 0x000fe20005000000 */
[--C-:B-1----:R-:W-:Y:S01]  /*b910*/  FFMA.FTZ R180, R195, UR10, -R12.reuse ;  /* 0x0000000ac3b47c23 */ /* 0x102fe2000801080c */
[----:B------:R-:W-:Y:S01]  /*b920*/  FMNMX.FTZ R8, R166, R177, !PT ;  /* 0x000000b1a6087209 */ /* 0x000fe20007810000 */
[--C-:B------:R-:W-:Y:S01]  /*b930*/  FFMA.FTZ R177, R193, UR10, -R12.reuse ;  /* 0x0000000ac1b17c23 */ /* 0x100fe2000801080c */
[----:B------:R-:W-:Y:S01]  /*b940*/  FSEL R170, R7, RZ, P5 ;  /* 0x000000ff07aa7208 */ /* 0x000fe20002800000 */
[--C-:B------:R-:W-:Y:S01]  /*b950*/  FFMA.FTZ R168, R168, UR10, -R12.reuse ;  /* 0x0000000aa8a87c23 */ /* 0x100fe2000801080c */
[----:B------:R-:W-:Y:S01]  /*b960*/  FMNMX.FTZ R8, R175, R8, !PT ;  /* 0x00000008af087209 */ /* 0x000fe20007810000 */
[----:B------:R1:W-:Y:S01]  /*b970*/  MUFU.EX2 R167, R192 ;  /* 0x000000c000a77308 */ /* 0x0003e20000000800 */
[----:B------:R-:W-:Y:S01]  /*b980*/  ISETP.NE.AND P3, PT, R2, R169, PT ;  /* 0x000000a90200720c */ /* 0x000fe20003f65270 */
[----:B------:R-:W-:Y:S01]  /*b990*/  FADD.FTZ R170, -R170, R11 ;  /* 0x0000000baaaa7221 */ /* 0x000fe20000010100 */
[--C-:B------:R-:W-:Y:S01]  /*b9a0*/  FFMA.FTZ R11, R161, UR10, -R12.reuse ;  /* 0x0000000aa10b7c23 */ /* 0x100fe2000801080c */
[----:B------:R-:W2:Y:S01]  /*b9b0*/  SHFL.BFLY PT, R183, R8, 0x2, 0x1f ;  /* 0x0c401f0008b77f89 */ /* 0x000ea200000e0000 */
[--C-:B------:R-:W-:Y:S01]  /*b9c0*/  FFMA.FTZ R161, R172, UR10, -R12.reuse ;  /* 0x0000000aaca17c23 */ /* 0x100fe2000801080c */
[----:B------:R-:W-:Y:S01]  /*b9d0*/  FMUL.FTZ R170, R170, UR10 ;  /* 0x0000000aaaaa7c20 */ /* 0x000fe20008410000 */
[--C-:B------:R-:W-:Y:S01]  /*b9e0*/  FFMA.FTZ R165, R165, UR10, -R12.reuse ;  /* 0x0000000aa5a57c23 */ /* 0x100fe2000801080c */
[----:B------:R-:W-:Y:S01]  /*b9f0*/  MUFU.EX2 R177, R177 ;  /* 0x000000b100b17308 */ /* 0x000fe20000000800 */
[--C-:B-1----:R-:W-:Y:S01]  /*ba00*/  FFMA.FTZ R192, R173, UR10, -R12.reuse ;  /* 0x0000000aadc07c23 */ /* 0x102fe2000801080c */
[----:B------:R-:W-:-:S06]  /*ba10*/  FFMA.FTZ R172, R164, UR10, -R12 ;  /* 0x0000000aa4ac7c23 */ /* 0x000fcc000801080c */
[----:B------:R-:W1:Y:S08]  /*ba20*/  MUFU.EX2 R170, R170 ;  /* 0x000000aa00aa7308 */ /* 0x000e700000000800 */
[----:B------:R-:W3:Y:S01]  /*ba30*/  MUFU.EX2 R178, R178 ;  /* 0x000000b200b27308 */ /* 0x000ee20000000800 */
[----:B--2---:R-:W-:-:S07]  /*ba40*/  FMNMX.FTZ R183, R8, R183, !PT ;  /* 0x000000b708b77209 */ /* 0x004fce0007810000 */
[----:B------:R-:W2:Y:S01]  /*ba50*/  MUFU.EX2 R171, R171 ;  /* 0x000000ab00ab7308 */ /* 0x000ea20000000800 */
[----:B------:R-:W4:Y:S01]  /*ba60*/  SHFL.BFLY PT, R8, R183, 0x1, 0x1f ;  /* 0x0c201f00b7087f89 */ /* 0x000f2200000e0000 */
[----:B-1----:R-:W-:Y:S01]  /*ba70*/  FFMA.FTZ R169, R170, R4, R179 ;  /* 0x00000004aaa97223 */ /* 0x002fe200000100b3 */
[-C--:B------:R-:W-:Y:S01]  /*ba80*/  FMUL.FTZ R24, R24, R170.reuse ;  /* 0x000000aa18187220 */ /* 0x080fe20000410000 */
[-C--:B------:R-:W-:Y:S01]  /*ba90*/  FMUL.FTZ R25, R25, R170.reuse ;  /* 0x000000aa19197220 */ /* 0x080fe20000410000 */
[-C--:B------:R-:W-:Y:S01]  /*baa0*/  FMUL.FTZ R28, R28, R170.reuse ;  /* 0x000000aa1c1c7220 */ /* 0x080fe20000410000 */
[----:B------:R-:W-:Y:S01]  /*bab0*/  FADD.FTZ R173, R176, R169 ;  /* 0x000000a9b0ad7221 */ /* 0x000fe20000010000 */
        /* <DEDUP_REMOVED lines=16> */
[----:B------:R-:W-:Y:S01]  /*bbc0*/  FMUL.FTZ R57, R57, R170 ;  /* 0x000000aa39397220 */ /* 0x000fe20000410000 */
[----:B------:R-:W5:Y:S01]  /*bbd0*/  MUFU.EX2 R181, R181 ;  /* 0x000000b500b57308 */ /* 0x000f620000000800 */
[----:B----4-:R-:W-:Y:S01]  /*bbe0*/  FMNMX.FTZ R8, R183, R8, !PT ;  /* 0x00000008b7087209 */ /* 0x010fe20007810000 */
[-C--:B------:R-:W-:Y:S01]  /*bbf0*/  FMUL.FTZ R60, R60, R170.reuse ;  /* 0x000000aa3c3c7220 */ /* 0x080fe20000410000 */
[----:B------:R-:W-:Y:S01]  /*bc00*/  MOV R183, UR22 ;  /* 0x0000001600b77c02 */ /* 0x000fe20008000f00 */
[-C--:B------:R-:W-:Y:S01]  /*bc10*/  FMUL.FTZ R61, R61, R170.reuse ;  /* 0x000000aa3d3d7220 */ /* 0x080fe20000410000 */
[C---:B------:R-:W-:Y:S01]  /*bc20*/  FSETP.NEU.FTZ.AND P2, PT, R8.reuse, -INF , PT ;  /* 0xff8000000800780b */ /* 0x040fe20003f5d000 */
[----:B------:R-:W-:Y:S01]  /*bc30*/  FMUL.FTZ R4, R8, UR10 ;  /* 0x0000000a08047c20 */ /* 0x000fe20008410000 */
[-C--:B------:R-:W-:Y:S01]  /*bc40*/  FMUL.FTZ R64, R64, R170.reuse ;  /* 0x000000aa40407220 */ /* 0x080fe20000410000 */
[----:B------:R-:W-:Y:S01]  /*bc50*/  @!P3 IMAD R164, R183, 0x40, R16 ;  /* 0x00000040b7a4b824 */ /* 0x000fe200078e0210 */
[----:B------:R-:W4:Y:S01]  /*bc60*/  MUFU.EX2 R165, R165 ;  /* 0x000000a500a57308 */ /* 0x000f220000000800 */
[-C--:B------:R-:W-:Y:S01]  /*bc70*/  FMUL.FTZ R65, R65, R170.reuse ;  /* 0x000000aa41417220 */ /* 0x080fe20000410000 */
[----:B------:R-:W-:Y:S01]  /*bc80*/  FSEL R169, R4, RZ, P2 ;  /* 0x000000ff04a97208 */ /* 0x000fe20001000000 */
[----:B------:R-:W-:Y:S01]  /*bc90*/  FADD.FTZ R4, R174, R173 ;  /* 0x000000adae047221 */ /* 0x000fe20000010000 */
[-C--:B------:R-:W-:Y:S01]  /*bca0*/  FMUL.FTZ R68, R68, R170.reuse ;  /* 0x000000aa44447220 */ /* 0x080fe20000410000 */
[-C--:B------:R-:W-:Y:S01]  /*bcb0*/  FMUL.FTZ R69, R69, R170.reuse ;  /* 0x000000aa45457220 */ /* 0x080fe20000410000 */
[----:B------:R-:W-:Y:S01]  /*bcc0*/  FMUL.FTZ R72, R72, R170 ;  /* 0x000000aa48487220 */ /* 0x000fe20000410000 */
[----:B------:R-:W-:Y:S01]  /*bcd0*/  FADD.FTZ R4, R167, R4 ;  /* 0x00000004a7047221 */ /* 0x000fe20000010000 */
[--C-:B------:R-:W-:Y:S01]  /*bce0*/  FFMA.FTZ R12, R13, UR10, -R169.reuse ;  /* 0x0000000a0d0c7c23 */ /* 0x100fe200080108a9 */
[----:B------:R-:W-:Y:S01]  /*bcf0*/  FSEL R13, R8, RZ, P2 ;  /* 0x000000ff080d7208 */ /* 0x000fe20001000000 */
[----:B------:R-:W4:Y:S01]  /*bd00*/  MUFU.EX2 R182, R182 ;  /* 0x000000b600b67308 */ /* 0x000f220000000800 */
[----:B------:R-:W-:Y:S01]  /*bd10*/  FADD.FTZ R173, R177, R4 ;  /* 0x00000004b1ad7221 */ /* 0x000fe20000010000 */
[--C-:B------:R-:W-:Y:S01]  /*bd20*/  FFMA.FTZ R20, R20, UR10, -R169.reuse ;  /* 0x0000000a14147c23 */ /* 0x100fe200080108a9 */
[----:B------:R-:W-:Y:S01]  /*bd30*/  FFMA.FTZ R193, R155, UR10, -R169 ;  /* 0x0000000a9bc17c23 */ /* 0x000fe200080108a9 */
[----:B------:R-:W-:Y:S01]  /*bd40*/  FADD.FTZ R4, -R13, R14 ;  /* 0x0000000e0d047221 */ /* 0x000fe20000010100 */
[----:B---3--:R-:W-:Y:S01]  /*bd50*/  FADD.FTZ R194, R178, R173 ;  /* 0x000000adb2c27221 */ /* 0x008fe20000010000 */
[----:B------:R-:W-:Y:S01]  /*bd60*/  @!P3 LEA R14, R164, UR48, 0x2 ;  /* 0x00000030a40ebc11 */ /* 0x000fe2000f8e10ff */
[--C-:B------:R-:W-:Y:S01]  /*bd70*/  FFMA.FTZ R164, R21, UR10, -R169.reuse ;  /* 0x0000000a15a47c23 */ /* 0x100fe200080108a9 */
[----:B------:R-:W3:Y:S01]  /*bd80*/  MUFU.EX2 R11, R11 ;  /* 0x0000000b000b7308 */ /* 0x000ee20000000800 */
[----:B--2---:R-:W-:Y:S01]  /*bd90*/  FADD.FTZ R21, R171, R194 ;  /* 0x000000c2ab157221 */ /* 0x004fe20000010000 */
[--C-:B------:R-:W-:Y:S01]  /*bda0*/  FFMA.FTZ R173, R152, UR10, -R169.reuse ;  /* 0x0000000a98ad7c23 */ /* 0x100fe200080108a9 */
[----:B------:R-:W-:Y:S01]  /*bdb0*/  FMUL.FTZ R4, R4, UR10 ;  /* 0x0000000a04047c20 */ /* 0x000fe20008410000 */
[----:B------:R-:W-:Y:S01]  /*bdc0*/  FFMA.FTZ R153, R153, UR10, -R169 ;  /* 0x0000000a99997c23 */ /* 0x000fe200080108a9 */
[----:B-1----:R-:W-:Y:S01]  /*bdd0*/  FADD.FTZ R195, R180, R21 ;  /* 0x00000015b4c37221 */ /* 0x002fe20000010000 */
[--C-:B------:R-:W-:Y:S01]  /*bde0*/  FFMA.FTZ R198, R160, UR10, -R169.reuse ;  /* 0x0000000aa0c67c23 */ /* 0x100fe200080108a9 */
[----:B------:R-:W-:Y:S01]  /*bdf0*/  FFMA.FTZ R183, R154, UR10, -R169 ;  /* 0x0000000a9ab77c23 */ /* 0x000fe200080108a9 */
[----:B------:R-:W1:Y:S01]  /*be00*/  MUFU.EX2 R192, R192 ;  /* 0x000000c000c07308 */ /* 0x000e620000000800 */
[----:B-----5:R-:W-:Y:S01]  /*be10*/  FADD.FTZ R152, R168, R195 ;  /* 0x000000c3a8987221 */ /* 0x020fe20000010000 */
[--C-:B------:R-:W-:Y:S01]  /*be20*/  FFMA.FTZ R195, R157, UR10, -R169.reuse ;  /* 0x0000000a9dc37c23 */ /* 0x100fe200080108a9 */
[----:B------:R-:W-:Y:S01]  /*be30*/  F2FP.BF16.F32.PACK_AB R160, R181, R168 ;  /* 0x000000a8b5a0723e */ /* 0x000fe200000010ff */
[--C-:B------:R-:W-:Y:S01]  /*be40*/  FFMA.FTZ R197, R159, UR10, -R169.reuse ;  /* 0x0000000a9fc57c23 */ /* 0x100fe200080108a9 */
[----:B------:R-:W-:Y:S01]  /*be50*/  FADD.FTZ R152, R181, R152 ;  /* 0x00000098b5987221 */ /* 0x000fe20000010000 */
[----:B------:R-:W-:Y:S01]  /*be60*/  @!P3 STS [R14+0x28800], R170 ;  /* 0x028800aa0e00b388 */ /* 0x000fe20000000800 */
[--C-:B------:R-:W-:Y:S01]  /*be70*/  FFMA.FTZ R194, R156, UR10, -R169.reuse ;  /* 0x0000000a9cc27c23 */ /* 0x100fe200080108a9 */
[----:B------:R-:W-:Y:S01]  /*be80*/  MUFU.EX2 R12, R12 ;  /* 0x0000000c000c7308 */ /* 0x000fe20000000800 */
[----:B----4-:R-:W-:Y:S01]  /*be90*/  FADD.FTZ R157, R165, R152 ;  /* 0x00000098a59d7221 */ /* 0x010fe20000010000 */
[--C-:B------:R-:W-:Y:S01]  /*bea0*/  FFMA.FTZ R196, R158, UR10, -R169.reuse ;  /* 0x0000000a9ec47c23 */ /* 0x100fe200080108a9 */
[--C-:B------:R-:W-:Y:S01]  /*beb0*/  FFMA.FTZ R201, R166, UR10, -R169.reuse ;  /* 0x0000000aa6c97c23 */ /* 0x100fe200080108a9 */
[--C-:B------:R-:W-:Y:S01]  /*bec0*/  FFMA.FTZ R200, R163, UR10, -R169.reuse ;  /* 0x0000000aa3c87c23 */ /* 0x100fe200080108a9 */
[--C-:B------:R-:W-:Y:S01]  /*bed0*/  FFMA.FTZ R199, R162, UR10, -R169.reuse ;  /* 0x0000000aa2c77c23 */ /* 0x100fe200080108a9 */
[----:B------:R-:W-:Y:S01]  /*bee0*/  F2FP.BF16.F32.PACK_AB R162, R182, R165 ;  /* 0x000000a5b6a2723e */ /* 0x000fe200000010ff */
[----:B------:R-:W-:Y:S01]  /*bef0*/  FFMA.FTZ R169, R175, UR10, -R169 ;  /* 0x0000000aafa97c23 */ /* 0x000fe200080108a9 */
[----:B------:R2:W4:Y:S01]  /*bf00*/  MUFU.EX2 R21, R4 ;  /* 0x0000000400157308 */ /* 0x0005220000000800 */
[----:B------:R-:W-:Y:S01]  /*bf10*/  F2FP.BF16.F32.PACK_AB R154, R167, R174 ;  /* 0x000000aea79a723e */ /* 0x000fe200000010ff */
[-C--:B------:R-:W-:Y:S01]  /*bf20*/  FMUL.FTZ R73, R73, R170.reuse ;  /* 0x000000aa49497220 */ /* 0x080fe20000410000 */
[----:B------:R-:W-:Y:S01]  /*bf30*/  F2FP.BF16.F32.PACK_AB R152, R176, R179 ;  /* 0x000000b3b098723e */ /* 0x000fe200000010ff */
[-C--:B------:R-:W-:Y:S01]  /*bf40*/  FMUL.FTZ R76, R76, R170.reuse ;  /* 0x000000aa4c4c7220 */ /* 0x080fe20000410000 */
[----:B------:R-:W-:Y:S01]  /*bf50*/  F2FP.BF16.F32.PACK_AB R156, R178, R177 ;  /* 0x000000b1b29c723e */ /* 0x000fe200000010ff */
[-C--:B------:R-:W-:Y:S01]  /*bf60*/  FMUL.FTZ R77, R77, R170.reuse ;  /* 0x000000aa4d4d7220 */ /* 0x080fe20000410000 */
[----:B------:R-:W-:Y:S01]  /*bf70*/  F2FP.BF16.F32.PACK_AB R158, R180, R171 ;  /* 0x000000abb49e723e */ /* 0x000fe200000010ff */
[----:B------:R-:W5:Y:S01]  /*bf80*/  MUFU.EX2 R161, R161 ;  /* 0x000000a100a17308 */ /* 0x000f620000000800 */
[----:B--2---:R-:W-:Y:S01]  /*bf90*/  FADD.FTZ R4, R182, R157 ;  /* 0x0000009db6047221 */ /* 0x004fe20000010000 */
[-C--:B------:R-:W-:Y:S01]  /*bfa0*/  FMUL.FTZ R80, R80, R170.reuse ;  /* 0x000000aa50507220 */ /* 0x080fe20000410000 */
[-C--:B------:R-:W-:Y:S01]  /*bfb0*/  FMUL.FTZ R81, R81, R170.reuse ;  /* 0x000000aa51517220 */ /* 0x080fe20000410000 */
[-C--:B------:R-:W-:Y:S01]  /*bfc0*/  FMUL.FTZ R84, R84, R170.reuse ;  /* 0x000000aa54547220 */ /* 0x080fe20000410000 */
[----:B---3--:R-:W-:Y:S01]  /*bfd0*/  FADD.FTZ R157, R11, R4 ;  /* 0x000000040b9d7221 */ /* 0x008fe20000010000 */
[-C--:B------:R-:W-:Y:S01]  /*bfe0*/  FMUL.FTZ R85, R85, R170.reuse ;  /* 0x000000aa55557220 */ /* 0x080fe20000410000 */
[-C--:B------:R-:W-:Y:S01]  /*bff0*/  FMUL.FTZ R88, R88, R170.reuse ;  /* 0x000000aa58587220 */ /* 0x080fe20000410000 */
[----:B------:R-:W2:Y:S01]  /*c000*/  MUFU.EX2 R13, R20 ;  /* 0x00000014000d7308 */ /* 0x000ea20000000800 */
[----:B-1----:R-:W-:Y:S01]  /*c010*/  FADD.FTZ R4, R192, R157 ;  /* 0x0000009dc0047221 */ /* 0x002fe20000010000 */
[----:B----4-:R-:W-:Y:S01]  /*c020*/  FFMA.FTZ R168, R21, R3, R12 ;  /* 0x0000000315a87223 */ /* 0x010fe2000001000c */
[----:B------:R1:W-:Y:S01]  /*c030*/  @!P3 STS [R14+0x28820], R21 ;  /* 0x028820150e00b388 */ /* 0x0003e20000000800 */
[-C--:B------:R-:W-:Y:S01]  /*c040*/  FMUL.FTZ R89, R89, R170.reuse ;  /* 0x000000aa59597220 */ /* 0x080fe20000410000 */
[-C--:B------:R-:W-:Y:S01]  /*c050*/  FMUL.FTZ R92, R92, R170.reuse ;  /* 0x000000aa5c5c7220 */ /* 0x080fe20000410000 */
[-C--:B------:R-:W-:Y:S01]  /*c060*/  FMUL.FTZ R93, R93, R170.reuse ;  /* 0x000000aa5d5d7220 */ /* 0x080fe20000410000 */
[-C--:B------:R-:W-:Y:S01]  /*c070*/  FMUL.FTZ R96, R96, R170.reuse ;  /* 0x000000aa60607220 */ /* 0x080fe20000410000 */
[----:B------:R-:W3:Y:S01]  /*c080*/  MUFU.EX2 R172, R172 ;  /* 0x000000ac00ac7308 */ /* 0x000ee20000000800 */
[----:B-----5:R-:W-:Y:S01]  /*c090*/  FADD.FTZ R159, R161, R4 ;  /* 0x00000004a19f7221 */ /* 0x020fe20000010000 */
[-C--:B------:R-:W-:Y:S01]  /*c0a0*/  FMUL.FTZ R97, R97, R170.reuse ;  /* 0x000000aa61617220 */ /* 0x080fe20000410000 */
[-C--:B------:R-:W-:Y:S01]  /*c0b0*/  FMUL.FTZ R100, R100, R170.reuse ;  /* 0x000000aa64647220 */ /* 0x080fe20000410000 */
[-C--:B------:R-:W-:Y:S01]  /*c0c0*/  FMUL.FTZ R101, R101, R170.reuse ;  /* 0x000000aa65657220 */ /* 0x080fe20000410000 */
[-C--:B------:R-:W-:Y:S01]  /*c0d0*/  FMUL.FTZ R104, R104, R170.reuse ;  /* 0x000000aa68687220 */ /* 0x080fe20000410000 */
[-C--:B------:R-:W-:Y:S01]  /*c0e0*/  FMUL.FTZ R105, R105, R170.reuse ;  /* 0x000000aa69697220 */ /* 0x080fe20000410000 */
[-C--:B------:R-:W-:Y:S01]  /*c0f0*/  FMUL.FTZ R108, R108, R170.reuse ;  /* 0x000000aa6c6c7220 */ /* 0x080fe20000410000 */
[----:B------:R4:W5:Y:S01]  /*c100*/  MUFU.EX2 R155, R164 ;  /* 0x000000a4009b7308 */ /* 0x0009620000000800 */
        /* <DEDUP_REMOVED lines=11> */
[----:B----4-:R-:W-:Y:S01]  /*c1c0*/  F2FP.BF16.F32.PACK_AB R164, R192, R11 ;  /* 0x0000000bc0a4723e */ /* 0x010fe200000010ff */
[-C--:B------:R-:W-:Y:S01]  /*c1d0*/  FMUL.FTZ R124, R124, R170.reuse ;  /* 0x000000aa7c7c7220 */ /* 0x080fe20000410000 */
[-C--:B------:R-:W-:Y:S01]  /*c1e0*/  FMUL.FTZ R125, R125, R170.reuse ;  /* 0x000000aa7d7d7220 */ /* 0x080fe20000410000 */
[-C--:B------:R-:W-:Y:S01]  /*c1f0*/  FMUL.FTZ R128, R128, R170.reuse ;  /* 0x000000aa80807220 */ /* 0x080fe20000410000 */
[----:B------:R3:W4:Y:S01]  /*c200*/  MUFU.EX2 R157, R153 ;  /* 0x00000099009d7308 */ /* 0x0007220000000800 */
[----:B-----5:R-:W-:Y:S01]  /*c210*/  FADD.FTZ R3, R155, R168 ;  /* 0x000000a89b037221 */ /* 0x020fe20000010000 */
[-C--:B------:R-:W-:Y:S01]  /*c220*/  FMUL.FTZ R129, R129, R170.reuse ;  /* 0x000000aa81817220 */ /* 0x080fe20000410000 */
[-C--:B------:R-:W-:Y:S01]  /*c230*/  FMUL.FTZ R132, R132, R170.reuse ;  /* 0x000000aa84847220 */ /* 0x080fe20000410000 */
[-C--:B------:R-:W-:Y:S01]  /*c240*/  FMUL.FTZ R133, R133, R170.reuse ;  /* 0x000000aa85857220 */ /* 0x080fe20000410000 */
[-C--:B------:R-:W-:Y:S01]  /*c250*/  FMUL.FTZ R136, R136, R170.reuse ;  /* 0x000000aa88887220 */ /* 0x080fe20000410000 */
[-C--:B------:R-:W-:Y:S01]  /*c260*/  FMUL.FTZ R137, R137, R170.reuse ;  /* 0x000000aa89897220 */ /* 0x080fe20000410000 */
[----:B------:R-:W-:Y:S01]  /*c270*/  FMUL.FTZ R140, R140, R170 ;  /* 0x000000aa8c8c7220 */ /* 0x000fe20000410000 */
[----:B-1----:R-:W1:Y:S01]  /*c280*/  MUFU.EX2 R14, R183 ;  /* 0x000000b7000e7308 */ /* 0x002e620000000800 */
[C---:B--2---:R-:W-:Y:S01]  /*c290*/  FADD.FTZ R168, R20.reuse, R3 ;  /* 0x0000000314a87221 */ /* 0x044fe20000010000 */
[----:B---3--:R-:W-:Y:S01]  /*c2a0*/  F2FP.BF16.F32.PACK_AB R153, R13, R12 ;  /* 0x0000000c0d99723e */ /* 0x008fe200000010ff */
[-C--:B------:R-:W-:Y:S01]  /*c2b0*/  FMUL.FTZ R141, R141, R170.reuse ;  /* 0x000000aa8d8d7220 */ /* 0x080fe20000410000 */
[----:B------:R-:W-:Y:S01]  /*c2c0*/  F2FP.BF16.F32.PACK_AB R155, R20, R155 ;  /* 0x0000009b149b723e */ /* 0x000fe200000010ff */
[----:B------:R-:W-:Y:S01]  /*c2d0*/  BAR.SYNC.DEFER_BLOCKING 0xf, 0x100 ;  /* 0x03c4000000007b1d */ /* 0x000fe20000010000 */
[-C--:B------:R-:W-:Y:S01]  /*c2e0*/  FMUL.FTZ R144, R144, R170.reuse ;  /* 0x000000aa90907220 */ /* 0x080fe20000410000 */
[-C--:B------:R-:W-:Y:S01]  /*c2f0*/  FMUL.FTZ R145, R145, R170.reuse ;  /* 0x000000aa91917220 */ /* 0x080fe20000410000 */
[-C--:B------:R-:W-:Y:S01]  /*c300*/  FMUL.FTZ R148, R148, R170.reuse ;  /* 0x000000aa94947220 */ /* 0x080fe20000410000 */
[----:B----4-:R-:W-:Y:S01]  /*c310*/  FADD.FTZ R3, R157, R168 ;  /* 0x000000a89d037221 */ /* 0x010fe20000010000 */
[----:B------:R-:W-:Y:S01]  /*c320*/  FMUL.FTZ R149, R149, R170 ;  /* 0x000000aa95957220 */ /* 0x000fe20000410000 */
        /* <DEDUP_REMOVED lines=84> */
[-C--:B------:R-:W-:Y:S01]  /*c870*/  FMUL.FTZ R138, R138, R21.reuse ;  /* 0x000000158a8a7220 */ /* 0x080fe20000410000 */
[-C--:B------:R-:W-:Y:S01]  /*c880*/  FMUL.FTZ R139, R139, R21.reuse ;  /* 0x000000158b8b7220 */ /* 0x080fe20000410000 */
[-C--:B------:R-:W-:Y:S01]  /*c890*/  FMUL.FTZ R142, R142, R21.reuse ;  /* 0x000000158e8e7220 */ /* 0x080fe20000410000 */
[-C--:B------:R-:W-:Y:S01]  /*c8a0*/  FMUL.FTZ R143, R143, R21.reuse ;  /* 0x000000158f8f7220 */ /* 0x080fe20000410000 */
[----:B------:R-:W-:Y:S01]  /*c8b0*/  FMUL.FTZ R146, R146, R21 ;  /* 0x0000001592927220 */ /* 0x000fe20000410000 */
[C---:B----4-:R-:W-:Y:S01]  /*c8c0*/  F2FP.BF16.F32.PACK_AB R167, R168.reuse, R167 ;  /* 0x000000a7a8a7723e */ /* 0x050fe200000010ff */
[----:B------:R-:W-:Y:S01]  /*c8d0*/  FADD.FTZ R3, R168, R3 ;  /* 0x00000003a8037221 */ /* 0x000fe20000010000 */
[-C--:B------:R-:W-:Y:S01]  /*c8e0*/  FMUL.FTZ R147, R147, R21.reuse ;  /* 0x0000001593937220 */ /* 0x080fe20000410000 */
[-C--:B------:R-:W-:Y:S01]  /*c8f0*/  FMUL.FTZ R150, R150, R21.reuse ;  /* 0x0000001596967220 */ /* 0x080fe20000410000 */
[----:B------:R-:W-:Y:S01]  /*c900*/  FMUL.FTZ R151, R151, R21 ;  /* 0x0000001597977220 */ /* 0x000fe20000410000 */
[----:B------:R2:W-:Y:S01]  /*c910*/  STSM.16.M88.4 [R22], R164 ;  /* 0x000000a416007844 */ /* 0x0005e20000000200 */
[----:B------:R-:W-:Y:S05]  /*c920*/  @!P0 BRA `(.L_x_1367) ;  /* 0x0000000000048947 */ /* 0x000fea0003800000 */
[----:B------:R-:W-:Y:S01]  /*c930*/  BPT.TRAP 0x1 ;  /* 0x000000040000795c */ /* 0x000fe20000300000 */
.L_x_1367:
[----:B------:R1:W3:Y:S01]  /*c940*/  SYNCS.PHASECHK.TRANS64.TRYWAIT P2, [UR27+0x28c50], R10 ;  /* 0x028c500aff0075a7 */ /* 0x0002e2000804015b */
[----:B------:R-:W-:Y:S05]  /*c950*/  @!P0 BRA `(.L_x_1368) ;  /* 0x0000000000048947 */ /* 0x000fea0003800000 */
[----:B------:R-:W-:Y:S01]  /*c960*/  BPT.TRAP 0x1 ;  /* 0x000000040000795c */ /* 0x000fe20000300000 */
.L_x_1368:
[----:B---3--:R-:W-:Y:S05]  /*c970*/  @P2 BRA `(.L_x_1369) ;  /* 0x0000000000082947 */ /* 0x008fea0003800000 */
[----:B------:R-:W3:Y:S02]  /*c980*/  SYNCS.PHASECHK.TRANS64.TRYWAIT P2, [UR27+0x28c50], R10 ;  /* 0x028c500aff0075a7 */ /* 0x000ee4000804015b */
[----:B---3--:R-:W-:Y:S05]  /*c990*/  @!P2 BRA `(.L_x_1370) ;  /* 0x0000005c00f4a947 */ /* 0x008fea0003800000 */
.L_x_1369:
[----:B------:R-:W-:Y:S01]  /*c9a0*/  ULEA UR11, UR39, UR45, 0xc ;  /* 0x0000002d270b7291 */ /* 0x000fe2000f8e603f */
[----:B------:R-:W-:Y:S01]  /*c9b0*/  WARPGROUP.ARRIVE ;  /* 0x00000000000079c5 */ /* 0x000fe20000000000 */
[----:B------:R-:W-:Y:S01]  /*c9c0*/  UMOV UR7, 0x40000040 ;  /* 0x4000004000077882 */ /* 0x000fe20000000000 */
[----:B------:R-:W-:Y:S01]  /*c9d0*/  ISETP.GT.AND P2, PT, R9, UR41, PT ;  /* 0x0000002909007c0c */ /* 0x000fe2000bf44270 */
        /* <DEDUP_REMOVED lines=37> */
.L_x_1354:
[----:B------:R-:W5:Y:S01]  /*cc30*/  SHFL.BFLY PT, R5, R4, 0x2, 0x1f ;  /* 0x0c401f0004057f89 */ /* 0x000f6200000e0000 */
[----:B---3--:R-:W-:Y:S01]  /*cc40*/  IADD3 R13, -R17, RZ, RZ ;  /* 0x000000ff110d7210 */ /* 0x008fe20007ffe1ff */
[----:B-1----:R-:W-:Y:S01]  /*cc50*/  IMAD.MOV.U32 R10, RZ, RZ, RZ ;  /* 0x000000ffff0a7224 */ /* 0x002fe200078e00ff */
[----:B------:R-:W-:Y:S01]  /*cc60*/  UIADD3 UR37, UR37, 0x1, URZ ;  /* 0x0000000125257890 */ /* 0x000fe2000fffe03f */
[----:B------:R-:W1:Y:S01]  /*cc70*/  SHFL.BFLY PT, R6, R3, 0x2, 0x1f ;  /* 0x0c401f0003067f89 */ /* 0x000e6200000e0000 */
[----:B------:R-:W-:Y:S08]  /*cc80*/  BAR.ARV 0x8, 0xa0 ;  /* 0x0202800000007b1d */ /* 0x000ff00000002000 */
[----:B------:R-:W-:Y:S01]  /*cc90*/  BAR.SYNC.DEFER_BLOCKING 0xf, 0x100 ;  /* 0x03c4000000007b1d */ /* 0x000fe20000010000 */
[----:B------:R-:W-:Y:S01]  /*cca0*/  ISETP.NE.AND P0, PT, R2, R13, PT ;  /* 0x0000000d0200720c */ /* 0x000fe20003f05270 */
[----:B------:R-:W-:-:S02]  /*ccb0*/  IMAD.U32 R12, RZ, RZ, UR10 ;  /* 0x0000000aff0c7e24 */ /* 0x000fc4000f8e00ff */
[----:B-----5:R-:W-:Y:S01]  /*ccc0*/  FADD.FTZ R5, R5, R4 ;  /* 0x0000000405057221 */ /* 0x020fe20000010000 */
[----:B------:R-:W-:Y:S02]  /*ccd0*/  IMAD.U32 R4, RZ, RZ, UR10 ;  /* 0x0000000aff047e24 */ /* 0x000fe4000f8e00ff */
[----:B-1----:R-:W-:Y:S02]  /*cce0*/  FADD.FTZ R6, R6, R3 ;  /* 0x0000000306067221 */ /* 0x002fe40000010000 */
[----:B------:R-:W1:Y:S01]  /*ccf0*/  SHFL.BFLY PT, R0, R5, 0x1, 0x1f ;  /* 0x0c201f0005007f89 */ /* 0x000e6200000e0000 */
[----:B------:R-:W-:Y:S01]  /*cd00*/  MOV R3, UR39 ;  /* 0x0000002700037c02 */ /* 0x000fe20008000f00 */
[----:B------:R-:W-:Y:S02]  /*cd10*/  UIADD3 UR39, UR39, 0x1, URZ ;  /* 0x0000000127277890 */ /* 0x000fe4000fffe03f */
[----:B------:R-:W3:Y:S01]  /*cd20*/  SHFL.BFLY PT, R9, R6, 0x1, 0x1f ;  /* 0x0c201f0006097f89 */ /* 0x000ee200000e0000 */
[----:B------:R-:W-:Y:S01]  /*cd30*/  @!P0 LEA R3, R3, R16, 0x6 ;  /* 0x0000001003038211 */ /* 0x000fe200078e30ff */
[----:B------:R-:W-:-:S04]  /*cd40*/  UISETP.NE.AND UP0, UPT, UR39, 0x2, UPT ;  /* 0x000000022700788c */ /* 0x000fc8000bf05270 */
[----:B------:R-:W-:Y:S02]  /*cd50*/  USEL UR4, URZ, 0x1, UP0 ;  /* 0x000000013f047887 */ /* 0x000fe40008000000 */
[----:B------:R-:W-:Y:S02]  /*cd60*/  USEL UR39, UR39, URZ, UP0 ;  /* 0x0000003f27277287 */ /* 0x000fe40008000000 */
[----:B------:R-:W-:Y:S01]  /*cd70*/  ULOP3.LUT UR38, UR38, UR4, URZ, 0x3c, !UPT ;  /* 0x0000000426267292 */ /* 0x000fe2000f8e3c3f */
[----:B-1----:R-:W-:Y:S01]  /*cd80*/  FADD.FTZ R11, R5, R0 ;  /* 0x00000000050b7221 */ /* 0x002fe20000010000 */
[----:B------:R-:W-:Y:S01]  /*cd90*/  IMAD.MOV.U32 R0, RZ, RZ, RZ ;  /* 0x000000ffff007224 */ /* 0x000fe200078e00ff */
[----:B------:R-:W-:Y:S01]  /*cda0*/  @!P0 LEA R5, R3, UR48, 0x2 ;  /* 0x0000003003058c11 */ /* 0x000fe2000f8e10ff */
[----:B---3--:R-:W-:Y:S02]  /*cdb0*/  FADD.FTZ R9, R6, R9 ;  /* 0x0000000906097221 */ /* 0x008fe40000010000 */
[----:B------:R-:W-:-:S02]  /*cdc0*/  FSETP.NE.FTZ.AND P1, PT, R11, RZ, PT ;  /* 0x000000ff0b00720b */ /* 0x000fc40003f35000 */
[----:B------:R-:W-:Y:S02]  /*cdd0*/  MOV R3, 0xff800000 ;  /* 0xff80000000037802 */ /* 0x000fe40000000f00 */
[----:B------:R-:W-:-:S09]  /*cde0*/  FSETP.NE.FTZ.AND P2, PT, R9, RZ, PT ;  /* 0x000000ff0900720b */ /* 0x000fd20003f55000 */
[----:B------:R-:W2:Y:S01]  /*cdf0*/  @P1 MUFU.RCP R10, R11 ;  /* 0x0000000b000a1308 */ /* 0x000ea20000001000 */
[----:B------:R-:W-:-:S03]  /*ce00*/  @P1 FMUL.FTZ R4, R4, 0.69314718246459960938 ;  /* 0x3f31721804041820 */ /* 0x000fc60000410000 */
[----:B------:R-:W-:-:S04]  /*ce10*/  @P2 FMUL.FTZ R12, R12, 0.69314718246459960938 ;  /* 0x3f3172180c0c2820 */ /* 0x000fc80000410000 */
[----:B------:R-:W1:Y:S08]  /*ce20*/  @P2 MUFU.RCP R0, R9 ;  /* 0x0000000900002308 */ /* 0x000e700000001000 */
[----:B------:R-:W3:Y:S01]  /*ce30*/  @P1 MUFU.LG2 R6, R11 ;  /* 0x0000000b00061308 */ /* 0x000ee20000000c00 */
        /* <DEDUP_REMOVED lines=64> */
[----:B------:R2:W-:Y:S01]  /*d240*/  @!P0 STS [R5+0x28800], R10 ;  /* 0x0288000a05008388 */ /* 0x0005e20000000800 */
[----:B------:R-:W-:Y:S01]  /*d250*/  MOV R28, 0xff800000 ;  /* 0xff800000001c7802 */ /* 0x000fe20000000f00 */
[-C--:B-1----:R-:W-:Y:S01]  /*d260*/  FMUL.FTZ R27, R27, R0.reuse ;  /* 0x000000001b1b7220 */ /* 0x082fe20000410000 */
[-C--:B------:R-:W-:Y:S01]  /*d270*/  FMUL.FTZ R30, R30, R0.reuse ;  /* 0x000000001e1e7220 */ /* 0x080fe20000410000 */
[----:B------:R1:W-:Y:S01]  /*d280*/  @!P0 STS [R5+0x28820], R0 ;  /* 0x0288200005008388 */ /* 0x0003e20000000800 */
[----:B------:R-:W-:Y:S01]  /*d290*/  PLOP3.LUT P0, PT, PT, PT, PT, 0x8, 0x0 ;  /* 0x000000000000781c */ /* 0x000fe20003f0e170 */
[-C--:B------:R-:W-:Y:S01]  /*d2a0*/  FMUL.FTZ R31, R31, R0.reuse ;  /* 0x000000001f1f7220 */ /* 0x080fe20000410000 */
[-C--:B------:R-:W-:Y:S01]  /*d2b0*/  FMUL.FTZ R34, R34, R0.reuse ;  /* 0x0000000022227220 */ /* 0x080fe20000410000 */
[-C--:B------:R-:W-:Y:S01]  /*d2c0*/  FMUL.FTZ R35, R35, R0.reuse ;  /* 0x0000000023237220 */ /* 0x080fe20000410000 */
[-C--:B------:R-:W-:Y:S01]  /*d2d0*/  FMUL.FTZ R38, R38, R0.reuse ;  /* 0x0000000026267220 */ /* 0x080fe20000410000 */
[----:B--2---:R3:W2:Y:S01]  /*d2e0*/  @P2 MUFU.LG2 R10, R9 ;  /* 0x00000009000a2308 */ /* 0x0046a20000000c00 */
        /* <DEDUP_REMOVED lines=16> */
[----:B--2---:R-:W-:Y:S01]  /*d3f0*/  @P2 FMUL.FTZ R11, R10, 0.69314718246459960938 ;  /* 0x3f3172180a0b2820 */ /* 0x004fe20000410000 */
        /* <DEDUP_REMOVED lines=26> */
[-C--:B----4-:R-:W-:Y:S01]  /*d5a0*/  FMUL.FTZ R170, R119, R0.reuse ;  /* 0x0000000077aa7220 */ /* 0x090fe20000410000 */
        /* <DEDUP_REMOVED lines=19> */
.L_x_1287:
[----:B------:R-:W1:Y:S08]  /*d6e0*/  S2UR UR4, SR_CgaCtaId ;  /* 0x00000000000479c3 */ /* 0x000e700000008800 */
[----:B------:R-:W-:Y:S06]  /*d6f0*/  BAR.SYNC.DEFER_BLOCKING 0x5, 0x120 ;  /* 0x0144800000007b1d */ /* 0x000fec0000010000 */
[----:B------:R-:W-:-:S02]  /*d700*/  UMOV UR48, 0x400 ;  /* 0x0000040000307882 */ /* 0x000fc40000000000 */
[----:B-1----:R-:W-:-:S09]  /*d710*/  ULEA UR48, UR4, UR48, 0x18 ;  /* 0x0000003004307291 */ /* 0x002fd2000f8ec03f */
[----:B------:R-:W1:Y:S02]  /*d720*/  LDS R0, [UR48+0x28cd0] ;  /* 0x028cd030ff007984 */ /* 0x000e640008000800 */
[----:B-1----:R-:W-:Y:S01]  /*d730*/  R2UR UR4, R0 ;  /* 0x00000000000472ca */ /* 0x002fe200000e0000 */
[----:B------:R-:W-:Y:S06]  /*d740*/  BAR.ARV 0x4, 0x120 ;  /* 0x0104800000007b1d */ /* 0x000fec0000002000 */
[----:B------:R-:W-:Y:S08]  /*d750*/  @P0 BRA `(.L_x_1372) ;  /* 0x00000010004c0947 */ /* 0x000ff00003800000 */
        /* <DEDUP_REMOVED lines=26> */
[----:B------:R-:W-:Y:S01]  /*d900*/  LOP3.LUT R0, R173, 0x380, RZ, 0xc0, !PT ;  /* 0x00000380ad007812 */ /* 0x000fe200078ec0ff */
[----:B------:R-:W-:Y:S01]  /*d910*/  IMAD.X R9, RZ, RZ, R7, P2 ;  /* 0x000000ffff097224 */ /* 0x000fe200010e0607 */
[----:B------:R-:W-:-:S02]  /*d920*/  IADD3 R181, P6, R6, 0x2020, RZ ;  /* 0x0000202006b57810 */ /* 0x000fc40007fde0ff */
[----:B------:R-:W-:Y:S02]  /*d930*/  SHF.R.U64 R0, R0, 0x3, RZ ;  /* 0x0000000300007819 */ /* 0x000fe400000012ff */
[----:B------:R-:W-:Y:S01]  /*d940*/  LOP3.LUT R4, R175, 0x380, RZ, 0xc0, !PT ;  /* 0x00000380af047812 */ /* 0x000fe200078ec0ff */
[--C-:B------:R-:W-:Y:S01]  /*d950*/  IMAD.X R21, RZ, RZ, R7.reuse, P6 ;  /* 0x000000ffff157224 */ /* 0x100fe200030e0607 */
[----:B------:R-:W-:Y:S02]  /*d960*/  IADD3 R177, P4, R6, 0x60, RZ ;  /* 0x0000006006b17810 */ /* 0x000fe40007f9e0ff */
[----:B------:R-:W-:Y:S02]  /*d970*/  LOP3.LUT R8, R0, R173, RZ, 0x3c, !PT ;  /* 0x000000ad00087212 */ /* 0x000fe400078e3cff */
[----:B------:R-:W-:Y:S01]  /*d980*/  LOP3.LUT R0, R181, 0x380, RZ, 0xc0, !PT ;  /* 0x00000380b5007812 */ /* 0x000fe200078ec0ff */
[----:B------:R-:W-:Y:S01]  /*d990*/  IMAD.X R13, RZ, RZ, R7, P4 ;  /* 0x000000ffff0d7224 */ /* 0x000fe200020e0607 */
[----:B------:R-:W-:-:S02]  /*d9a0*/  SHF.R.U64 R4, R4, 0x3, RZ ;  /* 0x0000000304047819 */ /* 0x000fc400000012ff */
[----:B------:R-:W-:Y:S02]  /*d9b0*/  IADD3 R183, P1, R6, 0x2040, RZ ;  /* 0x0000204006b77810 */ /* 0x000fe40007f3e0ff */
[----:B------:R-:W-:Y:S02]  /*d9c0*/  SHF.R.U64 R0, R0, 0x3, RZ ;  /* 0x0000000300007819 */ /* 0x000fe400000012ff */
[----:B------:R-:W-:Y:S02]  /*d9d0*/  IADD3 R197, P4, R6, 0x4020, RZ ;  /* 0x0000402006c57810 */ /* 0x000fe40007f9e0ff */
[----:B------:R-:W-:Y:S02]  /*d9e0*/  LOP3.LUT R10, R4, R175, RZ, 0x3c, !PT ;  /* 0x000000af040a7212 */ /* 0x000fe400078e3cff */
[C---:B------:R-:W-:Y:S01]  /*d9f0*/  LOP3.LUT R111, R6.reuse, 0x380, RZ, 0xc0, !PT ;  /* 0x00000380066f7812 */ /* 0x040fe200078ec0ff */
[----:B------:R-:W-:Y:S01]  /*da00*/  IMAD.X R99, RZ, RZ, R7, P4 ;  /* 0x000000ffff637224 */ /* 0x000fe200020e0607 */
[----:B------:R-:W-:-:S02]  /*da10*/  IADD3 R179, P5, R6, 0x2000, RZ ;  /* 0x0000200006b37810 */ /* 0x000fc40007fbe0ff */
[C---:B------:R-:W-:Y:S02]  /*da20*/  IADD3 R193, P2, R6.reuse, 0x2060, RZ ;  /* 0x0000206006c17810 */ /* 0x040fe40007f5e0ff */
[----:B------:R-:W-:Y:S02]  /*da30*/  LOP3.LUT R4, R183, 0x380, RZ, 0xc0, !PT ;  /* 0x00000380b7047812 */ /* 0x000fe400078ec0ff */
[----:B------:R-:W-:Y:S01]  /*da40*/  IADD3.X R11, RZ, R7, RZ, P3, !PT ;  /* 0x00000007ff0b7210 */ /* 0x000fe20001ffe4ff */
[----:B------:R-:W-:Y:S01]  /*da50*/  IMAD.X R91, RZ, RZ, R7, P2 ;  /* 0x000000ffff5b7224 */ /* 0x000fe200010e0607 */
[----:B------:R-:W-:Y:S02]  /*da60*/  IADD3 R195, P3, R6, 0x4000, RZ ;  /* 0x0000400006c37810 */ /* 0x000fe40007f7e0ff */
[----:B------:R-:W-:Y:S02]  /*da70*/  LOP3.LUT R20, R0, R181, RZ, 0x3c, !PT ;  /* 0x000000b500147212 */ /* 0x000fe400078e3cff */
[----:B------:R-:W-:-:S02]  /*da80*/  LOP3.LUT R0, R197, 0x380, RZ, 0xc0, !PT ;  /* 0x00000380c5007812 */ /* 0x000fc400078ec0ff */
[-C--:B------:R-:W-:Y:S02]  /*da90*/  IADD3.X R15, RZ, R7.reuse, RZ, P5, !PT ;  /* 0x00000007ff0f7210 */ /* 0x080fe40002ffe4ff */
[----:B------:R-:W-:Y:S02]  /*daa0*/  SHF.R.U64 R111, R111, 0x3, RZ ;  /* 0x000000036f6f7819 */ /* 0x000fe400000012ff */
[----:B------:R-:W-:Y:S02]  /*dab0*/  SHF.R.U64 R4, R4, 0x3, RZ ;  /* 0x0000000304047819 */ /* 0x000fe400000012ff */
[C---:B------:R-:W-:Y:S02]  /*dac0*/  IADD3 R199, P5, R6.reuse, 0x4040, RZ ;  /* 0x0000404006c77810 */ /* 0x040fe40007fbe0ff */
[----:B------:R-:W-:Y:S02]  /*dad0*/  IADD3.X R25, RZ, R7, RZ, P1, !PT ;  /* 0x00000007ff197210 */ /* 0x000fe40000ffe4ff */
[----:B------:R-:W-:-:S02]  /*dae0*/  IADD3 R114, P2, R6, 0x6020, RZ ;  /* 0x0000602006727810 */ /* 0x000fc40007f5e0ff */
[----:B------:R-:W-:Y:S02]  /*daf0*/  IADD3.X R95, RZ, R7, RZ, P3, !PT ;  /* 0x00000007ff5f7210 */ /* 0x000fe40001ffe4ff */
[C---:B------:R-:W-:Y:S01]  /*db00*/  IADD3 R201, P6, R6.reuse, 0x4060, RZ ;  /* 0x0000406006c97810 */ /* 0x040fe20007fde0ff */
[--C-:B------:R-:W-:Y:S01]  /*db10*/  IMAD.X R115, RZ, RZ, R7.reuse, P2 ;  /* 0x000000ffff737224 */ /* 0x100fe200010e0607 */
[C---:B------:R-:W-:Y:S02]  /*db20*/  IADD3 R203, P1, R6.reuse, 0x6000, RZ ;  /* 0x0000600006cb7810 */ /* 0x040fe40007f3e0ff */
[C---:B------:R-:W-:Y:S01]  /*db30*/  IADD3 R118, P3, R6.reuse, 0x6040, RZ ;  /* 0x0000604006767810 */ /* 0x040fe20007f7e0ff */
[----:B------:R-:W-:Y:S01]  /*db40*/  IMAD.X R107, RZ, RZ, R7, P6 ;  /* 0x000000ffff6b7224 */ /* 0x000fe200030e0607 */
[----:B------:R-:W-:Y:S02]  /*db50*/  IADD3 R205, P4, R6, 0x6060, RZ ;  /* 0x0000606006cd7810 */ /* 0x000fe40007f9e0ff */
[----:B------:R-:W-:-:S02]  /*db60*/  SHF.R.U64 R0, R0, 0x3, RZ ;  /* 0x0000000300007819 */ /* 0x000fc400000012ff */
[----:B------:R-:W-:Y:S01]  /*db70*/  LOP3.LUT R6, R111, R6, RZ, 0x3c, !PT ;  /* 0x000000066f067212 */ /* 0x000fe200078e3cff */
[----:B------:R-:W-:Y:S01]  /*db80*/  IMAD.X R123, RZ, RZ, R7, P4 ;  /* 0x000000ffff7b7224 */ /* 0x000fe200020e0607 */
[----:B------:R-:W-:Y:S02]  /*db90*/  LOP3.LUT R24, R4, R183, RZ, 0x3c, !PT ;  /* 0x000000b704187212 */ /* 0x000fe400078e3cff */
[----:B------:R-:W-:Y:S02]  /*dba0*/  LOP3.LUT R12, R177, 0x380, RZ, 0xc0, !PT ;  /* 0x00000380b10c7812 */ /* 0x000fe400078ec0ff */
[----:B------:R-:W-:Y:S02]  /*dbb0*/  LOP3.LUT R4, R199, 0x380, RZ, 0xc0, !PT ;  /* 0x00000380c7047812 */ /* 0x000fe400078ec0ff */
[----:B------:R-:W-:Y:S02]  /*dbc0*/  LOP3.LUT R14, R179, 0x380, RZ, 0xc0, !PT ;  /* 0x00000380b30e7812 */ /* 0x000fe400078ec0ff */
[----:B------:R-:W-:-:S02]  /*dbd0*/  LOP3.LUT R27, R114, 0x380, RZ, 0xc0, !PT ;  /* 0x00000380721b7812 */ /* 0x000fc400078ec0ff */
[----:B------:R-:W-:Y:S02]  /*dbe0*/  LOP3.LUT R98, R0, R197, RZ, 0x3c, !PT ;  /* 0x000000c500627212 */ /* 0x000fe400078e3cff */
[-C--:B------:R-:W-:Y:S02]  /*dbf0*/  IADD3.X R103, RZ, R7.reuse, RZ, P5, !PT ;  /* 0x00000007ff677210 */ /* 0x080fe40002ffe4ff */
[-C--:B------:R-:W-:Y:S02]  /*dc00*/  IADD3.X R111, RZ, R7.reuse, RZ, P1, !PT ;  /* 0x00000007ff6f7210 */ /* 0x080fe40000ffe4ff */
[-C--:B------:R-:W-:Y:S02]  /*dc10*/  IADD3.X R119, RZ, R7.reuse, RZ, P3, !PT ;  /* 0x00000007ff777210 */ /* 0x080fe40001ffe4ff */
[----:B------:R-:W-:Y:S02]  /*dc20*/  MOV R0, R6 ;  /* 0x0000000600007202 */ /* 0x000fe40000000f00 */
[----:B------:R-:W-:-:S02]  /*dc30*/  SHF.R.U64 R12, R12, 0x3, RZ ;  /* 0x000000030c0c7819 */ /* 0x000fc400000012ff */
[----:B------:R-:W-:Y:S02]  /*dc40*/  LOP3.LUT R90, R193, 0x380, RZ, 0xc0, !PT ;  /* 0x00000380c15a7812 */ /* 0x000fe400078ec0ff */
[----:B------:R-:W-:Y:S02]  /*dc50*/  SHF.R.U64 R4, R4, 0x3, RZ ;  /* 0x0000000304047819 */ /* 0x000fe400000012ff */
[----:B------:R-:W-:Y:S02]  /*dc60*/  LOP3.LUT R7, R118, 0x380, RZ, 0xc0, !PT ;  /* 0x0000038076077812 */ /* 0x000fe400078ec0ff */
[----:B------:R-:W-:Y:S02]  /*dc70*/  SHF.R.U64 R14, R14, 0x3, RZ ;  /* 0x000000030e0e7819 */ /* 0x000fe400000012ff */
[----:B------:R-:W-:Y:S02]  /*dc80*/  LOP3.LUT R94, R195, 0x380, RZ, 0xc0, !PT ;  /* 0x00000380c35e7812 */ /* 0x000fe400078ec0ff */
[----:B------:R-:W-:-:S02]  /*dc90*/  SHF.R.U64 R27, R27, 0x3, RZ ;  /* 0x000000031b1b7819 */ /* 0x000fc400000012ff */
[----:B------:R-:W-:Y:S02]  /*dca0*/  LOP3.LUT R106, R201, 0x380, RZ, 0xc0, !PT ;  /* 0x00000380c96a7812 */ /* 0x000fe400078ec0ff */
[----:B------:R-:W-:Y:S02]  /*dcb0*/  F2FP.BF16.F32.PACK_AB R6, R29, R156 ;  /* 0x0000009c1d06723e */ /* 0x000fe400000010ff */
[----:B------:R-:W-:Y:S02]  /*dcc0*/  LOP3.LUT R12, R12, R177, RZ, 0x3c, !PT ;  /* 0x000000b10c0c7212 */ /* 0x000fe400078e3cff */
[----:B------:R-:W-:Y:S02]  /*dcd0*/  SHF.R.U64 R90, R90, 0x3, RZ ;  /* 0x000000035a5a7819 */ /* 0x000fe400000012ff */
[----:B------:R-:W-:Y:S02]  /*dce0*/  LOP3.LUT R102, R4, R199, RZ, 0x3c, !PT ;  /* 0x000000c704667212 */ /* 0x000fe400078e3cff */
[----:B------:R-:W-:-:S02]  /*dcf0*/  LOP3.LUT R122, R205, 0x380, RZ, 0xc0, !PT ;  /* 0x00000380cd7a7812 */ /* 0x000fc400078ec0ff */
[----:B------:R-:W-:Y:S02]  /*dd00*/  SHF.R.U64 R29, R7, 0x3, RZ ;  /* 0x00000003071d7819 */ /* 0x000fe400000012ff */
[----:B------:R-:W-:Y:S02]  /*dd10*/  LOP3.LUT R14, R14, R179, RZ, 0x3c, !PT ;  /* 0x000000b30e0e7212 */ /* 0x000fe400078e3cff */
[----:B------:R-:W-:Y:S02]  /*dd20*/  SHF.R.U64 R94, R94, 0x3, RZ ;  /* 0x000000035e5e7819 */ /* 0x000fe400000012ff */
[----:B------:R-:W-:Y:S02]  /*dd30*/  LOP3.LUT R110, R203, 0x380, RZ, 0xc0, !PT ;  /* 0x00000380cb6e7812 */ /* 0x000fe400078ec0ff */
[----:B------:R-:W-:Y:S02]  /*dd40*/  F2FP.BF16.F32.PACK_AB R4, R153, R162 ;  /* 0x000000a29904723e */ /* 0x000fe400000010ff */
[----:B------:R-:W-:-:S02]  /*dd50*/  F2FP.BF16.F32.PACK_AB R7, R31, R30 ;  /* 0x0000001e1f07723e */ /* 0x000fc400000010ff */
[----:B------:R-:W-:Y:S02]  /*dd60*/  LOP3.LUT R114, R27, R114, RZ, 0x3c, !PT ;  /* 0x000000721b727212 */ /* 0x000fe400078e3cff */
[----:B------:R-:W-:Y:S01]  /*dd70*/  SHF.R.U64 R106, R106, 0x3, RZ ;  /* 0x000000036a6a7819 */ /* 0x000fe200000012ff */
[----:B------:R1:W-:Y:S01]  /*dd80*/  STSM.16.M88.4 [R0], R4 ;  /* 0x0000000400007844 */ /* 0x0003e20000000200 */
[----:B------:R-:W-:Y:S02]  /*dd90*/  MOV R27, R8 ;  /* 0x00000008001b7202 */ /* 0x000fe40000000f00 */
[----:B------:R-:W-:Y:S02]  /*dda0*/  MOV R10, R10 ;  /* 0x0000000a000a7202 */ /* 0x000fe40000000f00 */
[----:B------:R-:W-:Y:S01]  /*ddb0*/  LOP3.LUT R90, R90, R193, RZ, 0x3c, !PT ;  /* 0x000000c15a5a7212 */ /* 0x000fe200078e3cff */
[----:B------:R2:W-:Y:S01]  /*ddc0*/  STSM.16.M88.4 [R27], R32 ;  /* 0x000000201b007844 */ /* 0x0005e20000000200 */
[----:B------:R-:W-:-:S02]  /*ddd0*/  SHF.R.U64 R122, R122, 0x3, RZ ;  /* 0x000000037a7a7819 */ /* 0x000fc400000012ff */
[----:B------:R-:W-:Y:S01]  /*dde0*/  MOV R12, R12 ;  /* 0x0000000c000c7202 */ /* 0x000fe20000000f00 */
[----:B------:R2:W-:Y:S01]  /*ddf0*/  STSM.16.M88.4 [R10], R40 ;  /* 0x000000280a007844 */ /* 0x0005e20000000200 */
[----:B------:R-:W-:Y:S02]  /*de00*/  F2FP.BF16.F32.PACK_AB R64, R65, R64 ;  /* 0x000000404140723e */ /* 0x000fe400000010ff */
[----:B------:R-:W-:Y:S01]  /*de10*/  LOP3.LUT R94, R94, R195, RZ, 0x3c, !PT ;  /* 0x000000c35e5e7212 */ /* 0x000fe200078e3cff */
        /* <DEDUP_REMOVED lines=8> */
[----:B------:R-:W-:Y:S02]  /*dea0*/  LOP3.LUT R106, R106, R201, RZ, 0x3c, !PT ;  /* 0x000000c96a6a7212 */ /* 0x000fe400078e3cff */
        /* <DEDUP_REMOVED lines=13> */
[----:B------:R-:W-:Y:S02]  /*df80*/  F2FP.BF16.F32.PACK_AB R82, R85, R84 ;  /* 0x000000545552723e */ /* 0x000fe400000010ff */
[----:B------:R-:W-:Y:S02]  /*df90*/  F2FP.BF16.F32.PACK_AB R83, R87, R86 ;  /* 0x000000565753723e */ /* 0x000fe400000010ff */
[----:B------:R-:W-:-:S02]  /*dfa0*/  F2FP.BF16.F32.PACK_AB R88, R89, R88 ;  /* 0x000000585958723e */ /* 0x000fc400000010ff */
[----:B------:R-:W-:Y:S01]  /*dfb0*/  LOP3.LUT R110, R110, R203, RZ, 0x3c, !PT ;  /* 0x000000cb6e6e7212 */ /* 0x000fe200078e3cff */
[----:B------:R2:W-:Y:S01]  /*dfc0*/  STSM.16.M88.4 [R9], R80 ;  /* 0x0000005009007844 */ /* 0x0005e20000000200 */
[----:B------:R-:W-:Y:S02]  /*dfd0*/  MOV R94, R94 ;  /* 0x0000005e005e7202 */ /* 0x000fe40000000f00 */
[----:B------:R-:W-:Y:S02]  /*dfe0*/  MOV R8, R98 ;  /* 0x0000006200087202 */ /* 0x000fe40000000f00 */
[----:B------:R-:W-:Y:S02]  /*dff0*/  F2FP.BF16.F32.PACK_AB R89, R154, R26 ;  /* 0x0000001a9a59723e */ /* 0x000fe400000010ff */
[----:B------:R-:W-:Y:S02]  /*e000*/  F2FP.BF16.F32.PACK_AB R90, R93, R92 ;  /* 0x0000005c5d5a723e */ /* 0x000fe400000010ff */
[----:B------:R-:W-:-:S02]  /*e010*/  F2FP.BF16.F32.PACK_AB R91, R157, R155 ;  /* 0x0000009b9d5b723e */ /* 0x000fc400000010ff */
[----:B------:R-:W-:Y:S02]  /*e020*/  F2FP.BF16.F32.PACK_AB R96, R97, R96 ;  /* 0x000000606160723e */ /* 0x000fe400000010ff */
[----:B-1----:R-:W-:Y:S01]  /*e030*/  MOV R5, R106 ;  /* 0x0000006a00057202 */ /* 0x002fe20000000f00 */
[----:B------:R2:W-:Y:S01]  /*e040*/  STSM.16.M88.4 [R94], R88 ;  /* 0x000000585e007844 */ /* 0x0005e20000000200 */
[----:B------:R-:W-:Y:S02]  /*e050*/  F2FP.BF16.F32.PACK_AB R97, R159, R158 ;  /* 0x0000009e9f61723e */ /* 0x000fe400000010ff */
        /* <DEDUP_REMOVED lines=23> */
[----:B------:R-:W-:-:S02]  /*e1d0*/  F2FP.BF16.F32.PACK_AB R129, R131, R130 ;  /* 0x000000828381723e */ /* 0x000fc400000010ff */
[----:B------:R-:W-:Y:S01]  /*e1e0*/  F2FP.BF16.F32.PACK_AB R136, R137, R136 ;  /* 0x000000888988723e */ /* 0x000fe200000010ff */
[----:B------:R2:W-:Y:S01]  /*e1f0*/  STSM.16.M88.4 [R110], R120 ;  /* 0x000000786e007844 */ /* 0x0005e20000000200 */
        /* <DEDUP_REMOVED lines=21> */
[----:B------:R-:W1:Y:S01]  /*e350*/  LDC.64 R6, c[0x0][0xb78] ;  /* 0x0002de00ff067b82 */ /* 0x000e620000000a00 */
[----:B------:R-:W-:Y:S01]  /*e360*/  USHF.R.S32.HI UR5, URZ, 0x1f, UR43 ;  /* 0x0000001f3f057899 */ /* 0x000fe2000801142b */
[----:B--2---:R-:W-:Y:S01]  /*e370*/  IADD3 R9, -R17, RZ, RZ ;  /* 0x000000ff11097210 */ /* 0x004fe20007ffe1ff */
[----:B------:R-:W-:Y:S02]  /*e380*/  ULDC.64 UR8, c[0x0][0xb70] ;  /* 0x0002dc0000087ab9 */ /* 0x000fe40000000a00 */
[----:B------:R-:W-:Y:S01]  /*e390*/  UIMAD UR5, UR5, UR8, URZ ;  /* 0x00000008050572a4 */ /* 0x000fe2000f8e023f */
[----:B------:R-:W-:Y:S01]  /*e3a0*/  ISETP.NE.AND P0, PT, R2, R9, PT ;  /* 0x000000090200720c */ /* 0x000fe20003f05270 */
[----:B------:R-:W-:Y:S01]  /*e3b0*/  UIMAD.WIDE.U32 UR6, UR43, UR8, URZ ;  /* 0x000000082b0672a5 */ /* 0x000fe2000f8e003f */
[----:B------:R-:W-:Y:S01]  /*e3c0*/  IADD3 R9, R16, UR42, RZ ;  /* 0x0000002a10097c10 */ /* 0x000fe2000fffe0ff */
[----:B------:R-:W-:Y:S02]  /*e3d0*/  UIMAD UR5, UR43, UR9, UR5 ;  /* 0x000000092b0572a4 */ /* 0x000fe4000f8e0205 */
[----:B------:R-:W-:-:S02]  /*e3e0*/  USHF.R.S32.HI UR8, URZ, 0x1f, UR44 ;  /* 0x0000001f3f087899 */ /* 0x000fc4000801142c */
[----:B------:R-:W-:Y:S02]  /*e3f0*/  UIADD3 UR5, UR7, UR5, URZ ;  /* 0x0000000507057290 */ /* 0x000fe4000fffe03f */
[----:B------:R-:W-:Y:S01]  /*e400*/  MOV R5, UR7 ;  /* 0x0000000700057c02 */ /* 0x000fe20008000f00 */
[----:B------:R-:W-:Y:S01]  /*e410*/  IMAD.U32 R4, RZ, RZ, UR6 ;  /* 0x00000006ff047e24 */ /* 0x000fe2000f8e00ff */
[----:B------:R-:W-:Y:S01]  /*e420*/  ULDC.64 UR6, c[0x0][0xb40] ;  /* 0x0002d00000067ab9 */ /* 0x000fe20000000a00 */
[C---:B------:R-:W-:Y:S02]  /*e430*/  VIADD R8, R9.reuse, 0x8 ;  /* 0x0000000809087836 */ /* 0x040fe40000000000 */
[----:B------:R-:W-:Y:S01]  /*e440*/  IMAD.U32 R5, RZ, RZ, UR5 ;  /* 0x00000005ff057e24 */ /* 0x000fe2000f8e00ff */
[----:B------:R-:W-:Y:S02]  /*e450*/  ULDC UR5, c[0x0][0xa88] ;  /* 0x0002a20000057ab9 */ /* 0x000fe40000000800 */
[----:B------:R-:W-:Y:S01]  /*e460*/  ISETP.GE.OR P1, PT, R9, UR5, P0 ;  /* 0x0000000509007c0c */ /* 0x000fe20008726670 */
[----:B-1----:R-:W-:Y:S01]  /*e470*/  IMAD R0, R6, UR8, RZ ;  /* 0x0000000806007c24 */ /* 0x002fe2000f8e02ff */
[----:B------:R-:W-:Y:S01]  /*e480*/  ISETP.GE.OR P0, PT, R8, UR5, P0 ;  /* 0x0000000508007c0c */ /* 0x000fe20008706670 */
[----:B------:R-:W-:-:S04]  /*e490*/  IMAD.WIDE.U32 R4, R6, UR44, R4 ;  /* 0x0000002c06047c25 */ /* 0x000fc8000f8e0004 */
[----:B------:R-:W-:Y:S01]  /*e4a0*/  IMAD R6, R7, UR44, R0 ;  /* 0x0000002c07067c24 */ /* 0x000fe2000f8e0200 */
[----:B------:R-:W-:Y:S02]  /*e4b0*/  SHF.R.S32.HI R7, RZ, 0x1f, R9 ;  /* 0x0000001fff077819 */ /* 0x000fe40000011409 */
[----:B------:R-:W-:-:S04]  /*e4c0*/  IADD3 R0, P2, R9, R4, RZ ;  /* 0x0000000409007210 */ /* 0x000fc80007f5e0ff */
[----:B------:R-:W-:Y:S02]  /*e4d0*/  IADD3.X R7, R7, R5, R6, P2, !PT ;  /* 0x0000000507077210 */ /* 0x000fe400017fe406 */
[----:B------:R-:W-:-:S04]  /*e4e0*/  LEA R4, P2, R0, UR6, 0x2 ;  /* 0x0000000600047c11 */ /* 0x000fc8000f8410ff */
[----:B------:R-:W-:-:S05]  /*e4f0*/  LEA.HI.X R5, R0, UR7, R7, 0x2, P2 ;  /* 0x0000000700057c11 */ /* 0x000fca00090f1407 */
[----:B------:R1:W-:Y:S04]  /*e500*/  @!P1 STG.E desc[UR50][R4.64], R3 ;  /* 0x0000000304009986 */ /* 0x0003e8000c101932 */
[----:B------:R1:W-:Y:S02]  /*e510*/  @!P0 STG.E desc[UR50][R4.64+0x20], R28 ;  /* 0x0000201c04008986 */ /* 0x0003e4000c101932 */
.L_x_1373:
[----:B--2---:R-:W2:Y:S02]  /*e520*/  SHFL.IDX PT, R0, R189, RZ, 0x1f ;  /* 0x00001fffbd007589 */ /* 0x004ea400000e0000 */
[----:B--2---:R-:W-:-:S13]  /*e530*/  ISETP.NE.AND P0, PT, R0, 0x7, PT ;  /* 0x000000070000780c */ /* 0x004fda0003f05270 */
[----:B------:R-:W-:Y:S05]  /*e540*/  @P0 BRA `(.L_x_1374) ;  /* 0x0000000800f80947 */ /* 0x000fea0003800000 */
[----:B------:R-:W-:Y:S01]  /*e550*/  BAR.SYNC.DEFER_BLOCKING 0x1, 0x120 ;  /* 0x0044800000007b1d */ /* 0x000fe20000010000 */
[----:B------:R-:W-:-:S05]  /*e560*/  ELECT P0, URZ, PT ;  /* 0x00000000003f782f */ /* 0x000fca0003800000 */
[----:B------:R-:W-:Y:S08]  /*e570*/  BSSY B0, `(.L_x_1375) ;  /* 0x0000030000007945 */ /* 0x000ff00003800000 */
[----:B------:R-:W-:Y:S05]  /*e580*/  @!P0 BRA `(.L_x_1376) ;  /* 0x0000000000b88947 */ /* 0x000fea0003800000 */
[----:B------:R-:W-:Y:S02]  /*e590*/  UIADD3 UR6, UP0, UR52, 0x9f0, URZ ;  /* 0x000009f034067890 */ /* 0x000fe4000ff1e03f */
[----:B------:R-:W-:Y:S02]  /*e5a0*/  UIADD3 UR5, UR48, 0x2000, URZ ;  /* 0x0000200030057890 */ /* 0x000fe4000fffe03f */
[----:B------:R-:W-:Y:S02]  /*e5b0*/  UIADD3.X UR7, URZ, UR53, URZ, UP0, !UPT ;  /* 0x000000353f077290 */ /* 0x000fe400087fe43f */
[----:B------:R-:W-:Y:S01]  /*e5c0*/  UIADD3 UR9, UR48, 0x4000, URZ ;  /* 0x0000400030097890 */ /* 0x000fe2000fffe03f */
[----:B------:R-:W-:Y:S01]  /*e5d0*/  UMOV UR41, URZ ;  /* 0x0000003f00297c82 */ /* 0x000fe20008000000 */
[----:B------:R-:W-:Y:S01]  /*e5e0*/  UMOV UR45, URZ ;  /* 0x0000003f002d7c82 */ /* 0x000fe20008000000 */
[----:B------:R-:W-:Y:S01]  /*e5f0*/  UMOV UR40, UR48 ;  /* 0x0000003000287c82 */ /* 0x000fe20008000000 */
[----:B------:R-:W-:Y:S01]  /*e600*/  UMOV UR8, 0x40 ;  /* 0x0000004000087882 */ /* 0x000fe20000000000 */
[----:B------:R-:W-:-:S02]  /*e610*/  UIADD3 UR11, UR48, 0x6000, URZ ;  /* 0x00006000300b7890 */ /* 0x000fc4000fffe03f */
        /* <DEDUP_REMOVED lines=37> */
.L_x_1376:
[----:B------:R-:W-:Y:S05]  /*e870*/  BSYNC B0 ;  /* 0x0000000000007941 */ /* 0x000fea0003800000 */
.L_x_1375:
[----:B------:R-:W-:Y:S05]  /*e880*/  BRA `(.L_x_1374) ;  /* 0x0000000800287947 */ /* 0x000fea0003800000 */
.L_x_1372:
[----:B------:R-:W1:Y:S01]  /*e890*/  LDC.64 R8, c[0x0][0xae0] ;  /* 0x0002b800ff087b82 */ /* 0x000e620000000a00 */
[----:B------:R-:W-:Y:S01]  /*e8a0*/  ISETP.GT.AND P0, PT, R191, 0x3f, PT ;  /* 0x0000003fbf00780c */ /* 0x000fe20003f04270 */
[----:B------:R-:W-:Y:S01]  /*e8b0*/  USHF.R.S32.HI UR5, URZ, 0x1f, UR43 ;  /* 0x0000001f3f057899 */ /* 0x000fe2000801142b */
[----:B------:R-:W-:Y:S01]  /*e8c0*/  BSSY B0, `(.L_x_1377) ;  /* 0x000001a000007945 */ /* 0x000fe20003800000 */
[----:B------:R-:W-:Y:S01]  /*e8d0*/  USHF.R.S32.HI UR8, URZ, 0x1f, UR44 ;  /* 0x0000001f3f087899 */ /* 0x000fe2000801142c */
[----:B------:R-:W-:-:S09]  /*e8e0*/  IADD3 R12, R184, 0x40, RZ ;  /* 0x00000040b80c7810 */ /* 0x000fd20007ffe0ff */
[----:B------:R-:W-:Y:S05]  /*e8f0*/  @P0 BRA `(.L_x_1378) ;  /* 0x0000000000580947 */ /* 0x000fea0003800000 */
[----:B------:R-:W2:Y:S01]  /*e900*/  S2R R4, SR_TID.X ;  /* 0x0000000000047919 */ /* 0x000ea20000002100 */
[----:B------:R-:W-:Y:S01]  /*e910*/  IMAD.U32 R5, RZ, RZ, UR42 ;  /* 0x0000002aff057e24 */ /* 0x000fe2000f8e00ff */
[----:B------:R-:W-:-:S04]  /*e920*/  ULDC UR6, c[0x0][0xa88] ;  /* 0x0002a20000067ab9 */ /* 0x000fc80000000800 */
[----:B--2---:R-:W-:-:S04]  /*e930*/  IADD3 R4, R5, -0x80, R4 ;  /* 0xffffff8005047810 */ /* 0x004fc80007ffe004 */
[----:B------:R-:W-:-:S13]  /*e940*/  ISETP.GE.AND P0, PT, R4, UR6, PT ;  /* 0x0000000604007c0c */ /* 0x000fda000bf06270 */
[----:B------:R-:W-:Y:S05]  /*e950*/  @P0 BRA `(.L_x_1378) ;  /* 0x0000000000400947 */ /* 0x000fea0003800000 */
[----:B------:R-:W2:Y:S01]  /*e960*/  LDC.64 R6, c[0x0][0xb70] ;  /* 0x0002dc00ff067b82 */ /* 0x000ea20000000a00 */
[----:B------:R-:W-:Y:S01]  /*e970*/  SHF.R.S32.HI R5, RZ, 0x1f, R4 ;  /* 0x0000001fff057819 */ /* 0x000fe20000011404 */
[----:B------:R-:W-:-:S06]  /*e980*/  ULDC.64 UR6, c[0x0][0xb40] ;  /* 0x0002d00000067ab9 */ /* 0x000fcc0000000a00 */
[----:B------:R-:W3:Y:S01]  /*e990*/  LDC.64 R10, c[0x0][0xb78] ;  /* 0x0002de00ff0a7b82 */ /* 0x000ee20000000a00 */
[C---:B--2---:R-:W-:Y:S02]  /*e9a0*/  IMAD R0, R6.reuse, UR5, RZ ;  /* 0x0000000506007c24 */ /* 0x044fe4000f8e02ff */
[----:B------:R-:W-:-:S04]  /*e9b0*/  IMAD.WIDE.U32 R4, R6, UR43, R4 ;  /* 0x0000002b06047c25 */ /* 0x000fc8000f8e0004 */
[----:B------:R-:W-:Y:S02]  /*e9c0*/  IMAD R3, R7, UR43, R0 ;  /* 0x0000002b07037c24 */ /* 0x000fe4000f8e0200 */
[----:B---3--:R-:W-:-:S03]  /*e9d0*/  IMAD R0, R10, UR8, RZ ;  /* 0x000000080a007c24 */ /* 0x008fc6000f8e02ff */
[----:B------:R-:W-:Y:S01]  /*e9e0*/  IADD3 R5, R5, R3, RZ ;  /* 0x0000000305057210 */ /* 0x000fe20007ffe0ff */
[----:B------:R-:W-:Y:S02]  /*e9f0*/  IMAD R3, R11, UR44, R0 ;  /* 0x0000002c0b037c24 */ /* 0x000fe4000f8e0200 */
[----:B------:R-:W-:-:S04]  /*ea00*/  IMAD.WIDE.U32 R4, R10, UR44, R4 ;  /* 0x0000002c0a047c25 */ /* 0x000fc8000f8e0004 */
[----:B------:R-:W-:Y:S01]  /*ea10*/  IMAD.IADD R3, R5, 0x1, R3 ;  /* 0x0000000105037824 */ /* 0x000fe200078e0203 */
[----:B------:R-:W-:-:S04]  /*ea20*/  LEA R6, P0, R4, UR6, 0x2 ;  /* 0x0000000604067c11 */ /* 0x000fc8000f8010ff */
[----:B------:R-:W-:Y:S02]  /*ea30*/  LEA.HI.X R7, R4, UR7, R3, 0x2, P0 ;  /* 0x0000000704077c11 */ /* 0x000fe400080f1403 */
[----:B------:R-:W-:-:S05]  /*ea40*/  MOV R3, 0xff800000 ;  /* 0xff80000000037802 */ /* 0x000fca0000000f00 */
[----:B------:R2:W-:Y:S02]  /*ea50*/  STG.E desc[UR50][R6.64], R3 ;  /* 0x0000000306007986 */ /* 0x0005e4000c101932 */
.L_x_1378:
[----:B------:R-:W-:Y:S05]  /*ea60*/  BSYNC B0 ;  /* 0x0000000000007941 */ /* 0x000fea0003800000 */
.L_x_1377:
[----:B------:R-:W-:Y:S01]  /*ea70*/  ULDC.64 UR6, c[0x0][0xa88] ;  /* 0x0002a20000067ab9 */ /* 0x000fe20000000a00 */
[----:B-12---:R-:W-:Y:S01]  /*ea80*/  IMAD R6, R8, UR5, RZ ;  /* 0x0000000508067c24 */ /* 0x006fe2000f8e02ff */
[----:B------:R-:W-:Y:S01]  /*ea90*/  ISETP.GE.AND P1, PT, R12, UR7, PT ;  /* 0x000000070c007c0c */ /* 0x000fe2000bf26270 */
[----:B------:R-:W1:Y:S01]  /*eaa0*/  LDC.64 R10, c[0x0][0xae8] ;  /* 0x0002ba00ff0a7b82 */ /* 0x000e620000000a00 */
[C---:B------:R-:W-:Y:S01]  /*eab0*/  ISETP.GE.AND P0, PT, R184.reuse, UR7, PT ;  /* 0x00000007b8007c0c */ /* 0x040fe2000bf06270 */
[C---:B------:R-:W-:Y:S01]  /*eac0*/  VIADD R15, R184.reuse, 0xc0 ;  /* 0x000000c0b80f7836 */ /* 0x040fe20000000000 */
[----:B------:R-:W-:Y:S01]  /*ead0*/  SEL R3, RZ, 0xffffffff, P1 ;  /* 0xffffffffff037807 */ /* 0x000fe20000800000 */
[----:B------:R-:W-:Y:S01]  /*eae0*/  IMAD R7, R9, UR43, R6 ;  /* 0x0000002b09077c24 */ /* 0x000fe2000f8e0206 */
[C---:B------:R-:W-:Y:S01]  /*eaf0*/  IADD3 R14, R184.reuse, 0x80, RZ ;  /* 0x00000080b80e7810 */ /* 0x040fe20007ffe0ff */
[----:B------:R-:W-:Y:S01]  /*eb00*/  VIADD R21, R184, 0x140 ;  /* 0x00000140b8157836 */ /* 0x000fe20000000000 */
[----:B------:R-:W-:Y:S01]  /*eb10*/  SEL R0, RZ, 0x1, P0 ;  /* 0x00000001ff007807 */ /* 0x000fe20000000000 */
[----:B------:R-:W2:Y:S01]  /*eb20*/  LDC R9, c[0x0][0xdac] ;  /* 0x00036b00ff097b82 */ /* 0x000ea20000000800 */
[----:B------:R-:W-:Y:S01]  /*eb30*/  IMAD.SHL.U32 R3, R3, 0x2, RZ ;  /* 0x0000000203037824 */ /* 0x000fe200078e00ff */
[----:B------:R-:W-:Y:S01]  /*eb40*/  ISETP.GE.AND P0, PT, R14, UR7, PT ;  /* 0x000000070e007c0c */ /* 0x000fe2000bf06270 */
[C---:B------:R-:W-:Y:S01]  /*eb50*/  VIADD R4, R184.reuse, 0x180 ;  /* 0x00000180b8047836 */ /* 0x040fe20000000000 */
[----:B------:R-:W-:Y:S01]  /*eb60*/  ISETP.GE.AND P2, PT, R15, UR7, PT ;  /* 0x000000070f007c0c */ /* 0x000fe2000bf46270 */
[----:B------:R-:W-:Y:S01]  /*eb70*/  UIADD3 UR42, -UR42, UR6, URZ ;  /* 0x000000062a2a7290 */ /* 0x000fe2000fffe13f */
[----:B------:R-:W-:Y:S01]  /*eb80*/  LOP3.LUT R0, R3, 0x2, R0, 0xe2, !PT ;  /* 0x0000000203007812 */ /* 0x000fe200078ee200 */
[----:B------:R-:W-:Y:S01]  /*eb90*/  ULOP3.LUT UR40, URZ, UR40, URZ, 0x33, !UPT ;  /* 0x000000283f287292 */ /* 0x000fe2000f8e333f */
[----:B------:R-:W-:Y:S01]  /*eba0*/  IADD3 R20, R184, 0x100, RZ ;  /* 0x00000100b8147810 */ /* 0x000fe20007ffe0ff */
[----:B------:R-:W-:Y:S01]  /*ebb0*/  BSSY B0, `(.L_x_1379) ;  /* 0x0000038000007945 */ /* 0x000fe20003800000 */
[----:B------:R-:W-:-:S02]  /*ebc0*/  SEL R3, RZ, 0x4, P0 ;  /* 0x00000004ff037807 */ /* 0x000fc40000000000 */
[----:B------:R-:W-:Y:S02]  /*ebd0*/  SEL R6, RZ, 0x8, P2 ;  /* 0x00000008ff067807 */ /* 0x000fe40001000000 */
[----:B------:R-:W-:Y:S02]  /*ebe0*/  SHF.R.S32.HI R185, RZ, 0x1f, R184 ;  /* 0x0000001fffb97819 */ /* 0x000fe400000114b8 */
[----:B------:R-:W-:Y:S02]  /*ebf0*/  IADD3 R5, R184, 0x1c0, RZ ;  /* 0x000001c0b8057810 */ /* 0x000fe40007ffe0ff */
[----:B------:R-:W-:Y:S02]  /*ec00*/  ISETP.GE.AND P2, PT, R21, UR7, PT ;  /* 0x0000000715007c0c */ /* 0x000fe4000bf46270 */
[----:B------:R-:W-:Y:S02]  /*ec10*/  ISETP.GE.AND P0, PT, R20, UR7, PT ;  /* 0x0000000714007c0c */ /* 0x000fe4000bf06270 */
[----:B------:R-:W-:-:S02]  /*ec20*/  LOP3.LUT R0, R6, R0, R3, 0xfe, !PT ;  /* 0x0000000006007212 */ /* 0x000fc400078efe03 */
[----:B------:R-:W-:Y:S02]  /*ec30*/  ISETP.GE.AND P3, PT, R4, UR7, PT ;  /* 0x0000000704007c0c */ /* 0x000fe4000bf66270 */
[----:B------:R-:W-:Y:S01]  /*ec40*/  ISETP.GE.AND P1, PT, R5, UR7, PT ;  /* 0x0000000705007c0c */ /* 0x000fe2000bf26270 */
[----:B------:R-:W-:Y:S01]  /*ec50*/  IMAD.WIDE.U32 R4, R8, UR43, R184 ;  /* 0x0000002b08047c25 */ /* 0x000fe2000f8e00b8 */
[----:B------:R-:W-:Y:S02]  /*ec60*/  SEL R6, RZ, 0x20, P2 ;  /* 0x00000020ff067807 */ /* 0x000fe40001000000 */
[C---:B------:R-:W-:Y:S01]  /*ec70*/  ISETP.GE.AND P2, PT, R186.reuse, UR42, PT ;  /* 0x0000002aba007c0c */ /* 0x040fe2000bf46270 */
[----:B------:R-:W-:Y:S01]  /*ec80*/  IMAD.IADD R5, R5, 0x1, R7 ;  /* 0x0000000105057824 */ /* 0x000fe200078e0207 */
[----:B------:R-:W-:Y:S02]  /*ec90*/  IADD3 R8, R186, 0x20, RZ ;  /* 0x00000020ba087810 */ /* 0x000fe40007ffe0ff */
[----:B------:R-:W-:-:S02]  /*eca0*/  SEL R3, RZ, 0x10, P0 ;  /* 0x00000010ff037807 */ /* 0x000fc40000000000 */
[----:B------:R-:W-:Y:S01]  /*ecb0*/  ISETP.GE.AND P0, PT, R8, UR42, PT ;  /* 0x0000002a08007c0c */ /* 0x000fe2000bf06270 */
[----:B-1----:R-:W-:Y:S01]  /*ecc0*/  IMAD R8, R10, UR8, RZ ;  /* 0x000000080a087c24 */ /* 0x002fe2000f8e02ff */
[----:B------:R-:W-:Y:S02]  /*ecd0*/  LOP3.LUT R3, R6, R0, R3, 0xfe, !PT ;  /* 0x0000000006037212 */ /* 0x000fe400078efe03 */
[----:B------:R-:W-:Y:S01]  /*ece0*/  SEL R0, RZ, 0x40, P3 ;  /* 0x00000040ff007807 */ /* 0x000fe20001800000 */
[----:B------:R-:W-:Y:S01]  /*ecf0*/  IMAD R11, R11, UR44, R8 ;  /* 0x0000002c0b0b7c24 */ /* 0x000fe2000f8e0208 */
[----:B------:R-:W-:Y:S02]  /*ed00*/  SHF.R.S32.HI R187, RZ, 0x1f, R186 ;  /* 0x0000001fffbb7819 */ /* 0x000fe400000114ba */
[----:B--2---:R-:W-:Y:S01]  /*ed10*/  IADD3 R7, R9, UR40, RZ ;  /* 0x0000002809077c10 */ /* 0x004fe2000fffe0ff */
[----:B------:R-:W-:Y:S01]  /*ed20*/  IMAD.WIDE.U32 R8, R10, UR44, R4 ;  /* 0x0000002c0a087c25 */ /* 0x000fe2000f8e0004 */
[----:B------:R-:W-:-:S02]  /*ed30*/  LOP3.LUT R3, R3, R0, RZ, 0xfc, !PT ;  /* 0x0000000003037212 */ /* 0x000fc400078efcff */
[----:B------:R-:W-:Y:S01]  /*ed40*/  SEL R0, RZ, 0x80, P1 ;  /* 0x00000080ff007807 */ /* 0x000fe20000800000 */
[----:B------:R-:W-:-:S03]  /*ed50*/  IMAD.WIDE R6, R7, 0x40, R186 ;  /* 0x0000004007067825 */ /* 0x000fc600078e02ba */
[----:B------:R-:W-:Y:S01]  /*ed60*/  LOP3.LUT R0, R3, R0, RZ, 0xfc, !PT ;  /* 0x0000000003007212 */ /* 0x000fe200078efcff */
[----:B------:R-:W-:Y:S01]  /*ed70*/  IMAD.IADD R13, R9, 0x1, R11 ;  /* 0x00000001090d7824 */ /* 0x000fe200078e020b */
[----:B------:R-:W-:Y:S06]  /*ed80*/  @P2 BRA `(.L_x_1380) ;  /* 0x0000000000682947 */ /* 0x000fec0003800000 */
[----:B------:R-:W-:Y:S01]  /*ed90*/  ULDC.64 UR8, c[0x0][0xad8] ;  /* 0x0002b60000087ab9 */ /* 0x000fe20000000a00 */
[----:B------:R-:W-:Y:S01]  /*eda0*/  MOV R4, R8 ;  /* 0x0000000800047202 */ /* 0x000fe20000000f00 */
[----:B------:R-:W-:Y:S01]  /*edb0*/  IMAD R11, R7, UR8, RZ ;  /* 0x00000008070b7c24 */ /* 0x000fe2000f8e02ff */
[----:B------:R-:W-:Y:S01]  /*edc0*/  ISETP.GE.AND P6, PT, R184, UR7, PT ;  /* 0x00000007b8007c0c */ /* 0x000fe2000bfc6270 */
[----:B------:R-:W-:Y:S01]  /*edd0*/  IMAD.MOV.U32 R5, RZ, RZ, R13 ;  /* 0x000000ffff057224 */ /* 0x000fe200078e000d */
[----:B------:R-:W-:Y:S01]  /*ede0*/  ISETP.GE.AND P1, PT, R12, UR7, PT ;  /* 0x000000070c007c0c */ /* 0x000fe2000bf26270 */
[C---:B------:R-:W-:Y:S01]  /*edf0*/  IMAD R11, R6.reuse, UR9, R11 ;  /* 0x00000009060b7c24 */ /* 0x040fe2000f8e020b */
        /* <DEDUP_REMOVED lines=19> */
.L_x_1380:
[----:B------:R-:W-:Y:S05]  /*ef30*/  BSYNC B0 ;  /* 0x0000000000007941 */ /* 0x000fea0003800000 */
.L_x_1379:
[----:B------:R-:W-:Y:S04]  /*ef40*/  BSSY B0, `(.L_x_1374) ;  /* 0x000001e000007945 */ /* 0x000fe80003800000 */
[----:B------:R-:W-:Y:S05]  /*ef50*/  @P0 BRA `(.L_x_1381) ;  /* 0x0000000000700947 */ /* 0x000fea0003800000 */
[----:B------:R-:W-:Y:S01]  /*ef60*/  IADD3 R9, P0, R6, 0x20, RZ ;  /* 0x0000002006097810 */ /* 0x000fe20007f1e0ff */
[----:B------:R-:W-:Y:S01]  /*ef70*/  ULDC.64 UR8, c[0x0][0xad8] ;  /* 0x0002b60000087ab9 */ /* 0x000fe20000000a00 */
[----:B------:R-:W-:Y:S01]  /*ef80*/  MOV R4, R8 ;  /* 0x0000000800047202 */ /* 0x000fe20000000f00 */
        /* <DEDUP_REMOVED lines=25> */
.L_x_1381:
[----:B------:R-:W-:Y:S05]  /*f120*/  BSYNC B0 ;  /* 0x0000000000007941 */ /* 0x000fea0003800000 */
.L_x_1374:
[----:B------:R-:W3:Y:S02]  /*f130*/  LDC R0, c[0x0][0xda8] ;  /* 0x00036a00ff007b82 */ /* 0x000ee40000000800 */
[----:B---3--:R-:W-:-:S13]  /*f140*/  ISETP.LE.AND P0, PT, R0, UR4, PT ;  /* 0x0000000400007c0c */ /* 0x008fda000bf03270 */
[----:B------:R-:W-:Y:S05]  /*f150*/  @!P0 BRA `(.L_x_1382) ;  /* 0xffffff1c005c8947 */ /* 0x000fea000383ffff */
[----:B------:R-:W-:Y:S05]  /*f160*/  EXIT ;  /* 0x000000000000794d */ /* 0x000fea0003800000 */
.L_x_1276:
[----:B------:R-:W-:-:S08]  /*f170*/  NOP ;  /* 0x0000000000007918 */ /* 0x000fd00000000000 */
[----:B------:R-:W1:-:S00]  /*f180*/  USETMAXREG.DEALLOC.CTAPOOL 0x18 ;  /* 0x00000018000079c8 */ /* 0x000e4000080e0500 */
[----:B-1----:R-:W-:-:S06]  /*f190*/  LOP3.LUT R0, R0, 0x3, RZ, 0xc0, !PT ;  /* 0x0000000300007812 */ /* 0x002fcc00078ec0ff */
[----:B------:R-:W1:Y:S02]  /*f1a0*/  SHFL.IDX PT, R0, R0, RZ, 0x1f ;  /* 0x00001fff00007589 */ /* 0x000e6400000e0000 */
[----:B-1----:R-:W-:-:S13]  /*f1b0*/  ISETP.NE.AND P0, PT, R0, RZ, PT ;  /* 0x000000ff0000720c */ /* 0x002fda0003f05270 */
[----:B------:R-:W-:Y:S05]  /*f1c0*/  @P0 EXIT ;  /* 0x000000000000094d */ /* 0x000fea0003800000 */
[----:B------:R-:W1:Y:S01]  /*f1d0*/  S2UR UR4, SR_CTAID.X ;  /* 0x00000000000479c3 */ /* 0x000e620000002500 */
[----:B------:R-:W-:Y:S01]  /*f1e0*/  UMOV UR45, URZ ;  /* 0x0000003f002d7c82 */ /* 0x000fe20008000000 */
[----:B------:R-:W-:Y:S01]  /*f1f0*/  IMAD.MOV.U32 R16, RZ, RZ, RZ ;  /* 0x000000ffff107224 */ /* 0x000fe200078e00ff */
[----:B------:R-:W-:-:S05]  /*f200*/  MOV R17, 0x1 ;  /* 0x0000000100117802 */ /* 0x000fca0000000f00 */
[----:B------:R-:W1:Y:S02]  /*f210*/  LDC R0, c[0x0][0xda8] ;  /* 0x00036a00ff007b82 */ /* 0x000e640000000800 */
[----:B-1----:R-:W-:-:S13]  /*f220*/  ISETP.LE.AND P0, PT, R0, UR4, PT ;  /* 0x0000000400007c0c */ /* 0x002fda000bf03270 */
[----:B------:R-:W-:Y:S05]  /*f230*/  @P0 BRA `(.L_x_1383) ;  /* 0x00000030001c0947 */ /* 0x000fea0003800000 */
[----:B------:R-:W-:Y:S01]  /*f240*/  LOP3.LUT R19, R19, 0x1f, RZ, 0xc0, !PT ;  /* 0x0000001f13137812 */ /* 0x000fe200078ec0ff */
[----:B------:R-:W-:Y:S01]  /*f250*/  IMAD.U32 R18, RZ, RZ, UR4 ;  /* 0x00000004ff127e24 */ /* 0x000fe2000f8e00ff */
[----:B------:R-:W-:Y:S01]  /*f260*/  MOV R17, 0x1 ;  /* 0x0000000100117802 */ /* 0x000fe20000000f00 */
[----:B------:R-:W-:Y:S01]  /*f270*/  IMAD.MOV.U32 R16, RZ, RZ, RZ ;  /* 0x000000ffff107224 */ /* 0x000fe200078e00ff */
[----:B------:R-:W-:Y:S01]  /*f280*/  ULDC UR44, c[0x0][0xc] ;  /* 0x00000300002c7ab9 */ /* 0x000fe20000000800 */
[----:B------:R-:W-:Y:S01]  /*f290*/  ULDC.64 UR46, c[0x0][0x198] ;  /* 0x00006600002e7ab9 */ /* 0x000fe20000000a00 */
[----:B------:R-:W-:-:S05]  /*f2a0*/  UMOV UR45, URZ ;  /* 0x0000003f002d7c82 */ /* 0x000fca0008000000 */
.L_x_1437:
[----:B------:R-:W-:Y:S01]  /*f2b0*/  ULDC UR10, c[0x0][0xdd0] ;  /* 0x00037400000a7ab9 */ /* 0x000fe20000000800 */
[----:B------:R-:W1:Y:S01]  /*f2c0*/  LDC R0, c[0x0][0xde8] ;  /* 0x00037a00ff007b82 */ /* 0x000e620000000800 */
[C---:B------:R-:W-:Y:S01]  /*f2d0*/  R2UR UR8, R18.reuse ;  /* 0x00000000120872ca */ /* 0x040fe200000e0000 */
[----:B------:R-:W-:Y:S01]  /*f2e0*/  UISETP.NE.AND UP0, UPT, UR10, 0x1, UPT ;  /* 0x000000010a00788c */ /* 0x000fe2000bf05270 */
[----:B------:R-:W-:-:S10]  /*f2f0*/  R2UR UR9, R18 ;  /* 0x00000000120972ca */ /* 0x000fd400000e0000 */
[----:B------:R-:W-:Y:S01]  /*f300*/  @UP0 ULDC UR6, c[0x0][0xdd4] ;  /* 0x0003750000060ab9 */ /* 0x000fe20000000800 */
[----:B------:R-:W-:Y:S01]  /*f310*/  @UP0 ULDC UR11, c[0x0][0xdd8] ;  /* 0x00037600000b0ab9 */ /* 0x000fe20000000800 */
[----:B------:R-:W-:-:S04]  /*f320*/  UIMAD.WIDE.U32 UR6, UR8, UR6, URZ ;  /* 0x00000006080672a5 */ /* 0x000fc8000f8e003f */
[----:B------:R-:W-:-:S04]  /*f330*/  @UP0 USHF.R.U32.HI UR8, URZ, UR11, UR7 ;  /* 0x0000000b3f080299 */ /* 0x000fc80008011607 */
[----:B------:R-:W-:Y:S02]  /*f340*/  UIADD3 UR6, -UR8, URZ, URZ ;  /* 0x0000003f08067290 */ /* 0x000fe4000fffe13f */
[----:B-1----:R-:W-:Y:S02]  /*f350*/  ISETP.LE.AND P0, PT, R0, UR8, PT ;  /* 0x0000000800007c0c */ /* 0x002fe4000bf03270 */
[----:B------:R-:W-:-:S11]  /*f360*/  UIMAD UR10, UR10, UR6, UR9 ;  /* 0x000000060a0a72a4 */ /* 0x000fd6000f8e0209 */
[----:B------:R-:W-:Y:S05]  /*f370*/  @!P0 BRA `(.L_x_1384) ;  /* 0x0000000000208947 */ /* 0x000fea0003800000 */
        /* <DEDUP_REMOVED lines=8> */
.L_x_1384:
[----:B------:R-:W-:Y:S01]  /*f400*/  ULDC UR11, c[0x0][0xdc4] ;  /* 0x00037100000b7ab9 */ /* 0x000fe20000000800 */
[----:B------:R-:W-:Y:S01]  /*f410*/  UMOV UR9, UR10 ;  /* 0x0000000a00097c82 */ /* 0x000fe20008000000 */
[----:B------:R-:W-:-:S11]  /*f420*/  UISETP.NE.AND UP0, UPT, UR11, 0x1, UPT ;  /* 0x000000010b00788c */ /* 0x000fd6000bf05270 */
[----:B------:R-:W-:Y:S02]  /*f430*/  @UP0 ULDC.64 UR12, c[0x0][0xdc8] ;  /* 0x00037200000c0ab9 */ /* 0x000fe40000000a00 */
[----:B------:R-:W-:-:S04]  /*f440*/  UIMAD.WIDE.U32 UR6, UR10, UR12, URZ ;  /* 0x0000000c0a0672a5 */ /* 0x000fc8000f8e003f */
[----:B------:R-:W-:-:S04]  /*f450*/  @UP0 USHF.R.U32.HI UR9, URZ, UR13, UR7 ;  /* 0x0000000d3f090299 */ /* 0x000fc80008011607 */
[----:B------:R-:W-:-:S12]  /*f460*/  UIMAD UR6, UR9, UR11, URZ ;  /* 0x0000000b090672a4 */ /* 0x000fd8000f8e023f */
.L_x_1385:
[----:B------:R-:W-:Y:S01]  /*f470*/  ULDC.64 UR12, c[0x0][0x3f8] ;  /* 0x0000fe00000c7ab9 */ /* 0x000fe20000000a00 */
[----:B------:R-:W-:Y:S02]  /*f480*/  UIADD3 UR10, UR10, -UR6, URZ ;  /* 0x800000060a0a7290 */ /* 0x000fe4000fffe03f */
[----:B------:R-:W-:Y:S02]  /*f490*/  UISETP.NE.U32.AND UP0, UPT, UR12, URZ, UPT ;  /* 0x0000003f0c00728c */ /* 0x000fe4000bf05070 */
[----:B------:R-:W-:Y:S01]  /*f4a0*/  ULOP3.LUT UR9, URZ, UR9, URZ, 0x33, !UPT ;  /* 0x000000093f097292 */ /* 0x000fe2000f8e333f */
[----:B------:R-:W-:Y:S01]  /*f4b0*/  ULDC UR12, c[0x0][0xdb8] ;  /* 0x00036e00000c7ab9 */ /* 0x000fe20000000800 */
[----:B------:R-:W-:Y:S01]  /*f4c0*/  ULDC.64 UR6, c[0x0][0x9e0] ;  /* 0x0002780000067ab9 */ /* 0x000fe20000000a00 */
[----:B------:R-:W-:Y:S01]  /*f4d0*/  UISETP.NE.AND UP1, UPT, UR12, 0x1, UPT ;  /* 0x000000010c00788c */ /* 0x000fe2000bf25270 */
[----:B------:R-:W-:Y:S01]  /*f4e0*/  ULDC UR11, c[0x0][0xdc4] ;  /* 0x00037100000b7ab9 */ /* 0x000fe20000000800 */
[----:B------:R-:W-:Y:S01]  /*f4f0*/  ULDC UR41, c[0x0][0xdac] ;  /* 0x00036b0000297ab9 */ /* 0x000fe20000000800 */
[----:B------:R-:W-:-:S02]  /*f500*/  UISETP.GE.AND UP2, UPT, UR7, 0x1, UPT ;  /* 0x000000010700788c */ /* 0x000fc4000bf46270 */
[----:B------:R-:W-:Y:S02]  /*f510*/  UIMAD UR11, UR8, UR11, UR10 ;  /* 0x0000000b080b72a4 */ /* 0x000fe4000f8e020a */
[----:B------:R-:W-:Y:S02]  /*f520*/  UIADD3 UR41, UR9, UR41, URZ ;  /* 0x0000002909297290 */ /* 0x000fe4000fffe03f */
[----:B------:R-:W-:Y:S01]  /*f530*/  UISETP.NE.AND.EX UP0, UPT, UR13, URZ, UPT, UP0 ;  /* 0x0000003f0d00728c */ /* 0x000fe2000bf05300 */
[----:B------:R-:W-:Y:S01]  /*f540*/  PLOP3.LUT P1, PT, PT, PT, UP2, 0x80, 0x0 ;  /* 0x000000000000781c */ /* 0x000fe20003f2f028 */
[----:B------:R-:W-:Y:S01]  /*f550*/  @UP1 ULDC UR8, c[0x0][0xdbc] ;  /* 0x00036f0000081ab9 */ /* 0x000fe20000000800 */
[----:B------:R-:W-:Y:S02]  /*f560*/  USHF.L.U32 UR41, UR41, 0x6, URZ ;  /* 0x0000000629297899 */ /* 0x000fe4000800063f */
[----:B------:R-:W-:Y:S01]  /*f570*/  UIMAD.WIDE.U32 UR8, UR11, UR8, URZ ;  /* 0x000000080b0872a5 */ /* 0x000fe2000f8e003f */
[----:B------:R-:W-:Y:S01]  /*f580*/  ULDC UR13, c[0x0][0x404] ;  /* 0x00010100000d7ab9 */ /* 0x000fe20000000800 */
[----:B------:R-:W-:Y:S01]  /*f590*/  ULDC UR14, c[0x0][0x288] ;  /* 0x0000a200000e7ab9 */ /* 0x000fe20000000800 */
[----:B------:R-:W-:Y:S01]  /*f5a0*/  @UP1 ULDC UR16, c[0x0][0xdc0] ;  /* 0x0003700000101ab9 */ /* 0x000fe20000000800 */
[----:B------:R-:W-:Y:S01]  /*f5b0*/  UMOV UR43, UR11 ;  /* 0x0000000b002b7c82 */ /* 0x000fe20008000000 */
[----:B------:R-:W-:-:S02]  /*f5c0*/  USEL UR13, UR13, 0x1, UP0 ;  /* 0x000000010d0d7887 */ /* 0x000fc40008000000 */
[----:B------:R-:W-:Y:S02]  /*f5d0*/  UIADD3 UR10, UR41, 0x40, -UR14 ;  /* 0x00000040290a7890 */ /* 0x000fe4000fffe80e */
[----:B------:R-:W-:Y:S01]  /*f5e0*/  @UP1 USHF.R.U32.HI UR43, URZ, UR16, UR9 ;  /* 0x000000103f2b1299 */ /* 0x000fe20008011609 */
[----:B------:R-:W-:Y:S02]  /*f5f0*/  ULDC UR15, c[0x0][0x2e0] ;  /* 0x0000b800000f7ab9 */ /* 0x000fe40000000800 */
[----:B------:R-:W-:Y:S02]  /*f600*/  UIMAD UR8, UR13, UR15, UR10 ;  /* 0x0000000f0d0872a4 */ /* 0x000fe4000f8e020a */
[----:B------:R-:W-:Y:S02]  /*f610*/  UIADD3 UR42, -UR43, URZ, URZ ;  /* 0x0000003f2b2a7290 */ /* 0x000fe4000fffe13f */
[----:B------:R-:W-:Y:S02]  /*f620*/  UIADD3 UR6, UR8, UR6, URZ ;  /* 0x0000000608067290 */ /* 0x000fe4000fffe03f */
[----:B------:R-:W-:Y:S01]  /*f630*/  UIMAD UR42, UR12, UR42, UR11 ;  /* 0x0000002a0c2a72a4 */ /* 0x000fe2000f8e020b */
[----:B------:R-:W-:Y:S11]  /*f640*/  @!P1 BRA `(.L_x_1386) ;  /* 0x0000000000449947 */ /* 0x000ff60003800000 */
        /* <DEDUP_REMOVED lines=10> */
.L_x_1387:
[----:B------:R-:W-:-:S11]  /*f6f0*/  UISETP.NE.AND UP0, UPT, UR7, 0x1, UPT ;  /* 0x000000010700788c */ /* 0x000fd6000bf05270 */
[----:B------:R-:W-:Y:S02]  /*f700*/  @UP0 ULDC.64 UR16, c[0x0][0x9e8] ;  /* 0x00027a0000100ab9 */ /* 0x000fe40000000a00 */
[----:B------:R-:W-:-:S04]  /*f710*/  UIMAD.WIDE.U32 UR8, UR10, UR16, URZ ;  /* 0x000000100a0872a5 */ /* 0x000fc8000f8e003f */
[----:B------:R-:W-:-:S12]  /*f720*/  @UP0 USHF.R.U32.HI UR10, URZ, UR17, UR9 ;  /* 0x000000113f0a0299 */ /* 0x000fd80008011609 */
.L_x_1388:
[----:B------:R-:W-:-:S04]  /*f730*/  UIMAD UR10, UR10, UR7, UR7 ;  /* 0x000000070a0a72a4 */ /* 0x000fc8000f8e0207 */
[----:B------:R-:W-:-:S04]  /*f740*/  UISETP.LT.AND UP0, UPT, UR6, UR10, UPT ;  /* 0x0000000a0600728c */ /* 0x000fc8000bf01270 */
[----:B------:R-:W-:-:S12]  /*f750*/  USEL UR6, UR6, UR10, UP0 ;  /* 0x0000000a06067287 */ /* 0x000fd80008000000 */
.L_x_1386:
[----:B------:R-:W-:Y:S02]  /*f760*/  UIMAD UR9, UR13, UR15, 0x3f ;  /* 0x0000003f0d0974a4 */ /* 0x000fe4000f8e020f */
[----:B------:R-:W-:Y:S02]  /*f770*/  UIADD3 UR6, UR6, 0x3f, URZ ;  /* 0x0000003f06067890 */ /* 0x000fe4000fffe03f */
[----:B------:R-:W-:Y:S02]  /*f780*/  USHF.R.S32.HI UR10, URZ, 0x1f, UR9 ;  /* 0x0000001f3f0a7899 */ /* 0x000fe40008011409 */
[----:B------:R-:W-:Y:S02]  /*f790*/  USHF.R.S32.HI UR8, URZ, 0x1f, UR6 ;  /* 0x0000001f3f087899 */ /* 0x000fe40008011406 */
[----:B------:R-:W-:Y:S02]  /*f7a0*/  ULEA.HI UR10, UR10, UR9, URZ, 0x6 ;  /* 0x000000090a0a7291 */ /* 0x000fe4000f8f303f */
[----:B------:R-:W-:-:S02]  /*f7b0*/  ULEA.HI UR8, UR8, UR6, URZ, 0x6 ;  /* 0x0000000608087291 */ /* 0x000fc4000f8f303f */
[----:B------:R-:W-:Y:S02]  /*f7c0*/  UIADD3 UR6, UR41, -UR14, URZ ;  /* 0x8000000e29067290 */ /* 0x000fe4000fffe03f */
[----:B------:R-:W-:Y:S02]  /*f7d0*/  USHF.R.S32.HI UR39, URZ, 0x6, UR10 ;  /* 0x000000063f277899 */ /* 0x000fe4000801140a */
[----:B------:R-:W-:Y:S02]  /*f7e0*/  USHF.R.S32.HI UR8, URZ, 0x6, UR8 ;  /* 0x000000063f087899 */ /* 0x000fe40008011408 */
[----:B------:R-:W-:Y:S02]  /*f7f0*/  UIMAD UR6, UR13, UR15, UR6 ;  /* 0x0000000f0d0672a4 */ /* 0x000fe4000f8e0206 */
[----:B------:R-:W-:Y:S01]  /*f800*/  UISETP.LT.AND UP0, UPT, UR39, UR8, UPT ;  /* 0x000000082700728c */ /* 0x000fe2000bf01270 */
[----:B------:R-:W-:Y:S02]  /*f810*/  ULDC UR10, c[0x0][0x9dc] ;  /* 0x00027700000a7ab9 */ /* 0x000fe40000000800 */
[----:B------:R-:W-:-:S02]  /*f820*/  UIADD3 UR10, UR6, -UR10, URZ ;  /* 0x8000000a060a7290 */ /* 0x000fc4000fffe03f */
[----:B------:R-:W-:Y:S01]  /*f830*/  USEL UR39, UR39, UR8, UP0 ;  /* 0x0000000827277287 */ /* 0x000fe20008000000 */
[----:B------:R-:W-:Y:S11]  /*f840*/  @!P1 BRA `(.L_x_1389) ;  /* 0x0000000000449947 */ /* 0x000ff60003800000 */
        /* <DEDUP_REMOVED lines=10> */
.L_x_1390:
[----:B------:R-:W-:-:S11]  /*f8f0*/  UISETP.NE.AND UP0, UPT, UR7, 0x1, UPT ;  /* 0x000000010700788c */ /* 0x000fd6000bf05270 */
[----:B------:R-:W-:Y:S02]  /*f900*/  @UP0 ULDC.64 UR12, c[0x0][0x9e8] ;  /* 0x00027a00000c0ab9 */ /* 0x000fe40000000a00 */
[----:B------:R-:W-:-:S04]  /*f910*/  UIMAD.WIDE.U32 UR8, UR6, UR12, URZ ;  /* 0x0000000c060872a5 */ /* 0x000fc8000f8e003f */
[----:B------:R-:W-:-:S12]  /*f920*/  @UP0 USHF.R.U32.HI UR6, URZ, UR13, UR9 ;  /* 0x0000000d3f060299 */ /* 0x000fd80008011609 */
.L_x_1391:
[----:B------:R-:W-:-:S04]  /*f930*/  UIMAD UR6, UR6, UR7, URZ ;  /* 0x00000007060672a4 */ /* 0x000fc8000f8e023f */
[----:B------:R-:W-:-:S04]  /*f940*/  UISETP.LT.AND UP0, UPT, UR10, UR6, UPT ;  /* 0x000000060a00728c */ /* 0x000fc8000bf01270 */
[----:B------:R-:W-:-:S12]  /*f950*/  USEL UR10, UR10, UR6, !UP0 ;  /* 0x000000060a0a7287 */ /* 0x000fd8000c000000 */
.L_x_1389:
[----:B------:R-:W-:Y:S01]  /*f960*/  USHF.R.S32.HI UR6, URZ, 0x1f, UR10 ;  /* 0x0000001f3f067899 */ /* 0x000fe2000801140a */
[----:B------:R-:W-:Y:S03]  /*f970*/  BSSY B6, `(.L_x_1392) ;  /* 0x0000284000067945 */ /* 0x000fe60003800000 */
[----:B------:R-:W-:-:S04]  /*f980*/  ULEA.HI UR6, UR6, UR10, URZ, 0x6 ;  /* 0x0000000a06067291 */ /* 0x000fc8000f8f303f */
[----:B------:R-:W-:-:S04]  /*f990*/  USHF.R.S32.HI UR6, URZ, 0x6, UR6 ;  /* 0x000000063f067899 */ /* 0x000fc80008011406 */
[----:B------:R-:W-:-:S04]  /*f9a0*/  UISETP.LT.AND UP0, UPT, URZ, UR6, UPT ;  /* 0x000000063f00728c */ /* 0x000fc8000bf01270 */
[----:B------:R-:W-:-:S04]  /*f9b0*/  USEL UR38, URZ, UR6, !UP0 ;  /* 0x000000063f267287 */ /* 0x000fc8000c000000 */
[----:B------:R-:W-:-:S06]  /*f9c0*/  UISETP.GT.AND UP0, UPT, UR39, UR38, UPT ;  /* 0x000000262700728c */ /* 0x000fcc000bf04270 */
[----:B------:R-:W-:-:S13]  /*f9d0*/  PLOP3.LUT P0, PT, PT, PT, UP0, 0x80, 0x0 ;  /* 0x000000000000781c */ /* 0x000fda0003f0f008 */
[----:B------:R-:W-:Y:S05]  /*f9e0*/  @P0 BRA `(.L_x_1393) ;  /* 0x0000000000400947 */ /* 0x000fea0003800000 */
[----:B------:R-:W-:Y:S02]  /*f9f0*/  ISETP.NE.AND P0, PT, R19, RZ, PT ;  /* 0x000000ff1300720c */ /* 0x000fe40003f05270 */
[----:B------:R-:W-:-:S11]  /*fa00*/  MOV R13, R18 ;  /* 0x00000012000d7202 */ /* 0x000fd60000000f00 */
[----:B------:R-:W-:Y:S05]  /*fa10*/  @P0 BRA `(.L_x_1394) ;  /* 0x0000002400e40947 */ /* 0x000fea0003800000 */
[----:B------:R-:W1:Y:S01]  /*fa20*/  S2R R5, SR_LANEID ;  /* 0x0000000000057919 */ /* 0x000e620000000000 */
[----:B------:R-:W-:Y:S01]  /*fa30*/  VOTEU.ANY UR6, UPT, PT ;  /* 0x0000000000067886 */ /* 0x000fe200038e0100 */
[----:B------:R-:W2:Y:S01]  /*fa40*/  LDC.64 R2, c[0x0][0xdf0] ;  /* 0x00037c00ff027b82 */ /* 0x000ea20000000a00 */
[----:B------:R-:W1:Y:S02]  /*fa50*/  FLO.U32 R0, UR6 ;  /* 0x0000000600007d00 */ /* 0x000e6400080e0000 */
[----:B-1----:R-:W-:-:S06]  /*fa60*/  ISETP.EQ.U32.AND P0, PT, R0, R5, PT ;  /* 0x000000050000720c */ /* 0x002fcc0003f02070 */
[----:B------:R-:W2:Y:S07]  /*fa70*/  POPC R5, UR6 ;  /* 0x0000000600057d09 */ /* 0x000eae0008000000 */
[----:B--2---:R-:W2:Y:S01]  /*fa80*/  @P0 ATOMG.E.ADD.STRONG.GPU PT, R3, desc[UR50][R2.64], R5 ;  /* 0x00000005020309a8 */ /* 0x004ea200081ee1f2 */
[----:B------:R-:W1:Y:S02]  /*fa90*/  S2R R4, SR_LTMASK ;  /* 0x0000000000047919 */ /* 0x000e640000003900 */
[----:B-1----:R-:W-:-:S04]  /*faa0*/  LOP3.LUT R4, R4, UR6, RZ, 0xc0, !PT ;  /* 0x0000000604047c12 */ /* 0x002fc8000f8ec0ff */
[----:B------:R-:W1:Y:S01]  /*fab0*/  POPC R13, R4 ;  /* 0x00000004000d7309 */ /* 0x000e620000000000 */
[----:B--2---:R-:W1:Y:S02]  /*fac0*/  SHFL.IDX PT, R0, R3, R0, 0x1f ;  /* 0x00001f0003007589 */ /* 0x004e6400000e0000 */
[----:B-1----:R-:W-:Y:S01]  /*fad0*/  IADD3 R13, R0, UR44, R13 ;  /* 0x0000002c000d7c10 */ /* 0x002fe2000fffe00d */
[----:B------:R-:W-:Y:S06]  /*fae0*/  BRA `(.L_x_1394) ;  /* 0x0000002400b07947 */ /* 0x000fec0003800000 */
.L_x_1393:
[----:B------:R-:W1:Y:S01]  /*faf0*/  S2UR UR4, SR_CgaCtaId ;  /* 0x00000000000479c3 */ /* 0x000e620000008800 */
[----:B------:R-:W-:Y:S02]  /*fb00*/  UMOV UR37, 0x400 ;  /* 0x0000040000257882 */ /* 0x000fe40000000000 */
[----:B-1----:R-:W-:-:S04]  /*fb10*/  ULEA UR37, UR4, UR37, 0x18 ;  /* 0x0000002504257291 */ /* 0x002fc8000f8ec03f */
[----:B------:R-:W-:-:S04]  /*fb20*/  UIADD3 UR4, UR37, 0x22400, URZ ;  /* 0x0002240025047890 */ /* 0x000fc8000fffe03f */
[----:B------:R-:W-:-:S06]  /*fb30*/  ULOP3.LUT UP0, URZ, UR4, 0x3ff, URZ, 0xc0, !UPT ;  /* 0x000003ff043f7892 */ /* 0x000fcc000f80c03f */
[----:B------:R-:W-:-:S13]  /*fb40*/  PLOP3.LUT P0, PT, PT, PT, UP0, 0x80, 0x0 ;  /* 0x000000000000781c */ /* 0x000fda0003f0f008 */
[----:B------:R-:W-:Y:S05]  /*fb50*/  @!P0 BRA `(.L_x_1395) ;  /* 0x0000000000408947 */ /* 0x000fea0003800000 */
[----:B------:R-:W-:Y:S01]  /*fb60*/  MOV R2, 0x0 ;  /* 0x0000000000027802 */ /* 0x000fe20000000f00 */
[----:B------:R-:W-:Y:S01]  /*fb70*/  ULDC.64 UR6, c[0x4][0x88] ;  /* 0x0100220000067ab9 */ /* 0x000fe20000000a00 */
[----:B------:R-:W-:Y:S01]  /*fb80*/  ULDC.64 UR8, c[0x4][0x90] ;  /* 0x0100240000087ab9 */ /* 0x000fe20000000a00 */
[----:B------:R-:W-:Y:S01]  /*fb90*/  ULDC.64 UR4, c[0x4][0x8] ;  /* 0x0100020000047ab9 */ /* 0x000fe20000000a00 */
[----:B------:R-:W-:Y:S01]  /*fba0*/  IMAD.U32 R4, RZ, RZ, UR6 ;  /* 0x00000006ff047e24 */ /* 0x000fe2000f8e00ff */
[----:B------:R-:W-:Y:S01]  /*fbb0*/  MOV R5, UR7 ;  /* 0x0000000700057c02 */ /* 0x000fe20008000f00 */
[----:B------:R-:W1:Y:S01]  /*fbc0*/  LDC.64 R2, c[0x4][R2] ;  /* 0x0100000002027b82 */ /* 0x000e620000000a00 */
[----:B------:R-:W-:Y:S01]  /*fbd0*/  IMAD.U32 R6, RZ, RZ, UR8 ;  /* 0x00000008ff067e24 */ /* 0x000fe2000f8e00ff */
[----:B------:R-:W-:Y:S01]  /*fbe0*/  MOV R7, UR9 ;  /* 0x0000000900077c02 */ /* 0x000fe20008000f00 */
[----:B------:R-:W-:Y:S01]  /*fbf0*/  IMAD.U32 R10, RZ, RZ, UR4 ;  /* 0x00000004ff0a7e24 */ /* 0x000fe2000f8e00ff */
[----:B------:R-:W-:Y:S01]  /*fc00*/  MOV R11, UR5 ;  /* 0x00000005000b7c02 */ /* 0x000fe20008000f00 */
[----:B------:R-:W-:Y:S01]  /*fc10*/  IMAD.MOV.U32 R8, RZ, RZ, 0x70 ;  /* 0x00000070ff087424 */ /* 0x000fe200078e00ff */
[----:B------:R-:W-:Y:S01]  /*fc20*/  MOV R12, 0x1 ;  /* 0x00000001000c7802 */ /* 0x000fe20000000f00 */
[----:B------:R-:W-:-:S07]  /*fc30*/  IMAD.MOV.U32 R13, RZ, RZ, RZ ;  /* 0x000000ffff0d7224 */ /* 0x000fce00078e00ff */
[----:B------:R-:W-:-:S07]  /*fc40*/  LEPC R20, `(.L_x_1395) ;  /* 0x000000001014794e */ /* 0x000fce0000000000 */
[----:B-1----:R-:W-:Y:S05]  /*fc50*/  CALL.ABS.NOINC R2 ;  /* 0x0000000002007343 */ /* 0x002fea0003c00000 */
.L_x_1395:
        /* <DEDUP_REMOVED lines=13> */
[----:B------:R-:W-:Y:S01]  /*fd30*/  MOV R10, UR4 ;  /* 0x00000004000a7c02 */ /* 0x000fe20008000f00 */
[----:B------:R-:W-:Y:S01]  /*fd40*/  IMAD.U32 R11, RZ, RZ, UR5 ;  /* 0x00000005ff0b7e24 */ /* 0x000fe2000f8e00ff */
[----:B------:R-:W-:Y:S01]  /*fd50*/  MOV R8, 0x70 ;  /* 0x0000007000087802 */ /* 0x000fe20000000f00 */
[----:B------:R-:W-:Y:S01]  /*fd60*/  IMAD.MOV.U32 R12, RZ, RZ, 0x1 ;  /* 0x00000001ff0c7424 */ /* 0x000fe200078e00ff */
[----:B-1----:R-:W-:-:S07]  /*fd70*/  MOV R13, RZ ;  /* 0x000000ff000d7202 */ /* 0x002fce0000000f00 */
[----:B------:R-:W-:-:S07]  /*fd80*/  LEPC R20, `(.L_x_1397) ;  /* 0x000000001014794e */ /* 0x000fce0000000000 */
[----:B--2---:R-:W-:Y:S05]  /*fd90*/  CALL.ABS.NOINC R2 ;  /* 0x0000000002007343 */ /* 0x004fea0003c00000 */
.L_x_1397:
        /* <DEDUP_REMOVED lines=16> */
.L_x_1396:
[----:B------:R-:W-:Y:S01]  /*fea0*/  ULDC.64 UR4, c[0x0][0x9f8] ;  /* 0x00027e0000047ab9 */ /* 0x000fe20000000a00 */
[----:B------:R-:W-:Y:S01]  /*feb0*/  MOV R5, UR43 ;  /* 0x0000002b00057c02 */ /* 0x000fe20008000f00 */
[----:B------:R-:W-:Y:S01]  /*fec0*/  IMAD.U32 R6, RZ, RZ, UR43 ;  /* 0x0000002bff067e24 */ /* 0x000fe2000f8e00ff */
[----:B------:R-:W-:Y:S01]  /*fed0*/  ISETP.NE.U32.AND P0, PT, RZ, UR4, PT ;  /* 0x00000004ff007c0c */ /* 0x000fe2000bf05070 */
[----:B------:R-:W1:Y:S03]  /*fee0*/  LDC R0, c[0x0][0x428] ;  /* 0x00010a00ff007b82 */ /* 0x000e660000000800 */
[----:B------:R-:W-:-:S13]  /*fef0*/  ISETP.NE.AND.EX P0, PT, RZ, UR5, PT, P0 ;  /* 0x00000005ff007c0c */ /* 0x000fda000bf05300 */
[----:B------:R-:W2:Y:S02]  /*ff00*/  @P0 LDC.64 R2, c[0x0][0x9f8] ;  /* 0x00027e00ff020b82 */ /* 0x000ea40000000a00 */
[----:B--2---:R-:W-:-:S05]  /*ff10*/  @P0 IMAD.WIDE R2, R5, 0x4, R2 ;  /* 0x0000000405020825 */ /* 0x004fca00078e0202 */
[----:B------:R2:W3:Y:S01]  /*ff20*/  @P0 LDG.E R6, desc[UR50][R2.64] ;  /* 0x0000003202060981 */ /* 0x0004e2000c1e1900 */
[----:B-1----:R-:W-:Y:S01]  /*ff30*/  ISETP.NE.AND P0, PT, R0, 0x1, PT ;  /* 0x000000010000780c */ /* 0x002fe20003f05270 */
[----:B------:R-:W-:Y:S01]  /*ff40*/  UMOV UR40, URZ ;  /* 0x0000003f00287c82 */ /* 0x000fe20008000000 */
[----:B------:R-:W-:Y:S01]  /*ff50*/  ISETP.NE.AND P1, PT, R19, RZ, PT ;  /* 0x000000ff1300720c */ /* 0x000fe20003f25270 */
[----:B------:R-:W-:Y:S01]  /*ff60*/  IMAD.U32 R10, RZ, RZ, UR39 ;  /* 0x00000027ff0a7e24 */ /* 0x000fe2000f8e00ff */
[----:B------:R-:W-:Y:S01]  /*ff70*/  MOV R0, UR42 ;  /* 0x0000002a00007c02 */ /* 0x000fe20008000f00 */
[----:B------:R-:W-:-:S03]  /*ff80*/  UMOV UR6, 0xffffffff ;  /* 0xffffffff00067882 */ /* 0x000fc60000000000 */
[----:B------:R-:W-:Y:S01]  /*ff90*/  IADD3 R10, R10, -0x1, RZ ;  /* 0xffffffff0a0a7810 */ /* 0x000fe20007ffe0ff */
[----:B--2---:R-:W1:Y:S06]  /*ffa0*/  LDC.64 R2, c[0x0][0x3f8] ;  /* 0x0000fe00ff027b82 */ /* 0x004e6c0000000a00 */
[----:B------:R-:W-:Y:S02]  /*ffb0*/  VOTEU.ALL UP1, P1 ;  /* 0x00000000003f7886 */ /* 0x000fe40000820000 */
[----:B------:R-:W2:Y:S03]  /*ffc0*/  @P0 LDC R4, c[0x0][0x42c] ;  /* 0x00010b00ff040b82 */ /* 0x000ea60000000800 */
[----:B------:R-:W-:-:S04]  /*ffd0*/  @!UP1 UIADD3 UR4, UP0, UR46, 0x270, URZ ;  /* 0x000002702e049890 */ /* 0x000fc8000ff1e03f */
[----:B------:R-:W-:Y:S01]  /*ffe0*/  @!UP1 UIADD3.X UR5, URZ, UR47, URZ, UP0, !UPT ;  /* 0x0000002f3f059290 */ /* 0x000fe200087fe43f */
[----:B------:R-:W4:Y:S08]  /*fff0*/  @P0 LDC R5, c[0x0][0x430] ;  /* 0x00010c00ff050b82 */ /* 0x000f300000000800 */
[----:B------:R1:W-:Y:S01]  /*10000*/  @!UP1 UTMAPF.L2.4D [UR40], [UR4] ;  /* 0x00000028040095b8 */ /* 0x0003e20008018000 */
[----:B--2---:R-:W-:-:S05]  /*10010*/  @P0 IMAD.HI.U32 R4, R4, UR42, RZ ;  /* 0x0000002a04040c27 */ /* 0x004fca000f8e00ff */
[----:B----4-:R-:W-:Y:S02]  /*10020*/  @P0 SHF.R.U32.HI R0, RZ, R5, R4 ;  /* 0x00000005ff000219 */ /* 0x010fe40000011604 */
[----:B-1----:R-:W-:-:S04]  /*10030*/  ISETP.NE.U32.AND P0, PT, R2, RZ, PT ;  /* 0x000000ff0200720c */ /* 0x002fc80003f05070 */
[----:B------:R-:W-:-:S04]  /*10040*/  ISETP.NE.AND.EX P0, PT, R3, RZ, PT, P0 ;  /* 0x000000ff0300720c */ /* 0x000fc80003f05300 */
[----:B---3--:R-:W-:Y:S01]  /*10050*/  SEL R4, R6, RZ, !P0 ;  /* 0x000000ff06047207 */ /* 0x008fe20004000000 */
[----:B------:R-:W-:Y:S08]  /*10060*/  BRA.DIV UR6, `(.L_x_1398) ;  /* 0x0000002a06547947 */ /* 0x000ff0000b800000 */
.L_x_1450:
[----:B------:R-:W-:Y:S01]  /*10070*/  UMOV UR4, 0xffffffff ;  /* 0xffffffff00047882 */ /* 0x000fe20000000000 */
[----:B------:R-:W-:Y:S02]  /*10080*/  SHF.R.S32.HI R7, RZ, 0x1f, R6 ;  /* 0x0000001fff077819 */ /* 0x000fe40000011406 */
[----:B------:R-:W-:Y:S05]  /*10090*/  BRA.DIV UR4, `(.L_x_1399) ;  /* 0x0000002a04747947 */ /* 0x000fea000b800000 */
[----:B------:R-:W-:-:S13]  /*100a0*/  ELECT P6, URZ, PT ;  /* 0x00000000003f782f */ /* 0x000fda00038c0000 */
.L_x_1453:
[----:B------:R-:W-:Y:S05]  /*100b0*/  @!P6 BRA `(.L_x_1400) ;  /* 0x0000000000c4e947 */ /* 0x000fea0003800000 */
[----:B------:R-:W-:Y:S01]  /*100c0*/  IMAD.MOV.U32 R4, RZ, RZ, R6 ;  /* 0x000000ffff047224 */ /* 0x000fe200078e0006 */
[----:B------:R-:W-:Y:S06]  /*100d0*/  @!P0 BRA `(.L_x_1401) ;  /* 0x0000000000488947 */ /* 0x000fec0003800000 */
[----:B------:R-:W1:Y:S01]  /*100e0*/  LDC R11, c[0x0][0x41c] ;  /* 0x00010700ff0b7b82 */ /* 0x000e620000000800 */
[----:B------:R-:W-:Y:S01]  /*100f0*/  MOV R12, R10 ;  /* 0x0000000a000c7202 */ /* 0x000fe20000000f00 */
[----:B------:R-:W-:Y:S02]  /*10100*/  ULDC.64 UR4, c[0x0][0x408] ;  /* 0x0001020000047ab9 */ /* 0x000fe40000000a00 */
        /* <DEDUP_REMOVED lines=11> */
[----:B------:R-:W-:-:S05]  /*101c0*/  LEA.HI.X R9, R4, R3, R5, 0x2, P2 ;  /* 0x0000000304097211 */ /* 0x000fca00010f1405 */
[----:B------:R1:W5:Y:S01]  /*101d0*/  LDG.E R4, desc[UR50][R8.64] ;  /* 0x0000003208047981 */ /* 0x000362000c1e1900 */
[----:B------:R-:W-:-:S04]  /*101e0*/  IMAD.MOV R5, RZ, RZ, -R12 ;  /* 0x000000ffff057224 */ /* 0x000fc800078e0a0c */
[----:B------:R-:W-:-:S07]  /*101f0*/  IMAD R10, R11, R5, R10 ;  /* 0x000000050b0a7224 */ /* 0x000fce00078e020a */
.L_x_1401:
[----:B-1----:R-:W-:Y:S01]  /*10200*/  LEA R8, R16, UR37, 0x3 ;  /* 0x0000002510087c11 */ /* 0x002fe2000f8e18ff */
[----:B------:R-:W1:Y:S01]  /*10210*/  S2R R9, SR_TID.X ;  /* 0x0000000000097919 */ /* 0x000e620000002100 */
[----:B------:R-:W-:-:S04]  /*10220*/  SHF.L.U32 R5, R17, 0x1f, RZ ;  /* 0x0000001f11057819 */ /* 0x000fc800000006ff */
[----:B------:R-:W2:Y:S01]  /*10230*/  SYNCS.PHASECHK.TRANS64.TRYWAIT P2, [R8+URZ+0x28c40], R5 ;  /* 0x028c4005080075a7 */ /* 0x000ea2000804017f */
[----:B-1----:R-:W-:-:S04]  /*10240*/  LOP3.LUT R9, R9, 0x7f, RZ, 0xc0, !PT ;  /* 0x0000007f09097812 */ /* 0x002fc800078ec0ff */
[----:B------:R-:W-:Y:S01]  /*10250*/  ISETP.NE.AND P3, PT, R9, RZ, PT ;  /* 0x000000ff0900720c */ /* 0x000fe20003f65270 */
[----:B--2---:R-:W-:-:S12]  /*10260*/  @!P2 BRA `(.L_x_1402) ;  /* 0x000000280020a947 */ /* 0x004fd80003800000 */
.L_x_1454:
[----:B------:R-:W-:Y:S05]  /*10270*/  @P3 BRA `(.L_x_1403) ;  /* 0x0000000000143947 */ /* 0x000fea0003800000 */
[----:B------:R-:W-:Y:S02]  /*10280*/  ISETP.NE.AND P2, PT, R19, RZ, PT ;  /* 0x000000ff1300720c */ /* 0x000fe40003f45270 */
[----:B-1----:R-:W-:-:S04]  /*10290*/  MOV R5, 0x2000 ;  /* 0x0000200000057802 */ /* 0x002fc80000000f00 */
[----:B------:R2:W-:Y:S07]  /*102a0*/  SYNCS.ARRIVE.TRANS64 RZ, [R8+URZ+0x28c30], R5 ;  /* 0x028c300508ff79a7 */ /* 0x0005ee000800003f */
[----:B------:R-:W-:Y:S05]  /*102b0*/  @!P2 BRA `(.L_x_1403) ;  /* 0x000000000004a947 */ /* 0x000fea0003800000 */
[----:B------:R-:W-:Y:S01]  /*102c0*/  BPT.TRAP 0x1 ;  /* 0x000000040000795c */ /* 0x000fe20000300000 */
.L_x_1403:
        /* <DEDUP_REMOVED lines=8> */
[----:B-----5:R-:W-:Y:S01]  /*10350*/  R2UR UR13, R4 ;  /* 0x00000000040d72ca */ /* 0x020fe200000e0000 */
[----:B------:R-:W-:-:S04]  /*10360*/  UMOV UR10, URZ ;  /* 0x0000003f000a7c82 */ /* 0x000fc80008000000 */
[----:B------:R-:W-:Y:S02]  /*10370*/  ULEA UR8, UR8, UR37, 0xd ;  /* 0x0000002508087291 */ /* 0x000fe4000f8e683f */
[----:B------:R-:W-:Y:S02]  /*10380*/  UIADD3 UR9, UR9, 0x28c30, URZ ;  /* 0x00028c3009097890 */ /* 0x000fe4000fffe03f */
[----:B------:R-:W-:Y:S02]  /*10390*/  USHF.L.U32 UR11, UR11, 0x6, URZ ;  /* 0x000000060b0b7899 */ /* 0x000fe4000800063f */
[----:B------:R-:W-:-:S09]  /*103a0*/  UIADD3 UR8, UR8, 0x22400, URZ ;  /* 0x0002240008087890 */ /* 0x000fd2000fffe03f */
[----:B------:R3:W-:Y:S02]  /*103b0*/  UTMALDG.4D [UR8], [UR4], desc[UR6] ;  /* 0x00000608040075b4 */ /* 0x0007e40008019000 */
[----:B---3--:R-:W-:Y:S01]  /*103c0*/  NOP ;  /* 0x0000000000007918 */ /* 0x008fe20000000000 */
.L_x_1400:
[----:B------:R-:W-:Y:S05]  /*103d0*/  WARPSYNC.ALL ;  /* 0x0000000000007948 */ /* 0x000fea0003800000 */
[----:B------:R-:W-:Y:S01]  /*103e0*/  BAR.SYNC.DEFER_BLOCKING 0x8, 0xa0 ;  /* 0x0202800000007b1d */ /* 0x000fe20000010000 */
[----:B------:R-:W-:Y:S01]  /*103f0*/  ELECT P2, URZ, PT ;  /* 0x00000000003f782f */ /* 0x000fe20003840000 */
[----:B------:R-:W-:Y:S02]  /*10400*/  UIADD3 UR45, UR45, 0x1, URZ ;  /* 0x000000012d2d7890 */ /* 0x000fe4000fffe03f */
[----:B------:R-:W-:Y:S02]  /*10410*/  UIADD3 UR6, UP0, UR46, 0x270, URZ ;  /* 0x000002702e067890 */ /* 0x000fe4000ff1e03f */
[----:B------:R-:W-:-:S02]  /*10420*/  ULEA.HI UR4, UR45, UR45, URZ, 0x1 ;  /* 0x0000002d2d047291 */ /* 0x000fc4000f8f083f */
[----:B------:R-:W-:Y:S02]  /*10430*/  UIADD3 UR8, UR37, 0x20400, URZ ;  /* 0x0002040025087890 */ /* 0x000fe4000fffe03f */
[----:B------:R-:W-:Y:S02]  /*10440*/  ULOP3.LUT UR4, UR4, 0xfffffffe, URZ, 0xc0, !UPT ;  /* 0xfffffffe04047892 */ /* 0x000fe4000f8ec03f */
[----:B------:R-:W-:Y:S02]  /*10450*/  UIADD3 UR9, UR37, 0x28c00, URZ ;  /* 0x00028c0025097890 */ /* 0x000fe4000fffe03f */
[----:B-12---:R-:W-:Y:S01]  /*10460*/  @P2 IMAD.MOV.U32 R5, RZ, RZ, 0x2000 ;  /* 0x00002000ff052424 */ /* 0x006fe200078e00ff */
[----:B------:R-:W-:Y:S02]  /*10470*/  UIADD3 UR4, UR45, -UR4, URZ ;  /* 0x800000042d047290 */ /* 0x000fe4000fffe03f */
[----:B------:R-:W-:Y:S01]  /*10480*/  UIADD3.X UR7, URZ, UR47, URZ, UP0, !UPT ;  /* 0x0000002f3f077290 */ /* 0x000fe200087fe43f */
[----:B------:R-:W-:Y:S01]  /*10490*/  UMOV UR11, UR41 ;  /* 0x00000029000b7c82 */ /* 0x000fe20008000000 */
[----:B------:R-:W-:Y:S01]  /*104a0*/  UMOV UR12, UR42 ;  /* 0x0000002a000c7c82 */ /* 0x000fe20008000000 */
[----:B------:R-:W-:Y:S01]  /*104b0*/  UMOV UR13, UR43 ;  /* 0x0000002b000d7c82 */ /* 0x000fe20008000000 */
[----:B------:R-:W-:Y:S01]  /*104c0*/  UMOV UR5, 0x12f00000 ;  /* 0x12f0000000057882 */ /* 0x000fe20000000000 */
[----:B------:R-:W-:Y:S01]  /*104d0*/  UMOV UR10, URZ ;  /* 0x0000003f000a7c82 */ /* 0x000fe20008000000 */
[----:B------:R1:W-:Y:S02]  /*104e0*/  @P2 SYNCS.ARRIVE.TRANS64 RZ, [UR37+0x28c00], R5 ;  /* 0x028c0005ffff29a7 */ /* 0x0003e40008000025 */
[----:B-1----:R-:W-:Y:S01]  /*104f0*/  MOV R5, UR4 ;  /* 0x0000000400057c02 */ /* 0x002fe20008000f00 */
[----:B------:R-:W-:-:S02]  /*10500*/  UMOV UR4, 0x0 ;  /* 0x0000000000047882 */ /* 0x000fc40000000000 */
[----:B------:R1:W-:Y:S01]  /*10510*/  UTMALDG.4D [UR8], [UR6], desc[UR4] ;  /* 0x00000408060075b4 */ /* 0x0003e20008019000 */
[----:B------:R-:W-:-:S04]  /*10520*/  SHF.L.U32 R5, R5, 0x1f, RZ ;  /* 0x0000001f05057819 */ /* 0x000fc800000006ff */
[----:B------:R-:W2:Y:S02]  /*10530*/  SYNCS.PHASECHK.TRANS64.TRYWAIT P2, [UR37+0x28c20], R5 ;  /* 0x028c2005ff0075a7 */ /* 0x000ea40008040165 */
[----:B-12---:R-:W-:Y:S05]  /*10540*/  @!P2 BRA `(.L_x_1404) ;  /* 0x00000024007ca947 */ /* 0x006fea0003800000 */
.L_x_1455:
[----:B------:R-:W-:Y:S01]  /*10550*/  ULDC.64 UR4, c[0x0][0x408] ;  /* 0x0001020000047ab9 */ /* 0x000fe20000000a00 */
[----:B------:R-:W-:Y:S04]  /*10560*/  BSSY B0, `(.L_x_1405) ;  /* 0x0000042000007945 */ /* 0x000fe80003800000 */
[----:B------:R-:W-:Y:S05]  /*10570*/  @!P6 BRA `(.L_x_1406) ;  /* 0x000000040000e947 */ /* 0x000fea0003800000 */
[----:B-1----:R-:W-:Y:S01]  /*10580*/  LEA R8, R16, UR37, 0x3 ;  /* 0x0000002510087c11 */ /* 0x002fe2000f8e18ff */
[----:B------:R-:W1:Y:S01]  /*10590*/  S2R R9, SR_TID.X ;  /* 0x0000000000097919 */ /* 0x000e620000002100 */
[----:B------:R-:W-:-:S04]  /*105a0*/  SHF.L.U32 R5, R17, 0x1f, RZ ;  /* 0x0000001f11057819 */ /* 0x000fc800000006ff */
[----:B------:R-:W2:Y:S01]  /*105b0*/  SYNCS.PHASECHK.TRANS64.TRYWAIT P2, [R8+URZ+0x28c60], R5 ;  /* 0x028c6005080075a7 */ /* 0x000ea2000804017f */
[----:B-1----:R-:W-:-:S04]  /*105c0*/  LOP3.LUT R9, R9, 0x7f, RZ, 0xc0, !PT ;  /* 0x0000007f09097812 */ /* 0x002fc800078ec0ff */
[----:B------:R-:W-:Y:S01]  /*105d0*/  ISETP.NE.AND P3, PT, R9, RZ, PT ;  /* 0x000000ff0900720c */ /* 0x000fe20003f65270 */
[----:B--2---:R-:W-:-:S12]  /*105e0*/  @!P2 BRA `(.L_x_1407) ;  /* 0x00000024006ca947 */ /* 0x004fd80003800000 */
.L_x_1456:
[----:B------:R-:W-:Y:S05]  /*105f0*/  @P3 BRA `(.L_x_1408) ;  /* 0x0000000000143947 */ /* 0x000fea0003800000 */
[----:B------:R-:W-:Y:S01]  /*10600*/  ISETP.NE.AND P2, PT, R19, RZ, PT ;  /* 0x000000ff1300720c */ /* 0x000fe20003f45270 */
[----:B-1----:R-:W-:-:S04]  /*10610*/  IMAD.MOV.U32 R5, RZ, RZ, 0x10000 ;  /* 0x00010000ff057424 */ /* 0x002fc800078e00ff */
[----:B------:R2:W-:Y:S08]  /*10620*/  SYNCS.ARRIVE.TRANS64 RZ, [R8+URZ+0x28c50], R5 ;  /* 0x028c500508ff79a7 */ /* 0x0005f0000800003f */
[----:B------:R-:W-:Y:S05]  /*10630*/  @!P2 BRA `(.L_x_1408) ;  /* 0x000000000004a947 */ /* 0x000fea0003800000 */
[----:B------:R-:W-:Y:S01]  /*10640*/  BPT.TRAP 0x1 ;  /* 0x000000040000795c */ /* 0x000fe20000300000 */
.L_x_1408:
        /* <DEDUP_REMOVED lines=13> */
[----:B------:R-:W-:-:S02]  /*10720*/  ULEA UR16, UR16, UR37, 0x10 ;  /* 0x0000002510107291 */ /* 0x000fc4000f8e803f */
[----:B------:R-:W-:Y:S02]  /*10730*/  USHF.L.U32 UR11, UR11, 0x6, URZ ;  /* 0x000000060b0b7899 */ /* 0x000fe4000800063f */
[----:B------:R-:W-:Y:S02]  /*10740*/  UIADD3 UR9, UR9, 0x28c50, URZ ;  /* 0x00028c5009097890 */ /* 0x000fe4000fffe03f */
[----:B------:R-:W-:Y:S02]  /*10750*/  UIADD3 UR8, UR16, 0x400, URZ ;  /* 0x0000040010087890 */ /* 0x000fe4000fffe03f */
[----:B------:R-:W-:Y:S02]  /*10760*/  UIADD3 UR17, UR16, 0x2400, URZ ;  /* 0x0000240010117890 */ /* 0x000fe4000fffe03f */
[----:B------:R-:W-:Y:S02]  /*10770*/  UIADD3 UR19, UR16, 0x4400, URZ ;  /* 0x0000440010137890 */ /* 0x000fe4000fffe03f */
[----:B------:R-:W-:Y:S01]  /*10780*/  UIADD3 UR21, UR16, 0x6400, URZ ;  /* 0x0000640010157890 */ /* 0x000fe2000fffe03f */
[----:B------:R-:W-:-:S02]  /*10790*/  UMOV UR23, 0x100 ;  /* 0x0000010000177882 */ /* 0x000fc40000000000 */
[----:B------:R3:W-:Y:S01]  /*107a0*/  UTMALDG.4D [UR8], [UR14], desc[UR6] ;  /* 0x000006080e0075b4 */ /* 0x0007e20008019000 */
[----:B------:R-:W-:Y:S01]  /*107b0*/  UMOV UR24, 0x140 ;  /* 0x0000014000187882 */ /* 0x000fe20000000000 */
[----:B---3--:R-:W-:Y:S01]  /*107c0*/  UMOV UR8, UR17 ;  /* 0x0000001100087c82 */ /* 0x008fe20008000000 */
[----:B------:R-:W-:Y:S01]  /*107d0*/  UMOV UR10, UR18 ;  /* 0x00000012000a7c82 */ /* 0x000fe20008000000 */
[----:B------:R-:W-:Y:S01]  /*107e0*/  UIADD3 UR17, UR16, 0x8400, URZ ;  /* 0x0000840010117890 */ /* 0x000fe2000fffe03f */
[----:B------:R3:W-:Y:S01]  /*107f0*/  UTMALDG.4D [UR8], [UR14], desc[UR6] ;  /* 0x000006080e0075b4 */ /* 0x0007e20008019000 */
[----:B------:R-:W-:Y:S01]  /*10800*/  UIADD3 UR18, UR16, 0xa400, URZ ;  /* 0x0000a40010127890 */ /* 0x000fe2000fffe03f */
[----:B---3--:R-:W-:Y:S01]  /*10810*/  UMOV UR8, UR19 ;  /* 0x0000001300087c82 */ /* 0x008fe20008000000 */
[----:B------:R-:W-:Y:S01]  /*10820*/  UMOV UR10, UR20 ;  /* 0x00000014000a7c82 */ /* 0x000fe20008000000 */
[----:B------:R-:W-:Y:S01]  /*10830*/  UIADD3 UR19, UR16, 0xc400, URZ ;  /* 0x0000c40010137890 */ /* 0x000fe2000fffe03f */
[----:B------:R3:W-:Y:S02]  /*10840*/  UTMALDG.4D [UR8], [UR14], desc[UR6] ;  /* 0x000006080e0075b4 */ /* 0x0007e40008019000 */
[----:B---3--:R-:W-:Y:S01]  /*10850*/  UMOV UR8, UR21 ;  /* 0x0000001500087c82 */ /* 0x008fe20008000000 */
[----:B------:R-:W-:-:S02]  /*10860*/  UMOV UR10, UR22 ;  /* 0x00000016000a7c82 */ /* 0x000fc40008000000 */
[----:B------:R3:W-:Y:S02]  /*10870*/  UTMALDG.4D [UR8], [UR14], desc[UR6] ;  /* 0x000006080e0075b4 */ /* 0x0007e40008019000 */
[----:B---3--:R-:W-:Y:S01]  /*10880*/  UMOV UR8, UR17 ;  /* 0x0000001100087c82 */ /* 0x008fe20008000000 */
[----:B------:R-:W-:Y:S01]  /*10890*/  UMOV UR10, UR23 ;  /* 0x00000017000a7c82 */ /* 0x000fe20008000000 */
[----:B------:R-:W-:Y:S01]  /*108a0*/  UIADD3 UR17, UR16, 0xe400, URZ ;  /* 0x0000e40010117890 */ /* 0x000fe2000fffe03f */
[----:B------:R3:W-:Y:S02]  /*108b0*/  UTMALDG.4D [UR8], [UR14], desc[UR6] ;  /* 0x000006080e0075b4 */ /* 0x0007e40008019000 */
[----:B------:R-:W-:Y:S01]  /*108c0*/  UMOV UR16, 0x180 ;  /* 0x0000018000107882 */ /* 0x000fe20000000000 */
[----:B---3--:R-:W-:Y:S01]  /*108d0*/  UMOV UR8, UR18 ;  /* 0x0000001200087c82 */ /* 0x008fe20008000000 */
[----:B------:R-:W-:Y:S02]  /*108e0*/  UMOV UR10, UR24 ;  /* 0x00000018000a7c82 */ /* 0x000fe40008000000 */
[----:B------:R3:W-:Y:S02]  /*108f0*/  UTMALDG.4D [UR8], [UR14], desc[UR6] ;  /* 0x000006080e0075b4 */ /* 0x0007e40008019000 */
[----:B---3--:R-:W-:Y:S01]  /*10900*/  UMOV UR8, UR19 ;  /* 0x0000001300087c82 */ /* 0x008fe20008000000 */
[----:B------:R-:W-:Y:S01]  /*10910*/  UMOV UR10, UR16 ;  /* 0x00000010000a7c82 */ /* 0x000fe20008000000 */
[----:B------:R-:W-:Y:S01]  /*10920*/  UMOV UR16, 0x1c0 ;  /* 0x000001c000107882 */ /* 0x000fe20000000000 */
[----:B------:R3:W-:Y:S02]  /*10930*/  UTMALDG.4D [UR8], [UR14], desc[UR6] ;  /* 0x000006080e0075b4 */ /* 0x0007e40008019000 */
[----:B---3--:R-:W-:Y:S01]  /*10940*/  UMOV UR8, UR17 ;  /* 0x0000001100087c82 */ /* 0x008fe20008000000 */
[----:B------:R-:W-:-:S02]  /*10950*/  UMOV UR10, UR16 ;  /* 0x00000010000a7c82 */ /* 0x000fc40008000000 */
[----:B------:R3:W-:Y:S02]  /*10960*/  UTMALDG.4D [UR8], [UR14], desc[UR6] ;  /* 0x000006080e0075b4 */ /* 0x0007e40008019000 */
[----:B---3--:R-:W-:Y:S01]  /*10970*/  NOP ;  /* 0x0000000000007918 */ /* 0x008fe20000000000 */
.L_x_1406:
[----:B------:R-:W-:Y:S05]  /*10980*/  BSYNC B0 ;  /* 0x0000000000007941 */ /* 0x000fea0003800000 */
.L_x_1405:
[----:B------:R-:W-:-:S04]  /*10990*/  UIADD3 UR6, UR39, -0x2, URZ ;  /* 0xfffffffe27067890 */ /* 0x000fc8000fffe03f */
[----:B------:R-:W-:-:S06]  /*109a0*/  UISETP.GE.AND UP0, UPT, UR6, UR38, UPT ;  /* 0x000000260600728c */ /* 0x000fcc000bf06270 */
[----:B------:R-:W-:-:S13]  /*109b0*/  PLOP3.LUT P2, PT, PT, PT, UP0, 0x80, 0x0 ;  /* 0x000000000000781c */ /* 0x000fda0003f4f008 */
[----:B------:R-:W-:Y:S05]  /*109c0*/  @!P2 BRA `(.L_x_1409) ;  /* 0x0000001400a4a947 */ /* 0x000fea0003800000 */
[----:B------:R-:W-:Y:S02]  /*109d0*/  LOP3.LUT R9, RZ, UR38, RZ, 0x33, !PT ;  /* 0x00000026ff097c12 */ /* 0x000fe4000f8e33ff */
[----:B-12---:R-:W-:-:S04]  /*109e0*/  IADD3 R8, RZ, -UR39, RZ ;  /* 0x80000027ff087c10 */ /* 0x006fc8000fffe0ff */
[----:B------:R-:W-:Y:S02]  /*109f0*/  VIADDMNMX R9, R8, 0x1, R9, !PT ;  /* 0x0000000108097846 */ /* 0x000fe40007800109 */
[----:B------:R-:W-:-:S03]  /*10a00*/  MOV R8, UR6 ;  /* 0x0000000600087c02 */ /* 0x000fc60008000f00 */
[----:B------:R-:W-:-:S05]  /*10a10*/  VIADD R5, R9, UR39 ;  /* 0x0000002709057c36 */ /* 0x000fca0008000000 */
[----:B------:R-:W-:-:S04]  /*10a20*/  LOP3.LUT R5, R5, 0x1, RZ, 0xc0, !PT ;  /* 0x0000000105057812 */ /* 0x000fc800078ec0ff */
[----:B------:R-:W-:-:S13]  /*10a30*/  ISETP.NE.U32.AND P2, PT, R5, 0x1, PT ;  /* 0x000000010500780c */ /* 0x000fda0003f45070 */
[----:B------:R-:W-:Y:S05]  /*10a40*/  @P2 BRA `(.L_x_1410) ;  /* 0x0000000400cc2947 */ /* 0x000fea0003800000 */
[----:B------:R-:W-:Y:S01]  /*10a50*/  VIADD R16, R16, 0x1 ;  /* 0x0000000110107836 */ /* 0x000fe20000000000 */
[----:B------:R-:W-:Y:S04]  /*10a60*/  BSSY B0, `(.L_x_1411) ;  /* 0x000006f000007945 */ /* 0x000fe80003800000 */
[----:B------:R-:W-:-:S04]  /*10a70*/  ISETP.NE.AND P2, PT, R16, 0x2, PT ;  /* 0x000000021000780c */ /* 0x000fc80003f45270 */
[----:B------:R-:W-:Y:S02]  /*10a80*/  SEL R10, RZ, 0x1, P2 ;  /* 0x00000001ff0a7807 */ /* 0x000fe40001000000 */
[----:B------:R-:W-:Y:S02]  /*10a90*/  SEL R16, R16, RZ, P2 ;  /* 0x000000ff10107207 */ /* 0x000fe40001000000 */
[----:B------:R-:W-:Y:S01]  /*10aa0*/  LOP3.LUT R17, R17, R10, RZ, 0x3c, !PT ;  /* 0x0000000a11117212 */ /* 0x000fe200078e3cff */
[----:B------:R-:W-:Y:S06]  /*10ab0*/  @!P6 BRA `(.L_x_1412) ;  /* 0x0000000400a4e947 */ /* 0x000fec0003800000 */
[----:B------:R-:W-:Y:S05]  /*10ac0*/  @!P0 BRA `(.L_x_1413) ;  /* 0x0000000000488947 */ /* 0x000fea0003800000 */
        /* <DEDUP_REMOVED lines=11> */
[----:B------:R-:W-:-:S03]  /*10b80*/  IMAD.WIDE.U32 R4, R6, UR6, R4 ;  /* 0x0000000606047c25 */ /* 0x000fc6000f8e0004 */
[----:B------:R-:W-:Y:S02]  /*10b90*/  LEA R2, P2, R4, R2, 0x2 ;  /* 0x0000000204027211 */ /* 0x000fe400078410ff */
[----:B------:R-:W-:-:S04]  /*10ba0*/  IADD3 R5, R13, R5, RZ ;  /* 0x000000050d057210 */ /* 0x000fc80007ffe0ff */
[----:B------:R-:W-:-:S05]  /*10bb0*/  LEA.HI.X R3, R4, R3, R5, 0x2, P2 ;  /* 0x0000000304037211 */ /* 0x000fca00010f1405 */
[----:B------:R1:W5:Y:S01]  /*10bc0*/  LDG.E R4, desc[UR50][R2.64] ;  /* 0x0000003202047981 */ /* 0x000362000c1e1900 */
[----:B------:R-:W-:-:S04]  /*10bd0*/  IMAD.MOV R5, RZ, RZ, -R11 ;  /* 0x000000ffff057224 */ /* 0x000fc800078e0a0b */
[----:B------:R-:W-:-:S07]  /*10be0*/  IMAD R8, R10, R5, R8 ;  /* 0x000000050a087224 */ /* 0x000fce00078e0208 */
.L_x_1413:
[----:B-1----:R-:W-:Y:S01]  /*10bf0*/  LEA R2, R16, UR37, 0x3 ;  /* 0x0000002510027c11 */ /* 0x002fe2000f8e18ff */
[----:B------:R-:W1:Y:S01]  /*10c00*/  S2R R5, SR_TID.X ;  /* 0x0000000000057919 */ /* 0x000e620000002100 */
[----:B------:R-:W-:-:S04]  /*10c10*/  SHF.L.U32 R3, R17, 0x1f, RZ ;  /* 0x0000001f11037819 */ /* 0x000fc800000006ff */
[----:B------:R-:W2:Y:S01]  /*10c20*/  SYNCS.PHASECHK.TRANS64.TRYWAIT P3, [R2+URZ+0x28c40], R3 ;  /* 0x028c4003020075a7 */ /* 0x000ea2000806017f */
[----:B-1----:R-:W-:-:S04]  /*10c30*/  LOP3.LUT R5, R5, 0x7f, RZ, 0xc0, !PT ;  /* 0x0000007f05057812 */ /* 0x002fc800078ec0ff */
[----:B------:R-:W-:Y:S01]  /*10c40*/  ISETP.NE.AND P2, PT, R5, RZ, PT ;  /* 0x000000ff0500720c */ /* 0x000fe20003f45270 */
[----:B--2---:R-:W-:-:S12]  /*10c50*/  @!P3 BRA `(.L_x_1414) ;  /* 0x0000001c00e4b947 */ /* 0x004fd80003800000 */
.L_x_1457:
[----:B------:R-:W-:Y:S05]  /*10c60*/  @P2 BRA `(.L_x_1415) ;  /* 0x0000000000142947 */ /* 0x000fea0003800000 */
[----:B------:R-:W-:Y:S02]  /*10c70*/  ISETP.NE.AND P3, PT, R19, RZ, PT ;  /* 0x000000ff1300720c */ /* 0x000fe40003f65270 */
[----:B------:R-:W-:-:S04]  /*10c80*/  MOV R5, 0x2000 ;  /* 0x0000200000057802 */ /* 0x000fc80000000f00 */
[----:B------:R2:W-:Y:S07]  /*10c90*/  SYNCS.ARRIVE.TRANS64 RZ, [R2+URZ+0x28c30], R5 ;  /* 0x028c300502ff79a7 */ /* 0x0005ee000800003f */
[----:B------:R-:W-:Y:S05]  /*10ca0*/  @!P3 BRA `(.L_x_1415) ;  /* 0x000000000004b947 */ /* 0x000fea0003800000 */
[----:B------:R-:W-:Y:S01]  /*10cb0*/  BPT.TRAP 0x1 ;  /* 0x000000040000795c */ /* 0x000fe20000300000 */
.L_x_1415:
[----:B------:R-:W-:Y:S01]  /*10cc0*/  R2UR UR8, R16 ;  /* 0x00000000100872ca */ /* 0x000fe200000e0000 */
        /* <DEDUP_REMOVED lines=9> */
[----:B------:R-:W-:-:S03]  /*10d60*/  UMOV UR10, URZ ;  /* 0x0000003f000a7c82 */ /* 0x000fc60008000000 */
[----:B------:R-:W-:Y:S02]  /*10d70*/  ULEA UR8, UR8, UR37, 0xd ;  /* 0x0000002508087291 */ /* 0x000fe4000f8e683f */
[----:B------:R-:W-:Y:S02]  /*10d80*/  UIADD3 UR9, UR9, 0x28c30, URZ ;  /* 0x00028c3009097890 */ /* 0x000fe4000fffe03f */
[----:B------:R-:W-:-:S09]  /*10d90*/  UIADD3 UR8, UR8, 0x22400, URZ ;  /* 0x0002240008087890 */ /* 0x000fd2000fffe03f */
[----:B------:R3:W-:Y:S01]  /*10da0*/  UTMALDG.4D [UR8], [UR6], desc[UR14] ;  /* 0x00000e08060075b4 */ /* 0x0007e20008019000 */
[----:B------:R-:W4:Y:S02]  /*10db0*/  SYNCS.PHASECHK.TRANS64.TRYWAIT P3, [R2+URZ+0x28c60], R3 ;  /* 0x028c6003020075a7 */ /* 0x000f24000806017f */
[----:B---34-:R-:W-:Y:S05]  /*10dc0*/  @!P3 BRA `(.L_x_1416) ;  /* 0x0000001c009cb947 */ /* 0x018fea0003800000 */
.L_x_1458:
[----:B------:R-:W-:Y:S05]  /*10dd0*/  @P2 BRA `(.L_x_1417) ;  /* 0x0000000000142947 */ /* 0x000fea0003800000 */
[----:B------:R-:W-:Y:S02]  /*10de0*/  ISETP.NE.AND P2, PT, R19, RZ, PT ;  /* 0x000000ff1300720c */ /* 0x000fe40003f45270 */
[----:B-1-3--:R-:W-:-:S04]  /*10df0*/  MOV R3, 0x10000 ;  /* 0x0001000000037802 */ /* 0x00afc80000000f00 */
[----:B------:R4:W-:Y:S07]  /*10e00*/  SYNCS.ARRIVE.TRANS64 RZ, [R2+URZ+0x28c50], R3 ;  /* 0x028c500302ff79a7 */ /* 0x0009ee000800003f */
[----:B------:R-:W-:Y:S05]  /*10e10*/  @!P2 BRA `(.L_x_1417) ;  /* 0x000000000004a947 */ /* 0x000fea0003800000 */
[----:B------:R-:W-:Y:S01]  /*10e20*/  BPT.TRAP 0x1 ;  /* 0x000000040000795c */ /* 0x000fe20000300000 */
.L_x_1417:
        /* <DEDUP_REMOVED lines=14> */
[----:B------:R-:W-:Y:S02]  /*10f10*/  UIADD3 UR9, UR9, 0x28c50, URZ ;  /* 0x00028c5009097890 */ /* 0x000fe4000fffe03f */
[----:B------:R-:W-:Y:S02]  /*10f20*/  UIADD3 UR8, UR16, 0x400, URZ ;  /* 0x0000040010087890 */ /* 0x000fe4000fffe03f */
[----:B------:R-:W-:Y:S02]  /*10f30*/  UIADD3 UR17, UR16, 0x2400, URZ ;  /* 0x0000240010117890 */ /* 0x000fe4000fffe03f */
[----:B------:R-:W-:Y:S02]  /*10f40*/  UIADD3 UR19, UR16, 0x4400, URZ ;  /* 0x0000440010137890 */ /* 0x000fe4000fffe03f */
[----:B------:R-:W-:Y:S01]  /*10f50*/  UIADD3 UR21, UR16, 0x6400, URZ ;  /* 0x0000640010157890 */ /* 0x000fe2000fffe03f */
[----:B------:R-:W-:Y:S02]  /*10f60*/  UMOV UR23, 0x100 ;  /* 0x0000010000177882 */ /* 0x000fe40000000000 */
[----:B------:R5:W-:Y:S01]  /*10f70*/  UTMALDG.4D [UR8], [UR14], desc[UR6] ;  /* 0x000006080e0075b4 */ /* 0x000be20008019000 */
[----:B------:R-:W-:Y:S01]  /*10f80*/  UMOV UR24, 0x140 ;  /* 0x0000014000187882 */ /* 0x000fe20000000000 */
[----:B-----5:R-:W-:Y:S01]  /*10f90*/  UMOV UR8, UR17 ;  /* 0x0000001100087c82 */ /* 0x020fe20008000000 */
[----:B------:R-:W-:Y:S01]  /*10fa0*/  UMOV UR10, UR18 ;  /* 0x00000012000a7c82 */ /* 0x000fe20008000000 */
[----:B------:R-:W-:Y:S01]  /*10fb0*/  UIADD3 UR17, UR16, 0x8400, URZ ;  /* 0x0000840010117890 */ /* 0x000fe2000fffe03f */
[----:B------:R5:W-:Y:S01]  /*10fc0*/  UTMALDG.4D [UR8], [UR14], desc[UR6] ;  /* 0x000006080e0075b4 */ /* 0x000be20008019000 */
[----:B------:R-:W-:Y:S01]  /*10fd0*/  UIADD3 UR18, UR16, 0xa400, URZ ;  /* 0x0000a40010127890 */ /* 0x000fe2000fffe03f */
[----:B-----5:R-:W-:Y:S01]  /*10fe0*/  UMOV UR8, UR19 ;  /* 0x0000001300087c82 */ /* 0x020fe20008000000 */
[----:B------:R-:W-:Y:S01]  /*10ff0*/  UMOV UR10, UR20 ;  /* 0x00000014000a7c82 */ /* 0x000fe20008000000 */
[----:B------:R-:W-:Y:S01]  /*11000*/  UIADD3 UR19, UR16, 0xc400, URZ ;  /* 0x0000c40010137890 */ /* 0x000fe2000fffe03f */
[----:B------:R5:W-:Y:S02]  /*11010*/  UTMALDG.4D [UR8], [UR14], desc[UR6] ;  /* 0x000006080e0075b4 */ /* 0x000be40008019000 */
[----:B-----5:R-:W-:Y:S01]  /*11020*/  UMOV UR8, UR21 ;  /* 0x0000001500087c82 */ /* 0x020fe20008000000 */
[----:B------:R-:W-:-:S02]  /*11030*/  UMOV UR10, UR22 ;  /* 0x00000016000a7c82 */ /* 0x000fc40008000000 */
[----:B------:R5:W-:Y:S02]  /*11040*/  UTMALDG.4D [UR8], [UR14], desc[UR6] ;  /* 0x000006080e0075b4 */ /* 0x000be40008019000 */
[----:B-----5:R-:W-:Y:S01]  /*11050*/  UMOV UR8, UR17 ;  /* 0x0000001100087c82 */ /* 0x020fe20008000000 */
[----:B------:R-:W-:Y:S01]  /*11060*/  UMOV UR10, UR23 ;  /* 0x00000017000a7c82 */ /* 0x000fe20008000000 */
[----:B------:R-:W-:Y:S01]  /*11070*/  UIADD3 UR17, UR16, 0xe400, URZ ;  /* 0x0000e40010117890 */ /* 0x000fe2000fffe03f */
[----:B------:R5:W-:Y:S02]  /*11080*/  UTMALDG.4D [UR8], [UR14], desc[UR6] ;  /* 0x000006080e0075b4 */ /* 0x000be40008019000 */
[----:B------:R-:W-:Y:S01]  /*11090*/  UMOV UR16, 0x180 ;  /* 0x0000018000107882 */ /* 0x000fe20000000000 */
[----:B-----5:R-:W-:Y:S01]  /*110a0*/  UMOV UR8, UR18 ;  /* 0x0000001200087c82 */ /* 0x020fe20008000000 */
[----:B------:R-:W-:Y:S02]  /*110b0*/  UMOV UR10, UR24 ;  /* 0x00000018000a7c82 */ /* 0x000fe40008000000 */
[----:B------:R5:W-:Y:S02]  /*110c0*/  UTMALDG.4D [UR8], [UR14], desc[UR6] ;  /* 0x000006080e0075b4 */ /* 0x000be40008019000 */
[----:B-----5:R-:W-:Y:S01]  /*110d0*/  UMOV UR8, UR19 ;  /* 0x0000001300087c82 */ /* 0x020fe20008000000 */
[----:B------:R-:W-:Y:S01]  /*110e0*/  UMOV UR10, UR16 ;  /* 0x00000010000a7c82 */ /* 0x000fe20008000000 */
[----:B------:R-:W-:Y:S01]  /*110f0*/  UMOV UR16, 0x1c0 ;  /* 0x000001c000107882 */ /* 0x000fe20000000000 */
[----:B------:R5:W-:Y:S02]  /*11100*/  UTMALDG.4D [UR8], [UR14], desc[UR6] ;  /* 0x000006080e0075b4 */ /* 0x000be40008019000 */
[----:B-----5:R-:W-:Y:S01]  /*11110*/  UMOV UR8, UR17 ;  /* 0x0000001100087c82 */ /* 0x020fe20008000000 */
[----:B------:R-:W-:-:S02]  /*11120*/  UMOV UR10, UR16 ;  /* 0x00000010000a7c82 */ /* 0x000fc40008000000 */
[----:B------:R1:W-:Y:S02]  /*11130*/  UTMALDG.4D [UR8], [UR14], desc[UR6] ;  /* 0x000006080e0075b4 */ /* 0x0003e40008019000 */
[----:B-1----:R-:W-:Y:S01]  /*11140*/  NOP ;  /* 0x0000000000007918 */ /* 0x002fe20000000000 */
.L_x_1412:
[----:B------:R-:W-:Y:S05]  /*11150*/  BSYNC B0 ;  /* 0x0000000000007941 */ /* 0x000fea0003800000 */
.L_x_1411:
[----:B------:R-:W-:-:S06]  /*11160*/  UIADD3 UR6, UR39, -0x3, URZ ;  /* 0xfffffffd27067890 */ /* 0x000fcc000fffe03f */
[----:B------:R-:W-:-:S07]  /*11170*/  IMAD.U32 R8, RZ, RZ, UR6 ;  /* 0x00000006ff087e24 */ /* 0x000fce000f8e00ff */
.L_x_1410:
[----:B------:R-:W-:Y:S01]  /*11180*/  ULOP3.LUT UR6, URZ, UR39, URZ, 0x33, !UPT ;  /* 0x000000273f067292 */ /* 0x000fe2000f8e333f */
[----:B------:R-:W-:Y:S01]  /*11190*/  IADD3 R9, R9, -0x2, RZ ;  /* 0xfffffffe09097810 */ /* 0x000fe20007ffe0ff */
[----:B------:R-:W-:Y:S04]  /*111a0*/  BSSY B0, `(.L_x_1409) ;  /* 0x00000eb000007945 */ /* 0x000fe80003800000 */
[----:B------:R-:W-:-:S13]  /*111b0*/  ISETP.NE.AND P2, PT, R9, UR6, PT ;  /* 0x0000000609007c0c */ /* 0x000fda000bf45270 */
[----:B------:R-:W-:Y:S05]  /*111c0*/  @!P2 BRA `(.L_x_1418) ;  /* 0x0000000c00a0a947 */ /* 0x000fea0003800000 */
.L_x_1433:
[----:B------:R-:W-:Y:S01]  /*111d0*/  VIADD R9, R16, 0x1 ;  /* 0x0000000110097836 */ /* 0x000fe20000000000 */
[----:B------:R-:W-:Y:S05]  /*111e0*/  YIELD ;  /* 0x0000000000007946 */ /* 0x000fea0003800000 */
[----:B------:R-:W-:Y:S01]  /*111f0*/  ISETP.NE.AND P2, PT, R9, 0x2, PT ;  /* 0x000000020900780c */ /* 0x000fe20003f45270 */
[----:B------:R-:W-:Y:S03]  /*11200*/  BSSY B1, `(.L_x_1419) ;  /* 0x000006f000017945 */ /* 0x000fe60003800000 */
[----:B-1234-:R-:W-:-:S02]  /*11210*/  SEL R2, RZ, 0x1, P2 ;  /* 0x00000001ff027807 */ /* 0x01efc40001000000 */
[----:B------:R-:W-:Y:S02]  /*11220*/  SEL R9, R9, RZ, P2 ;  /* 0x000000ff09097207 */ /* 0x000fe40001000000 */
[----:B------:R-:W-:Y:S01]  /*11230*/  LOP3.LUT R17, R17, R2, RZ, 0x3c, !PT ;  /* 0x0000000211117212 */ /* 0x000fe200078e3cff */
[----:B------:R-:W-:Y:S06]  /*11240*/  @!P6 BRA `(.L_x_1420) ;  /* 0x0000000400a8e947 */ /* 0x000fec0003800000 */
[----:B------:R-:W-:Y:S01]  /*11250*/  MOV R10, R8 ;  /* 0x00000008000a7202 */ /* 0x000fe20000000f00 */
[----:B------:R-:W-:Y:S06]  /*11260*/  @!P0 BRA `(.L_x_1421) ;  /* 0x0000000000488947 */ /* 0x000fec0003800000 */
[----:B------:R-:W1:Y:S01]  /*11270*/  LDC R10, c[0x0][0x41c] ;  /* 0x00010700ff0a7b82 */ /* 0x000e620000000800 */
[----:B------:R-:W-:Y:S02]  /*11280*/  IMAD.MOV.U32 R11, RZ, RZ, R8 ;  /* 0x000000ffff0b7224 */ /* 0x000fe400078e0008 */
[----:B------:R-:W-:-:S04]  /*11290*/  IMAD R13, R7, UR4, RZ ;  /* 0x00000004070d7c24 */ /* 0x000fc8000f8e02ff */
[----:B------:R-:W-:Y:S01]  /*112a0*/  IMAD R13, R6, UR5, R13 ;  /* 0x00000005060d7c24 */ /* 0x000fe2000f8e020d */
[----:B------:R-:W2:Y:S01]  /*112b0*/  LDC.64 R4, c[0x0][0x3f8] ;  /* 0x0000fe00ff047b82 */ /* 0x000ea20000000a00 */
[----:B-1----:R-:W-:-:S13]  /*112c0*/  ISETP.NE.AND P2, PT, R10, 0x1, PT ;  /* 0x000000010a00780c */ /* 0x002fda0003f45270 */
[----:B------:R-:W1:Y:S02]  /*112d0*/  @P2 LDC.64 R2, c[0x0][0x420] ;  /* 0x00010800ff022b82 */ /* 0x000e640000000a00 */
[----:B-1----:R-:W-:-:S05]  /*112e0*/  @P2 IMAD.HI.U32 R2, R8, R2, RZ ;  /* 0x0000000208022227 */ /* 0x002fca00078e00ff */
[----:B------:R-:W-:-:S04]  /*112f0*/  @P2 SHF.R.U32.HI R11, RZ, R3, R2 ;  /* 0x00000003ff0b2219 */ /* 0x000fc80000011602 */
[----:B------:R-:W-:Y:S02]  /*11300*/  SHF.R.S32.HI R3, RZ, 0x1f, R11 ;  /* 0x0000001fff037819 */ /* 0x000fe4000001140b */
[----:B------:R-:W-:-:S05]  /*11310*/  MOV R2, R11 ;  /* 0x0000000b00027202 */ /* 0x000fca0000000f00 */
[----:B------:R-:W-:-:S04]  /*11320*/  IMAD.WIDE.U32 R2, R6, UR4, R2 ;  /* 0x0000000406027c25 */ /* 0x000fc8000f8e0002 */
[----:B------:R-:W-:Y:S01]  /*11330*/  IMAD.IADD R3, R13, 0x1, R3 ;  /* 0x000000010d037824 */ /* 0x000fe200078e0203 */
[----:B--2---:R-:W-:-:S04]  /*11340*/  LEA R4, P2, R2, R4, 0x2 ;  /* 0x0000000402047211 */ /* 0x004fc800078410ff */
[----:B------:R-:W-:-:S05]  /*11350*/  LEA.HI.X R5, R2, R5, R3, 0x2, P2 ;  /* 0x0000000502057211 */ /* 0x000fca00010f1403 */
[----:B------:R1:W5:Y:S01]  /*11360*/  LDG.E R4, desc[UR50][R4.64] ;  /* 0x0000003204047981 */ /* 0x000362000c1e1900 */
[----:B------:R-:W-:-:S05]  /*11370*/  IADD3 R3, -R11, RZ, RZ ;  /* 0x000000ff0b037210 */ /* 0x000fca0007ffe1ff */
[----:B------:R-:W-:-:S07]  /*11380*/  IMAD R10, R10, R3, R8 ;  /* 0x000000030a0a7224 */ /* 0x000fce00078e0208 */
.L_x_1421:
[----:B------:R-:W-:Y:S01]  /*11390*/  LEA R3, R9, UR37, 0x3 ;  /* 0x0000002509037c11 */ /* 0x000fe2000f8e18ff */
[----:B-1----:R-:W1:Y:S01]  /*113a0*/  S2R R5, SR_TID.X ;  /* 0x0000000000057919 */ /* 0x002e620000002100 */
[----:B------:R-:W-:-:S04]  /*113b0*/  SHF.L.U32 R2, R17, 0x1f, RZ ;  /* 0x0000001f11027819 */ /* 0x000fc800000006ff */
[----:B------:R-:W2:Y:S01]  /*113c0*/  SYNCS.PHASECHK.TRANS64.TRYWAIT P3, [R3+URZ+0x28c40], R2 ;  /* 0x028c4002030075a7 */ /* 0x000ea2000806017f */
[----:B-1----:R-:W-:-:S04]  /*113d0*/  LOP3.LUT R5, R5, 0x7f, RZ, 0xc0, !PT ;  /* 0x0000007f05057812 */ /* 0x002fc800078ec0ff */
[----:B------:R-:W-:Y:S01]  /*113e0*/  ISETP.NE.AND P2, PT, R5, RZ, PT ;  /* 0x000000ff0500720c */ /* 0x000fe20003f45270 */
[----:B--2---:R-:W-:-:S12]  /*113f0*/  @!P3 BRA `(.L_x_1422) ;  /* 0x000000180024b947 */ /* 0x004fd80003800000 */
.L_x_1459:
[----:B------:R-:W-:Y:S05]  /*11400*/  @P2 BRA `(.L_x_1423) ;  /* 0x0000000000142947 */ /* 0x000fea0003800000 */
[----:B------:R-:W-:Y:S01]  /*11410*/  ISETP.NE.AND P3, PT, R19, RZ, PT ;  /* 0x000000ff1300720c */ /* 0x000fe20003f65270 */
[----:B------:R-:W-:-:S04]  /*11420*/  IMAD.MOV.U32 R12, RZ, RZ, 0x2000 ;  /* 0x00002000ff0c7424 */ /* 0x000fc800078e00ff */
[----:B------:R2:W-:Y:S08]  /*11430*/  SYNCS.ARRIVE.TRANS64 RZ, [R3+URZ+0x28c30], R12 ;  /* 0x028c300c03ff79a7 */ /* 0x0005f0000800003f */
[----:B------:R-:W-:Y:S05]  /*11440*/  @!P3 BRA `(.L_x_1423) ;  /* 0x000000000004b947 */ /* 0x000fea0003800000 */
[----:B------:R-:W-:Y:S01]  /*11450*/  BPT.TRAP 0x1 ;  /* 0x000000040000795c */ /* 0x000fe20000300000 */
.L_x_1423:
[----:B------:R-:W-:Y:S01]  /*11460*/  R2UR UR8, R9 ;  /* 0x00000000090872ca */ /* 0x000fe200000e0000 */
        /* <DEDUP_REMOVED lines=9> */
[----:B------:R-:W-:-:S03]  /*11500*/  R2UR UR11, R5 ;  /* 0x00000000050b72ca */ /* 0x000fc600000e0000 */
[----:B------:R-:W-:Y:S02]  /*11510*/  ULEA UR8, UR8, UR37, 0xd ;  /* 0x0000002508087291 */ /* 0x000fe4000f8e683f */
[----:B------:R-:W-:Y:S02]  /*11520*/  UIADD3 UR9, UR9, 0x28c30, URZ ;  /* 0x00028c3009097890 */ /* 0x000fe4000fffe03f */
[----:B------:R-:W-:-:S09]  /*11530*/  UIADD3 UR8, UR8, 0x22400, URZ ;  /* 0x0002240008087890 */ /* 0x000fd2000fffe03f */
[----:B------:R3:W-:Y:S01]  /*11540*/  UTMALDG.4D [UR8], [UR6], desc[UR14] ;  /* 0x00000e08060075b4 */ /* 0x0007e20008019000 */
[----:B------:R-:W4:Y:S02]  /*11550*/  SYNCS.PHASECHK.TRANS64.TRYWAIT P3, [R3+URZ+0x28c60], R2 ;  /* 0x028c6002030075a7 */ /* 0x000f24000806017f */
[----:B---34-:R-:W-:Y:S05]  /*11560*/  @!P3 BRA `(.L_x_1424) ;  /* 0x0000001400dcb947 */ /* 0x018fea0003800000 */
.L_x_1460:
[----:B------:R-:W-:Y:S05]  /*11570*/  @P2 BRA `(.L_x_1425) ;  /* 0x0000000000142947 */ /* 0x000fea0003800000 */
[----:B------:R-:W-:Y:S01]  /*11580*/  ISETP.NE.AND P2, PT, R19, RZ, PT ;  /* 0x000000ff1300720c */ /* 0x000fe20003f45270 */
[----:B-1-3--:R-:W-:-:S04]  /*11590*/  IMAD.MOV.U32 R2, RZ, RZ, 0x10000 ;  /* 0x00010000ff027424 */ /* 0x00afc800078e00ff */
[----:B------:R4:W-:Y:S08]  /*115a0*/  SYNCS.ARRIVE.TRANS64 RZ, [R3+URZ+0x28c50], R2 ;  /* 0x028c500203ff79a7 */ /* 0x0009f0000800003f */
[----:B------:R-:W-:Y:S05]  /*115b0*/  @!P2 BRA `(.L_x_1425) ;  /* 0x000000000004a947 */ /* 0x000fea0003800000 */
[----:B------:R-:W-:Y:S01]  /*115c0*/  BPT.TRAP 0x1 ;  /* 0x000000040000795c */ /* 0x000fe20000300000 */
.L_x_1425:
        /* <DEDUP_REMOVED lines=25> */
[----:B------:R5:W-:Y:S02]  /*11760*/  UTMALDG.4D [UR8], [UR14], desc[UR6] ;  /* 0x000006080e0075b4 */ /* 0x000be40008019000 */
[----:B-----5:R-:W-:Y:S01]  /*11770*/  UMOV UR8, UR18 ;  /* 0x0000001200087c82 */ /* 0x020fe20008000000 */
[----:B------:R-:W-:Y:S01]  /*11780*/  UMOV UR10, UR21 ;  /* 0x00000015000a7c82 */ /* 0x000fe20008000000 */
[----:B------:R-:W-:Y:S01]  /*11790*/  UIADD3 UR18, UR16, 0xa400, URZ ;  /* 0x0000a40010127890 */ /* 0x000fe2000fffe03f */
[----:B------:R5:W-:Y:S02]  /*117a0*/  UTMALDG.4D [UR8], [UR14], desc[UR6] ;  /* 0x000006080e0075b4 */ /* 0x000be40008019000 */
[----:B-----5:R-:W-:Y:S01]  /*117b0*/  UMOV UR8, UR19 ;  /* 0x0000001300087c82 */ /* 0x020fe20008000000 */
[----:B------:R-:W-:Y:S01]  /*117c0*/  UMOV UR10, UR22 ;  /* 0x00000016000a7c82 */ /* 0x000fe20008000000 */
[----:B------:R-:W-:Y:S01]  /*117d0*/  UIADD3 UR19, UR16, 0xc400, URZ ;  /* 0x0000c40010137890 */ /* 0x000fe2000fffe03f */
[----:B------:R5:W-:Y:S01]  /*117e0*/  UTMALDG.4D [UR8], [UR14], desc[UR6] ;  /* 0x000006080e0075b4 */ /* 0x000be20008019000 */
[----:B------:R-:W-:Y:S01]  /*117f0*/  UIADD3 UR16, UR16, 0xe400, URZ ;  /* 0x0000e40010107890 */ /* 0x000fe2000fffe03f */
[----:B-----5:R-:W-:Y:S01]  /*11800*/  UMOV UR8, UR17 ;  /* 0x0000001100087c82 */ /* 0x020fe20008000000 */
[----:B------:R-:W-:Y:S01]  /*11810*/  UMOV UR10, UR23 ;  /* 0x00000017000a7c82 */ /* 0x000fe20008000000 */
[----:B------:R-:W-:Y:S01]  /*11820*/  UMOV UR17, 0x180 ;  /* 0x0000018000117882 */ /* 0x000fe20000000000 */
[----:B------:R5:W-:Y:S02]  /*11830*/  UTMALDG.4D [UR8], [UR14], desc[UR6] ;  /* 0x000006080e0075b4 */ /* 0x000be40008019000 */
[----:B-----5:R-:W-:Y:S01]  /*11840*/  UMOV UR8, UR18 ;  /* 0x0000001200087c82 */ /* 0x020fe20008000000 */
[----:B------:R-:W-:-:S02]  /*11850*/  UMOV UR10, UR24 ;  /* 0x00000018000a7c82 */ /* 0x000fc40008000000 */
[----:B------:R5:W-:Y:S02]  /*11860*/  UTMALDG.4D [UR8], [UR14], desc[UR6] ;  /* 0x000006080e0075b4 */ /* 0x000be40008019000 */
[----:B-----5:R-:W-:Y:S01]  /*11870*/  UMOV UR8, UR19 ;  /* 0x0000001300087c82 */ /* 0x020fe20008000000 */
[----:B------:R-:W-:Y:S01]  /*11880*/  UMOV UR10, UR17 ;  /* 0x00000011000a7c82 */ /* 0x000fe20008000000 */
[----:B------:R-:W-:Y:S01]  /*11890*/  UMOV UR17, 0x1c0 ;  /* 0x000001c000117882 */ /* 0x000fe20000000000 */
[----:B------:R5:W-:Y:S02]  /*118a0*/  UTMALDG.4D [UR8], [UR14], desc[UR6] ;  /* 0x000006080e0075b4 */ /* 0x000be40008019000 */
[----:B-----5:R-:W-:Y:S01]  /*118b0*/  UMOV UR8, UR16 ;  /* 0x0000001000087c82 */ /* 0x020fe20008000000 */
[----:B------:R-:W-:Y:S02]  /*118c0*/  UMOV UR10, UR17 ;  /* 0x00000011000a7c82 */ /* 0x000fe40008000000 */
[----:B------:R1:W-:Y:S02]  /*118d0*/  UTMALDG.4D [UR8], [UR14], desc[UR6] ;  /* 0x000006080e0075b4 */ /* 0x0003e40008019000 */
[----:B-1----:R-:W-:Y:S01]  /*118e0*/  NOP ;  /* 0x0000000000007918 */ /* 0x002fe20000000000 */
.L_x_1420:
[----:B------:R-:W-:Y:S05]  /*118f0*/  BSYNC B1 ;  /* 0x0000000000017941 */ /* 0x000fea0003800000 */
.L_x_1419:
[----:B------:R-:W-:Y:S01]  /*11900*/  IADD3 R9, R9, 0x1, RZ ;  /* 0x0000000109097810 */ /* 0x000fe20007ffe0ff */
[----:B------:R-:W-:Y:S03]  /*11910*/  BSSY B1, `(.L_x_1426) ;  /* 0x0000070000017945 */ /* 0x000fe60003800000 */
[----:B------:R-:W-:-:S04]  /*11920*/  ISETP.NE.AND P2, PT, R9, 0x2, PT ;  /* 0x000000020900780c */ /* 0x000fc80003f45270 */
[----:B---34-:R-:W-:Y:S02]  /*11930*/  SEL R2, RZ, 0x1, P2 ;  /* 0x00000001ff027807 */ /* 0x018fe40001000000 */
[----:B------:R-:W-:Y:S01]  /*11940*/  SEL R16, R9, RZ, P2 ;  /* 0x000000ff09107207 */ /* 0x000fe20001000000 */
[----:B------:R-:W-:Y:S01]  /*11950*/  VIADD R9, R8, 0xffffffff ;  /* 0xffffffff08097836 */ /* 0x000fe20000000000 */
[----:B------:R-:W-:Y:S01]  /*11960*/  LOP3.LUT R17, R17, R2, RZ, 0x3c, !PT ;  /* 0x0000000211117212 */ /* 0x000fe200078e3cff */
[----:B------:R-:W-:Y:S06]  /*11970*/  @!P6 BRA `(.L_x_1427) ;  /* 0x0000000400a4e947 */ /* 0x000fec0003800000 */
[----:B------:R-:W-:Y:S01]  /*11980*/  MOV R10, R9 ;  /* 0x00000009000a7202 */ /* 0x000fe20000000f00 */
[----:B------:R-:W-:Y:S06]  /*11990*/  @!P0 BRA `(.L_x_1428) ;  /* 0x0000000000448947 */ /* 0x000fec0003800000 */
[----:B------:R-:W1:Y:S02]  /*119a0*/  LDC R11, c[0x0][0x41c] ;  /* 0x00010700ff0b7b82 */ /* 0x000e640000000800 */
[----:B-1----:R-:W-:-:S13]  /*119b0*/  ISETP.NE.AND P2, PT, R11, 0x1, PT ;  /* 0x000000010b00780c */ /* 0x002fda0003f45270 */
[----:B--2---:R-:W1:Y:S02]  /*119c0*/  @P2 LDC.64 R2, c[0x0][0x420] ;  /* 0x00010800ff022b82 */ /* 0x004e640000000a00 */
[----:B-1----:R-:W-:-:S04]  /*119d0*/  @P2 IMAD.HI.U32 R4, R10, R2, RZ ;  /* 0x000000020a042227 */ /* 0x002fc800078e00ff */
[----:B------:R-:W-:Y:S01]  /*119e0*/  IMAD.MOV.U32 R2, RZ, RZ, R10 ;  /* 0x000000ffff027224 */ /* 0x000fe200078e000a */
[----:B------:R-:W-:Y:S02]  /*119f0*/  @P2 SHF.R.U32.HI R2, RZ, R3, R4 ;  /* 0x00000003ff022219 */ /* 0x000fe40000011604 */
[----:B------:R-:W1:Y:S02]  /*11a00*/  LDC.64 R4, c[0x0][0x3f8] ;  /* 0x0000fe00ff047b82 */ /* 0x000e640000000a00 */
[----:B------:R-:W-:-:S05]  /*11a10*/  IADD3 R3, -R2, RZ, RZ ;  /* 0x000000ff02037210 */ /* 0x000fca0007ffe1ff */
[----:B------:R-:W-:Y:S01]  /*11a20*/  IMAD R10, R11, R3, R10 ;  /* 0x000000030b0a7224 */ /* 0x000fe200078e020a */
[----:B------:R-:W-:Y:S01]  /*11a30*/  SHF.R.S32.HI R3, RZ, 0x1f, R2 ;  /* 0x0000001fff037819 */ /* 0x000fe20000011402 */
[----:B------:R-:W-:-:S04]  /*11a40*/  IMAD R11, R7, UR4, RZ ;  /* 0x00000004070b7c24 */ /* 0x000fc8000f8e02ff */
[C---:B------:R-:W-:Y:S02]  /*11a50*/  IMAD R11, R6.reuse, UR5, R11 ;  /* 0x00000005060b7c24 */ /* 0x040fe4000f8e020b */
[----:B------:R-:W-:-:S04]  /*11a60*/  IMAD.WIDE.U32 R2, R6, UR4, R2 ;  /* 0x0000000406027c25 */ /* 0x000fc8000f8e0002 */
[----:B------:R-:W-:Y:S01]  /*11a70*/  IMAD.IADD R3, R11, 0x1, R3 ;  /* 0x000000010b037824 */ /* 0x000fe200078e0203 */
[----:B-1----:R-:W-:-:S04]  /*11a80*/  LEA R4, P2, R2, R4, 0x2 ;  /* 0x0000000402047211 */ /* 0x002fc800078410ff */
[----:B------:R-:W-:-:S05]  /*11a90*/  LEA.HI.X R5, R2, R5, R3, 0x2, P2 ;  /* 0x0000000502057211 */ /* 0x000fca00010f1403 */
[----:B------:R1:W5:Y:S04]  /*11aa0*/  LDG.E R4, desc[UR50][R4.64] ;  /* 0x0000003204047981 */ /* 0x000368000c1e1900 */
.L_x_1428:
[----:B------:R-:W-:Y:S01]  /*11ab0*/  LEA R2, R16, UR37, 0x3 ;  /* 0x0000002510027c11 */ /* 0x000fe2000f8e18ff */
[----:B-1----:R-:W1:Y:S01]  /*11ac0*/  S2R R5, SR_TID.X ;  /* 0x0000000000057919 */ /* 0x002e620000002100 */
[----:B--2---:R-:W-:-:S04]  /*11ad0*/  SHF.L.U32 R3, R17, 0x1f, RZ ;  /* 0x0000001f11037819 */ /* 0x004fc800000006ff */
[----:B------:R-:W2:Y:S01]  /*11ae0*/  SYNCS.PHASECHK.TRANS64.TRYWAIT P3, [R2+URZ+0x28c40], R3 ;  /* 0x028c4003020075a7 */ /* 0x000ea2000806017f */
[----:B-1----:R-:W-:-:S04]  /*11af0*/  LOP3.LUT R5, R5, 0x7f, RZ, 0xc0, !PT ;  /* 0x0000007f05057812 */ /* 0x002fc800078ec0ff */
[----:B------:R-:W-:Y:S01]  /*11b00*/  ISETP.NE.AND P2, PT, R5, RZ, PT ;  /* 0x000000ff0500720c */ /* 0x000fe20003f45270 */
[----:B--2---:R-:W-:-:S12]  /*11b10*/  @!P3 BRA `(.L_x_1429) ;  /* 0x000000100084b947 */ /* 0x004fd80003800000 */
.L_x_1461:
[----:B------:R-:W-:Y:S05]  /*11b20*/  @P2 BRA `(.L_x_1430) ;  /* 0x0000000000142947 */ /* 0x000fea0003800000 */
[----:B------:R-:W-:Y:S02]  /*11b30*/  ISETP.NE.AND P3, PT, R19, RZ, PT ;  /* 0x000000ff1300720c */ /* 0x000fe40003f65270 */
[----:B------:R-:W-:-:S04]  /*11b40*/  MOV R5, 0x2000 ;  /* 0x0000200000057802 */ /* 0x000fc80000000f00 */
[----:B------:R2:W-:Y:S07]  /*11b50*/  SYNCS.ARRIVE.TRANS64 RZ, [R2+URZ+0x28c30], R5 ;  /* 0x028c300502ff79a7 */ /* 0x0005ee000800003f */
[----:B------:R-:W-:Y:S05]  /*11b60*/  @!P3 BRA `(.L_x_1430) ;  /* 0x000000000004b947 */ /* 0x000fea0003800000 */
[----:B------:R-:W-:Y:S01]  /*11b70*/  BPT.TRAP 0x1 ;  /* 0x000000040000795c */ /* 0x000fe20000300000 */
.L_x_1430:
[----:B------:R-:W-:Y:S01]  /*11b80*/  R2UR UR8, R16 ;  /* 0x00000000100872ca */ /* 0x000fe200000e0000 */
[----:B--2---:R-:W-:Y:S01]  /*11b90*/  IMAD.SHL.U32 R5, R10, 0x40, RZ ;  /* 0x000000400a057824 */ /* 0x004fe200078e00ff */
        /* <DEDUP_REMOVED lines=13> */
[----:B------:R-:W3:Y:S02]  /*11c70*/  SYNCS.PHASECHK.TRANS64.TRYWAIT P3, [R2+URZ+0x28c60], R3 ;  /* 0x028c6003020075a7 */ /* 0x000ee4000806017f */
[----:B--23--:R-:W-:Y:S05]  /*11c80*/  @!P3 BRA `(.L_x_1431) ;  /* 0x00000010003cb947 */ /* 0x00cfea0003800000 */
.L_x_1462:
[----:B------:R-:W-:Y:S05]  /*11c90*/  @P2 BRA `(.L_x_1432) ;  /* 0x0000000000142947 */ /* 0x000fea0003800000 */
[----:B------:R-:W-:Y:S02]  /*11ca0*/  ISETP.NE.AND P2, PT, R19, RZ, PT ;  /* 0x000000ff1300720c */ /* 0x000fe40003f45270 */
[----:B-12---:R-:W-:-:S04]  /*11cb0*/  MOV R3, 0x10000 ;  /* 0x0001000000037802 */ /* 0x006fc80000000f00 */
[----:B------:R3:W-:Y:S07]  /*11cc0*/  SYNCS.ARRIVE.TRANS64 RZ, [R2+URZ+0x28c50], R3 ;  /* 0x028c500302ff79a7 */ /* 0x0007ee000800003f */
[----:B------:R-:W-:Y:S05]  /*11cd0*/  @!P2 BRA `(.L_x_1432) ;  /* 0x000000000004a947 */ /* 0x000fea0003800000 */
[----:B------:R-:W-:Y:S01]  /*11ce0*/  BPT.TRAP 0x1 ;  /* 0x000000040000795c */ /* 0x000fe20000300000 */
.L_x_1432:
        /* <DEDUP_REMOVED lines=22> */
[----:B----4-:R-:W-:Y:S01]  /*11e50*/  UMOV UR8, UR17 ;  /* 0x0000001100087c82 */ /* 0x010fe20008000000 */
[----:B------:R-:W-:Y:S01]  /*11e60*/  UMOV UR10, UR18 ;  /* 0x00000012000a7c82 */ /* 0x000fe20008000000 */
[----:B------:R-:W-:Y:S01]  /*11e70*/  UIADD3 UR17, UR16, 0x8400, URZ ;  /* 0x0000840010117890 */ /* 0x000fe2000fffe03f */
[----:B------:R4:W-:Y:S01]  /*11e80*/  UTMALDG.4D [UR8], [UR14], desc[UR6] ;  /* 0x000006080e0075b4 */ /* 0x0009e20008019000 */
[----:B------:R-:W-:Y:S01]  /*11e90*/  UIADD3 UR18, UR16, 0xa400, URZ ;  /* 0x0000a40010127890 */ /* 0x000fe2000fffe03f */
[----:B----4-:R-:W-:Y:S01]  /*11ea0*/  UMOV UR8, UR19 ;  /* 0x0000001300087c82 */ /* 0x010fe20008000000 */
[----:B------:R-:W-:Y:S01]  /*11eb0*/  UMOV UR10, UR20 ;  /* 0x00000014000a7c82 */ /* 0x000fe20008000000 */
[----:B------:R-:W-:Y:S01]  /*11ec0*/  UIADD3 UR19, UR16, 0xc400, URZ ;  /* 0x0000c40010137890 */ /* 0x000fe2000fffe03f */
[----:B------:R4:W-:Y:S02]  /*11ed0*/  UTMALDG.4D [UR8], [UR14], desc[UR6] ;  /* 0x000006080e0075b4 */ /* 0x0009e40008019000 */
[----:B----4-:R-:W-:Y:S01]  /*11ee0*/  UMOV UR8, UR21 ;  /* 0x0000001500087c82 */ /* 0x010fe20008000000 */
[----:B------:R-:W-:-:S02]  /*11ef0*/  UMOV UR10, UR22 ;  /* 0x00000016000a7c82 */ /* 0x000fc40008000000 */
[----:B------:R4:W-:Y:S02]  /*11f00*/  UTMALDG.4D [UR8], [UR14], desc[UR6] ;  /* 0x000006080e0075b4 */ /* 0x0009e40008019000 */
[----:B----4-:R-:W-:Y:S01]  /*11f10*/  UMOV UR8, UR17 ;  /* 0x0000001100087c82 */ /* 0x010fe20008000000 */
[----:B------:R-:W-:Y:S01]  /*11f20*/  UMOV UR10, UR23 ;  /* 0x00000017000a7c82 */ /* 0x000fe20008000000 */
[----:B------:R-:W-:Y:S01]  /*11f30*/  UIADD3 UR17, UR16, 0xe400, URZ ;  /* 0x0000e40010117890 */ /* 0x000fe2000fffe03f */
[----:B------:R4:W-:Y:S02]  /*11f40*/  UTMALDG.4D [UR8], [UR14], desc[UR6] ;  /* 0x000006080e0075b4 */ /* 0x0009e40008019000 */
[----:B------:R-:W-:Y:S01]  /*11f50*/  UMOV UR16, 0x180 ;  /* 0x0000018000107882 */ /* 0x000fe20000000000 */
[----:B----4-:R-:W-:Y:S01]  /*11f60*/  UMOV UR8, UR18 ;  /* 0x0000001200087c82 */ /* 0x010fe20008000000 */
[----:B------:R-:W-:Y:S02]  /*11f70*/  UMOV UR10, UR24 ;  /* 0x00000018000a7c82 */ /* 0x000fe40008000000 */
[----:B------:R4:W-:Y:S02]  /*11f80*/  UTMALDG.4D [UR8], [UR14], desc[UR6] ;  /* 0x000006080e0075b4 */ /* 0x0009e40008019000 */
[----:B----4-:R-:W-:Y:S01]  /*11f90*/  UMOV UR8, UR19 ;  /* 0x0000001300087c82 */ /* 0x010fe20008000000 */
[----:B------:R-:W-:Y:S01]  /*11fa0*/  UMOV UR10, UR16 ;  /* 0x00000010000a7c82 */ /* 0x000fe20008000000 */
[----:B------:R-:W-:Y:S01]  /*11fb0*/  UMOV UR16, 0x1c0 ;  /* 0x000001c000107882 */ /* 0x000fe20000000000 */
[----:B------:R4:W-:Y:S02]  /*11fc0*/  UTMALDG.4D [UR8], [UR14], desc[UR6] ;  /* 0x000006080e0075b4 */ /* 0x0009e40008019000 */
[----:B----4-:R-:W-:Y:S01]  /*11fd0*/  UMOV UR8, UR17 ;  /* 0x0000001100087c82 */ /* 0x010fe20008000000 */
[----:B------:R-:W-:-:S02]  /*11fe0*/  UMOV UR10, UR16 ;  /* 0x00000010000a7c82 */ /* 0x000fc40008000000 */
[----:B------:R4:W-:Y:S02]  /*11ff0*/  UTMALDG.4D [UR8], [UR14], desc[UR6] ;  /* 0x000006080e0075b4 */ /* 0x0009e40008019000 */
[----:B----4-:R-:W-:Y:S01]  /*12000*/  NOP ;  /* 0x0000000000007918 */ /* 0x010fe20000000000 */
.L_x_1427:
[----:B------:R-:W-:Y:S05]  /*12010*/  BSYNC B1 ;  /* 0x0000000000017941 */ /* 0x000fea0003800000 */
.L_x_1426:
[----:B------:R-:W-:Y:S01]  /*12020*/  ISETP.GT.AND P2, PT, R9, UR38, PT ;  /* 0x0000002609007c0c */ /* 0x000fe2000bf44270 */
[----:B------:R-:W-:-:S12]  /*12030*/  VIADD R8, R8, 0xfffffffe ;  /* 0xfffffffe08087836 */ /* 0x000fd80000000000 */
[----:B------:R-:W-:Y:S05]  /*12040*/  @P2 BRA `(.L_x_1433) ;  /* 0xfffffff000602947 */ /* 0x000fea000383ffff */
.L_x_1418:
[----:B------:R-:W-:Y:S05]  /*12050*/  BSYNC B0 ;  /* 0x0000000000007941 */ /* 0x000fea0003800000 */
.L_x_1409:
[----:B------:R-:W-:Y:S01]  /*12060*/  IADD3 R16, R16, 0x1, RZ ;  /* 0x0000000110107810 */ /* 0x000fe20007ffe0ff */
[----:B------:R-:W-:Y:S03]  /*12070*/  BSSY B0, `(.L_x_1434) ;  /* 0x0000011000007945 */ /* 0x000fe60003800000 */
[----:B------:R-:W-:-:S04]  /*12080*/  ISETP.NE.AND P0, PT, R16, 0x2, PT ;  /* 0x000000021000780c */ /* 0x000fc80003f05270 */
[----:B------:R-:W-:-:S04]  /*12090*/  SEL R0, RZ, 0x1, P0 ;  /* 0x00000001ff007807 */ /* 0x000fc80000000000 */
[----:B------:R-:W-:Y:S01]  /*120a0*/  LOP3.LUT R17, R17, R0, RZ, 0x3c, !PT ;  /* 0x0000000011117212 */ /* 0x000fe200078e3cff */
[----:B------:R-:W-:Y:S06]  /*120b0*/  @P1 BRA `(.L_x_1435) ;  /* 0x0000000000301947 */ /* 0x000fec0003800000 */
[----:B-12---:R-:W1:Y:S01]  /*120c0*/  S2R R5, SR_LANEID ;  /* 0x0000000000057919 */ /* 0x006e620000000000 */
[----:B------:R-:W-:Y:S01]  /*120d0*/  VOTEU.ANY UR6, UPT, PT ;  /* 0x0000000000067886 */ /* 0x000fe200038e0100 */
[----:B---34-:R-:W2:Y:S01]  /*120e0*/  LDC.64 R2, c[0x0][0xdf0] ;  /* 0x00037c00ff027b82 */ /* 0x018ea20000000a00 */
        /* <DEDUP_REMOVED lines=8> */
[----:B-1----:R-:W-:-:S07]  /*12170*/  IADD3 R18, R0, UR44, R7 ;  /* 0x0000002c00127c10 */ /* 0x002fce000fffe007 */
.L_x_1435:
[----:B------:R-:W-:Y:S05]  /*12180*/  BSYNC B0 ;  /* 0x0000000000007941 */ /* 0x000fea0003800000 */
.L_x_1434:
[----:B------:R-:W-:Y:S01]  /*12190*/  SEL R16, R16, RZ, P0 ;  /* 0x000000ff10107207 */ /* 0x000fe20000000000 */
[----:B------:R-:W-:-:S07]  /*121a0*/  IMAD.MOV.U32 R13, RZ, RZ, R18 ;  /* 0x000000ffff0d7224 */ /* 0x000fce00078e0012 */
.L_x_1394:
[----:B------:R-:W-:Y:S05]  /*121b0*/  BSYNC B6 ;  /* 0x0000000000067941 */ /* 0x000fea0003800000 */
.L_x_1392:
[----:B------:R-:W-:-:S03]  /*121c0*/  UMOV UR6, 0xffffffff ;  /* 0xffffffff00067882 */ /* 0x000fc60000000000 */
[----:B------:R-:W-:Y:S05]  /*121d0*/  BRA.DIV UR6, `(.L_x_1436) ;  /* 0x0000000a06fc7947 */ /* 0x000fea000b800000 */
[----:B------:R1:W1:Y:S02]  /*121e0*/  SHFL.IDX PT, R14, R13, RZ, 0x1f ;  /* 0x00001fff0d0e7589 */ /* 0x00026400000e0000 */
.L_x_1465:
[----:B------:R-:W-:Y:S01]  /*121f0*/  ISETP.NE.AND P0, PT, R19, RZ, PT ;  /* 0x000000ff1300720c */ /* 0x000fe20003f05270 */
[----:B------:R-:W-:Y:S05]  /*12200*/  WARPSYNC.ALL ;  /* 0x0000000000007948 */ /* 0x000fea0003800000 */
[----:B------:R-:W-:Y:S01]  /*12210*/  BAR.SYNC.DEFER_BLOCKING 0x4, 0x120 ;  /* 0x0104800000007b1d */ /* 0x000fe20000010000 */
[----:B-1----:R-:W-:-:S05]  /*12220*/  MOV R18, R14 ;  /* 0x0000000e00127202 */ /* 0x002fca0000000f00 */
[----:B------:R-:W-:Y:S01]  /*12230*/  ULDC UR6, c[0x0][0xda8] ;  /* 0x00036a0000067ab9 */ /* 0x000fe20000000800 */
[----:B------:R-:W-:Y:S01]  /*12240*/  @!P0 MOV R0, 0x400 ;  /* 0x0000040000008802 */ /* 0x000fe20000000f00 */
[----:B--234-:R-:W1:Y:S03]  /*12250*/  @!P0 S2R R3, SR_CgaCtaId ;  /* 0x0000000000038919 */ /* 0x01ce660000008800 */
[----:B-1----:R-:W-:-:S05]  /*12260*/  @!P0 LEA R0, R3, R0, 0x18 ;  /* 0x0000000003008211 */ /* 0x002fca00078ec0ff */
[----:B------:R1:W-:Y:S01]  /*12270*/  @!P0 STS [R0+0x28cd0], R13 ;  /* 0x028cd00d00008388 */ /* 0x0003e20000000800 */
[----:B------:R-:W-:Y:S06]  /*12280*/  BAR.ARV 0x5, 0x120 ;  /* 0x0144800000007b1d */ /* 0x000fec0000002000 */
[----:B------:R-:W-:-:S13]  /*12290*/  ISETP.GE.AND P0, PT, R18, UR6, PT ;  /* 0x0000000612007c0c */ /* 0x000fda000bf06270 */
[----:B-1----:R-:W-:Y:S05]  /*122a0*/  @!P0 BRA `(.L_x_1437) ;  /* 0xffffffd000008947 */ /* 0x002fea000383ffff */
.L_x_1383:
[----:B------:R-:W1:Y:S01]  /*122b0*/  S2R R3, SR_CgaCtaId ;  /* 0x0000000000037919 */ /* 0x000e620000008800 */
[----:B------:R-:W-:Y:S01]  /*122c0*/  UIADD3 UR45, UR45, 0x1, URZ ;  /* 0x000000012d2d7890 */ /* 0x000fe2000fffe03f */
[----:B------:R-:W-:-:S03]  /*122d0*/  MOV R0, 0x400 ;  /* 0x0000040000007802 */ /* 0x000fc60000000f00 */
[----:B------:R-:W-:-:S04]  /*122e0*/  ULEA.HI UR4, UR45, UR45, URZ, 0x1 ;  /* 0x0000002d2d047291 */ /* 0x000fc8000f8f083f */
[----:B------:R-:W-:-:S04]  /*122f0*/  ULOP3.LUT UR4, UR4, 0xfffffffe, URZ, 0xc0, !UPT ;  /* 0xfffffffe04047892 */ /* 0x000fc8000f8ec03f */
[----:B------:R-:W-:Y:S01]  /*12300*/  UIADD3 UR4, UR45, -UR4, URZ ;  /* 0x800000042d047290 */ /* 0x000fe2000fffe03f */
[----:B-1----:R-:W-:-:S05]  /*12310*/  LEA R7, R3, R0, 0x18 ;  /* 0x0000000003077211 */ /* 0x002fca00078ec0ff */
[----:B------:R-:W-:-:S05]  /*12320*/  IMAD.U32 R0, RZ, RZ, UR4 ;  /* 0x00000004ff007e24 */ /* 0x000fca000f8e00ff */
[----:B------:R-:W-:-:S04]  /*12330*/  SHF.L.U32 R0, R0, 0x1f, RZ ;  /* 0x0000001f00007819 */ /* 0x000fc800000006ff */
[----:B------:R-:W1:Y:S02]  /*12340*/  SYNCS.PHASECHK.TRANS64.TRYWAIT P0, [R7+URZ+0x28c20], R0 ;  /* 0x028c2000070075a7 */ /* 0x000e64000800017f */
[----:B-1----:R-:W-:Y:S05]  /*12350*/  @!P0 BRA `(.L_x_1438) ;  /* 0x0000000800c08947 */ /* 0x002fea0003800000 */
.L_x_1466:
[----:B------:R-:W2:Y:S02]  /*12360*/  S2R R2, SR_TID.X ;  /* 0x0000000000027919 */ /* 0x000ea40000002100 */
[----:B--2---:R-:W-:-:S04]  /*12370*/  SHF.R.U32.HI R2, RZ, 0x5, R2 ;  /* 0x00000005ff027819 */ /* 0x004fc80000011602 */
[----:B------:R-:W-:-:S05]  /*12380*/  LOP3.LUT R2, R2, 0x3, RZ, 0xc0, !PT ;  /* 0x0000000302027812 */ /* 0x000fca00078ec0ff */
[----:B-1----:R-:W1:Y:S02]  /*12390*/  SHFL.IDX PT, R0, R2, RZ, 0x1f ;  /* 0x00001fff02007589 */ /* 0x002e6400000e0000 */
[----:B-1----:R-:W-:-:S13]  /*123a0*/  ISETP.NE.AND P0, PT, R0, RZ, PT ;  /* 0x000000ff0000720c */ /* 0x002fda0003f05270 */
[----:B------:R-:W-:Y:S05]  /*123b0*/  @P0 EXIT ;  /* 0x000000000000094d */ /* 0x000fea0003800000 */
[----:B------:R-:W-:Y:S01]  /*123c0*/  ELECT P0, URZ, PT ;  /* 0x00000000003f782f */ /* 0x000fe20003800000 */
[----:B------:R-:W-:-:S12]  /*123d0*/  BSSY B0, `(.L_x_1439) ;  /* 0x0000020000007945 */ /* 0x000fd80003800000 */
[----:B------:R-:W-:Y:S05]  /*123e0*/  @!P0 BRA `(.L_x_1440) ;  /* 0x0000000000788947 */ /* 0x000fea0003800000 */
[----:B------:R-:W-:-:S06]  /*123f0*/  ULOP3.LUT UR4, UR36, 0x2, URZ, 0xfc, !UPT ;  /* 0x0000000224047892 */ /* 0x000fcc000f8efc3f */
[----:B------:R-:W-:-:S04]  /*12400*/  MOV R0, UR4 ;  /* 0x0000000400007c02 */ /* 0x000fc80008000f00 */
[----:B------:R-:W-:-:S13]  /*12410*/  ISETP.NE.AND P2, PT, R0, 0x3, PT ;  /* 0x000000030000780c */ /* 0x000fda0003f45270 */
[----:B------:R-:W-:Y:S05]  /*12420*/  @!P2 BRA `(.L_x_1441) ;  /* 0x000000000004a947 */ /* 0x000fea0003800000 */
[----:B------:R-:W-:Y:S01]  /*12430*/  BPT.TRAP 0x1 ;  /* 0x000000040000795c */ /* 0x000fe20000300000 */
.L_x_1441:
[----:B------:R-:W-:Y:S01]  /*12440*/  VIADD R3, R7, 0x28c40 ;  /* 0x00028c4007037836 */ /* 0x000fe20000000000 */
[----:B------:R-:W-:Y:S01]  /*12450*/  SHF.L.U32 R4, R17, 0x1f, RZ ;  /* 0x0000001f11047819 */ /* 0x000fe200000006ff */
[----:B------:R-:W-:-:S03]  /*12460*/  VIADD R0, R16, 0x1 ;  /* 0x0000000110007836 */ /* 0x000fc60000000000 */
[----:B------:R-:W-:Y:S02]  /*12470*/  LEA R5, R16, R3, 0x3 ;  /* 0x0000000310057211 */ /* 0x000fe400078e18ff */
[----:B------:R-:W-:Y:S02]  /*12480*/  ISETP.NE.AND P1, PT, R0, 0x2, PT ;  /* 0x000000020000780c */ /* 0x000fe40003f25270 */
[----:B------:R-:W1:Y:S02]  /*12490*/  SYNCS.PHASECHK.TRANS64.TRYWAIT P0, [R5+URZ], R4 ;  /* 0x00000004050075a7 */ /* 0x000e64000800017f */
[----:B------:R-:W-:-:S04]  /*124a0*/  SEL R2, RZ, 0x1, P1 ;  /* 0x00000001ff027807 */ /* 0x000fc80000800000 */
[----:B------:R-:W-:Y:S02]  /*124b0*/  LOP3.LUT R17, R17, R2, RZ, 0x3c, !PT ;  /* 0x0000000211117212 */ /* 0x000fe400078e3cff */
[----:B------:R-:W-:Y:S02]  /*124c0*/  SEL R2, R0, RZ, P1 ;  /* 0x000000ff00027207 */ /* 0x000fe40000800000 */
[----:B------:R-:W-:Y:S02]  /*124d0*/  SHF.L.U32 R0, R17, 0x1f, RZ ;  /* 0x0000001f11007819 */ /* 0x000fe400000006ff */
[----:B------:R-:W-:Y:S01]  /*124e0*/  LEA R3, R2, R3, 0x3 ;  /* 0x0000000302037211 */ /* 0x000fe200078e18ff */
[----:B-1----:R-:W-:Y:S06]  /*124f0*/  @!P0 BRA `(.L_x_1442) ;  /* 0x00000008006c8947 */ /* 0x002fec0003800000 */
.L_x_1467:
[----:B------:R-:W2:Y:S02]  /*12500*/  SYNCS.PHASECHK.TRANS64.TRYWAIT P0, [R3+URZ], R0 ;  /* 0x00000000030075a7 */ /* 0x000ea4000800017f */
[----:B--2---:R-:W-:Y:S05]  /*12510*/  @!P0 BRA `(.L_x_1443) ;  /* 0x0000000800788947 */ /* 0x004fea0003800000 */
.L_x_1468:
[----:B------:R-:W-:Y:S05]  /*12520*/  @!P2 BRA `(.L_x_1444) ;  /* 0x000000000004a947 */ /* 0x000fea0003800000 */
[----:B------:R-:W-:Y:S01]  /*12530*/  BPT.TRAP 0x1 ;  /* 0x000000040000795c */ /* 0x000fe20000300000 */
.L_x_1444:
[----:B--2---:R-:W-:-:S05]  /*12540*/  VIADD R3, R7, 0x28c60 ;  /* 0x00028c6007037836 */ /* 0x004fca0000000000 */
[----:B-1----:R-:W-:-:S04]  /*12550*/  LEA R5, R16, R3, 0x3 ;  /* 0x0000000310057211 */ /* 0x002fc800078e18ff */
[----:B------:R-:W1:Y:S02]  /*12560*/  SYNCS.PHASECHK.TRANS64.TRYWAIT P0, [R5+URZ], R4 ;  /* 0x00000004050075a7 */ /* 0x000e64000800017f */
[----:B-1----:R-:W-:Y:S05]  /*12570*/  @!P0 BRA `(.L_x_1445) ;  /* 0x0000000800748947 */ /* 0x002fea0003800000 */
.L_x_1469:
[----:B------:R-:W-:-:S07]  /*12580*/  IMAD R3, R2, 0x8, R3 ;  /* 0x0000000802037824 */ /* 0x000fce00078e0203 */
.L_x_1446:
[----:B--2---:R2:W3:Y:S02]  /*12590*/  SYNCS.PHASECHK.TRANS64.TRYWAIT P0, [R3+URZ], R0 ;  /* 0x00000000030075a7 */ /* 0x0044e4000800017f */
[----:B---3--:R-:W-:Y:S05]  /*125a0*/  @!P0 NANOSLEEP.SYNCS 0x989680 ;  /* 0x009896800000895d */ /* 0x008fea0003900000 */
[----:B------:R-:W3:Y:S02]  /*125b0*/  @!P0 SYNCS.PHASECHK.TRANS64 P0, [R3+URZ], R0 ;  /* 0x00000000030085a7 */ /* 0x000ee4000800007f */
[----:B---3--:R-:W-:Y:S05]  /*125c0*/  @!P0 BRA `(.L_x_1446) ;  /* 0xfffffffc00f08947 */ /* 0x008fea000383ffff */
.L_x_1440:
[----:B------:R-:W-:Y:S05]  /*125d0*/  BSYNC B0 ;  /* 0x0000000000007941 */ /* 0x000fea0003800000 */
.L_x_1439:
[----:B------:R-:W-:Y:S05]  /*125e0*/  EXIT ;  /* 0x000000000000794d */ /* 0x000fea0003800000 */
.L_x_1289:
[----:B-1----:R-:W-:-:S04]  /*125f0*/  MOV R6, UR21 ;  /* 0x0000001500067c02 */ /* 0x002fc80008000f00 */
[----:B------:R1:W2:Y:S03]  /*12600*/  SYNCS.PHASECHK.TRANS64.TRYWAIT P1, [R6+URZ+0x28c50], R3 ;  /* 0x028c5003060075a7 */ /* 0x0002a6000802017f */
[----:B--2---:R-:W-:Y:S05]  /*12610*/  @!P1 NANOSLEEP.SYNCS 0x989680 ;  /* 0x009896800000995d */ /* 0x004fea0003900000 */
[----:B------:R-:W2:Y:S02]  /*12620*/  @!P1 SYNCS.PHASECHK.TRANS64 P1, [R6+URZ+0x28c50], R3 ;  /* 0x028c5003060095a7 */ /* 0x000ea4000802007f */
[----:B--2---:R-:W-:Y:S05]  /*12630*/  @!P1 BRA `(.L_x_1289) ;  /* 0xfffffffc00ec9947 */ /* 0x004fea000383ffff */
[----:B------:R-:W-:Y:S05]  /*12640*/  BRA `(.L_x_1447) ;  /* 0xfffffef400487947 */ /* 0x000fea000383ffff */
.L_x_1294:
[----:B--2---:R-:W-:-:S04]  /*12650*/  IMAD.U32 R5, RZ, RZ, UR21 ;  /* 0x00000015ff057e24 */ /* 0x004fc8000f8e00ff */
[----:B------:R2:W3:Y:S03]  /*12660*/  SYNCS.PHASECHK.TRANS64.TRYWAIT P1, [R5+URZ+0x28c50], R4 ;  /* 0x028c5004050075a7 */ /* 0x0004e6000802017f */
[----:B---3--:R-:W-:Y:S05]  /*12670*/  @!P1 NANOSLEEP.SYNCS 0x989680 ;  /* 0x009896800000995d */ /* 0x008fea0003900000 */
[----:B------:R-:W3:Y:S02]  /*12680*/  @!P1 SYNCS.PHASECHK.TRANS64 P1, [R5+URZ+0x28c50], R4 ;  /* 0x028c5004050095a7 */ /* 0x000ee4000802007f */
[----:B---3--:R-:W-:Y:S05]  /*12690*/  @!P1 BRA `(.L_x_1294) ;  /* 0xfffffffc00ec9947 */ /* 0x008fea000383ffff */
[----:B------:R-:W-:Y:S05]  /*126a0*/  BRA `(.L_x_1293) ;  /* 0xffffff0000447947 */ /* 0x000fea000383ffff */
.L_x_1303:
[----:B-1----:R-:W-:-:S04]  /*126b0*/  MOV R3, UR48 ;  /* 0x0000003000037c02 */ /* 0x002fc80008000f00 */
[----:B------:R1:W2:Y:S03]  /*126c0*/  SYNCS.PHASECHK.TRANS64.TRYWAIT P1, [R3+URZ+0x28c00], R0 ;  /* 0x028c0000030075a7 */ /* 0x0002a6000802017f */
[----:B--2---:R-:W-:Y:S05]  /*126d0*/  @!P1 NANOSLEEP.SYNCS 0x989680 ;  /* 0x009896800000995d */ /* 0x004fea0003900000 */
[----:B------:R-:W2:Y:S02]  /*126e0*/  @!P1 SYNCS.PHASECHK.TRANS64 P1, [R3+URZ+0x28c00], R0 ;  /* 0x028c0000030095a7 */ /* 0x000ea4000802007f */
[----:B--2---:R-:W-:Y:S05]  /*126f0*/  @!P1 BRA `(.L_x_1303) ;  /* 0xfffffffc00ec9947 */ /* 0x004fea000383ffff */
[----:B------:R-:W-:Y:S05]  /*12700*/  BRA `(.L_x_1448) ;  /* 0xffffff1400647947 */ /* 0x000fea000383ffff */
.L_x_1307:
[----:B---3--:R3:W4:Y:S02]  /*12710*/  SYNCS.PHASECHK.TRANS64.TRYWAIT P1, [R6+URZ+0x28c30], R13 ;  /* 0x028c300d060075a7 */ /* 0x008724000802017f */
[----:B----4-:R-:W-:Y:S05]  /*12720*/  @!P1 NANOSLEEP.SYNCS 0x989680 ;  /* 0x009896800000995d */ /* 0x010fea0003900000 */
[----:B------:R-:W4:Y:S02]  /*12730*/  @!P1 SYNCS.PHASECHK.TRANS64 P1, [R6+URZ+0x28c30], R13 ;  /* 0x028c300d060095a7 */ /* 0x000f24000802007f */
[----:B----4-:R-:W-:Y:S05]  /*12740*/  @!P1 BRA `(.L_x_1307) ;  /* 0xfffffffc00f09947 */ /* 0x010fea000383ffff */
[----:B------:R-:W-:Y:S05]  /*12750*/  BRA `(.L_x_1306) ;  /* 0xffffff1400807947 */ /* 0x000fea000383ffff */
.L_x_1319:
[----:B----4-:R4:W1:Y:S02]  /*12760*/  SYNCS.PHASECHK.TRANS64.TRYWAIT P3, [R6+URZ+0x28c50], R13 ;  /* 0x028c500d060075a7 */ /* 0x010864000806017f */
[----:B-1----:R-:W-:Y:S05]  /*12770*/  @!P3 NANOSLEEP.SYNCS 0x989680 ;  /* 0x009896800000b95d */ /* 0x002fea0003900000 */
[----:B------:R-:W1:Y:S02]  /*12780*/  @!P3 SYNCS.PHASECHK.TRANS64 P3, [R6+URZ+0x28c50], R13 ;  /* 0x028c500d0600b5a7 */ /* 0x000e64000806007f */
[----:B-1----:R-:W-:Y:S05]  /*12790*/  @!P3 BRA `(.L_x_1319) ;  /* 0xfffffffc00f0b947 */ /* 0x002fea000383ffff */
[----:B------:R-:W-:Y:S05]  /*127a0*/  BRA `(.L_x_1318) ;  /* 0xffffff3000ec7947 */ /* 0x000fea000383ffff */
.L_x_1327:
[----:B---3--:R-:W-:-:S04]  /*127b0*/  IMAD.U32 R11, RZ, RZ, UR27 ;  /* 0x0000001bff0b7e24 */ /* 0x008fc8000f8e00ff */
[----:B------:R3:W4:Y:S03]  /*127c0*/  SYNCS.PHASECHK.TRANS64.TRYWAIT P3, [R11+URZ+0x28c30], R10 ;  /* 0x028c300a0b0075a7 */ /* 0x000726000806017f */
[----:B----4-:R-:W-:Y:S05]  /*127d0*/  @!P3 NANOSLEEP.SYNCS 0x989680 ;  /* 0x009896800000b95d */ /* 0x010fea0003900000 */
[----:B------:R-:W4:Y:S02]  /*127e0*/  @!P3 SYNCS.PHASECHK.TRANS64 P3, [R11+URZ+0x28c30], R10 ;  /* 0x028c300a0b00b5a7 */ /* 0x000f24000806007f */
[----:B----4-:R-:W-:Y:S05]  /*127f0*/  @!P3 BRA `(.L_x_1327) ;  /* 0xfffffffc00ecb947 */ /* 0x010fea000383ffff */
[----:B------:R-:W-:Y:S05]  /*12800*/  BRA `(.L_x_1326) ;  /* 0xffffff3800207947 */ /* 0x000fea000383ffff */
.L_x_1339:
[----:B---3--:R3:W4:Y:S02]  /*12810*/  SYNCS.PHASECHK.TRANS64.TRYWAIT P3, [R13+URZ+0x28c50], R10 ;  /* 0x028c500a0d0075a7 */ /* 0x008724000806017f */
[----:B----4-:R-:W-:Y:S05]  /*12820*/  @!P3 NANOSLEEP.SYNCS 0x989680 ;  /* 0x009896800000b95d */ /* 0x010fea0003900000 */
[----:B------:R-:W4:Y:S02]  /*12830*/  @!P3 SYNCS.PHASECHK.TRANS64 P3, [R13+URZ+0x28c50], R10 ;  /* 0x028c500a0d00b5a7 */ /* 0x000f24000806007f */
[----:B----4-:R-:W-:Y:S05]  /*12840*/  @!P3 BRA `(.L_x_1339) ;  /* 0xfffffffc00f0b947 */ /* 0x010fea000383ffff */
[----:B------:R-:W-:Y:S05]  /*12850*/  BRA `(.L_x_1338) ;  /* 0xffffff5800c87947 */ /* 0x000fea000383ffff */
.L_x_1348:
[----:B----4-:R-:W-:-:S04]  /*12860*/  MOV R8, UR25 ;  /* 0x0000001900087c02 */ /* 0x010fc80008000f00 */
[----:B------:R4:W1:Y:S03]  /*12870*/  SYNCS.PHASECHK.TRANS64.TRYWAIT P3, [R8+URZ+0x28c30], R9 ;  /* 0x028c3009080075a7 */ /* 0x000866000806017f */
[----:B-1----:R-:W-:Y:S05]  /*12880*/  @!P3 NANOSLEEP.SYNCS 0x989680 ;  /* 0x009896800000b95d */ /* 0x002fea0003900000 */
[----:B------:R-:W1:Y:S02]  /*12890*/  @!P3 SYNCS.PHASECHK.TRANS64 P3, [R8+URZ+0x28c30], R9 ;  /* 0x028c30090800b5a7 */ /* 0x000e64000806007f */
[----:B-1----:R-:W-:Y:S05]  /*128a0*/  @!P3 BRA `(.L_x_1348) ;  /* 0xfffffffc00ecb947 */ /* 0x002fea000383ffff */
[----:B------:R-:W-:Y:S05]  /*128b0*/  BRA `(.L_x_1347) ;  /* 0xffffff60003c7947 */ /* 0x000fea000383ffff */
.L_x_1352:
[----:B---3--:R3:W4:Y:S02]  /*128c0*/  SYNCS.PHASECHK.TRANS64.TRYWAIT P3, [R170+URZ+0x28c50], R9 ;  /* 0x028c5009aa0075a7 */ /* 0x008724000806017f */
[----:B----4-:R-:W-:Y:S05]  /*128d0*/  @!P3 NANOSLEEP.SYNCS 0x989680 ;  /* 0x009896800000b95d */ /* 0x010fea0003900000 */
[----:B------:R-:W4:Y:S02]  /*128e0*/  @!P3 SYNCS.PHASECHK.TRANS64 P3, [R170+URZ+0x28c50], R9 ;  /* 0x028c5009aa00b5a7 */ /* 0x000f24000806007f */
[----:B----4-:R-:W-:Y:S05]  /*128f0*/  @!P3 BRA `(.L_x_1352) ;  /* 0xfffffffc00f0b947 */ /* 0x010fea000383ffff */
[----:B------:R-:W-:Y:S05]  /*12900*/  BRA `(.L_x_1351) ;  /* 0xffffff7800607947 */ /* 0x000fea000383ffff */
.L_x_1358:
[----:B------:R-:W-:-:S04]  /*12910*/  IMAD.U32 R7, RZ, RZ, UR27 ;  /* 0x0000001bff077e24 */ /* 0x000fc8000f8e00ff */
[----:B------:R1:W1:Y:S03]  /*12920*/  SYNCS.PHASECHK.TRANS64.TRYWAIT P2, [R7+URZ+0x28c30], R10 ;  /* 0x028c300a070075a7 */ /* 0x000266000804017f */
[----:B-1----:R-:W-:Y:S05]  /*12930*/  @!P2 NANOSLEEP.SYNCS 0x989680 ;  /* 0x009896800000a95d */ /* 0x002fea0003900000 */
[----:B------:R-:W1:Y:S02]  /*12940*/  @!P2 SYNCS.PHASECHK.TRANS64 P2, [R7+URZ+0x28c30], R10 ;  /* 0x028c300a0700a5a7 */ /* 0x000e64000804007f */
[----:B-1----:R-:W-:Y:S05]  /*12950*/  @!P2 BRA `(.L_x_1358) ;  /* 0xfffffffc00eca947 */ /* 0x002fea000383ffff */
[----:B------:R-:W-:Y:S05]  /*12960*/  BRA `(.L_x_1357) ;  /* 0xffffff7c00507947 */ /* 0x000fea000383ffff */
.L_x_1370:
[----:B---3--:R3:W4:Y:S02]  /*12970*/  SYNCS.PHASECHK.TRANS64.TRYWAIT P2, [R15+URZ+0x28c50], R10 ;  /* 0x028c500a0f0075a7 */ /* 0x008724000804017f */
[----:B----4-:R-:W-:Y:S05]  /*12980*/  @!P2 NANOSLEEP.SYNCS 0x989680 ;  /* 0x009896800000a95d */ /* 0x010fea0003900000 */
[----:B------:R-:W4:Y:S02]  /*12990*/  @!P2 SYNCS.PHASECHK.TRANS64 P2, [R15+URZ+0x28c50], R10 ;  /* 0x028c500a0f00a5a7 */ /* 0x000f24000804007f */
[----:B----4-:R-:W-:Y:S05]  /*129a0*/  @!P2 BRA `(.L_x_1370) ;  /* 0xfffffffc00f0a947 */ /* 0x010fea000383ffff */
[----:B------:R-:W-:Y:S05]  /*129b0*/  BRA `(.L_x_1369) ;  /* 0xffffff9c00f87947 */ /* 0x000fea000383ffff */
.L_x_1398:
[----:B------:R-:W1:Y:S01]  /*129c0*/  S2R R7, SR_TID.X ;  /* 0x0000000000077919 */ /* 0x000e620000002100 */
[----:B------:R-:W-:Y:S01]  /*129d0*/  IMAD.MOV.U32 R12, RZ, RZ, RZ ;  /* 0x000000ffff0c7224 */ /* 0x000fe200078e00ff */
[----:B------:R-:W-:Y:S01]  /*129e0*/  MOV R11, 0x1f ;  /* 0x0000001f000b7802 */ /* 0x000fe20000000f00 */
[----:B------:R-:W-:Y:S01]  /*129f0*/  IMAD.MOV.U32 R15, RZ, RZ, -0x1 ;  /* 0xffffffffff0f7424 */ /* 0x000fe200078e00ff */
[----:B-1----:R-:W-:-:S04]  /*12a00*/  SHF.R.U32.HI R7, RZ, 0x5, R7 ;  /* 0x00000005ff077819 */ /* 0x002fc80000011607 */
[----:B------:R-:W-:-:S04]  /*12a10*/  LOP3.LUT R7, R7, 0x3, RZ, 0xc0, !PT ;  /* 0x0000000307077812 */ /* 0x000fc800078ec0ff */
[----:B------:R-:W-:-:S07]  /*12a20*/  MOV R13, R7 ;  /* 0x00000007000d7202 */ /* 0x000fce0000000f00 */
[----:B------:R-:W-:Y:S05]  /*12a30*/  WARPSYNC.COLLECTIVE R15, `(.L_x_1449) ;  /* 0x000000000f087348 */ /* 0x000fea0003c00000 */
[----:B------:R1:W2:Y:S02]  /*12a40*/  SHFL.IDX P6, R14, R13, R12, R11 ;  /* 0x0000000c0d0e7389 */ /* 0x0002a400000c000b */
[----:B-12---:R-:W-:Y:S01]  /*12a50*/  ENDCOLLECTIVE ;  /* 0x000000000000791b */ /* 0x006fe20003800000 */
.L_x_1449:
[----:B------:R-:W-:Y:S05]  /*12a60*/  BRA `(.L_x_1450) ;  /* 0xffffffd400807947 */ /* 0x000fea000383ffff */
.L_x_1399:
[----:B------:R-:W-:Y:S01]  /*12a70*/  BSSY B0, `(.L_x_1451) ;  /* 0x0000006000007945 */ /* 0x000fe20003800000 */
[----:B------:R-:W-:-:S07]  /*12a80*/  MOV R15, 0xffffffff ;  /* 0xffffffff000f7802 */ /* 0x000fce0000000f00 */
[----:B------:R-:W-:Y:S05]  /*12a90*/  WARPSYNC.COLLECTIVE R15, `(.L_x_1452) ;  /* 0x000000000f0c7348 */ /* 0x000fea0003c00000 */
[----:B------:R-:W-:Y:S02]  /*12aa0*/  ELECT P6, UR62, PT ;  /* 0x00000000003e782f */ /* 0x000fe400038c0000 */
[----:B------:R-:W-:Y:S01]  /*12ab0*/  MOV R14, UR62 ;  /* 0x0000003e000e7c02 */ /* 0x000fe20008000f00 */
[----:B------:R-:W-:Y:S10]  /*12ac0*/  ENDCOLLECTIVE ;  /* 0x000000000000791b */ /* 0x000ff40003800000 */
.L_x_1452:
[----:B------:R-:W-:Y:S05]  /*12ad0*/  BSYNC B0 ;  /* 0x0000000000007941 */ /* 0x000fea0003800000 */
.L_x_1451:
[----:B------:R-:W-:Y:S05]  /*12ae0*/  BRA `(.L_x_1453) ;  /* 0xffffffd400707947 */ /* 0x000fea000383ffff */
.L_x_1402:
[----:B-1----:R1:W2:Y:S02]  /*12af0*/  SYNCS.PHASECHK.TRANS64.TRYWAIT P2, [R8+URZ+0x28c40], R5 ;  /* 0x028c4005080075a7 */ /* 0x0022a4000804017f */
[----:B--2---:R-:W-:Y:S05]  /*12b00*/  @!P2 NANOSLEEP.SYNCS 0x989680 ;  /* 0x009896800000a95d */ /* 0x004fea0003900000 */
[----:B------:R-:W2:Y:S02]  /*12b10*/  @!P2 SYNCS.PHASECHK.TRANS64 P2, [R8+URZ+0x28c40], R5 ;  /* 0x028c40050800a5a7 */ /* 0x000ea4000804007f */
[----:B--2---:R-:W-:Y:S05]  /*12b20*/  @!P2 BRA `(.L_x_1402) ;  /* 0xfffffffc00f0a947 */ /* 0x004fea000383ffff */
[----:B------:R-:W-:Y:S05]  /*12b30*/  BRA `(.L_x_1454) ;  /* 0xffffffd400cc7947 */ /* 0x000fea000383ffff */
.L_x_1404:
[----:B-1----:R-:W-:-:S04]  /*12b40*/  IMAD.U32 R8, RZ, RZ, UR37 ;  /* 0x00000025ff087e24 */ /* 0x002fc8000f8e00ff */
[----:B------:R1:W2:Y:S03]  /*12b50*/  SYNCS.PHASECHK.TRANS64.TRYWAIT P2, [R8+URZ+0x28c20], R5 ;  /* 0x028c2005080075a7 */ /* 0x0002a6000804017f */
[----:B--2---:R-:W-:Y:S05]  /*12b60*/  @!P2 NANOSLEEP.SYNCS 0x989680 ;  /* 0x009896800000a95d */ /* 0x004fea0003900000 */
[----:B------:R-:W2:Y:S02]  /*12b70*/  @!P2 SYNCS.PHASECHK.TRANS64 P2, [R8+URZ+0x28c20], R5 ;  /* 0x028c20050800a5a7 */ /* 0x000ea4000804007f */
[----:B--2---:R-:W-:Y:S05]  /*12b80*/  @!P2 BRA `(.L_x_1404) ;  /* 0xfffffffc00eca947 */ /* 0x004fea000383ffff */
[----:B------:R-:W-:Y:S05]  /*12b90*/  BRA `(.L_x_1455) ;  /* 0xffffffd8006c7947 */ /* 0x000fea000383ffff */
.L_x_1407:
[----:B-1----:R1:W2:Y:S02]  /*12ba0*/  SYNCS.PHASECHK.TRANS64.TRYWAIT P2, [R8+URZ+0x28c60], R5 ;  /* 0x028c6005080075a7 */ /* 0x0022a4000804017f */
[----:B--2---:R-:W-:Y:S05]  /*12bb0*/  @!P2 NANOSLEEP.SYNCS 0x989680 ;  /* 0x009896800000a95d */ /* 0x004fea0003900000 */
[----:B------:R-:W2:Y:S02]  /*12bc0*/  @!P2 SYNCS.PHASECHK.TRANS64 P2, [R8+URZ+0x28c60], R5 ;  /* 0x028c60050800a5a7 */ /* 0x000ea4000804007f */
[----:B--2---:R-:W-:Y:S05]  /*12bd0*/  @!P2 BRA `(.L_x_1407) ;  /* 0xfffffffc00f0a947 */ /* 0x004fea000383ffff */
[----:B------:R-:W-:Y:S05]  /*12be0*/  BRA `(.L_x_1456) ;  /* 0xffffffd800807947 */ /* 0x000fea000383ffff */
.L_x_1414:
[----:B-1----:R1:W2:Y:S02]  /*12bf0*/  SYNCS.PHASECHK.TRANS64.TRYWAIT P3, [R2+URZ+0x28c40], R3 ;  /* 0x028c4003020075a7 */ /* 0x0022a4000806017f */
[----:B--2---:R-:W-:Y:S05]  /*12c00*/  @!P3 NANOSLEEP.SYNCS 0x989680 ;  /* 0x009896800000b95d */ /* 0x004fea0003900000 */
[----:B------:R-:W2:Y:S02]  /*12c10*/  @!P3 SYNCS.PHASECHK.TRANS64 P3, [R2+URZ+0x28c40], R3 ;  /* 0x028c40030200b5a7 */ /* 0x000ea4000806007f */
[----:B--2---:R-:W-:Y:S05]  /*12c20*/  @!P3 BRA `(.L_x_1414) ;  /* 0xfffffffc00f0b947 */ /* 0x004fea000383ffff */
[----:B------:R-:W-:Y:S05]  /*12c30*/  BRA `(.L_x_1457) ;  /* 0xffffffe000087947 */ /* 0x000fea000383ffff */
.L_x_1416:
[----:B---3--:R3:W4:Y:S02]  /*12c40*/  SYNCS.PHASECHK.TRANS64.TRYWAIT P3, [R2+URZ+0x28c60], R3 ;  /* 0x028c6003020075a7 */ /* 0x008724000806017f */
[----:B----4-:R-:W-:Y:S05]  /*12c50*/  @!P3 NANOSLEEP.SYNCS 0x989680 ;  /* 0x009896800000b95d */ /* 0x010fea0003900000 */
[----:B------:R-:W4:Y:S02]  /*12c60*/  @!P3 SYNCS.PHASECHK.TRANS64 P3, [R2+URZ+0x28c60], R3 ;  /* 0x028c60030200b5a7 */ /* 0x000f24000806007f */
[----:B----4-:R-:W-:Y:S05]  /*12c70*/  @!P3 BRA `(.L_x_1416) ;  /* 0xfffffffc00f0b947 */ /* 0x010fea000383ffff */
[----:B------:R-:W-:Y:S05]  /*12c80*/  BRA `(.L_x_1458) ;  /* 0xffffffe000507947 */ /* 0x000fea000383ffff */
.L_x_1422:
[----:B-1----:R1:W2:Y:S02]  /*12c90*/  SYNCS.PHASECHK.TRANS64.TRYWAIT P3, [R3+URZ+0x28c40], R2 ;  /* 0x028c4002030075a7 */ /* 0x0022a4000806017f */
[----:B--2---:R-:W-:Y:S05]  /*12ca0*/  @!P3 NANOSLEEP.SYNCS 0x989680 ;  /* 0x009896800000b95d */ /* 0x004fea0003900000 */
[----:B------:R-:W2:Y:S02]  /*12cb0*/  @!P3 SYNCS.PHASECHK.TRANS64 P3, [R3+URZ+0x28c40], R2 ;  /* 0x028c40020300b5a7 */ /* 0x000ea4000806007f */
[----:B--2---:R-:W-:Y:S05]  /*12cc0*/  @!P3 BRA `(.L_x_1422) ;  /* 0xfffffffc00f0b947 */ /* 0x004fea000383ffff */
[----:B------:R-:W-:Y:S05]  /*12cd0*/  BRA `(.L_x_1459) ;  /* 0xffffffe400c87947 */ /* 0x000fea000383ffff */
.L_x_1424:
[----:B---3--:R3:W4:Y:S02]  /*12ce0*/  SYNCS.PHASECHK.TRANS64.TRYWAIT P3, [R3+URZ+0x28c60], R2 ;  /* 0x028c6002030075a7 */ /* 0x008724000806017f */
[----:B----4-:R-:W-:Y:S05]  /*12cf0*/  @!P3 NANOSLEEP.SYNCS 0x989680 ;  /* 0x009896800000b95d */ /* 0x010fea0003900000 */
[----:B------:R-:W4:Y:S02]  /*12d00*/  @!P3 SYNCS.PHASECHK.TRANS64 P3, [R3+URZ+0x28c60], R2 ;  /* 0x028c60020300b5a7 */ /* 0x000f24000806007f */
[----:B----4-:R-:W-:Y:S05]  /*12d10*/  @!P3 BRA `(.L_x_1424) ;  /* 0xfffffffc00f0b947 */ /* 0x010fea000383ffff */
[----:B------:R-:W-:Y:S05]  /*12d20*/  BRA `(.L_x_1460) ;  /* 0xffffffe800107947 */ /* 0x000fea000383ffff */
.L_x_1429:
[----:B-1----:R1:W2:Y:S02]  /*12d30*/  SYNCS.PHASECHK.TRANS64.TRYWAIT P3, [R2+URZ+0x28c40], R3 ;  /* 0x028c4003020075a7 */ /* 0x0022a4000806017f */
[----:B--2---:R-:W-:Y:S05]  /*12d40*/  @!P3 NANOSLEEP.SYNCS 0x989680 ;  /* 0x009896800000b95d */ /* 0x004fea0003900000 */
[----:B------:R-:W2:Y:S02]  /*12d50*/  @!P3 SYNCS.PHASECHK.TRANS64 P3, [R2+URZ+0x28c40], R3 ;  /* 0x028c40030200b5a7 */ /* 0x000ea4000806007f */
[----:B--2---:R-:W-:Y:S05]  /*12d60*/  @!P3 BRA `(.L_x_1429) ;  /* 0xfffffffc00f0b947 */ /* 0x004fea000383ffff */
[----:B------:R-:W-:Y:S05]  /*12d70*/  BRA `(.L_x_1461) ;  /* 0xffffffec00687947 */ /* 0x000fea000383ffff */
.L_x_1431:
[----:B--2---:R2:W3:Y:S02]  /*12d80*/  SYNCS.PHASECHK.TRANS64.TRYWAIT P3, [R2+URZ+0x28c60], R3 ;  /* 0x028c6003020075a7 */ /* 0x0044e4000806017f */
[----:B---3--:R-:W-:Y:S05]  /*12d90*/  @!P3 NANOSLEEP.SYNCS 0x989680 ;  /* 0x009896800000b95d */ /* 0x008fea0003900000 */
[----:B------:R-:W3:Y:S02]  /*12da0*/  @!P3 SYNCS.PHASECHK.TRANS64 P3, [R2+URZ+0x28c60], R3 ;  /* 0x028c60030200b5a7 */ /* 0x000ee4000806007f */
[----:B---3--:R-:W-:Y:S05]  /*12db0*/  @!P3 BRA `(.L_x_1431) ;  /* 0xfffffffc00f0b947 */ /* 0x008fea000383ffff */
[----:B------:R-:W-:Y:S05]  /*12dc0*/  BRA `(.L_x_1462) ;  /* 0xffffffec00b07947 */ /* 0x000fea000383ffff */
.L_x_1436:
[----:B------:R-:W-:Y:S01]  /*12dd0*/  BSSY B0, `(.L_x_1463) ;  /* 0x0000007000007945 */ /* 0x000fe20003800000 */
[----:B--2---:R-:W-:Y:S01]  /*12de0*/  MOV R12, RZ ;  /* 0x000000ff000c7202 */ /* 0x004fe20000000f00 */
[----:B------:R-:W-:Y:S01]  /*12df0*/  IMAD.MOV.U32 R11, RZ, RZ, 0x1f ;  /* 0x0000001fff0b7424 */ /* 0x000fe200078e00ff */
[----:B------:R-:W-:-:S07]  /*12e00*/  MOV R15, 0xffffffff ;  /* 0xffffffff000f7802 */ /* 0x000fce0000000f00 */
[----:B-1-34-:R-:W-:Y:S05]  /*12e10*/  WARPSYNC.COLLECTIVE R15, `(.L_x_1464) ;  /* 0x000000000f087348 */ /* 0x01afea0003c00000 */
[----:B------:R2:W1:Y:S02]  /*12e20*/  SHFL.IDX P6, R14, R13, R12, R11 ;  /* 0x0000000c0d0e7389 */ /* 0x00046400000c000b */
[----:B-1234-:R-:W-:Y:S01]  /*12e30*/  ENDCOLLECTIVE ;  /* 0x000000000000791b */ /* 0x01efe20003800000 */
.L_x_1464:
[----:B------:R-:W-:Y:S05]  /*12e40*/  BSYNC B0 ;  /* 0x0000000000007941 */ /* 0x000fea0003800000 */
.L_x_1463:
[----:B------:R-:W-:Y:S05]  /*12e50*/  BRA `(.L_x_1465) ;  /* 0xfffffff000e47947 */ /* 0x000fea000383ffff */
.L_x_1438:
[----:B-1----:R1:W2:Y:S02]  /*12e60*/  SYNCS.PHASECHK.TRANS64.TRYWAIT P0, [R7+URZ+0x28c20], R0 ;  /* 0x028c2000070075a7 */ /* 0x0022a4000800017f */
[----:B--2---:R-:W-:Y:S05]  /*12e70*/  @!P0 NANOSLEEP.SYNCS 0x989680 ;  /* 0x009896800000895d */ /* 0x004fea0003900000 */
[----:B------:R-:W2:Y:S02]  /*12e80*/  @!P0 SYNCS.PHASECHK.TRANS64 P0, [R7+URZ+0x28c20], R0 ;  /* 0x028c2000070085a7 */ /* 0x000ea4000800007f */
[----:B--2---:R-:W-:Y:S05]  /*12e90*/  @!P0 BRA `(.L_x_1438) ;  /* 0xfffffffc00f08947 */ /* 0x004fea000383ffff */
[----:B------:R-:W-:Y:S05]  /*12ea0*/  BRA `(.L_x_1466) ;  /* 0xfffffff4002c7947 */ /* 0x000fea000383ffff */
.L_x_1442:
[----:B-1----:R1:W2:Y:S02]  /*12eb0*/  SYNCS.PHASECHK.TRANS64.TRYWAIT P0, [R5+URZ], R4 ;  /* 0x00000004050075a7 */ /* 0x0022a4000800017f */
[----:B--2---:R-:W-:Y:S05]  /*12ec0*/  @!P0 NANOSLEEP.SYNCS 0x989680 ;  /* 0x009896800000895d */ /* 0x004fea0003900000 */
[----:B------:R-:W2:Y:S02]  /*12ed0*/  @!P0 SYNCS.PHASECHK.TRANS64 P0, [R5+URZ], R4 ;  /* 0x00000004050085a7 */ /* 0x000ea4000800007f */
[----:B--2---:R-:W-:Y:S05]  /*12ee0*/  @!P0 BRA `(.L_x_1442) ;  /* 0xfffffffc00f08947 */ /* 0x004fea000383ffff */
[----:B------:R-:W-:Y:S05]  /*12ef0*/  BRA `(.L_x_1467) ;  /* 0xfffffff400807947 */ /* 0x000fea000383ffff */
.L_x_1443:
[----:B--2---:R2:W3:Y:S02]  /*12f00*/  SYNCS.PHASECHK.TRANS64.TRYWAIT P0, [R3+URZ], R0 ;  /* 0x00000000030075a7 */ /* 0x0044e4000800017f */
[----:B---3--:R-:W-:Y:S05]  /*12f10*/  @!P0 NANOSLEEP.SYNCS 0x989680 ;  /* 0x009896800000895d */ /* 0x008fea0003900000 */
[----:B------:R-:W3:Y:S02]  /*12f20*/  @!P0 SYNCS.PHASECHK.TRANS64 P0, [R3+URZ], R0 ;  /* 0x00000000030085a7 */ /* 0x000ee4000800007f */
[----:B---3--:R-:W-:Y:S05]  /*12f30*/  @!P0 BRA `(.L_x_1443) ;  /* 0xfffffffc00f08947 */ /* 0x008fea000383ffff */
[----:B------:R-:W-:Y:S05]  /*12f40*/  BRA `(.L_x_1468) ;  /* 0xfffffff400747947 */ /* 0x000fea000383ffff */
.L_x_1445:
[----:B-1----:R1:W2:Y:S02]  /*12f50*/  SYNCS.PHASECHK.TRANS64.TRYWAIT P0, [R5+URZ], R4 ;  /* 0x00000004050075a7 */ /* 0x0022a4000800017f */
[----:B--2---:R-:W-:Y:S05]  /*12f60*/  @!P0 NANOSLEEP.SYNCS 0x989680 ;  /* 0x009896800000895d */ /* 0x004fea0003900000 */
[----:B------:R-:W2:Y:S02]  /*12f70*/  @!P0 SYNCS.PHASECHK.TRANS64 P0, [R5+URZ], R4 ;  /* 0x00000004050085a7 */ /* 0x000ea4000800007f */
[----:B--2---:R-:W-:Y:S05]  /*12f80*/  @!P0 BRA `(.L_x_1445) ;  /* 0xfffffffc00f08947 */ /* 0x004fea000383ffff */
[----:B------:R-:W-:Y:S05]  /*12f90*/  BRA `(.L_x_1469) ;  /* 0xfffffff400787947 */ /* 0x000fea000383ffff */
.L_x_1470:
        /* <DEDUP_REMOVED lines=14> */
.L_x_4555:


//--------------------- .text._ZN7cutlass13device_kernelIN5flash11enable_sm90INS1_16FlashAttnFwdSm90INS1_25CollectiveMainloopFwdSm90ILi2EN4cute5tupleIJNS5_1CILi1EEES8_S8_EEENS6_IJNS7_ILi64EEESA_SA_EEELi512ENS_10bfloat16_tEfNS_4arch4Sm90ELb0ELb1ELb1ELb0ELb0ELb0ELb1ELb0ELb0ELb0ELb0ELb0EEENS1_21CollectiveEpilogueFwdINS6_IJSA_NS7_ILi512EEESA_EEES9_SC_SE_Li256ELb0ELb0ELb0ELb0EEENS1_30DynamicPersistentTileSchedulerILi256ELi32ELb0ELb0ELb1EEEEEEEEEvNT_6ParamsE --------------------------
	.section	.text._ZN7cutlass13device_kernelIN5flash11enable_sm90INS1_16FlashAttnFwdSm90INS1_25CollectiveMainloopFwdSm90ILi2EN4cute5tupleIJNS5_1CILi1EEES8_S8_EEENS6_IJNS7_ILi64EEESA_SA_EEELi512ENS_10bfloat16_tEfNS_4arch4Sm90ELb0ELb1ELb1ELb0ELb0ELb0ELb1ELb0ELb0ELb0ELb0ELb0EEENS1_21CollectiveEpilogueFwdINS6_IJSA_NS7_ILi512EEESA_EEES9_SC_SE_Li256ELb0ELb0ELb0ELb0EEENS1_30DynamicPersistentTileSchedulerILi256ELi32ELb0ELb0ELb1EEEEEEEEEvNT_6ParamsE,"ax",@progbits
	.align	128
.text._ZN7cutlass13device_kernelIN5flash11enable_sm90INS1_16FlashAttnFwdSm90INS1_25CollectiveMainloopFwdSm90ILi2EN4cute5tupleIJNS5_1CILi1EEES8_S8_EEENS6_IJNS7_ILi64EEESA_SA_EEELi512ENS_10bfloat16_tEfNS_4arch4Sm90ELb0ELb1ELb1ELb0ELb0ELb0ELb1ELb0ELb0ELb0ELb0ELb0EEENS1_21CollectiveEpilogueFwdINS6_IJSA_NS7_ILi512EEESA_EEES9_SC_SE_Li256ELb0ELb0ELb0ELb0EEENS1_30DynamicPersistentTileSchedulerILi256ELi32ELb0ELb0ELb1EEEEEEEEEvNT_6ParamsE:
        .type           _ZN7cutlass13device_kernelIN5flash11enable_sm90INS1_16FlashAttnFwdSm90INS1_25CollectiveMainloopFwdSm90ILi2EN4cute5tupleIJNS5_1CILi1EEES8_S8_EEENS6_IJNS7_ILi64EEESA_SA_EEELi512ENS_10bfloat16_tEfNS_4arch4Sm90ELb0ELb1ELb1ELb0ELb0ELb0ELb1ELb0ELb0ELb0ELb0ELb0EEENS1_21CollectiveEpilogueFwdINS6_IJSA_NS7_ILi512EEESA_EEES9_SC_SE_Li256ELb0ELb0ELb0ELb0EEENS1_30DynamicPersistentTileSchedulerILi256ELi32ELb0ELb0ELb1EEEEEEEEEvNT_6ParamsE,@function
        .size           _ZN7cutlass13device_kernelIN5flash11enable_sm90INS1_16FlashAttnFwdSm90INS1_25CollectiveMainloopFwdSm90ILi2EN4cute5tupleIJNS5_1CILi1EEES8_S8_EEENS6_IJNS7_ILi64EEESA_SA_EEELi512ENS_10bfloat16_tEfNS_4arch4Sm90ELb0ELb1ELb1ELb0ELb0ELb0ELb1ELb0ELb0ELb0ELb0ELb0EEENS1_21CollectiveEpilogueFwdINS6_IJSA_NS7_ILi512EEESA_EEES9_SC_SE_Li256ELb0ELb0ELb0ELb0EEENS1_30DynamicPersistentTileSchedulerILi256ELi32ELb0ELb0ELb1EEEEEEEEEvNT_6ParamsE,(.L_x_4556 - _ZN7cutlass13device_kernelIN5flash11enable_sm90INS1_16FlashAttnFwdSm90INS1_25CollectiveMainloopFwdSm90ILi2EN4cute5tupleIJNS5_1CILi1EEES8_S8_EEENS6_IJNS7_ILi64EEESA_SA_EEELi512ENS_10bfloat16_tEfNS_4arch4Sm90ELb0ELb1ELb1ELb0ELb0ELb0ELb1ELb0ELb0ELb0ELb0ELb0EEENS1_21CollectiveEpilogueFwdINS6_IJSA_NS7_ILi512EEESA_EEES9_SC_SE_Li256ELb0ELb0ELb0ELb0EEENS1_30DynamicPersistentTileSchedulerILi256ELi32ELb0ELb0ELb1EEEEEEEEEvNT_6ParamsE)
        .other          _ZN7cutlass13device_kernelIN5flash11enable_sm90INS1_16FlashAttnFwdSm90INS1_25CollectiveMainloopFwdSm90ILi2EN4cute5tupleIJNS5_1CILi1EEES8_S8_EEENS6_IJNS7_ILi64EEESA_SA_EEELi512ENS_10bfloat16_tEfNS_4arch4Sm90ELb0ELb1ELb1ELb0ELb0ELb0ELb1ELb0ELb0ELb0ELb0ELb0EEENS1_21CollectiveEpilogueFwdINS6_IJSA_NS7_ILi512EEESA_EEES9_SC_SE_Li256ELb0ELb0ELb0ELb0EEENS1_30DynamicPersistentTileSchedulerILi256ELi32ELb0ELb0ELb1EEEEEEEEEvNT_6ParamsE,@"STO_CUDA_ENTRY STV_DEFAULT"
_ZN7cutlass13device_kernelIN5flash11enable_sm90INS1_16FlashAttnFwdSm90INS1_25CollectiveMainloopFwdSm90ILi2EN4cute5tupleIJNS5_1CILi1EEES8_S8_EEENS6_IJNS7_ILi64EEESA_SA_EEELi512ENS_10bfloat16_tEfNS_4arch4Sm90ELb0ELb1ELb1ELb0ELb0ELb0ELb1ELb0ELb0ELb0ELb0ELb0EEENS1_21CollectiveEpilogueFwdINS6_IJSA_NS7_ILi512EEESA_EEES9_SC_SE_Li256ELb0ELb0ELb0ELb0EEENS1_30DynamicPersistentTileSchedulerILi256ELi32ELb0ELb0ELb1EEEEEEEEEvNT_6ParamsE:
[----:B------:R-:W1:Y:S02]  /*0000*/  LDC R1, c[0x0][0x28] ;  /* 0x00000a00ff017b82 */ /* 0x000e640000000800 */
[----:B-1----:R-:W-:Y:S01]  /*0010*/  VIADD R1, R1, 0xfffffff8 ;  /* 0xfffffff801017836 */ /* 0x002fe20000000000 */
[----:B------:R-:W1:Y:S01]  /*0020*/  S2R R19, SR_TID.X ;  /* 0x0000000000137919 */ /* 0x000e620000002100 */
[----:B------:R-:W-:Y:S01]  /*0030*/  ELECT P0, URZ, PT ;  /* 0x00000000003f782f */ /* 0x000fe20003800000 */
[----:B------:R-:W-:Y:S01]  /*0040*/  BSSY B0, `(.L_x_1471) ;  /* 0x0000017000007945 */ /* 0x000fe20003800000 */
[--C-:B-1----:R-:W-:Y:S02]  /*0050*/  SHF.R.U32.HI R0, RZ, 0x5, R19.reuse ;  /* 0x00000005ff007819 */ /* 0x102fe40000011613 */
[----:B------:R-:W-:-:S03]  /*0060*/  SHF.R.U32.HI R3, RZ, 0x7, R19 ;  /* 0x00000007ff037819 */ /* 0x000fc60000011613 */
        /* <DEDUP_REMOVED lines=20> */
.L_x_1472:
[----:B------:R-:W-:Y:S05]  /*01b0*/  BSYNC B0 ;  /* 0x0000000000007941 */ /* 0x000fea0003800000 */
.L_x_1471:
        /* <DEDUP_REMOVED lines=11> */
[----:B------:R-:W-:Y:S01]  /*0270*/  VOTEU.ANY UP3, P0 ;  /* 0x00000000003f7886 */ /* 0x000fe20000060100 */
[----:B-1----:R-:W-:Y:S01]  /*0280*/  R2UR UR47, R3 ;  /* 0x00000000032f72ca */ /* 0x002fe200000e0000 */
[----:B--2---:R-:W-:Y:S01]  /*0290*/  @UP0 ULEA UR6, UR7, UR6, 0x18 ;  /* 0x0000000607060291 */ /* 0x004fe2000f8ec03f */
[----:B---3--:R-:W-:-:S11]  /*02a0*/  ISETP.NE.AND P1, PT, R2, RZ, PT ;  /* 0x000000ff0200720c */ /* 0x008fd60003f25270 */
[----:B------:R-:W-:Y:S01]  /*02b0*/  UISETP.NE.AND UP0, UPT, UR47, URZ, UPT ;  /* 0x0000003f2f00728c */ /* 0x000fe2000bf05270 */
[----:B------:R-:W1:Y:S02]  /*02c0*/  FENCE.VIEW.ASYNC.S ;  /* 0x00000000000073c6 */ /* 0x000e640000000000 */
[----:B-1----:R1:W2:Y:S01]  /*02d0*/  @UP1 SYNCS.EXCH.64 URZ, [UR6+0x38800], UR4 ;  /* 0x03880004063f15b2 */ /* 0x0022a20008000100 */
[----:B------:R1:W3:Y:S01]  /*02e0*/  @UP2 SYNCS.EXCH.64 URZ, [UR6+0x38810], UR4 ;  /* 0x03881004063f25b2 */ /* 0x0002e20008000100 */
[----:B------:R1:W4:Y:S01]  /*02f0*/  @UP3 SYNCS.EXCH.64 URZ, [UR6+0x38820], UR4 ;  /* 0x03882004063f35b2 */ /* 0x0003220008000100 */
        /* <DEDUP_REMOVED lines=15> */
.L_x_1473:
        /* <DEDUP_REMOVED lines=22> */
.L_x_1474:
        /* <DEDUP_REMOVED lines=18> */
.L_x_1475:
        /* <DEDUP_REMOVED lines=22> */
.L_x_1476:
        /* <DEDUP_REMOVED lines=22> */
.L_x_1477:
[----:B-1----:R-:W-:Y:S01]  /*0930*/  UMOV UR4, 0x1 ;  /* 0x0000000100047882 */ /* 0x002fe20000000000 */
[----:B------:R-:W-:Y:S01]  /*0940*/  PLOP3.LUT P0, PT, PT, PT, UP0, 0x80, 0x0 ;  /* 0x000000000000781c */ /* 0x000fe20003f0f008 */
[----:B------:R-:W-:Y:S01]  /*0950*/  USEL UR4, UR4, 0x2, !UP0 ;  /* 0x0000000204047887 */ /* 0x000fe2000c000000 */
[----:B------:R-:W-:Y:S01]  /*0960*/  NOP ;  /* 0x0000000000007918 */ /* 0x000fe20000000000 */
[----:B------:R-:W-:-:S04]  /*0970*/  ULDC.64 UR54, c[0x0][0x208] ;  /* 0x0000820000367ab9 */ /* 0x000fc80000000a00 */
[----:B------:R-:W-:-:S05]  /*0980*/  IMAD.U32 R2, RZ, RZ, UR4 ;  /* 0x00000004ff027e24 */ /* 0x000fca000f8e00ff */
[----:B------:R1:W-:Y:S01]  /*0990*/  STL [R1+0x4], R2 ;  /* 0x0000040201007387 */ /* 0x0003e20000100800 */
[----:B--234-:R-:W-:Y:S06]  /*09a0*/  BAR.SYNC.DEFER_BLOCKING 0x0 ;  /* 0x0000000000007b1d */ /* 0x01cfec0000010000 */
[----:B------:R-:W-:Y:S05]  /*09b0*/  @!P0 BRA `(.L_x_1478) ;  /* 0x0000013800408947 */ /* 0x000fea0003800000 */
.L_x_1479:
[----:B------:R-:W-:-:S08]  /*09c0*/  NOP ;  /* 0x0000000000007918 */ /* 0x000fd00000000000 */
[----:B------:R-:W2:Y:S02]  /*09d0*/  USETMAXREG.TRY_ALLOC.CTAPOOL UP0, 0xf0 ;  /* 0x000000f0000079c8 */ /* 0x000ea40008000600 */
[----:B--2---:R-:W-:-:S13]  /*09e0*/  PLOP3.LUT P0, PT, PT, PT, UP0, 0x80, 0x0 ;  /* 0x000000000000781c */ /* 0x004fda0003f0f008 */
[----:B------:R-:W-:Y:S05]  /*09f0*/  @!P0 BRA `(.L_x_1479) ;  /* 0xfffffffc00f08947 */ /* 0x000fea000383ffff */
[----:B------:R-:W-:Y:S01]  /*0a00*/  LOP3.LUT R0, R19, 0xffffff80, RZ, 0xc0, !PT ;  /* 0xffffff8013007812 */ /* 0x000fe200078ec0ff */
[----:B------:R-:W2:Y:S08]  /*0a10*/  S2UR UR4, SR_CTAID.X ;  /* 0x00000000000479c3 */ /* 0x000eb00000002500 */
[----:B------:R-:W-:Y:S06]  /*0a20*/  BAR.ARV 0x4, 0x120 ;  /* 0x0104800000007b1d */ /* 0x000fec0000002000 */
[----:B------:R-:W-:-:S02]  /*0a30*/  ISETP.NE.AND P0, PT, R0, 0x80, PT ;  /* 0x000000800000780c */ /* 0x000fc40003f05270 */
[----:B------:R-:W2:Y:S11]  /*0a40*/  LDC R0, c[0x0][0xea8] ;  /* 0x0003aa00ff007b82 */ /* 0x000eb60000000800 */
[----:B------:R-:W-:Y:S06]  /*0a50*/  @!P0 BAR.ARV 0x8, 0xa0 ;  /* 0x0202800000008b1d */ /* 0x000fec0000002000 */
[----:B------:R-:W-:-:S13]  /*0a60*/  ISETP.GE.U32.AND P0, PT, R19, 0x100, PT ;  /* 0x000001001300780c */ /* 0x000fda0003f06070 */
[----:B------:R-:W-:Y:S06]  /*0a70*/  @P0 BAR.ARV 0xf, 0x100 ;  /* 0x03c4000000000b1d */ /* 0x000fec0000002000 */
[----:B--2---:R-:W-:-:S13]  /*0a80*/  ISETP.LE.AND P0, PT, R0, UR4, PT ;  /* 0x0000000400007c0c */ /* 0x004fda000bf03270 */
[----:B------:R-:W-:Y:S05]  /*0a90*/  @P0 EXIT ;  /* 0x000000000000094d */ /* 0x000fea0003800000 */
[----:B-1----:R-:W2:Y:S01]  /*0aa0*/  LDL R2, [R1+0x4] ;  /* 0x0000040001027983 */ /* 0x002ea20000100800 */
        /* <DEDUP_REMOVED lines=8> */
[----:B------:R-:W-:-:S02]  /*0b30*/  LEA.HI R4, R3, R194, RZ, 0x5 ;  /* 0x000000c203047211 */ /* 0x000fc400078f28ff */
[----:B------:R-:W-:Y:S02]  /*0b40*/  LEA.HI R0, R3, R194, RZ, 0x7 ;  /* 0x000000c203007211 */ /* 0x000fe400078f38ff */
[--C-:B------:R-:W-:Y:S02]  /*0b50*/  SHF.R.S32.HI R192, RZ, 0x5, R4.reuse ;  /* 0x00000005ffc07819 */ /* 0x100fe40000011404 */
[----:B------:R-:W-:Y:S02]  /*0b60*/  SHF.R.S32.HI R9, RZ, 0x1f, R4 ;  /* 0x0000001fff097819 */ /* 0x000fe40000011404 */
[----:B------:R-:W-:Y:S02]  /*0b70*/  SHF.R.S32.HI R187, RZ, 0x7, R0 ;  /* 0x00000007ffbb7819 */ /* 0x000fe40000011400 */
[----:B------:R-:W-:-:S04]  /*0b80*/  LEA.HI R9, R9, R192, RZ, 0x2 ;  /* 0x000000c009097211 */ /* 0x000fc800078f10ff */
[----:B------:R-:W-:Y:S01]  /*0b90*/  LOP3.LUT R9, R9, 0x3ffffc, RZ, 0xc0, !PT ;  /* 0x003ffffc09097812 */ /* 0x000fe200078ec0ff */
[----:B-1----:R-:W-:-:S04]  /*0ba0*/  ULEA UR36, UR5, UR36, 0x18 ;  /* 0x0000002405247291 */ /* 0x002fc8000f8ec03f */
[----:B------:R-:W-:Y:S01]  /*0bb0*/  IMAD.IADD R9, R192, 0x1, -R9 ;  /* 0x00000001c0097824 */ /* 0x000fe200078e0a09 */
[----:B--2---:R-:W-:Y:S02]  /*0bc0*/  R2UR UR6, R2 ;  /* 0x00000000020672ca */ /* 0x004fe400000e0000 */
[CC--:B------:R-:W-:Y:S02]  /*0bd0*/  LEA.HI R2, R3.reuse, R194.reuse, RZ, 0x4 ;  /* 0x000000c203027211 */ /* 0x0c0fe400078f20ff */
[----:B------:R-:W-:Y:S02]  /*0be0*/  LEA.HI R3, R3, R194, RZ, 0x3 ;  /* 0x000000c203037211 */ /* 0x000fe400078f18ff */
[----:B------:R-:W-:Y:S02]  /*0bf0*/  LOP3.LUT R5, R2, 0xfffffff0, RZ, 0xc0, !PT ;  /* 0xfffffff002057812 */ /* 0x000fe400078ec0ff */
[----:B------:R-:W-:Y:S02]  /*0c00*/  SHF.R.S32.HI R7, RZ, 0x4, R2 ;  /* 0x00000004ff077819 */ /* 0x000fe40000011402 */
[----:B------:R-:W-:Y:S01]  /*0c10*/  SHF.R.S32.HI R190, RZ, 0x3, R3 ;  /* 0x00000003ffbe7819 */ /* 0x000fe20000011403 */
[----:B------:R-:W-:Y:S01]  /*0c20*/  IMAD.IADD R4, R194, 0x1, -R5 ;  /* 0x00000001c2047824 */ /* 0x000fe200078e0a05 */
[----:B------:R-:W-:Y:S01]  /*0c30*/  LOP3.LUT R5, R0, 0xffffff80, RZ, 0xc0, !PT ;  /* 0xffffff8000057812 */ /* 0x000fe200078ec0ff */
[----:B------:R-:W-:Y:S01]  /*0c40*/  ULOP3.LUT UR48, UR6, 0x1, URZ, 0xfc, !UPT ;  /* 0x0000000106307892 */ /* 0x000fe2000f8efc3f */
[----:B------:R-:W-:Y:S01]  /*0c50*/  LEA.HI R2, R2, R7, RZ, 0x1 ;  /* 0x0000000702027211 */ /* 0x000fe200078f08ff */
[--C-:B------:R-:W-:Y:S01]  /*0c60*/  IMAD R8, R187, 0x100, R4.reuse ;  /* 0x00000100bb087824 */ /* 0x100fe200078e0204 */
[----:B------:R-:W-:Y:S01]  /*0c70*/  SHF.R.S32.HI R11, RZ, 0x1f, R4 ;  /* 0x0000001fff0b7819 */ /* 0x000fe20000011404 */
[----:B------:R-:W-:Y:S01]  /*0c80*/  IMAD.IADD R5, R194, 0x1, -R5 ;  /* 0x00000001c2057824 */ /* 0x000fe200078e0a05 */
[----:B------:R-:W-:Y:S01]  /*0c90*/  LOP3.LUT R2, R2, 0x1ffffffe, RZ, 0xc0, !PT ;  /* 0x1ffffffe02027812 */ /* 0x000fe200078ec0ff */
[----:B------:R-:W-:Y:S01]  /*0ca0*/  IMAD R9, R9, 0x10, R8 ;  /* 0x0000001009097824 */ /* 0x000fe200078e0208 */
[----:B------:R-:W-:-:S02]  /*0cb0*/  LEA.HI R11, R11, R4, RZ, 0x3 ;  /* 0x000000040b0b7211 */ /* 0x000fc400078f18ff */
[----:B------:R-:W-:Y:S02]  /*0cc0*/  SHF.R.S32.HI R6, RZ, 0x1f, R5 ;  /* 0x0000001fff067819 */ /* 0x000fe40000011405 */
[C---:B------:R-:W-:Y:S01]  /*0cd0*/  LOP3.LUT R13, R11.reuse, 0xfffffff8, RZ, 0xc0, !PT ;  /* 0xfffffff80b0d7812 */ /* 0x040fe200078ec0ff */
[----:B------:R-:W-:Y:S01]  /*0ce0*/  IMAD.SHL.U32 R11, R11, 0x40, RZ ;  /* 0x000000400b0b7824 */ /* 0x000fe200078e00ff */
[----:B------:R-:W-:Y:S02]  /*0cf0*/  IADD3 R2, R7, -R2, RZ ;  /* 0x8000000207027210 */ /* 0x000fe40007ffe0ff */
[-C--:B------:R-:W-:Y:S01]  /*0d00*/  LEA.HI R7, R6, R5.reuse, RZ, 0x2 ;  /* 0x0000000506077211 */ /* 0x080fe200078f10ff */
[----:B------:R-:W-:Y:S01]  /*0d10*/  IMAD.IADD R13, R4, 0x1, -R13 ;  /* 0x00000001040d7824 */ /* 0x000fe200078e0a0d */
[----:B------:R-:W-:Y:S01]  /*0d20*/  LEA.HI R6, R6, R5, RZ, 0x5 ;  /* 0x0000000506067211 */ /* 0x000fe200078f28ff */
[----:B------:R-:W-:Y:S01]  /*0d30*/  IMAD.SHL.U32 R2, R2, 0x8, RZ ;  /* 0x0000000802027824 */ /* 0x000fe200078e00ff */
[----:B------:R-:W-:Y:S01]  /*0d40*/  LOP3.LUT R10, R7, 0x7ffffffc, RZ, 0xc0, !PT ;  /* 0x7ffffffc070a7812 */ /* 0x000fe200078ec0ff */
[----:B------:R-:W-:Y:S01]  /*0d50*/  IMAD.SHL.U32 R8, R13, 0x40, RZ ;  /* 0x000000400d087824 */ /* 0x000fe200078e00ff */
[----:B------:R-:W-:Y:S01]  /*0d60*/  LOP3.LUT R11, R11, 0x7ffffe00, RZ, 0xc0, !PT ;  /* 0x7ffffe000b0b7812 */ /* 0x000fe200078ec0ff */
[----:B------:R-:W-:Y:S01]  /*0d70*/  IMAD.U32 R193, R9, 0x40, R2 ;  /* 0x0000004009c17824 */ /* 0x000fe200078e0002 */
[----:B------:R-:W-:Y:S01]  /*0d80*/  SHF.R.S32.HI R4, RZ, 0x2, R7 ;  /* 0x00000002ff047819 */ /* 0x000fe20000011407 */
[----:B------:R-:W-:Y:S01]  /*0d90*/  IMAD.IADD R10, R5, 0x1, -R10 ;  /* 0x00000001050a7824 */ /* 0x000fe200078e0a0a */
[----:B------:R-:W-:Y:S01]  /*0da0*/  LOP3.LUT R5, R8, 0x1c0, RZ, 0xc0, !PT ;  /* 0x000001c008057812 */ /* 0x000fe200078ec0ff */
[----:B------:R-:W-:Y:S01]  /*0db0*/  IMAD R11, R192, 0x400, R11 ;  /* 0x00000400c00b7824 */ /* 0x000fe200078e020b */
[----:B------:R-:W-:Y:S01]  /*0dc0*/  R2P PR, R13, 0x6 ;  /* 0x000000060d007804 */ /* 0x000fe20000000000 */
[----:B------:R-:W-:Y:S01]  /*0dd0*/  IMAD.SHL.U32 R17, R10, 0x2, RZ ;  /* 0x000000020a117824 */ /* 0x000fe200078e00ff */
[----:B------:R-:W-:-:S02]  /*0de0*/  LOP3.LUT R2, R5, 0x8, R2, 0xf8, !PT ;  /* 0x0000000805027812 */ /* 0x000fc400078ef802 */
[----:B------:R-:W-:Y:S02]  /*0df0*/  SHF.R.U32.HI R5, RZ, 0x3, R5 ;  /* 0x00000003ff057819 */ /* 0x000fe40000011605 */
[----:B------:R-:W-:Y:S02]  /*0e00*/  SHF.R.S32.HI R7, RZ, 0x1f, R7 ;  /* 0x0000001fff077819 */ /* 0x000fe40000011407 */
[----:B------:R-:W-:Y:S02]  /*0e10*/  LOP3.LUT R2, R2, R5, RZ, 0x3c, !PT ;  /* 0x0000000502027212 */ /* 0x000fe400078e3cff */
[----:B------:R-:W-:Y:S02]  /*0e20*/  LEA.HI R7, R7, R4, RZ, 0x3 ;  /* 0x0000000407077211 */ /* 0x000fe400078f18ff */
[----:B------:R-:W-:Y:S01]  /*0e30*/  LEA.HI R0, R0, R187, RZ, 0x1 ;  /* 0x000000bb00007211 */ /* 0x000fe200078f08ff */
[----:B------:R-:W-:Y:S01]  /*0e40*/  IMAD.IADD R11, R11, 0x1, R2 ;  /* 0x000000010b0b7824 */ /* 0x000fe200078e0202 */
[----:B------:R-:W-:Y:S01]  /*0e50*/  LOP3.LUT R7, R7, 0xfffffff8, RZ, 0xc0, !PT ;  /* 0xfffffff807077812 */ /* 0x000fe200078ec0ff */
[----:B------:R-:W-:Y:S01]  /*0e60*/  IMAD.MOV.U32 R2, RZ, RZ, RZ ;  /* 0x000000ffff027224 */ /* 0x000fe200078e00ff */
[----:B------:R-:W-:-:S02]  /*0e70*/  LOP3.LUT R5, R3, 0x1ffffff8, RZ, 0xc0, !PT ;  /* 0x1ffffff803057812 */ /* 0x000fc400078ec0ff */
[----:B------:R-:W-:Y:S02]  /*0e80*/  LEA R23, R11, UR36, 0x1 ;  /* 0x000000240b177c11 */ /* 0x000fe4000f8e08ff */
[----:B------:R-:W-:Y:S01]  /*0e90*/  LOP3.LUT R0, R0, 0xfffffe, RZ, 0xc0, !PT ;  /* 0x00fffffe00007812 */ /* 0x000fe200078ec0ff */
[----:B------:R-:W-:Y:S01]  /*0ea0*/  IMAD.IADD R5, R194, 0x1, -R5 ;  /* 0x00000001c2057824 */ /* 0x000fe200078e0a05 */
[C---:B------:R-:W-:Y:S01]  /*0eb0*/  IADD3 R186, R23.reuse, 0x36400, RZ ;  /* 0x0003640017ba7810 */ /* 0x040fe20007ffe0ff */
[----:B------:R-:W-:Y:S01]  /*0ec0*/  VIADD R184, R23, 0x36420 ;  /* 0x0003642017b87836 */ /* 0x000fe20000000000 */
[----:B------:R-:W-:Y:S01]  /*0ed0*/  SEL R185, R185, 0xffffffc0, !P2 ;  /* 0xffffffc0b9b97807 */ /* 0x000fe20005000000 */
[----:B------:R-:W-:Y:S01]  /*0ee0*/  IMAD.IADD R0, R187, 0x1, -R0 ;  /* 0x00000001bb007824 */ /* 0x000fe200078e0a00 */
[----:B------:R-:W-:Y:S01]  /*0ef0*/  IADD3 R7, R4, -R7, RZ ;  /* 0x8000000704077210 */ /* 0x000fe20007ffe0ff */
[C---:B------:R-:W-:Y:S01]  /*0f00*/  @P1 VIADD R184, R186.reuse, 0xffffffe0 ;  /* 0xffffffe0bab81836 */ /* 0x040fe20000000000 */
[----:B------:R-:W-:Y:S01]  /*0f10*/  SHF.R.S32.HI R6, RZ, 0x5, R6 ;  /* 0x00000005ff067819 */ /* 0x000fe20000011406 */
[----:B------:R-:W-:-:S02]  /*0f20*/  IMAD.IADD R186, R186, 0x1, R185 ;  /* 0x00000001baba7824 */ /* 0x000fc400078e02b9 */
[----:B------:R-:W-:Y:S01]  /*0f30*/  IMAD.SHL.U32 R188, R5, 0x8, RZ ;  /* 0x0000000805bc7824 */ /* 0x000fe200078e00ff */
[----:B------:R-:W-:Y:S01]  /*0f40*/  IADD3 R185, R185, R184, RZ ;  /* 0x000000b8b9b97210 */ /* 0x000fe20007ffe0ff */
[----:B------:R-:W-:Y:S02]  /*0f50*/  IMAD R19, R6, 0x10, R7 ;  /* 0x0000001006137824 */ /* 0x000fe400078e0207 */
[----:B------:R-:W-:-:S07]  /*0f60*/  IMAD.SHL.U32 R22, R0, 0x100, RZ ;  /* 0x0000010000167824 */ /* 0x000fce00078e00ff */
.L_x_1579:
        /* <DEDUP_REMOVED lines=20> */
.L_x_1480:
[----:B------:R-:W-:Y:S01]  /*10b0*/  ULDC UR6, c[0x0][0xec4] ;  /* 0x0003b10000067ab9 */ /* 0x000fe20000000800 */
[----:B------:R-:W-:Y:S01]  /*10c0*/  UMOV UR40, UR7 ;  /* 0x0000000700287c82 */ /* 0x000fe20008000000 */
[----:B------:R-:W-:-:S11]  /*10d0*/  UISETP.NE.AND UP0, UPT, UR6, 0x1, UPT ;  /* 0x000000010600788c */ /* 0x000fd6000bf05270 */
[----:B------:R-:W-:Y:S02]  /*10e0*/  @UP0 ULDC.64 UR10, c[0x0][0xec8] ;  /* 0x0003b200000a0ab9 */ /* 0x000fe40000000a00 */
[----:B------:R-:W-:-:S04]  /*10f0*/  UIMAD.WIDE.U32 UR4, UR7, UR10, URZ ;  /* 0x0000000a070472a5 */ /* 0x000fc8000f8e003f */
[----:B------:R-:W-:-:S04]  /*1100*/  @UP0 USHF.R.U32.HI UR40, URZ, UR11, UR5 ;  /* 0x0000000b3f280299 */ /* 0x000fc80008011605 */
[----:B------:R-:W-:-:S12]  /*1110*/  UIMAD UR4, UR40, UR6, URZ ;  /* 0x00000006280472a4 */ /* 0x000fd8000f8e023f */
.L_x_1481:
        /* <DEDUP_REMOVED lines=40> */
[----:B------:R-:W-:-:S06]  /*13a0*/  IMAD.U32 R3, RZ, RZ, UR4 ;  /* 0x00000004ff037e24 */ /* 0x000fcc000f8e00ff */
        /* <DEDUP_REMOVED lines=8> */
.L_x_1484:
[----:B------:R-:W-:-:S13]  /*1430*/  ISETP.NE.AND P0, PT, R8, 0x1, PT ;  /* 0x000000010800780c */ /* 0x000fda0003f05270 */
[----:B------:R-:W1:Y:S02]  /*1440*/  @P0 LDC.64 R4, c[0x0][0xae0] ;  /* 0x0002b800ff040b82 */ /* 0x000e640000000a00 */
[----:B-1----:R-:W-:-:S05]  /*1450*/  @P0 IMAD.HI.U32 R4, R3, R4, RZ ;  /* 0x0000000403040227 */ /* 0x002fca00078e00ff */
[----:B------:R-:W-:-:S07]  /*1460*/  @P0 SHF.R.U32.HI R3, RZ, R5, R4 ;  /* 0x00000005ff030219 */ /* 0x000fce0000011604 */
.L_x_1485:
[----:B------:R-:W-:-:S05]  /*1470*/  IMAD R3, R3, R8, R8 ;  /* 0x0000000803037224 */ /* 0x000fca00078e0208 */
[----:B------:R-:W-:-:S07]  /*1480*/  VIMNMX R0, R0, R3, PT ;  /* 0x0000000300007248 */ /* 0x000fce0003fe0100 */
.L_x_1483:
        /* <DEDUP_REMOVED lines=8> */
[----:B------:R-:W-:Y:S01]  /*1510*/  IMAD.U32 R4, RZ, RZ, UR5 ;  /* 0x00000005ff047e24 */ /* 0x000fe2000f8e00ff */
        /* <DEDUP_REMOVED lines=12> */
.L_x_1487:
[----:B------:R-:W-:-:S13]  /*15e0*/  ISETP.NE.AND P0, PT, R8, 0x1, PT ;  /* 0x000000010800780c */ /* 0x000fda0003f05270 */
[----:B------:R-:W1:Y:S02]  /*15f0*/  @P0 LDC.64 R6, c[0x0][0xae0] ;  /* 0x0002b800ff060b82 */ /* 0x000e640000000a00 */
[----:B-1----:R-:W-:-:S05]  /*1600*/  @P0 IMAD.HI.U32 R6, R3, R6, RZ ;  /* 0x0000000603060227 */ /* 0x002fca00078e00ff */
[----:B------:R-:W-:-:S07]  /*1610*/  @P0 SHF.R.U32.HI R3, RZ, R7, R6 ;  /* 0x00000007ff030219 */ /* 0x000fce0000011606 */
.L_x_1488:
[----:B------:R-:W-:-:S05]  /*1620*/  IMAD R3, R3, R8, RZ ;  /* 0x0000000803037224 */ /* 0x000fca00078e02ff */
[----:B------:R-:W-:-:S07]  /*1630*/  VIMNMX R4, R4, R3, !PT ;  /* 0x0000000304047248 */ /* 0x000fce0007fe0100 */
.L_x_1486:
[----:B------:R-:W-:Y:S01]  /*1640*/  SHF.R.S32.HI R3, RZ, 0x1f, R4 ;  /* 0x0000001fff037819 */ /* 0x000fe20000011404 */
[----:B------:R-:W-:Y:S01]  /*1650*/  IMAD.MOV.U32 R18, RZ, RZ, RZ ;  /* 0x000000ffff127224 */ /* 0x000fe200078e00ff */
[----:B------:R-:W-:Y:S02]  /*1660*/  PLOP3.LUT P0, PT, PT, PT, PT, 0x80, 0x0 ;  /* 0x000000000000781c */ /* 0x000fe40003f0f070 */
[----:B------:R-:W-:Y:S02]  /*1670*/  CS2R R150, SRZ ;  /* 0x0000000000967805 */ /* 0x000fe4000001ff00 */
[----:B------:R-:W-:Y:S02]  /*1680*/  LEA.HI R4, R3, R4, RZ, 0x6 ;  /* 0x0000000403047211 */ /* 0x000fe400078f30ff */
[----:B------:R-:W-:Y:S02]  /*1690*/  CS2R R148, SRZ ;  /* 0x0000000000947805 */ /* 0x000fe4000001ff00 */
[----:B------:R-:W-:-:S02]  /*16a0*/  MOV R3, RZ ;  /* 0x000000ff00037202 */ /* 0x000fc40000000f00 */
        /* <DEDUP_REMOVED lines=65> */
[----:B------:R-:W-:Y:S01]  /*1ac0*/  IMAD.MOV.U32 R5, RZ, RZ, RZ ;  /* 0x000000ffff057224 */ /* 0x000fe200078e00ff */
[----:B------:R-:W-:Y:S06]  /*1ad0*/  @!P1 BRA `(.L_x_1489) ;  /* 0x0000010c00549947 */ /* 0x000fec0003800000 */
[----:B------:R-:W1:Y:S01]  /*1ae0*/  SHFL.IDX PT, R3, R187, RZ, 0x1f ;  /* 0x00001fffbb037589 */ /* 0x000e6200000e0000 */
[----:B------:R-:W-:Y:S01]  /*1af0*/  UIADD3 UR4, UR36, 0x36400, URZ ;  /* 0x0003640024047890 */ /* 0x000fe2000fffe03f */
[----:B------:R-:W-:Y:S01]  /*1b00*/  UMOV UR17, 0x40000040 ;  /* 0x4000004000117882 */ /* 0x000fe20000000000 */
[----:B------:R-:W-:Y:S02]  /*1b10*/  BAR.SYNC.DEFER_BLOCKING 0xe, 0x100 ;  /* 0x0384000000007b1d */ /* 0x000fe40000010000 */
[----:B------:R-:W-:-:S04]  /*1b20*/  USHF.R.U32.HI UR4, URZ, 0x4, UR4 ;  /* 0x000000043f047899 */ /* 0x000fc80008011604 */
[----:B------:R-:W-:Y:S01]  /*1b30*/  ULOP3.LUT UR4, UR4, 0x3fff, URZ, 0xc0, !UPT ;  /* 0x00003fff04047892 */ /* 0x000fe2000f8ec03f */
[----:B------:R-:W-:Y:S01]  /*1b40*/  UMOV UR19, 0x40000040 ;  /* 0x4000004000137882 */ /* 0x000fe20000000000 */
[----:B------:R-:W-:Y:S02]  /*1b50*/  UMOV UR5, 0x40000040 ;  /* 0x4000004000057882 */ /* 0x000fe40000000000 */
[----:B------:R-:W-:Y:S01]  /*1b60*/  ULOP3.LUT UR16, UR4, 0x10000, URZ, 0xfc, !UPT ;  /* 0x0001000004107892 */ /* 0x000fe2000f8efc3f */
[----:B------:R-:W2:Y:S01]  /*1b70*/  S2R R8, SR_TID.X ;  /* 0x0000000000087919 */ /* 0x000ea20000002100 */
[----:B------:R-:W-:Y:S01]  /*1b80*/  UMOV UR7, 0x40000040 ;  /* 0x4000004000077882 */ /* 0x000fe20000000000 */
[----:B------:R-:W-:Y:S01]  /*1b90*/  UMOV UR9, 0x40000040 ;  /* 0x4000004000097882 */ /* 0x000fe20000000000 */
[----:B------:R-:W-:Y:S02]  /*1ba0*/  UIADD3 UR4, UR16, 0x2, URZ ;  /* 0x0000000210047890 */ /* 0x000fe4000fffe03f */
[----:B------:R-:W-:Y:S01]  /*1bb0*/  UIADD3 UR8, UR16, 0x4, URZ ;  /* 0x0000000410087890 */ /* 0x000fe2000fffe03f */
[----:B------:R-:W-:Y:S01]  /*1bc0*/  UMOV UR11, 0x40000040 ;  /* 0x40000040000b7882 */ /* 0x000fe20000000000 */
[----:B------:R-:W-:Y:S01]  /*1bd0*/  UIADD3 UR12, UR16, 0x6, URZ ;  /* 0x00000006100c7890 */ /* 0x000fe2000fffe03f */
[----:B-1----:R-:W-:Y:S01]  /*1be0*/  LEA.HI R5, R3, R3, RZ, 0x1 ;  /* 0x0000000303057211 */ /* 0x002fe200078f08ff */
[----:B------:R-:W-:Y:S01]  /*1bf0*/  UMOV UR13, 0x40000040 ;  /* 0x40000040000d7882 */ /* 0x000fe20000000000 */
[----:B------:R-:W-:-:S02]  /*1c00*/  UMOV UR15, 0x40000040 ;  /* 0x40000040000f7882 */ /* 0x000fc40000000000 */
[----:B------:R-:W-:Y:S01]  /*1c10*/  LOP3.LUT R6, R5, 0x1fffe, RZ, 0xc0, !PT ;  /* 0x0001fffe05067812 */ /* 0x000fe200078ec0ff */
[----:B------:R-:W-:-:S04]  /*1c20*/  WARPGROUP.ARRIVE ;  /* 0x00000000000079c5 */ /* 0x000fc80000000000 */
[----:B------:R-:W-:-:S05]  /*1c30*/  IMAD.IADD R6, R3, 0x1, -R6 ;  /* 0x0000000103067824 */ /* 0x000fca00078e0a06 */
[----:B------:R-:W-:-:S05]  /*1c40*/  LEA R6, R6, UR36, 0xf ;  /* 0x0000002406067c11 */ /* 0x000fca000f8e78ff */
[----:B------:R-:W-:Y:S01]  /*1c50*/  VIADD R6, R6, 0x400 ;  /* 0x0000040006067836 */ /* 0x000fe20000000000 */
[----:B--2---:R-:W-:-:S04]  /*1c60*/  LOP3.LUT R8, R8, 0x7f, RZ, 0xc0, !PT ;  /* 0x0000007f08087812 */ /* 0x004fc800078ec0ff */
[----:B------:R-:W-:Y:S02]  /*1c70*/  SHF.R.U32.HI R6, RZ, 0x4, R6 ;  /* 0x00000004ff067819 */ /* 0x000fe40000011606 */
[----:B------:R-:W-:Y:S02]  /*1c80*/  ISETP.NE.AND P1, PT, R8, RZ, PT ;  /* 0x000000ff0800720c */ /* 0x000fe40003f25270 */
[----:B------:R-:W-:-:S04]  /*1c90*/  LOP3.LUT R6, R6, 0x3fff, RZ, 0xc0, !PT ;  /* 0x00003fff06067812 */ /* 0x000fc800078ec0ff */
[----:B------:R-:W-:-:S05]  /*1ca0*/  LOP3.LUT R7, R6, 0x2000000, RZ, 0xfc, !PT ;  /* 0x0200000006077812 */ /* 0x000fca00078efcff */
[----:B------:R-:W-:-:S04]  /*1cb0*/  IMAD R3, R2, 0x1000, R7 ;  /* 0x0000100002037824 */ /* 0x000fc800078e0207 */
[C---:B------:R-:W-:Y:S01]  /*1cc0*/  VIADD R5, R3.reuse, 0x80 ;  /* 0x0000008003057836 */ /* 0x040fe20000000000 */
[----:B------:R-:W-:-:S04]  /*1cd0*/  R2UR UR18, R3 ;  /* 0x00000000031272ca */ /* 0x000fc800000e0000 */
[----:B------:R-:W-:Y:S01]  /*1ce0*/  R2UR UR6, R5 ;  /* 0x00000000050672ca */ /* 0x000fe200000e0000 */
[C---:B------:R-:W-:Y:S01]  /*1cf0*/  VIADD R5, R3.reuse, 0x100 ;  /* 0x0000010003057836 */ /* 0x040fe20000000000 */
[----:B------:R-:W-:-:S04]  /*1d00*/  IADD3 R3, R3, 0x180, RZ ;  /* 0x0000018003037810 */ /* 0x000fc80007ffe0ff */
[----:B------:R-:W-:Y:S01]  /*1d10*/  R2UR UR10, R5 ;  /* 0x00000000050a72ca */ /* 0x000fe200000e0000 */
[----:B------:R-:W-:Y:S01]  /*1d20*/  VIADD R5, R0, 0xfffffffe ;  /* 0xfffffffe00057836 */ /* 0x000fe20000000000 */
[----:B------:R-:W-:Y:S01]  /*1d30*/  R2UR UR14, R3 ;  /* 0x00000000030e72ca */ /* 0x000fe200000e0000 */
[----:B------:R-:W-:Y:S01]  /*1d40*/  HGMMA.64x256x16.F32.BF16 R24, gdesc[UR16].tnspB, RZ, !UPT, gsb0 ;  /* 0x43e00000101879f0 */ /* 0x000fe2000c0018ff */
[----:B------:R-:W-:Y:S02]  /*1d50*/  @!P1 LEA R3, R2, UR36, 0x3 ;  /* 0x0000002402039c11 */ /* 0x000fe4000f8e18ff */
[----:B------:R-:W-:-:S03]  /*1d60*/  ISETP.GE.AND P0, PT, R5, R4, PT ;  /* 0x000000040500720c */ /* 0x000fc60003f06270 */
[----:B------:R-:W-:-:S05]  /*1d70*/  @!P1 VIADD R3, R3, 0x38860 ;  /* 0x0003886003039836 */ /* 0x000fca0000000000 */
        /* <DEDUP_REMOVED lines=16> */
.L_x_1491:
[----:B------:R-:W-:Y:S01]  /*1e80*/  BAR.SYNC.DEFER_BLOCKING 0xe, 0x100 ;  /* 0x0384000000007b1d */ /* 0x000fe20000010000 */
[C---:B--2---:R-:W-:Y:S01]  /*1e90*/  IMAD R0, R2.reuse, 0x40, R19 ;  /* 0x0000004002007824 */ /* 0x044fe200078e0213 */
[C---:B------:R-:W-:Y:S01]  /*1ea0*/  ISETP.GT.AND P2, PT, R5.reuse, R4, PT ;  /* 0x000000040500720c */ /* 0x040fe20003f44270 */
[----:B------:R-:W-:Y:S02]  /*1eb0*/  VIADD R2, R2, 0x1 ;  /* 0x0000000102027836 */ /* 0x000fe40000000000 */
[----:B------:R-:W-:Y:S01]  /*1ec0*/  VIADD R5, R5, 0xffffffff ;  /* 0xffffffff05057836 */ /* 0x000fe20000000000 */
[----:B------:R-:W-:Y:S01]  /*1ed0*/  LEA R0, R0, UR36, 0x2 ;  /* 0x0000002400007c11 */ /* 0x000fe2000f8e10ff */
[----:B------:R-:W-:Y:S01]  /*1ee0*/  UMOV UR19, 0x40000040 ;  /* 0x4000004000137882 */ /* 0x000fe20000000000 */
[C---:B------:R-:W-:Y:S01]  /*1ef0*/  ISETP.NE.AND P0, PT, R2.reuse, 0x2, PT ;  /* 0x000000020200780c */ /* 0x040fe20003f05270 */
[----:B------:R-:W-:Y:S01]  /*1f00*/  UMOV UR7, 0x40000040 ;  /* 0x4000004000077882 */ /* 0x000fe20000000000 */
[----:B------:R-:W-:Y:S01]  /*1f10*/  UMOV UR11, 0x40000040 ;  /* 0x40000040000b7882 */ /* 0x000fe20000000000 */
[----:B------:R-:W-:Y:S01]  /*1f20*/  UMOV UR15, 0x40000040 ;  /* 0x40000040000f7882 */ /* 0x000fe20000000000 */
[----:B------:R-:W-:Y:S01]  /*1f30*/  SEL R2, R2, RZ, P0 ;  /* 0x000000ff02027207 */ /* 0x000fe20000000000 */
[----:B-1----:R-:W1:Y:S04]  /*1f40*/  LDS R3, [R0+0x38400] ;  /* 0x0384000000037984 */ /* 0x002e680000000800 */
        /* <DEDUP_REMOVED lines=133> */
[----:B------:R-:W-:Y:S01]  /*27a0*/  R2UR UR6, R3 ;  /* 0x00000000030672ca */ /* 0x000fe200000e0000 */
[C---:B------:R-:W-:Y:S01]  /*27b0*/  VIADD R3, R0.reuse, 0x100 ;  /* 0x0000010000037836 */ /* 0x040fe20000000000 */
[----:B------:R-:W-:-:S03]  /*27c0*/  IADD3 R0, R0, 0x180, RZ ;  /* 0x0000018000007810 */ /* 0x000fc60007ffe0ff */
[----:B------:R-:W-:Y:S01]  /*27d0*/  HGMMA.64x256x16.F32.BF16 R24, gdesc[UR16].tnspB, R24, gsb0 ;  /* 0x43e00000101879f0 */ /* 0x000fe20008001818 */
[----:B------:R-:W-:Y:S02]  /*27e0*/  R2UR UR10, R3 ;  /* 0x00000000030a72ca */ /* 0x000fe400000e0000 */
[----:B------:R-:W-:Y:S02]  /*27f0*/  R2UR UR14, R0 ;  /* 0x00000000000e72ca */ /* 0x000fe400000e0000 */
[----:B------:R-:W-:Y:S02]  /*2800*/  @!P1 LEA R0, R2, UR36, 0x3 ;  /* 0x0000002402009c11 */ /* 0x000fe4000f8e18ff */
[----:B------:R-:W-:-:S03]  /*2810*/  SEL R3, RZ, 0x1, P0 ;  /* 0x00000001ff037807 */ /* 0x000fc60000000000 */
[----:B------:R-:W-:Y:S01]  /*2820*/  @!P1 VIADD R0, R0, 0x38860 ;  /* 0x0003886000009836 */ /* 0x000fe20000000000 */
[----:B------:R-:W-:-:S04]  /*2830*/  LOP3.LUT R16, R16, R3, RZ, 0x3c, !PT ;  /* 0x0000000310107212 */ /* 0x000fc800078e3cff */
        /* <DEDUP_REMOVED lines=16> */
.L_x_1490:
[----:B------:R-:W-:Y:S01]  /*2940*/  BAR.SYNC.DEFER_BLOCKING 0xe, 0x100 ;  /* 0x0384000000007b1d */ /* 0x000fe20000010000 */
[C---:B--2---:R-:W-:Y:S01]  /*2950*/  IMAD R0, R2.reuse, 0x40, R19 ;  /* 0x0000004002007824 */ /* 0x044fe200078e0213 */
[----:B------:R-:W-:Y:S01]  /*2960*/  PLOP3.LUT P0, PT, PT, PT, PT, 0x8, 0x0 ;  /* 0x000000000000781c */ /* 0x000fe20003f0e170 */
[----:B------:R-:W-:Y:S02]  /*2970*/  VIADD R2, R2, 0x1 ;  /* 0x0000000102027836 */ /* 0x000fe40000000000 */
[----:B------:R-:W-:Y:S01]  /*2980*/  IMAD.MOV.U32 R18, RZ, RZ, RZ ;  /* 0x000000ffff127224 */ /* 0x000fe200078e00ff */
[----:B------:R-:W-:Y:S02]  /*2990*/  LEA R4, R0, UR36, 0x2 ;  /* 0x0000002400047c11 */ /* 0x000fe4000f8e10ff */
[----:B------:R-:W-:-:S04]  /*29a0*/  ISETP.NE.AND P1, PT, R2, 0x2, PT ;  /* 0x000000020200780c */ /* 0x000fc80003f25270 */
[----:B------:R-:W-:Y:S02]  /*29b0*/  SEL R5, RZ, 0x1, P1 ;  /* 0x00000001ff057807 */ /* 0x000fe40000800000 */
[----:B------:R-:W-:Y:S02]  /*29c0*/  SEL R2, R2, RZ, P1 ;  /* 0x000000ff02027207 */ /* 0x000fe40000800000 */
[----:B------:R-:W-:Y:S01]  /*29d0*/  LOP3.LUT R16, R16, R5, RZ, 0x3c, !PT ;  /* 0x0000000510107212 */ /* 0x000fe200078e3cff */
[----:B-1----:R-:W1:Y:S04]  /*29e0*/  LDS R3, [R4+0x38400] ;  /* 0x0384000004037984 */ /* 0x002e680000000800 */
        /* <DEDUP_REMOVED lines=132> */
.L_x_1482:
        /* <DEDUP_REMOVED lines=14> */
.L_x_1493:
[----:B------:R-:W-:-:S11]  /*3310*/  UISETP.NE.AND UP0, UPT, UR11, 0x1, UPT ;  /* 0x000000010b00788c */ /* 0x000fd6000bf05270 */
[----:B------:R-:W-:Y:S02]  /*3320*/  @UP0 ULDC.64 UR12, c[0x0][0xae0] ;  /* 0x0002b800000c0ab9 */ /* 0x000fe40000000a00 */
[----:B------:R-:W-:-:S04]  /*3330*/  UIMAD.WIDE.U32 UR4, UR6, UR12, URZ ;  /* 0x0000000c060472a5 */ /* 0x000fc8000f8e003f */
[----:B------:R-:W-:-:S12]  /*3340*/  @UP0 USHF.R.U32.HI UR6, URZ, UR13, UR5 ;  /* 0x0000000d3f060299 */ /* 0x000fd80008011605 */
.L_x_1494:
[----:B------:R-:W-:-:S06]  /*3350*/  UIMAD UR6, UR6, UR11, UR11 ;  /* 0x0000000b060672a4 */ /* 0x000fcc000f8e020b */
[----:B------:R-:W-:-:S07]  /*3360*/  VIMNMX R0, R0, UR6, PT ;  /* 0x0000000600007c48 */ /* 0x000fce000bfe0100 */
.L_x_1492:
        /* <DEDUP_REMOVED lines=20> */
.L_x_1496:
[----:B------:R-:W-:-:S11]  /*34b0*/  UISETP.NE.AND UP0, UPT, UR11, 0x1, UPT ;  /* 0x000000010b00788c */ /* 0x000fd6000bf05270 */
[----:B------:R-:W-:Y:S02]  /*34c0*/  @UP0 ULDC.64 UR12, c[0x0][0xae0] ;  /* 0x0002b800000c0ab9 */ /* 0x000fe40000000a00 */
[----:B------:R-:W-:-:S04]  /*34d0*/  UIMAD.WIDE.U32 UR4, UR6, UR12, URZ ;  /* 0x0000000c060472a5 */ /* 0x000fc8000f8e003f */
[----:B------:R-:W-:-:S12]  /*34e0*/  @UP0 USHF.R.U32.HI UR6, URZ, UR13, UR5 ;  /* 0x0000000d3f060299 */ /* 0x000fd80008011605 */
.L_x_1497:
[----:B------:R-:W-:-:S04]  /*34f0*/  UIMAD UR6, UR6, UR11, URZ ;  /* 0x0000000b060672a4 */ /* 0x000fc8000f8e023f */
[----:B------:R-:W-:-:S04]  /*3500*/  UISETP.LT.AND UP0, UPT, UR8, UR6, UPT ;  /* 0x000000060800728c */ /* 0x000fc8000bf01270 */
[----:B------:R-:W-:-:S12]  /*3510*/  USEL UR8, UR8, UR6, !UP0 ;  /* 0x0000000608087287 */ /* 0x000fd8000c000000 */
.L_x_1495:
[----:B------:R-:W-:Y:S01]  /*3520*/  USHF.R.S32.HI UR4, URZ, 0x1f, UR8 ;  /* 0x0000001f3f047899 */ /* 0x000fe20008011408 */
[----:B------:R-:W-:Y:S01]  /*3530*/  PLOP3.LUT P0, PT, PT, PT, PT, 0x80, 0x0 ;  /* 0x000000000000781c */ /* 0x000fe20003f0f070 */
[----:B------:R-:W-:Y:S01]  /*3540*/  IMAD.MOV.U32 R3, RZ, RZ, RZ ;  /* 0x000000ffff037224 */ /* 0x000fe200078e00ff */
        /* <DEDUP_REMOVED lines=19> */
[----:B------:R-:W-:Y:S02]  /*3680*/  ISETP.GT.AND P1, PT, R168, UR37, PT ;  /* 0x00000025a8007c0c */ /* 0x000fe4000bf24270 */
        /* <DEDUP_REMOVED lines=51> */
[----:B------:R-:W-:Y:S06]  /*39c0*/  @!P1 BRA `(.L_x_1489) ;  /* 0x000000ec00989947 */ /* 0x000fec0003800000 */
[----:B------:R-:W1:Y:S01]  /*39d0*/  SHFL.IDX PT, R0, R187, RZ, 0x1f ;  /* 0x00001fffbb007589 */ /* 0x000e6200000e0000 */
[----:B------:R-:W-:-:S04]  /*39e0*/  UIADD3 UR4, UR36, 0x36400, URZ ;  /* 0x0003640024047890 */ /* 0x000fc8000fffe03f */
[----:B------:R-:W-:-:S06]  /*39f0*/  ULOP3.LUT UP0, URZ, UR4, 0x3ff, URZ, 0xc0, !UPT ;  /* 0x000003ff043f7892 */ /* 0x000fcc000f80c03f */
[----:B------:R-:W-:Y:S02]  /*3a00*/  PLOP3.LUT P0, PT, PT, PT, UP0, 0x80, 0x0 ;  /* 0x000000000000781c */ /* 0x000fe40003f0f008 */
[----:B-1----:R-:W-:-:S04]  /*3a10*/  LEA.HI R3, R0, R0, RZ, 0x1 ;  /* 0x0000000000037211 */ /* 0x002fc800078f08ff */
[----:B------:R-:W-:-:S05]  /*3a20*/  LOP3.LUT R3, R3, 0x1fffe, RZ, 0xc0, !PT ;  /* 0x0001fffe03037812 */ /* 0x000fca00078ec0ff */
[----:B------:R-:W-:-:S05]  /*3a30*/  IMAD.IADD R3, R0, 0x1, -R3 ;  /* 0x0000000100037824 */ /* 0x000fca00078e0a03 */
[----:B------:R-:W-:-:S05]  /*3a40*/  LEA R3, R3, UR36, 0xf ;  /* 0x0000002403037c11 */ /* 0x000fca000f8e78ff */
[----:B------:R-:W-:-:S05]  /*3a50*/  VIADD R3, R3, 0x400 ;  /* 0x0000040003037836 */ /* 0x000fca0000000000 */
[----:B------:R-:W-:-:S04]  /*3a60*/  SHF.R.U32.HI R3, RZ, 0x4, R3 ;  /* 0x00000004ff037819 */ /* 0x000fc80000011603 */
[----:B------:R-:W-:-:S04]  /*3a70*/  LOP3.LUT R3, R3, 0x3fff, RZ, 0xc0, !PT ;  /* 0x00003fff03037812 */ /* 0x000fc800078ec0ff */
[----:B------:R-:W-:Y:S01]  /*3a80*/  LOP3.LUT R18, R3, 0x2000000, RZ, 0xfc, !PT ;  /* 0x0200000003127812 */ /* 0x000fe200078efcff */
[----:B------:R-:W-:Y:S06]  /*3a90*/  @!P0 BRA `(.L_x_1498) ;  /* 0x0000000000408947 */ /* 0x000fec0003800000 */
        /* <DEDUP_REMOVED lines=13> */
[----:B-1----:R-:W-:-:S07]  /*3b70*/  IMAD.MOV.U32 R13, RZ, RZ, RZ ;  /* 0x000000ffff0d7224 */ /* 0x002fce00078e00ff */
[----:B------:R-:W-:-:S07]  /*3b80*/  LEPC R20, `(.L_x_1498) ;  /* 0x000000001014794e */ /* 0x000fce0000000000 */
[----:B--2---:R-:W-:Y:S05]  /*3b90*/  CALL.ABS.NOINC R14 ;  /* 0x000000000e007343 */ /* 0x004fea0003c00000 */
.L_x_1498:
[----:B------:R-:W-:Y:S01]  /*3ba0*/  ULEA.HI UR4, UR46, UR46, URZ, 0x1 ;  /* 0x0000002e2e047291 */ /* 0x000fe2000f8f083f */
[----:B------:R-:W-:-:S03]  /*3bb0*/  MOV R3, UR48 ;  /* 0x0000003000037c02 */ /* 0x000fc60008000f00 */
[----:B------:R-:W-:Y:S01]  /*3bc0*/  ULOP3.LUT UR4, UR4, 0xfffffffe, URZ, 0xc0, !UPT ;  /* 0xfffffffe04047892 */ /* 0x000fe2000f8ec03f */
[----:B------:R-:W-:-:S03]  /*3bd0*/  ISETP.NE.AND P0, PT, R3, 0x3, PT ;  /* 0x000000030300780c */ /* 0x000fc60003f05270 */
[----:B------:R-:W-:-:S06]  /*3be0*/  UIADD3 UR4, UR46, -UR4, URZ ;  /* 0x800000042e047290 */ /* 0x000fcc000fffe03f */
[----:B------:R-:W-:-:S05]  /*3bf0*/  IMAD.U32 R0, RZ, RZ, UR4 ;  /* 0x00000004ff007e24 */ /* 0x000fca000f8e00ff */
[----:B------:R-:W-:-:S04]  /*3c00*/  SHF.L.U32 R0, R0, 0x1f, RZ ;  /* 0x0000001f00007819 */ /* 0x000fc800000006ff */
[----:B------:R-:W1:Y:S02]  /*3c10*/  SYNCS.PHASECHK.TRANS64.TRYWAIT P1, [UR36+0x38800], R0 ;  /* 0x03880000ff0075a7 */ /* 0x000e640008020164 */
[----:B-1----:R-:W-:Y:S05]  /*3c20*/  @!P1 BRA `(.L_x_1499) ;  /* 0x0000013c00b89947 */ /* 0x002fea0003800000 */
.L_x_1646:
[----:B------:R-:W-:Y:S05]  /*3c30*/  @!P0 BRA `(.L_x_1500) ;  /* 0x0000000000048947 */ /* 0x000fea0003800000 */
[----:B------:R-:W-:Y:S01]  /*3c40*/  BPT.TRAP 0x1 ;  /* 0x000000040000795c */ /* 0x000fe20000300000 */
.L_x_1500:
[----:B------:R-:W-:Y:S02]  /*3c50*/  LEA R6, R2, UR36, 0x3 ;  /* 0x0000002402067c11 */ /* 0x000fe4000f8e18ff */
[----:B------:R-:W-:-:S04]  /*3c60*/  SHF.L.U32 R7, R16, 0x1f, RZ ;  /* 0x0000001f10077819 */ /* 0x000fc800000006ff */
[----:B------:R2:W3:Y:S01]  /*3c70*/  SYNCS.PHASECHK.TRANS64.TRYWAIT P1, [R6+URZ+0x38830], R7 ;  /* 0x03883007060075a7 */ /* 0x0004e2000802017f */
[----:B------:R-:W-:Y:S05]  /*3c80*/  @!P0 BRA `(.L_x_1501) ;  /* 0x0000000000048947 */ /* 0x000fea0003800000 */
[----:B------:R-:W-:Y:S01]  /*3c90*/  BPT.TRAP 0x1 ;  /* 0x000000040000795c */ /* 0x000fe20000300000 */
.L_x_1501:
[----:B---3--:R-:W-:Y:S05]  /*3ca0*/  @P1 BRA `(.L_x_1502) ;  /* 0x0000000000081947 */ /* 0x008fea0003800000 */
[----:B------:R-:W3:Y:S02]  /*3cb0*/  SYNCS.PHASECHK.TRANS64.TRYWAIT P1, [R6+URZ+0x38830], R7 ;  /* 0x03883007060075a7 */ /* 0x000ee4000802017f */
[----:B---3--:R-:W-:Y:S05]  /*3cc0*/  @!P1 BRA `(.L_x_1503) ;  /* 0x0000013c00a89947 */ /* 0x008fea0003800000 */
.L_x_1502:
[----:B------:R-:W-:-:S04]  /*3cd0*/  UIADD3 UR4, UR36, 0x22400, URZ ;  /* 0x0002240024047890 */ /* 0x000fc8000fffe03f */
[----:B------:R-:W-:-:S04]  /*3ce0*/  USHF.R.U32.HI UR4, URZ, 0x4, UR4 ;  /* 0x000000043f047899 */ /* 0x000fc80008011604 */
[----:B------:R-:W-:-:S06]  /*3cf0*/  ULOP3.LUT UR4, UR4, 0x3fff, URZ, 0xc0, !UPT ;  /* 0x00003fff04047892 */ /* 0x000fcc000f8ec03f */
[----:B------:R-:W-:Y:S01]  /*3d00*/  IMAD.U32 R4, RZ, RZ, UR4 ;  /* 0x00000004ff047e24 */ /* 0x000fe2000f8e00ff */
        /* <DEDUP_REMOVED lines=36> */
.L_x_1647:
[----:B------:R-:W-:Y:S05]  /*3f50*/  @!P0 BRA `(.L_x_1505) ;  /* 0x0000000000048947 */ /* 0x000fea0003800000 */
[----:B------:R-:W-:Y:S01]  /*3f60*/  BPT.TRAP 0x1 ;  /* 0x000000040000795c */ /* 0x000fe20000300000 */
.L_x_1505:
[----:B------:R4:W1:Y:S01]  /*3f70*/  SYNCS.PHASECHK.TRANS64.TRYWAIT P1, [R6+URZ+0x38850], R7 ;  /* 0x03885007060075a7 */ /* 0x000862000802017f */
[----:B------:R-:W-:Y:S05]  /*3f80*/  @!P0 BRA `(.L_x_1506) ;  /* 0x0000000000048947 */ /* 0x000fea0003800000 */
[----:B------:R-:W-:Y:S01]  /*3f90*/  BPT.TRAP 0x1 ;  /* 0x000000040000795c */ /* 0x000fe20000300000 */
.L_x_1506:
[----:B-1----:R-:W-:-:S04]  /*3fa0*/  IMAD.U32 R3, RZ, RZ, UR36 ;  /* 0x00000024ff037e24 */ /* 0x002fc8000f8e00ff */
[C---:B------:R-:W-:Y:S02]  /*3fb0*/  VIADD R0, R3.reuse, 0x400 ;  /* 0x0000040003007836 */ /* 0x040fe40000000000 */
[----:B------:R-:W-:-:S03]  /*3fc0*/  VIADD R3, R3, 0x26400 ;  /* 0x0002640003037836 */ /* 0x000fc60000000000 */
        /* <DEDUP_REMOVED lines=10> */
.L_x_1507:
[C---:B------:R-:W-:Y:S01]  /*4070*/  R2UR UR24, R0.reuse ;  /* 0x00000000001872ca */ /* 0x040fe200000e0000 */
[----:B------:R-:W-:Y:S01]  /*4080*/  WARPGROUP.ARRIVE ;  /* 0x00000000000079c5 */ /* 0x000fe20000000000 */
[C---:B------:R-:W-:Y:S01]  /*4090*/  R2UR UR26, R5.reuse ;  /* 0x00000000051a72ca */ /* 0x040fe200000e0000 */
[----:B------:R-:W-:Y:S01]  /*40a0*/  UMOV UR25, 0x40000040 ;  /* 0x4000004000197882 */ /* 0x000fe20000000000 */
[----:B------:R-:W-:Y:S01]  /*40b0*/  UMOV UR27, 0x40000040 ;  /* 0x40000040001b7882 */ /* 0x000fe20000000000 */
[----:B------:R-:W-:Y:S01]  /*40c0*/  VIADD R8, R0, 0x2 ;  /* 0x0000000200087836 */ /* 0x000fe20000000000 */
[----:B--234-:R-:W-:Y:S01]  /*40d0*/  IADD3 R7, R5, 0x2, RZ ;  /* 0x0000000205077810 */ /* 0x01cfe20007ffe0ff */
[----:B------:R-:W-:Y:S01]  /*40e0*/  UMOV UR5, 0x40000040 ;  /* 0x4000004000057882 */ /* 0x000fe20000000000 */
[----:B------:R-:W-:Y:S01]  /*40f0*/  UMOV UR7, 0x40000040 ;  /* 0x4000004000077882 */ /* 0x000fe20000000000 */
[----:B------:R-:W1:Y:S01]  /*4100*/  S2R R9, SR_TID.X ;  /* 0x0000000000097919 */ /* 0x000e620000002100 */
[----:B------:R-:W-:Y:S01]  /*4110*/  R2UR UR4, R8 ;  /* 0x00000000080472ca */ /* 0x000fe200000e0000 */
[----:B------:R-:W-:Y:S01]  /*4120*/  VIADD R8, R0, 0x4 ;  /* 0x0000000400087836 */ /* 0x000fe20000000000 */
[----:B------:R-:W-:Y:S01]  /*4130*/  R2UR UR6, R7 ;  /* 0x00000000070672ca */ /* 0x000fe200000e0000 */
[C---:B------:R-:W-:Y:S01]  /*4140*/  VIADD R7, R5.reuse, 0x4 ;  /* 0x0000000405077836 */ /* 0x040fe20000000000 */
[----:B------:R-:W2:Y:S01]  /*4150*/  S2R R14, SR_TID.X ;  /* 0x00000000000e7919 */ /* 0x000ea20000002100 */
[----:B------:R-:W-:Y:S01]  /*4160*/  HGMMA.64x64x16.F32.BF16 R24, gdesc[UR24], R24, gsb0 ;  /* 0x00e00000181879f0 */ /* 0x000fe20008001818 */
[----:B------:R-:W-:Y:S01]  /*4170*/  VIADD R10, R5, 0x800 ;  /* 0x00000800050a7836 */ /* 0x000fe20000000000 */
[----:B-1----:R-:W-:-:S02]  /*4180*/  SHF.R.U32.HI R9, RZ, 0x7, R9 ;  /* 0x00000007ff097819 */ /* 0x002fc40000011609 */
        /* <DEDUP_REMOVED lines=125> */
[----:B------:R-:W1:Y:S01]  /*4960*/  SHFL.IDX PT, R7, R9, RZ, 0x1f ;  /* 0x00001fff09077589 */ /* 0x000e6200000e0000 */
[----:B------:R-:W-:Y:S01]  /*4970*/  VIADD R8, R0, 0x800 ;  /* 0x0000080000087836 */ /* 0x000fe20000000000 */
[----:B-1----:R-:W-:-:S04]  /*4980*/  ISETP.GT.AND P1, PT, R7, 0x7f, PT ;  /* 0x0000007f0700780c */ /* 0x002fc80003f24270 */
        /* <DEDUP_REMOVED lines=12> */
[----:B------:R-:W-:-:S03]  /*4a50*/  SEL R11, R11, 0x6, !P1 ;  /* 0x000000060b0b7807 */ /* 0x000fc60004800000 */
[--C-:B------:R-:W-:Y:S02]  /*4a60*/  IMAD.IADD R12, R8, 0x1, R9.reuse ;  /* 0x00000001080c7824 */ /* 0x100fe400078e0209 */
[----:B------:R-:W-:Y:S02]  /*4a70*/  IMAD.IADD R13, R10, 0x1, R9 ;  /* 0x000000010a0d7824 */ /* 0x000fe400078e0209 */
[--C-:B------:R-:W-:Y:S02]  /*4a80*/  IMAD.IADD R8, R8, 0x1, R11.reuse ;  /* 0x0000000108087824 */ /* 0x100fe400078e020b */
        /* <DEDUP_REMOVED lines=41> */
[C---:B------:R-:W-:Y:S02]  /*4d20*/  IMAD.IADD R12, R9.reuse, 0x1, R8 ;  /* 0x00000001090c7824 */ /* 0x040fe400078e0208 */
[----:B------:R-:W-:Y:S02]  /*4d30*/  IMAD.IADD R13, R9, 0x1, R10 ;  /* 0x00000001090d7824 */ /* 0x000fe400078e020a */
        /* <DEDUP_REMOVED lines=32> */
[----:B------:R-:W-:Y:S02]  /*4f40*/  VIADD R10, R5, 0xc00 ;  /* 0x00000c00050a7836 */ /* 0x000fe40000000000 */
        /* <DEDUP_REMOVED lines=53> */
[C---:B------:R-:W-:Y:S01]  /*52a0*/  IADD3 R7, R9.reuse, R8, RZ ;  /* 0x0000000809077210 */ /* 0x040fe20007ffe0ff */
[----:B------:R-:W-:Y:S01]  /*52b0*/  IMAD.IADD R9, R9, 0x1, R10 ;  /* 0x0000000109097824 */ /* 0x000fe200078e020a */
[----:B------:R-:W1:Y:S01]  /*52c0*/  LDC.64 R12, c[0x0][0xad8] ;  /* 0x0002b600ff0c7b82 */ /* 0x000e620000000a00 */
[C---:B------:R-:W-:Y:S02]  /*52d0*/  IMAD.IADD R8, R11.reuse, 0x1, R8 ;  /* 0x000000010b087824 */ /* 0x040fe400078e0208 */
[----:B------:R-:W-:Y:S01]  /*52e0*/  IMAD.IADD R10, R11, 0x1, R10 ;  /* 0x000000010b0a7824 */ /* 0x000fe200078e020a */
[----:B-1----:R-:W-:Y:S01]  /*52f0*/  ISETP.GE.AND P2, PT, R13, 0x1, PT ;  /* 0x000000010d00780c */ /* 0x002fe20003f46270 */
[----:B------:R-:W-:-:S02]  /*5300*/  WARPGROUP.DEPBAR.LE gsb0, 0x0 ;  /* 0x00008000000079c5 */ /* 0x000fc40000010000 */
[----:B------:R-:W-:-:S06]  /*5310*/  WARPGROUP.ARRIVE ;  /* 0x00000000000079c5 */ /* 0x000fcc0000000000 */
[----:B------:R-:W-:Y:S01]  /*5320*/  HGMMA.64x64x16.F32.BF16 R24, gdesc[UR4], R24, gsb0 ;  /* 0x00e00000041879f0 */ /* 0x000fe20008001818 */
[----:B------:R-:W-:Y:S01]  /*5330*/  R2UR UR4, R7 ;  /* 0x00000000070472ca */ /* 0x000fe200000e0000 */
[----:B------:R-:W-:Y:S01]  /*5340*/  UMOV UR5, 0x40000040 ;  /* 0x4000004000057882 */ /* 0x000fe20000000000 */
[----:B------:R-:W-:Y:S01]  /*5350*/  R2UR UR6, R9 ;  /* 0x00000000090672ca */ /* 0x000fe200000e0000 */
[----:B------:R-:W-:Y:S01]  /*5360*/  UMOV UR7, 0x40000040 ;  /* 0x4000004000077882 */ /* 0x000fe20000000000 */
[----:B------:R-:W-:-:S05]  /*5370*/  IMAD.MOV.U32 R7, RZ, RZ, 0x40 ;  /* 0x00000040ff077424 */ /* 0x000fca00078e00ff */
[----:B------:R-:W-:-:S04]  /*5380*/  SEL R7, R7, 0x3e, P1 ;  /* 0x0000003e07077807 */ /* 0x000fc80000800000 */
        /* <DEDUP_REMOVED lines=9> */
[----:B------:R-:W-:Y:S02]  /*5420*/  SEL R8, R8, 0xf80, P1 ;  /* 0x00000f8008087807 */ /* 0x000fe40000800000 */
[----:B------:R-:W-:Y:S02]  /*5430*/  ISETP.NE.AND P1, PT, R14, RZ, PT ;  /* 0x000000ff0e00720c */ /* 0x000fe40003f25270 */
[----:B------:R-:W-:-:S04]  /*5440*/  LOP3.LUT R8, R8, 0x1e00, RZ, 0xc0, !PT ;  /* 0x00001e0008087812 */ /* 0x000fc800078ec0ff */
[CC--:B------:R-:W-:Y:S02]  /*5450*/  IADD3 R9, R7.reuse, R8.reuse, R0 ;  /* 0x0000000807097210 */ /* 0x0c0fe40007ffe000 */
[----:B------:R-:W-:Y:S01]  /*5460*/  IADD3 R5, R7, R8, R5 ;  /* 0x0000000807057210 */ /* 0x000fe20007ffe005 */
[----:B------:R-:W-:Y:S01]  /*5470*/  IMAD.MOV.U32 R7, RZ, RZ, -0x40 ;  /* 0xffffffc0ff077424 */ /* 0x000fe200078e00ff */
[----:B------:R-:W1:Y:S03]  /*5480*/  LDC R8, c[0x0][0x288] ;  /* 0x0000a200ff087b82 */ /* 0x000e660000000800 */
[----:B------:R-:W-:-:S04]  /*5490*/  IMAD R14, R168, R7, 0x41 ;  /* 0x00000041a80e7424 */ /* 0x000fc800078e0207 */
        /* <DEDUP_REMOVED lines=8> */
[----:B------:R-:W2:Y:S01]  /*5520*/  LDC R9, c[0x0][0x2e0] ;  /* 0x0000b800ff097b82 */ /* 0x000ea20000000800 */
[----:B------:R-:W-:-:S05]  /*5530*/  @!P1 VIADD R5, R6, 0x38840 ;  /* 0x0003884006059836 */ /* 0x000fca0000000000 */
[----:B------:R-:W-:Y:S01]  /*5540*/  @!P1 PRMT R5, RZ, 0x654, R5 ;  /* 0x00000654ff059816 */ /* 0x000fe20000000005 */
[----:B------:R-:W-:Y:S02]  /*5550*/  WARPGROUP.DEPBAR.LE gsb0, 0x0 ;  /* 0x00008000000079c5 */ /* 0x000fe40000010000 */
[----:B------:R-:W-:-:S06]  /*5560*/  WARPGROUP.ARRIVE ;  /* 0x00000000000079c5 */ /* 0x000fcc0000000000 */
[----:B------:R-:W-:Y:S01]  /*5570*/  HGMMA.64x64x16.F32.BF16 R24, gdesc[UR4], R24, gsb0 ;  /* 0x00e00000041879f0 */ /* 0x000fe20008001818 */
[----:B------:R-:W-:Y:S02]  /*5580*/  ULDC.64 UR4, c[0x0][0xad0] ;  /* 0x0002b40000047ab9 */ /* 0x000fe40000000a00 */
        /* <DEDUP_REMOVED lines=34> */
[----:B------:R3:W4:Y:S01]  /*57b0*/  MUFU.TANH R15, R26 ;  /* 0x0000001a000f7308 */ /* 0x0007220000002400 */
[----:B------:R-:W-:Y:S01]  /*57c0*/  ULOP3.LUT UR4, URZ, UR5, URZ, 0x33, !UPT ;  /* 0x000000053f047292 */ /* 0x000fe2000f8e333f */
[----:B--2---:R-:W-:-:S06]  /*57d0*/  IMAD R5, R9, UR38, R14 ;  /* 0x0000002609057c24 */ /* 0x004fcc000f8e020e */
[----:B------:R-:W2:Y:S01]  /*57e0*/  MUFU.TANH R24, R24 ;  /* 0x0000001800187308 */ /* 0x000ea20000002400 */
[----:B---3--:R-:W-:Y:S02]  /*57f0*/  LEA R26, R168, 0xffffffc0, 0x6 ;  /* 0xffffffc0a81a7811 */ /* 0x008fe400078e30ff */
[----:B-1----:R-:W-:-:S03]  /*5800*/  IADD3 R7, R5, -R8, -R17 ;  /* 0x8000000805077210 */ /* 0x002fc60007ffe811 */
[----:B------:R-:W-:Y:S01]  /*5810*/  IMAD R10, R9, UR38, -R26 ;  /* 0x00000026090a7c24 */ /* 0x000fe2000f8e0a1a */
[----:B------:R-:W-:Y:S01]  /*5820*/  IADD3 R5, R19, UR42, RZ ;  /* 0x0000002a13057c10 */ /* 0x000fe2000fffe0ff */
[----:B------:R-:W1:Y:S01]  /*5830*/  MUFU.TANH R25, R25 ;  /* 0x0000001900197308 */ /* 0x000e620000002400 */
[C---:B------:R-:W-:Y:S02]  /*5840*/  IMAD.IADD R21, R7.reuse, 0x1, R12 ;  /* 0x0000000107157824 */ /* 0x040fe400078e020c */
[----:B------:R-:W-:Y:S02]  /*5850*/  IMAD.IADD R56, R10, 0x1, -R17 ;  /* 0x000000010a387824 */ /* 0x000fe400078e0a11 */
[----:B------:R-:W-:-:S03]  /*5860*/  VIADD R58, R7, UR4 ;  /* 0x00000004073a7c36 */ /* 0x000fc60008000000 */
[----:B------:R-:W3:Y:S01]  /*5870*/  MUFU.TANH R27, R27 ;  /* 0x0000001b001b7308 */ /* 0x000ee20000002400 */
[----:B------:R-:W-:Y:S01]  /*5880*/  VIADDMNMX R10, R5, R21, R56, PT ;  /* 0x00000015050a7246 */ /* 0x000fe20003800138 */
[----:B------:R-:W-:-:S06]  /*5890*/  IMAD.IADD R7, R58, 0x1, R5 ;  /* 0x000000013a077824 */ /* 0x000fcc00078e0205 */
        /* <DEDUP_REMOVED lines=27> */
[----:B------:R-:W1:Y:S01]  /*5a50*/  MUFU.TANH R55, R55 ;  /* 0x0000003700377308 */ /* 0x000e620000002400 */
[----:B--234-:R-:W-:Y:S05]  /*5a60*/  @!P2 BRA `(.L_x_1509) ;  /* 0x000000000054a947 */ /* 0x01cfea0003800000 */
        /* <DEDUP_REMOVED lines=12> */
.L_x_1511:
[----:B------:R-:W-:-:S13]  /*5b30*/  ISETP.NE.AND P3, PT, R13, 0x1, PT ;  /* 0x000000010d00780c */ /* 0x000fda0003f65270 */
[----:B------:R-:W2:Y:S02]  /*5b40*/  @P3 LDC.64 R60, c[0x0][0xae0] ;  /* 0x0002b800ff3c3b82 */ /* 0x000ea40000000a00 */
[----:B--2---:R-:W-:-:S05]  /*5b50*/  @P3 IMAD.HI.U32 R20, R14, R60, RZ ;  /* 0x0000003c0e143227 */ /* 0x004fca00078e00ff */
[----:B------:R-:W-:-:S07]  /*5b60*/  @P3 SHF.R.U32.HI R14, RZ, R61, R20 ;  /* 0x0000003dff0e3219 */ /* 0x000fce0000011614 */
.L_x_1512:
[----:B------:R-:W-:Y:S05]  /*5b70*/  BSYNC B0 ;  /* 0x0000000000007941 */ /* 0x000fea0003800000 */
.L_x_1510:
[----:B------:R-:W-:-:S04]  /*5b80*/  IMAD R14, R14, R13, -R26 ;  /* 0x0000000d0e0e7224 */ /* 0x000fc800078e0a1a */
[----:B------:R-:W-:-:S05]  /*5b90*/  IMAD.IADD R14, R14, 0x1, -R17 ;  /* 0x000000010e0e7824 */ /* 0x000fca00078e0a11 */
[----:B------:R-:W-:Y:S02]  /*5ba0*/  VIMNMX R7, R7, R14, !PT ;  /* 0x0000000e07077248 */ /* 0x000fe40007fe0100 */
[----:B------:R-:W-:-:S07]  /*5bb0*/  VIADDMNMX R10, R14, R13, R10, PT ;  /* 0x0000000d0e0a7246 */ /* 0x000fce000380010a */
.L_x_1509:
[C---:B------:R-:W-:Y:S02]  /*5bc0*/  ISETP.GE.AND P3, PT, R57.reuse, 0x2, PT ;  /* 0x000000023900780c */ /* 0x040fe40003f66270 */
[----:B------:R-:W-:Y:S02]  /*5bd0*/  ISETP.GE.AND P4, PT, R57, 0x9, PT ;  /* 0x000000093900780c */ /* 0x000fe40003f86270 */
[C---:B------:R-:W-:Y:S02]  /*5be0*/  ISETP.GT.AND P6, PT, R7.reuse, 0x1, !P3 ;  /* 0x000000010700780c */ /* 0x040fe40005fc4270 */
[----:B------:R-:W-:Y:S02]  /*5bf0*/  ISETP.GT.AND P5, PT, R7, 0x8, !P4 ;  /* 0x000000080700780c */ /* 0x000fe400067a4270 */
[C---:B------:R-:W-:Y:S02]  /*5c00*/  ISETP.LT.OR P6, PT, R10.reuse, 0x2, P6 ;  /* 0x000000020a00780c */ /* 0x040fe400037c1670 */
[----:B------:R-:W-:-:S02]  /*5c10*/  ISETP.LT.OR P5, PT, R10, 0x9, P5 ;  /* 0x000000090a00780c */ /* 0x000fc40002fa1670 */
[----:B-1----:R-:W-:Y:S02]  /*5c20*/  FSEL R60, R25, -INF , !P6 ;  /* 0xff800000193c7808 */ /* 0x002fe40007000000 */
        /* <DEDUP_REMOVED lines=67> */
[----:B------:R-:W-:Y:S02]  /*6060*/  ISETP.GT.AND P6, PT, R7, 0x39, !P6 ;  /* 0x000000390700780c */ /* 0x000fe400077c4270 */
[----:B------:R-:W-:Y:S02]  /*6070*/  IADD3 R7, R5, 0x8, RZ ;  /* 0x0000000805077810 */ /* 0x000fe40007ffe0ff */
[----:B------:R-:W-:Y:S02]  /*6080*/  ISETP.LT.OR P6, PT, R10, 0x3a, P6 ;  /* 0x0000003a0a00780c */ /* 0x000fe400037c1670 */
[----:B------:R-:W-:Y:S02]  /*6090*/  VIADDMNMX R14, R7, R21, R56, PT ;  /* 0x00000015070e7246 */ /* 0x000fe40003800138 */
[----:B------:R-:W-:-:S02]  /*60a0*/  FSEL R180, R53, -INF , !P6 ;  /* 0xff80000035b47808 */ /* 0x000fc40007000000 */
        /* <DEDUP_REMOVED lines=14> */
.L_x_1515:
[----:B------:R-:W-:-:S13]  /*6190*/  ISETP.NE.AND P6, PT, R13, 0x1, PT ;  /* 0x000000010d00780c */ /* 0x000fda0003fc5270 */
[----:B------:R-:W1:Y:S02]  /*61a0*/  @P6 LDC.64 R20, c[0x0][0xae0] ;  /* 0x0002b800ff146b82 */ /* 0x000e640000000a00 */
[----:B-1----:R-:W-:-:S05]  /*61b0*/  @P6 IMAD.HI.U32 R20, R10, R20, RZ ;  /* 0x000000140a146227 */ /* 0x002fca00078e00ff */
[----:B------:R-:W-:-:S07]  /*61c0*/  @P6 SHF.R.U32.HI R10, RZ, R21, R20 ;  /* 0x00000015ff0a6219 */ /* 0x000fce0000011614 */
.L_x_1516:
[----:B------:R-:W-:Y:S05]  /*61d0*/  BSYNC B0 ;  /* 0x0000000000007941 */ /* 0x000fea0003800000 */
.L_x_1514:
[----:B------:R-:W-:-:S04]  /*61e0*/  IMAD R10, R10, R13, -R26 ;  /* 0x0000000d0a0a7224 */ /* 0x000fc800078e0a1a */
[----:B------:R-:W-:-:S05]  /*61f0*/  IMAD.IADD R10, R10, 0x1, -R17 ;  /* 0x000000010a0a7824 */ /* 0x000fca00078e0a11 */
[----:B------:R-:W-:Y:S02]  /*6200*/  VIMNMX R7, R7, R10, !PT ;  /* 0x0000000a07077248 */ /* 0x000fe40007fe0100 */
[----:B------:R-:W-:-:S07]  /*6210*/  VIADDMNMX R14, R10, R13, R14, PT ;  /* 0x0000000d0a0e7246 */ /* 0x000fce000380010e */
.L_x_1513:
[----:B------:R-:W-:Y:S01]  /*6220*/  ISETP.GT.AND P3, PT, R7, 0x1, !P3 ;  /* 0x000000010700780c */ /* 0x000fe20005f64270 */
[----:B------:R-:W-:Y:S01]  /*6230*/  ULDC UR10, c[0x0][0xa80] ;  /* 0x0002a000000a7ab9 */ /* 0x000fe20000000800 */
[----:B------:R-:W-:Y:S01]  /*6240*/  ISETP.NE.AND P6, PT, R25, RZ, PT ;  /* 0x000000ff1900720c */ /* 0x000fe20003fc5270 */
[----:B------:R-:W-:Y:S01]  /*6250*/  IMAD R205, R2, 0x1000, R18 ;  /* 0x0000100002cd7824 */ /* 0x000fe200078e0212 */
[----:B------:R-:W-:Y:S01]  /*6260*/  ISETP.LT.OR P3, PT, R14, 0x2, P3 ;  /* 0x000000020e00780c */ /* 0x000fe20001f61670 */
[----:B------:R-:W-:Y:S01]  /*6270*/  UMOV UR7, 0x40000040 ;  /* 0x4000004000077882 */ /* 0x000fe20000000000 */
[----:B------:R-:W-:Y:S01]  /*6280*/  ISETP.GT.AND P4, PT, R7, 0x8, !P4 ;  /* 0x000000080700780c */ /* 0x000fe20006784270 */
[----:B------:R-:W-:Y:S01]  /*6290*/  VIADD R207, R205, 0x80 ;  /* 0x00000080cdcf7836 */ /* 0x000fe20000000000 */
[----:B------:R-:W-:Y:S01]  /*62a0*/  FSEL R25, R27, -INF , !P3 ;  /* 0xff8000001b197808 */ /* 0x000fe20005800000 */
[----:B------:R-:W-:Y:S01]  /*62b0*/  @!P1 VIADD R6, R6, 0x38860 ;  /* 0x0003886006069836 */ /* 0x000fe20000000000 */
[----:B------:R-:W-:Y:S01]  /*62c0*/  BAR.SYNC.DEFER_BLOCKING 0xf, 0x100 ;  /* 0x03c4000000007b1d */ /* 0x000fe20000010000 */
[----:B------:R-:W-:Y:S01]  /*62d0*/  ISETP.NE.AND P3, PT, R28, RZ, PT ;  /* 0x000000ff1c00720c */ /* 0x000fe20003f65270 */
[----:B------:R-:W-:Y:S01]  /*62e0*/  IMAD R9, R9, UR38, -R8 ;  /* 0x0000002609097c24 */ /* 0x000fe2000f8e0a08 */
[----:B------:R-:W-:-:S02]  /*62f0*/  ISETP.LT.OR P4, PT, R14, 0x9, P4 ;  /* 0x000000090e00780c */ /* 0x000fc40002781670 */
[----:B------:R-:W-:Y:S02]  /*6300*/  ISETP.GT.AND P3, PT, R7, 0x9, !P3 ;  /* 0x000000090700780c */ /* 0x000fe40005f64270 */
[----:B------:R-:W-:Y:S02]  /*6310*/  FSEL R26, R30, -INF , !P4 ;  /* 0xff8000001e1a7808 */ /* 0x000fe40006000000 */
[----:B------:R-:W-:Y:S02]  /*6320*/  ISETP.LT.OR P3, PT, R14, 0xa, P3 ;  /* 0x0000000a0e00780c */ /* 0x000fe40001f61670 */
        /* <DEDUP_REMOVED lines=21> */
[----:B------:R-:W-:Y:S02]  /*6480*/  ISETP.NE.AND P4, PT, R61, RZ, PT ;  /* 0x000000ff3d00720c */ /* 0x000fe40003f85270 */
        /* <DEDUP_REMOVED lines=11> */
[----:B------:R-:W-:Y:S02]  /*6540*/  FMNMX.FTZ R10, R52, R10, !PT ;  /* 0x0000000a340a7209 */ /* 0x000fe40007810000 */
[----:B------:R-:W-:Y:S02]  /*6550*/  ISETP.LT.OR P3, PT, R14, 0x21, P3 ;  /* 0x000000210e00780c */ /* 0x000fe40001f61670 */
[----:B------:R-:W-:Y:S02]  /*6560*/  ISETP.GT.AND P5, PT, R7, 0x38, !P5 ;  /* 0x000000380700780c */ /* 0x000fe40006fa4270 */
[----:B------:R-:W-:Y:S02]  /*6570*/  FSEL R32, R42, -INF , !P3 ;  /* 0xff8000002a207808 */ /* 0x000fe40005800000 */
[----:B------:R-:W-:Y:S02]  /*6580*/  ISETP.NE.AND P3, PT, R40, RZ, PT ;  /* 0x000000ff2800720c */ /* 0x000fe40003f65270 */
[----:B------:R-:W-:-:S02]  /*6590*/  ISETP.LT.OR P5, PT, R14, 0x39, P5 ;  /* 0x000000390e00780c */ /* 0x000fc40002fa1670 */
[----:B------:R-:W-:Y:S02]  /*65a0*/  ISETP.GT.AND P3, PT, R7, 0x21, !P3 ;  /* 0x000000210700780c */ /* 0x000fe40005f64270 */
[----:B------:R-:W-:Y:S02]  /*65b0*/  FSEL R38, R54, -INF , !P5 ;  /* 0xff80000036267808 */ /* 0x000fe40006800000 */
[----:B------:R-:W-:Y:S02]  /*65c0*/  ISETP.LT.OR P3, PT, R14, 0x22, P3 ;  /* 0x000000220e00780c */ /* 0x000fe40001f61670 */
[----:B------:R-:W-:Y:S02]  /*65d0*/  R2UR UR6, R205 ;  /* 0x00000000cd0672ca */ /* 0x000fe400000e0000 */
[----:B------:R-:W-:Y:S02]  /*65e0*/  FSEL R33, R43, -INF , !P3 ;  /* 0xff8000002b217808 */ /* 0x000fe40005800000 */
[----:B------:R-:W-:-:S02]  /*65f0*/  ISETP.NE.AND P3, PT, R41, RZ, PT ;  /* 0x000000ff2900720c */ /* 0x000fc40003f65270 */
[----:B------:R-:W-:Y:S02]  /*6600*/  @!P1 PRMT R6, RZ, 0x654, R6 ;  /* 0x00000654ff069816 */ /* 0x000fe40000000006 */
[----:B------:R-:W-:Y:S02]  /*6610*/  ISETP.GT.AND P3, PT, R7, 0x28, !P3 ;  /* 0x000000280700780c */ /* 0x000fe40005f64270 */
[----:B------:R-:W-:Y:S02]  /*6620*/  IADD3 R8, R168, -0x2, RZ ;  /* 0xfffffffea8087810 */ /* 0x000fe40007ffe0ff */
[----:B------:R-:W-:-:S04]  /*6630*/  ISETP.LT.OR P3, PT, R14, 0x29, P3 ;  /* 0x000000290e00780c */ /* 0x000fc80001f61670 */
[----:B------:R-:W-:Y:S02]  /*6640*/  FSEL R34, R46, -INF , !P3 ;  /* 0xff8000002e227808 */ /* 0x000fe40005800000 */
[----:B------:R-:W-:Y:S02]  /*6650*/  ISETP.GT.AND P3, PT, R7, 0x29, !P4 ;  /* 0x000000290700780c */ /* 0x000fe40006764270 */
[----:B------:R-:W-:Y:S02]  /*6660*/  ISETP.NE.AND P4, PT, R63, RZ, PT ;  /* 0x000000ff3f00720c */ /* 0x000fe40003f85270 */
[----:B------:R-:W-:Y:S02]  /*6670*/  ISETP.LT.OR P3, PT, R14, 0x2a, P3 ;  /* 0x0000002a0e00780c */ /* 0x000fe40001f61670 */
[----:B------:R-:W-:Y:S02]  /*6680*/  ISETP.GT.AND P4, PT, R7, 0x31, !P4 ;  /* 0x000000310700780c */ /* 0x000fe40006784270 */
[----:B------:R-:W-:-:S02]  /*6690*/  FSEL R35, R47, -INF , !P3 ;  /* 0xff8000002f237808 */ /* 0x000fc40005800000 */
[C---:B------:R-:W-:Y:S02]  /*66a0*/  ISETP.GT.AND P3, PT, R7.reuse, RZ, !P6 ;  /* 0x000000ff0700720c */ /* 0x040fe40007764270 */
[----:B------:R-:W-:Y:S02]  /*66b0*/  ISETP.NE.AND P6, PT, R24, RZ, PT ;  /* 0x000000ff1800720c */ /* 0x000fe40003fc5270 */
[----:B------:R-:W-:Y:S02]  /*66c0*/  ISETP.LT.OR P3, PT, R14, 0x1, P3 ;  /* 0x000000010e00780c */ /* 0x000fe40001f61670 */
[----:B------:R-:W-:Y:S02]  /*66d0*/  ISETP.GT.AND P6, PT, R7, 0x39, !P6 ;  /* 0x000000390700780c */ /* 0x000fe400077c4270 */
[----:B------:R-:W-:Y:S02]  /*66e0*/  FSEL R24, R15, -INF , !P3 ;  /* 0xff8000000f187808 */ /* 0x000fe40005800000 */
[----:B------:R-:W-:-:S02]  /*66f0*/  FMNMX.FTZ R15, R180, R10, !PT ;  /* 0x0000000ab40f7209 */ /* 0x000fc40007810000 */
[C---:B------:R-:W-:Y:S02]  /*6700*/  ISETP.LT.OR P4, PT, R14.reuse, 0x32, P4 ;  /* 0x000000320e00780c */ /* 0x040fe40002781670 */
[----:B------:R-:W-:Y:S01]  /*6710*/  ISETP.LT.OR P6, PT, R14, 0x3a, P6 ;  /* 0x0000003a0e00780c */ /* 0x000fe200037c1670 */
[----:B------:R-:W1:Y:S01]  /*6720*/  SHFL.BFLY PT, R10, R15, 0x2, 0x1f ;  /* 0x0c401f000f0a7f89 */ /* 0x000e6200000e0000 */
[----:B------:R-:W-:Y:S02]  /*6730*/  FSEL R37, R51, -INF , !P4 ;  /* 0xff80000033257808 */ /* 0x000fe40006000000 */
[----:B------:R-:W-:Y:S02]  /*6740*/  FSEL R39, R55, -INF , !P6 ;  /* 0xff80000037277808 */ /* 0x000fe40007000000 */
[----:B-1----:R-:W-:-:S05]  /*6750*/  FMNMX.FTZ R21, R15, R10, !PT ;  /* 0x0000000a0f157209 */ /* 0x002fca0007810000 */
[----:B------:R-:W1:Y:S02]  /*6760*/  SHFL.BFLY PT, R10, R21, 0x1, 0x1f ;  /* 0x0c201f00150a7f89 */ /* 0x000e6400000e0000 */
[----:B-1----:R-:W-:-:S04]  /*6770*/  FMNMX.FTZ R10, R21, R10, !PT ;  /* 0x0000000a150a7209 */ /* 0x002fc80007810000 */
[C---:B------:R-:W-:Y:S01]  /*6780*/  FSETP.NEU.FTZ.AND P3, PT, R10.reuse, -INF , PT ;  /* 0xff8000000a00780b */ /* 0x040fe20003f7d000 */
[----:B------:R-:W-:-:S05]  /*6790*/  FMUL.FTZ R11, R10, UR10 ;  /* 0x0000000a0a0b7c20 */ /* 0x000fca0008410000 */
        /* <DEDUP_REMOVED lines=9> */
[--C-:B------:R-:W-:Y:S01]  /*6830*/  FFMA.FTZ R170, R170, UR10, -R41.reuse ;  /* 0x0000000aaaaa7c23 */ /* 0x100fe20008010829 */
[----:B------:R-:W-:Y:S01]  /*6840*/  ISETP.LT.OR P3, PT, R14, 0x31, P3 ;  /* 0x000000310e00780c */ /* 0x000fe20001f61670 */
[--C-:B------:R-:W-:Y:S01]  /*6850*/  FFMA.FTZ R169, R68, UR10, -R41.reuse ;  /* 0x0000000a44a97c23 */ /* 0x100fe20008010829 */
[----:B------:R-:W-:Y:S01]  /*6860*/  FMNMX.FTZ R20, R28, R11, !PT ;  /* 0x0000000b1c147209 */ /* 0x000fe20007810000 */
[--C-:B------:R-:W-:Y:S01]  /*6870*/  FFMA.FTZ R172, R172, UR10, -R41.reuse ;  /* 0x0000000aacac7c23 */ /* 0x100fe20008010829 */
[----:B------:R-:W-:Y:S01]  /*6880*/  FSEL R36, R50, -INF , !P3 ;  /* 0xff80000032247808 */ /* 0x000fe20005800000 */
        /* <DEDUP_REMOVED lines=11> */
[----:B------:R-:W-:Y:S01]  /*6940*/  FFMA.FTZ R180, R180, UR10, -R41 ;  /* 0x0000000ab4b47c23 */ /* 0x000fe20008010829 */
[----:B------:R-:W-:Y:S01]  /*6950*/  MUFU.EX2 R7, R7 ;  /* 0x0000000700077308 */ /* 0x000fe20000000800 */
[----:B------:R-:W-:-:S04]  /*6960*/  FMNMX.FTZ R20, R32, R11, !PT ;  /* 0x0000000b20147209 */ /* 0x000fc80007810000 */
[----:B------:R-:W-:-:S03]  /*6970*/  FMNMX.FTZ R11, R33, R20, !PT ;  /* 0x00000014210b7209 */ /* 0x000fc60007810000 */
[----:B------:R-:W1:Y:S01]  /*6980*/  MUFU.EX2 R14, R21 ;  /* 0x00000015000e7308 */ /* 0x000e620000000800 */
[----:B------:R-:W-:-:S04]  /*6990*/  FMNMX.FTZ R20, R34, R11, !PT ;  /* 0x0000000b22147209 */ /* 0x000fc80007810000 */
[----:B------:R-:W-:-:S03]  /*69a0*/  FMNMX.FTZ R11, R35, R20, !PT ;  /* 0x00000014230b7209 */ /* 0x000fc60007810000 */
[----:B------:R-:W-:Y:S01]  /*69b0*/  MUFU.EX2 R15, R15 ;  /* 0x0000000f000f7308 */ /* 0x000fe20000000800 */
[----:B------:R-:W-:-:S04]  /*69c0*/  FMNMX.FTZ R20, R36, R11, !PT ;  /* 0x0000000b24147209 */ /* 0x000fc80007810000 */
[----:B------:R-:W-:-:S03]  /*69d0*/  FMNMX.FTZ R11, R37, R20, !PT ;  /* 0x00000014250b7209 */ /* 0x000fc60007810000 */
[----:B------:R-:W-:Y:S01]  /*69e0*/  MUFU.EX2 R21, R42 ;  /* 0x0000002a00157308 */ /* 0x000fe20000000800 */
[----:B------:R-:W-:Y:S02]  /*69f0*/  FMNMX.FTZ R20, R38, R11, !PT ;  /* 0x0000000b26147209 */ /* 0x000fe40007810000 */
[----:B-1----:R-:W-:Y:S01]  /*6a00*/  F2FP.BF16.F32.PACK_AB R152, R14, R7 ;  /* 0x000000070e98723e */ /* 0x002fe200000010ff */
[----:B------:R-:W-:Y:S01]  /*6a10*/  FADD.FTZ R14, R7, R14 ;  /* 0x0000000e070e7221 */ /* 0x000fe20000010000 */
[----:B------:R-:W-:Y:S01]  /*6a20*/  FMNMX.FTZ R11, R39, R20, !PT ;  /* 0x00000014270b7209 */ /* 0x000fe20007810000 */
[----:B------:R-:W-:Y:S02]  /*6a30*/  FFMA.FTZ R20, R64, UR10, -R41 ;  /* 0x0000000a40147c23 */ /* 0x000fe40008010829 */
[----:B------:R-:W1:Y:S02]  /*6a40*/  MUFU.EX2 R170, R170 ;  /* 0x000000aa00aa7308 */ /* 0x000e640000000800 */
[----:B------:R-:W2:Y:S06]  /*6a50*/  SHFL.BFLY PT, R40, R11, 0x2, 0x1f ;  /* 0x0c401f000b287f89 */ /* 0x000eac00000e0000 */
[----:B------:R-:W3:Y:S08]  /*6a60*/  MUFU.EX2 R20, R20 ;  /* 0x0000001400147308 */ /* 0x000ef00000000800 */
[----:B------:R-:W-:Y:S01]  /*6a70*/  MUFU.EX2 R169, R169 ;  /* 0x000000a900a97308 */ /* 0x000fe20000000800 */
[----:B-1----:R-:W-:-:S07]  /*6a80*/  F2FP.BF16.F32.PACK_AB R156, R170, R21 ;  /* 0x00000015aa9c723e */ /* 0x002fce00000010ff */
[----:B------:R-:W1:Y:S01]  /*6a90*/  MUFU.EX2 R172, R172 ;  /* 0x000000ac00ac7308 */ /* 0x000e620000000800 */
[----:B---3--:R-:W-:Y:S01]  /*6aa0*/  F2FP.BF16.F32.PACK_AB R154, R20, R15 ;  /* 0x0000000f149a723e */ /* 0x008fe200000010ff */
[----:B------:R-:W-:Y:S01]  /*6ab0*/  FADD.FTZ R15, R15, R14 ;  /* 0x0000000e0f0f7221 */ /* 0x000fe20000010000 */
[----:B--2---:R-:W-:-:S03]  /*6ac0*/  FMNMX.FTZ R40, R11, R40, !PT ;  /* 0x000000280b287209 */ /* 0x004fc60007810000 */
[----:B------:R-:W-:Y:S01]  /*6ad0*/  FADD.FTZ R20, R20, R15 ;  /* 0x0000000f14147221 */ /* 0x000fe20000010000 */
[----:B------:R-:W-:Y:S01]  /*6ae0*/  VIADD R15, R9, UR42 ;  /* 0x0000002a090f7c36 */ /* 0x000fe20008000000 */
[----:B------:R-:W2:Y:S01]  /*6af0*/  SHFL.BFLY PT, R11, R40, 0x1, 0x1f ;  /* 0x0c201f00280b7f89 */ /* 0x000ea200000e0000 */
[----:B------:R-:W-:Y:S01]  /*6b00*/  MUFU.EX2 R171, R171 ;  /* 0x000000ab00ab7308 */ /* 0x000fe20000000800 */
[----:B------:R-:W-:Y:S01]  /*6b10*/  FADD.FTZ R21, R21, R20 ;  /* 0x0000001415157221 */ /* 0x000fe20000010000 */
[----:B------:R-:W-:-:S03]  /*6b20*/  IMAD.IADD R12, R15, 0x1, R12 ;  /* 0x000000010f0c7824 */ /* 0x000fc600078e020c */
[----:B------:R-:W-:-:S03]  /*6b30*/  FADD.FTZ R170, R170, R21 ;  /* 0x00000015aaaa7221 */ /* 0x000fc60000010000 */
[----:B------:R-:W3:Y:S01]  /*6b40*/  MUFU.EX2 R174, R174 ;  /* 0x000000ae00ae7308 */ /* 0x000ee20000000800 */
[----:B-1----:R-:W-:Y:S01]  /*6b50*/  F2FP.BF16.F32.PACK_AB R158, R172, R169 ;  /* 0x000000a9ac9e723e */ /* 0x002fe200000010ff */
[----:B------:R-:W-:-:S04]  /*6b60*/  FADD.FTZ R169, R169, R170 ;  /* 0x000000aaa9a97221 */ /* 0x000fc80000010000 */
[----:B------:R-:W-:Y:S02]  /*6b70*/  FADD.FTZ R172, R172, R169 ;  /* 0x000000a9acac7221 */ /* 0x000fe40000010000 */
[----:B------:R-:W-:Y:S01]  /*6b80*/  MUFU.EX2 R173, R173 ;  /* 0x000000ad00ad7308 */ /* 0x000fe20000000800 */
[----:B--2---:R-:W-:-:S07]  /*6b90*/  FMNMX.FTZ R11, R40, R11, !PT ;  /* 0x0000000b280b7209 */ /* 0x004fce0007810000 */
[----:B------:R-:W1:Y:S01]  /*6ba0*/  MUFU.EX2 R176, R176 ;  /* 0x000000b000b07308 */ /* 0x000e620000000800 */
[C---:B---3--:R-:W-:Y:S01]  /*6bb0*/  F2FP.BF16.F32.PACK_AB R160, R174.reuse, R171 ;  /* 0x000000abaea0723e */ /* 0x048fe200000010ff */
[----:B------:R-:W-:Y:S01]  /*6bc0*/  FADD.FTZ R171, R171, R172 ;  /* 0x000000acabab7221 */ /* 0x000fe20000010000 */
[C---:B------:R-:W-:Y:S01]  /*6bd0*/  FSETP.NEU.FTZ.AND P3, PT, R11.reuse, -INF , PT ;  /* 0xff8000000b00780b */ /* 0x040fe20003f7d000 */
[----:B------:R-:W-:Y:S02]  /*6be0*/  FMUL.FTZ R40, R11, UR10 ;  /* 0x0000000a0b287c20 */ /* 0x000fe40008410000 */
[----:B------:R-:W-:Y:S02]  /*6bf0*/  FADD.FTZ R174, R174, R171 ;  /* 0x000000abaeae7221 */ /* 0x000fe40000010000 */
[----:B------:R-:W-:Y:S01]  /*6c00*/  MUFU.EX2 R175, R175 ;  /* 0x000000af00af7308 */ /* 0x000fe20000000800 */
[----:B------:R-:W-:-:S05]  /*6c10*/  FSEL R40, R40, RZ, P3 ;  /* 0x000000ff28287208 */ /* 0x000fca0001800000 */
        /* <DEDUP_REMOVED lines=17> */
[----:B-1----:R-:W-:Y:S01]  /*6d30*/  F2FP.BF16.F32.PACK_AB R162, R176, R173 ;  /* 0x000000adb0a2723e */ /* 0x002fe200000010ff */
[----:B------:R-:W-:-:S04]  /*6d40*/  FADD.FTZ R173, R173, R174 ;  /* 0x000000aeadad7221 */ /* 0x000fc80000010000 */
[----:B------:R-:W-:Y:S02]  /*6d50*/  FADD.FTZ R176, R176, R173 ;  /* 0x000000adb0b07221 */ /* 0x000fe40000010000 */
[----:B------:R-:W1:Y:S08]  /*6d60*/  MUFU.EX2 R182, R182 ;  /* 0x000000b600b67308 */ /* 0x000e700000000800 */
[----:B------:R-:W-:Y:S08]  /*6d70*/  MUFU.EX2 R181, R181 ;  /* 0x000000b500b57308 */ /* 0x000ff00000000800 */
[----:B------:R-:W2:Y:S01]  /*6d80*/  MUFU.EX2 R196, R196 ;  /* 0x000000c400c47308 */ /* 0x000ea20000000800 */
[----:B-1----:R-:W-:Y:S01]  /*6d90*/  F2FP.BF16.F32.PACK_AB R153, R182, R179 ;  /* 0x000000b3b699723e */ /* 0x002fe200000010ff */
[----:B------:R-:W-:-:S06]  /*6da0*/  FADD.FTZ R182, R179, R182 ;  /* 0x000000b6b3b67221 */ /* 0x000fcc0000010000 */
[----:B------:R-:W-:Y:S08]  /*6db0*/  MUFU.EX2 R183, R183 ;  /* 0x000000b700b77308 */ /* 0x000ff00000000800 */
[----:B------:R-:W1:Y:S01]  /*6dc0*/  MUFU.EX2 R198, R198 ;  /* 0x000000c600c67308 */ /* 0x000e620000000800 */
[----:B--2---:R-:W-:Y:S01]  /*6dd0*/  F2FP.BF16.F32.PACK_AB R155, R196, R181 ;  /* 0x000000b5c49b723e */ /* 0x004fe200000010ff */
[----:B------:R-:W-:-:S04]  /*6de0*/  FADD.FTZ R181, R181, R182 ;  /* 0x000000b6b5b57221 */ /* 0x000fc80000010000 */
[----:B------:R2:W-:Y:S01]  /*6df0*/  STSM.16.M88.4 [R23+0x36400], R152 ;  /* 0x0364009817007844 */ /* 0x0005e20000000200 */
        /* <DEDUP_REMOVED lines=17> */
[----:B------:R-:W1:Y:S08]  /*6f10*/  MUFU.EX2 R178, R178 ;  /* 0x000000b200b27308 */ /* 0x000e700000000800 */
        /* <DEDUP_REMOVED lines=12> */
[----:B------:R-:W-:-:S06]  /*6fe0*/  FADD.FTZ R177, R177, R178 ;  /* 0x000000b2b1b17221 */ /* 0x000fcc0000010000 */
[----:B------:R-:W3:Y:S08]  /*6ff0*/  MUFU.EX2 R203, R203 ;  /* 0x000000cb00cb7308 */ /* 0x000ef00000000800 */
[----:B------:R-:W4:Y:S01]  /*7000*/  MUFU.EX2 R208, R208 ;  /* 0x000000d000d07308 */ /* 0x000f220000000800 */
[----:B-1----:R-:W-:Y:S01]  /*7010*/  F2FP.BF16.F32.PACK_AB R165, R206, R201 ;  /* 0x000000c9cea5723e */ /* 0x002fe200000010ff */
[----:B------:R-:W-:-:S04]  /*7020*/  FADD.FTZ R201, R201, R204 ;  /* 0x000000ccc9c97221 */ /* 0x000fc80000010000 */
[----:B------:R-:W-:-:S04]  /*7030*/  FADD.FTZ R206, R206, R201 ;  /* 0x000000c9cece7221 */ /* 0x000fc80000010000 */
[----:B---3--:R-:W-:Y:S01]  /*7040*/  FADD.FTZ R7, R203, R206 ;  /* 0x000000cecb077221 */ /* 0x008fe20000010000 */
[----:B----4-:R-:W-:-:S03]  /*7050*/  F2FP.BF16.F32.PACK_AB R167, R208, R203 ;  /* 0x000000cbd0a7723e */ /* 0x010fc600000010ff */
[----:B------:R-:W-:Y:S02]  /*7060*/  FADD.FTZ R7, R208, R7 ;  /* 0x00000007d0077221 */ /* 0x000fe40000010000 */
[----:B------:R2:W-:Y:S01]  /*7070*/  STSM.16.M88.4 [R185], R164 ;  /* 0x000000a4b9007844 */ /* 0x0005e20000000200 */
[----:B------:R-:W-:-:S06]  /*7080*/  WARPGROUP.ARRIVE ;  /* 0x00000000000079c5 */ /* 0x000fcc0000000000 */
[----:B------:R-:W-:Y:S01]  /*7090*/  HGMMA.64x256x16.F32.BF16 R24, R152, gdesc[UR4].tnspB, RZ, !UPT, gsb0 ;  /* 0x43e0000498187df0 */ /* 0x000fe2000c0018ff */
[----:B------:R-:W-:Y:S01]  /*70a0*/  R2UR UR6, R207 ;  /* 0x00000000cf0672ca */ /* 0x000fe200000e0000 */
[----:B------:R-:W-:Y:S01]  /*70b0*/  UMOV UR7, 0x40000040 ;  /* 0x4000004000077882 */ /* 0x000fe20000000000 */
[C---:B------:R-:W-:Y:S02]  /*70c0*/  VIADD R207, R205.reuse, 0x100 ;  /* 0x00000100cdcf7836 */ /* 0x040fe40000000000 */
[----:B------:R-:W-:Y:S01]  /*70d0*/  VIADD R205, R205, 0x180 ;  /* 0x00000180cdcd7836 */ /* 0x000fe20000000000 */
[----:B------:R-:W-:Y:S02]  /*70e0*/  WARPGROUP.DEPBAR.LE gsb0, 0x0 ;  /* 0x00008000000079c5 */ /* 0x000fe40000010000 */
[----:B------:R-:W-:-:S15]  /*70f0*/  WARPGROUP.ARRIVE ;  /* 0x00000000000079c5 */ /* 0x000fde0000000000 */
[----:B------:R-:W-:-:S05]  /*7100*/  NOP ;  /* 0x0000000000007918 */ /* 0x000fca0000000000 */
        /* <DEDUP_REMOVED lines=14> */
[----:B------:R1:W-:Y:S06]  /*71f0*/  MEMBAR.ALL.CTA ;  /* 0x0000000000007992 */ /* 0x0003ec0000008000 */
[----:B-1----:R-:W1:Y:S02]  /*7200*/  FENCE.VIEW.ASYNC.S ;  /* 0x00000000000073c6 */ /* 0x002e640000000000 */
[----:B-1----:R-:W-:Y:S01]  /*7210*/  NOP ;  /* 0x0000000000007918 */ /* 0x002fe20000000000 */
[----:B------:R-:W-:Y:S06]  /*7220*/  BAR.ARV 0xe, 0x100 ;  /* 0x0384000000007b1d */ /* 0x000fec0000002000 */
[----:B------:R1:W-:Y:S02]  /*7230*/  @!P1 SYNCS.ARRIVE.TRANS64.RED.A1T0 RZ, [R6+URZ], RZ ;  /* 0x000000ff06ff99a7 */ /* 0x0003e4000810043f */
[----:B-1----:R-:W-:Y:S01]  /*7240*/  FADD.FTZ R6, R180, R177 ;  /* 0x000000b1b4067221 */ /* 0x002fe20000010000 */
[----:B--2---:R-:W-:Y:S06]  /*7250*/  @!P2 BRA `(.L_x_1517) ;  /* 0x000000000040a947 */ /* 0x004fec0003800000 */
        /* <DEDUP_REMOVED lines=10> */
.L_x_1518:
[----:B------:R-:W-:-:S13]  /*7300*/  ISETP.NE.AND P3, PT, R13, 0x1, PT ;  /* 0x000000010d00780c */ /* 0x000fda0003f65270 */
[----:B------:R-:W1:Y:S02]  /*7310*/  @P3 LDC.64 R20, c[0x0][0xae0] ;  /* 0x0002b800ff143b82 */ /* 0x000e640000000a00 */
[----:B-1----:R-:W-:-:S05]  /*7320*/  @P3 IMAD.HI.U32 R20, R14, R20, RZ ;  /* 0x000000140e143227 */ /* 0x002fca00078e00ff */
[----:B------:R-:W-:-:S07]  /*7330*/  @P3 SHF.R.U32.HI R14, RZ, R21, R20 ;  /* 0x00000015ff0e3219 */ /* 0x000fce0000011614 */
.L_x_1519:
[----:B------:R-:W-:-:S05]  /*7340*/  IMAD R13, R14, R13, R13 ;  /* 0x0000000d0e0d7224 */ /* 0x000fca00078e020d */
[----:B------:R-:W-:-:S07]  /*7350*/  VIMNMX R12, R12, R13, PT ;  /* 0x0000000d0c0c7248 */ /* 0x000fce0003fe0100 */
.L_x_1517:
[----:B------:R-:W-:-:S04]  /*7360*/  SHF.R.S32.HI R13, RZ, 0x1f, R12 ;  /* 0x0000001fff0d7819 */ /* 0x000fc8000001140c */
[----:B------:R-:W-:-:S04]  /*7370*/  LEA.HI R13, R13, R12, RZ, 0x6 ;  /* 0x0000000c0d0d7211 */ /* 0x000fc800078f30ff */
[----:B------:R-:W-:-:S04]  /*7380*/  SHF.R.S32.HI R13, RZ, 0x6, R13 ;  /* 0x00000006ff0d7819 */ /* 0x000fc8000001140d */
[----:B------:R-:W-:-:S04]  /*7390*/  VIMNMX R15, R13, UR37, !PT ;  /* 0x000000250d0f7c48 */ /* 0x000fc8000ffe0100 */
[----:B------:R-:W-:-:S13]  /*73a0*/  ISETP.GE.AND P3, PT, R8, R15, PT ;  /* 0x0000000f0800720c */ /* 0x000fda0003f66270 */
[----:B------:R-:W-:Y:S05]  /*73b0*/  @!P3 BRA `(.L_x_1520) ;  /* 0x0000003800d8b947 */ /* 0x000fea0003800000 */
.L_x_1537:
[----:B------:R-:W-:-:S05]  /*73c0*/  VIADD R13, R2, 0x1 ;  /* 0x00000001020d7836 */ /* 0x000fca0000000000 */
[----:B------:R-:W-:-:S04]  /*73d0*/  ISETP.NE.AND P3, PT, R13, 0x2, PT ;  /* 0x000000020d00780c */ /* 0x000fc80003f65270 */
[----:B------:R-:W-:Y:S02]  /*73e0*/  SEL R21, RZ, 0x1, P3 ;  /* 0x00000001ff157807 */ /* 0x000fe40001800000 */
[----:B------:R-:W-:Y:S02]  /*73f0*/  SEL R13, R13, RZ, P3 ;  /* 0x000000ff0d0d7207 */ /* 0x000fe40001800000 */
[----:B------:R-:W-:Y:S01]  /*7400*/  LOP3.LUT R16, R16, R21, RZ, 0x3c, !PT ;  /* 0x0000001510107212 */ /* 0x000fe200078e3cff */
[----:B------:R-:W-:Y:S06]  /*7410*/  @!P0 BRA `(.L_x_1521) ;  /* 0x0000000000048947 */ /* 0x000fec0003800000 */
[----:B------:R-:W-:Y:S01]  /*7420*/  BPT.TRAP 0x1 ;  /* 0x000000040000795c */ /* 0x000fe20000300000 */
.L_x_1521:
[----:B------:R-:W-:Y:S02]  /*7430*/  LEA R12, R13, UR36, 0x3 ;  /* 0x000000240d0c7c11 */ /* 0x000fe4000f8e18ff */
[----:B------:R-:W-:-:S04]  /*7440*/  SHF.L.U32 R21, R16, 0x1f, RZ ;  /* 0x0000001f10157819 */ /* 0x000fc800000006ff */
[----:B------:R1:W2:Y:S01]  /*7450*/  SYNCS.PHASECHK.TRANS64.TRYWAIT P3, [R12+URZ+0x38830], R21 ;  /* 0x038830150c0075a7 */ /* 0x0002a2000806017f */
[----:B------:R-:W-:Y:S05]  /*7460*/  @!P0 BRA `(.L_x_1522) ;  /* 0x0000000000048947 */ /* 0x000fea0003800000 */
[----:B------:R-:W-:Y:S01]  /*7470*/  BPT.TRAP 0x1 ;  /* 0x000000040000795c */ /* 0x000fe20000300000 */
.L_x_1522:
[----:B------:R-:W-:Y:S01]  /*7480*/  IMAD R14, R13, 0x200, R4 ;  /* 0x000002000d0e7824 */ /* 0x000fe200078e0204 */
[----:B--2---:R-:W-:Y:S06]  /*7490*/  @P3 BRA `(.L_x_1523) ;  /* 0x0000000000083947 */ /* 0x004fec0003800000 */
[----:B------:R-:W2:Y:S02]  /*74a0*/  SYNCS.PHASECHK.TRANS64.TRYWAIT P3, [R12+URZ+0x38830], R21 ;  /* 0x038830150c0075a7 */ /* 0x000ea4000806017f */
[----:B--2---:R-:W-:Y:S05]  /*74b0*/  @!P3 BRA `(.L_x_1524) ;  /* 0x0000010400ecb947 */ /* 0x004fea0003800000 */
.L_x_1523:
[----:B------:R-:W-:Y:S01]  /*74c0*/  R2UR UR10, R14 ;  /* 0x000000000e0a72ca */ /* 0x000fe200000e0000 */
[----:B------:R-:W-:Y:S01]  /*74d0*/  WARPGROUP.ARRIVE ;  /* 0x00000000000079c5 */ /* 0x000fe20000000000 */
[----:B------:R-:W-:Y:S01]  /*74e0*/  UMOV UR11, 0x40000040 ;  /* 0x40000040000b7882 */ /* 0x000fe20000000000 */
[----:B------:R-:W-:Y:S01]  /*74f0*/  UMOV UR15, 0x40000040 ;  /* 0x40000040000f7882 */ /* 0x000fe20000000000 */
[----:B------:R-:W-:Y:S01]  /*7500*/  UMOV UR19, 0x40000040 ;  /* 0x4000004000137882 */ /* 0x000fe20000000000 */
[----:B------:R-:W-:-:S08]  /*7510*/  UMOV UR23, 0x40000040 ;  /* 0x4000004000177882 */ /* 0x000fd00000000000 */
[----:B------:R-:W-:Y:S01]  /*7520*/  HGMMA.64x64x16.F32.BF16 R152, gdesc[UR8], RZ, !UPT, gsb0 ;  /* 0x00e00000089879f0 */ /* 0x000fe2000c0018ff */
[----:B------:R-:W-:Y:S02]  /*7530*/  UIADD3 UR14, UR10, 0x2, URZ ;  /* 0x000000020a0e7890 */ /* 0x000fe4000fffe03f */
[----:B------:R-:W-:Y:S02]  /*7540*/  UIADD3 UR18, UR10, 0x4, URZ ;  /* 0x000000040a127890 */ /* 0x000fe4000fffe03f */
[----:B------:R-:W-:Y:S01]  /*7550*/  UIADD3 UR22, UR10, 0x6, URZ ;  /* 0x000000060a167890 */ /* 0x000fe2000fffe03f */
        /* <DEDUP_REMOVED lines=10> */
[----:B------:R-:W-:Y:S05]  /*7600*/  @!P0 BRA `(.L_x_1525) ;  /* 0x0000000000048947 */ /* 0x000fea0003800000 */
[----:B------:R-:W-:Y:S01]  /*7610*/  BPT.TRAP 0x1 ;  /* 0x000000040000795c */ /* 0x000fe20000300000 */
.L_x_1525:
[----:B------:R3:W4:Y:S01]  /*7620*/  SYNCS.PHASECHK.TRANS64.TRYWAIT P3, [R12+URZ+0x38850], R21 ;  /* 0x038850150c0075a7 */ /* 0x000722000806017f */
[----:B------:R-:W-:Y:S05]  /*7630*/  @!P0 BRA `(.L_x_1526) ;  /* 0x0000000000048947 */ /* 0x000fea0003800000 */
[----:B------:R-:W-:Y:S01]  /*7640*/  BPT.TRAP 0x1 ;  /* 0x000000040000795c */ /* 0x000fe20000300000 */
.L_x_1526:
[----:B------:R-:W-:Y:S01]  /*7650*/  IMAD R14, R13, 0x1000, R3 ;  /* 0x000010000d0e7824 */ /* 0x000fe200078e0203 */
[----:B----4-:R-:W-:Y:S06]  /*7660*/  @P3 BRA `(.L_x_1527) ;  /* 0x0000000000083947 */ /* 0x010fec0003800000 */
[----:B------:R-:W4:Y:S02]  /*7670*/  SYNCS.PHASECHK.TRANS64.TRYWAIT P3, [R12+URZ+0x38850], R21 ;  /* 0x038850150c0075a7 */ /* 0x000f24000806017f */
[----:B----4-:R-:W-:Y:S05]  /*7680*/  @!P3 BRA `(.L_x_1528) ;  /* 0x00000104008cb947 */ /* 0x010fea0003800000 */
.L_x_1527:
[----:B------:R-:W-:Y:S01]  /*7690*/  R2UR UR26, R14 ;  /* 0x000000000e1a72ca */ /* 0x000fe200000e0000 */
[----:B------:R-:W-:Y:S01]  /*76a0*/  WARPGROUP.ARRIVE ;  /* 0x00000000000079c5 */ /* 0x000fe20000000000 */
[----:B------:R-:W-:Y:S01]  /*76b0*/  UMOV UR27, 0x40000040 ;  /* 0x40000040001b7882 */ /* 0x000fe20000000000 */
[----:B-1234-:R-:W-:Y:S01]  /*76c0*/  VIADD R21, R0, 0x2 ;  /* 0x0000000200157836 */ /* 0x01efe20000000000 */
[----:B------:R-:W-:Y:S01]  /*76d0*/  IADD3 R20, R14, 0x2, RZ ;  /* 0x000000020e147810 */ /* 0x000fe20007ffe0ff */
[----:B------:R-:W-:Y:S01]  /*76e0*/  UMOV UR29, 0x40000040 ;  /* 0x40000040001d7882 */ /* 0x000fe20000000000 */
[----:B------:R-:W-:Y:S01]  /*76f0*/  UMOV UR31, 0x40000040 ;  /* 0x40000040001f7882 */ /* 0x000fe20000000000 */
[----:B------:R-:W1:Y:S01]  /*7700*/  S2R R195, SR_TID.X ;  /* 0x0000000000c37919 */ /* 0x000e620000002100 */
[----:B------:R-:W-:Y:S01]  /*7710*/  R2UR UR28, R21 ;  /* 0x00000000151c72ca */ /* 0x000fe200000e0000 */
[----:B------:R-:W-:Y:S01]  /*7720*/  VIADD R21, R0, 0x4 ;  /* 0x0000000400157836 */ /* 0x000fe20000000000 */
[----:B------:R-:W-:Y:S01]  /*7730*/  R2UR UR30, R20 ;  /* 0x00000000141e72ca */ /* 0x000fe200000e0000 */
[----:B------:R-:W-:Y:S01]  /*7740*/  VIADD R20, R14, 0x4 ;  /* 0x000000040e147836 */ /* 0x000fe20000000000 */
[----:B------:R-:W-:Y:S01]  /*7750*/  ULDC UR5, c[0x0][0xad0] ;  /* 0x0002b40000057ab9 */ /* 0x000fe20000000800 */
[----:B------:R-:W-:Y:S01]  /*7760*/  HGMMA.64x64x16.F32.BF16 R152, gdesc[UR24], R152, gsb0 ;  /* 0x00e00000189879f0 */ /* 0x000fe20008001898 */
[----:B------:R-:W-:Y:S01]  /*7770*/  VIADD R198, R0, 0x800 ;  /* 0x0000080000c67836 */ /* 0x000fe20000000000 */
[----:B------:R-:W-:Y:S01]  /*7780*/  ULDC UR6, c[0x0][0xadc] ;  /* 0x0002b70000067ab9 */ /* 0x000fe20000000800 */
[----:B------:R-:W-:Y:S01]  /*7790*/  VIADD R196, R14, 0x800 ;  /* 0x000008000ec47836 */ /* 0x000fe20000000000 */
[----:B-1----:R-:W-:Y:S01]  /*77a0*/  SHF.R.U32.HI R195, RZ, 0x7, R195 ;  /* 0x00000007ffc37819 */ /* 0x002fe200000116c3 */
[----:B------:R-:W-:-:S02]  /*77b0*/  WARPGROUP.DEPBAR.LE gsb0, 0x0 ;  /* 0x00008000000079c5 */ /* 0x000fc40000010000 */
        /* <DEDUP_REMOVED lines=123> */
[----:B------:R-:W1:Y:S02]  /*7f70*/  SHFL.IDX PT, R20, R195, RZ, 0x1f ;  /* 0x00001fffc3147589 */ /* 0x000e6400000e0000 */
[----:B-1----:R-:W-:-:S04]  /*7f80*/  ISETP.GT.AND P3, PT, R20, 0x7f, PT ;  /* 0x0000007f1400780c */ /* 0x002fc80003f64270 */
[----:B------:R-:W-:-:S04]  /*7f90*/  SEL R20, RZ, 0x2, !P3 ;  /* 0x00000002ff147807 */ /* 0x000fc80005800000 */
        /* <DEDUP_REMOVED lines=47> */
[----:B------:R-:W-:Y:S02]  /*8290*/  IMAD.IADD R197, R198, 0x1, R20 ;  /* 0x00000001c6c57824 */ /* 0x000fe400078e0214 */
        /* <DEDUP_REMOVED lines=8> */
[----:B------:R-:W-:Y:S02]  /*8320*/  IMAD.IADD R197, R198, 0x1, R21 ;  /* 0x00000001c6c57824 */ /* 0x000fe400078e0215 */
        /* <DEDUP_REMOVED lines=88> */
[----:B------:R-:W-:Y:S01]  /*88b0*/  IMAD.IADD R21, R21, 0x1, R196 ;  /* 0x0000000115157824 */ /* 0x000fe200078e02c4 */
[----:B------:R-:W-:Y:S02]  /*88c0*/  WARPGROUP.DEPBAR.LE gsb0, 0x0 ;  /* 0x00008000000079c5 */ /* 0x000fe40000010000 */
[----:B------:R-:W-:-:S07]  /*88d0*/  WARPGROUP.ARRIVE ;  /* 0x00000000000079c5 */ /* 0x000fce0000000000 */
        /* <DEDUP_REMOVED lines=21> */
[----:B------:R-:W-:Y:S02]  /*8a30*/  IADD3 R14, R21, R195, R14 ;  /* 0x000000c3150e7210 */ /* 0x000fe40007ffe00e */
[----:B------:R-:W1:Y:S01]  /*8a40*/  LDC R21, c[0x0][0x2e0] ;  /* 0x0000b800ff157b82 */ /* 0x000e620000000800 */
[----:B------:R-:W-:Y:S02]  /*8a50*/  WARPGROUP.DEPBAR.LE gsb0, 0x0 ;  /* 0x00008000000079c5 */ /* 0x000fe40000010000 */
[----:B------:R-:W-:-:S06]  /*8a60*/  WARPGROUP.ARRIVE ;  /* 0x00000000000079c5 */ /* 0x000fcc0000000000 */
[----:B------:R-:W-:Y:S01]  /*8a70*/  HGMMA.64x64x16.F32.BF16 R152, gdesc[UR28], R152, gsb0 ;  /* 0x00e000001c9879f0 */ /* 0x000fe20008001898 */
[----:B------:R-:W-:Y:S01]  /*8a80*/  R2UR UR28, R20 ;  /* 0x00000000141c72ca */ /* 0x000fe200000e0000 */
[----:B------:R-:W-:Y:S01]  /*8a90*/  UMOV UR29, 0x40000040 ;  /* 0x40000040001d7882 */ /* 0x000fe20000000000 */
[----:B------:R-:W-:Y:S01]  /*8aa0*/  R2UR UR30, R14 ;  /* 0x000000000e1e72ca */ /* 0x000fe200000e0000 */
[----:B------:R-:W-:Y:S01]  /*8ab0*/  UMOV UR31, 0x40000040 ;  /* 0x40000040001f7882 */ /* 0x000fe20000000000 */
[----:B------:R-:W-:-:S05]  /*8ac0*/  @!P1 VIADD R20, R12, 0x38840 ;  /* 0x000388400c149836 */ /* 0x000fca0000000000 */
[----:B------:R-:W-:Y:S01]  /*8ad0*/  @!P1 PRMT R20, RZ, 0x654, R20 ;  /* 0x00000654ff149816 */ /* 0x000fe20000000014 */
        /* <DEDUP_REMOVED lines=39> */
[----:B------:R-:W-:Y:S01]  /*8d50*/  ULDC UR5, c[0x0][0x288] ;  /* 0x0000a20000057ab9 */ /* 0x000fe20000000800 */
[----:B--2---:R-:W-:-:S06]  /*8d60*/  IADD3 R20, -R173, 0x1, RZ ;  /* 0x00000001ad147810 */ /* 0x004fcc0007ffe1ff */
[----:B------:R-:W2:Y:S01]  /*8d70*/  MUFU.TANH R196, R196 ;  /* 0x000000c400c47308 */ /* 0x000ea20000002400 */
[----:B-1----:R-:W-:-:S07]  /*8d80*/  IMAD R20, R21, UR38, R20 ;  /* 0x0000002615147c24 */ /* 0x002fce000f8e0214 */
[----:B------:R-:W1:Y:S01]  /*8d90*/  MUFU.TANH R14, R14 ;  /* 0x0000000e000e7308 */ /* 0x000e620000002400 */
[----:B------:R-:W-:Y:S01]  /*8da0*/  IADD3 R174, R20, -UR5, -R17 ;  /* 0x8000000514ae7c10 */ /* 0x000fe2000fffe811 */
[----:B------:R-:W-:-:S03]  /*8db0*/  ULDC UR5, c[0x0][0xad8] ;  /* 0x0002b60000057ab9 */ /* 0x000fc60000000800 */
[C-C-:B------:R-:W-:Y:S02]  /*8dc0*/  IADD3 R179, R5.reuse, UR5, R174.reuse ;  /* 0x0000000505b37c10 */ /* 0x140fe4000fffe0ae */
[----:B------:R-:W-:Y:S01]  /*8dd0*/  IADD3 R182, R5, UR4, R174 ;  /* 0x0000000405b67c10 */ /* 0x000fe2000fffe0ae */
        /* <DEDUP_REMOVED lines=42> */
.L_x_1531:
[----:B------:R-:W-:-:S05]  /*9080*/  IMAD.U32 R177, RZ, RZ, UR6 ;  /* 0x00000006ffb17e24 */ /* 0x000fca000f8e00ff */
[----:B------:R-:W-:-:S13]  /*9090*/  ISETP.NE.AND P3, PT, R177, 0x1, PT ;  /* 0x00000001b100780c */ /* 0x000fda0003f65270 */
[----:B------:R-:W2:Y:S02]  /*90a0*/  @P3 LDC.64 R20, c[0x0][0xae0] ;  /* 0x0002b800ff143b82 */ /* 0x000ea40000000a00 */
[----:B--2---:R-:W-:-:S05]  /*90b0*/  @P3 IMAD.HI.U32 R20, R176, R20, RZ ;  /* 0x00000014b0143227 */ /* 0x004fca00078e00ff */
[----:B------:R-:W-:-:S07]  /*90c0*/  @P3 SHF.R.U32.HI R176, RZ, R21, R20 ;  /* 0x00000015ffb03219 */ /* 0x000fce0000011614 */
.L_x_1532:
[----:B------:R-:W-:Y:S05]  /*90d0*/  BSYNC B0 ;  /* 0x0000000000007941 */ /* 0x000fea0003800000 */
.L_x_1530:
[----:B------:R-:W-:-:S04]  /*90e0*/  IMAD R176, R176, R177, -R173 ;  /* 0x000000b1b0b07224 */ /* 0x000fc800078e0aad */
[----:B------:R-:W-:-:S05]  /*90f0*/  IMAD.IADD R176, R176, 0x1, -R17 ;  /* 0x00000001b0b07824 */ /* 0x000fca00078e0a11 */
[----:B------:R-:W-:Y:S02]  /*9100*/  VIADDMNMX R179, R176, R177, R179, PT ;  /* 0x000000b1b0b37246 */ /* 0x000fe400038001b3 */
[----:B------:R-:W-:-:S07]  /*9110*/  VIMNMX R182, R182, R176, !PT ;  /* 0x000000b0b6b67248 */ /* 0x000fce0007fe0100 */
.L_x_1529:
[----:B------:R-:W-:Y:S01]  /*9120*/  ISETP.GT.AND P3, PT, R8, -0x1, PT ;  /* 0xffffffff0800780c */ /* 0x000fe20003f64270 */
[----:B------:R-:W-:-:S03]  /*9130*/  VIADD R20, R174, UR5 ;  /* 0x00000005ae147c36 */ /* 0x000fc60008000000 */
        /* <DEDUP_REMOVED lines=29> */
[----:B------:R-:W-:Y:S01]  /*9310*/  FSEL R175, R168, -INF , !P5 ;  /* 0xff800000a8af7808 */ /* 0x000fe20006800000 */
[----:B------:R-:W-:Y:S01]  /*9320*/  VIADD R168, R174, UR4 ;  /* 0x00000004aea87c36 */ /* 0x000fe20008000000 */
        /* <DEDUP_REMOVED lines=15> */
[--C-:B------:R-:W-:Y:S02]  /*9420*/  IADD3 R169, R20, 0x8, R5.reuse ;  /* 0x0000000814a97810 */ /* 0x100fe40007ffe005 */
[----:B------:R-:W-:Y:S02]  /*9430*/  IADD3 R168, R168, 0x8, R5 ;  /* 0x00000008a8a87810 */ /* 0x000fe40007ffe005 */
[----:B------:R-:W-:Y:S02]  /*9440*/  FSEL R179, R171, -INF , !P6 ;  /* 0xff800000abb37808 */ /* 0x000fe40007000000 */
[----:B------:R-:W-:-:S02]  /*9450*/  FSEL R180, R180, -INF , !P4 ;  /* 0xff800000b4b47808 */ /* 0x000fc40006000000 */
        /* <DEDUP_REMOVED lines=15> */
.L_x_1535:
[----:B------:R-:W-:-:S05]  /*9550*/  IMAD.U32 R170, RZ, RZ, UR6 ;  /* 0x00000006ffaa7e24 */ /* 0x000fca000f8e00ff */
[----:B------:R-:W-:-:S13]  /*9560*/  ISETP.NE.AND P4, PT, R170, 0x1, PT ;  /* 0x00000001aa00780c */ /* 0x000fda0003f85270 */
[----:B------:R-:W1:Y:S02]  /*9570*/  @P4 LDC.64 R20, c[0x0][0xae0] ;  /* 0x0002b800ff144b82 */ /* 0x000e640000000a00 */
[----:B-1----:R-:W-:-:S05]  /*9580*/  @P4 IMAD.HI.U32 R20, R171, R20, RZ ;  /* 0x00000014ab144227 */ /* 0x002fca00078e00ff */
[----:B------:R-:W-:-:S07]  /*9590*/  @P4 SHF.R.U32.HI R171, RZ, R21, R20 ;  /* 0x00000015ffab4219 */ /* 0x000fce0000011614 */
.L_x_1536:
[----:B------:R-:W-:Y:S05]  /*95a0*/  BSYNC B0 ;  /* 0x0000000000007941 */ /* 0x000fea0003800000 */
.L_x_1534:
[----:B------:R-:W-:-:S04]  /*95b0*/  IMAD R20, R171, R170, -R173 ;  /* 0x000000aaab147224 */ /* 0x000fc800078e0aad */
[----:B------:R-:W-:-:S05]  /*95c0*/  IMAD.IADD R20, R20, 0x1, -R17 ;  /* 0x0000000114147824 */ /* 0x000fca00078e0a11 */
[----:B------:R-:W-:Y:S02]  /*95d0*/  VIADDMNMX R169, R20, R170, R169, PT ;  /* 0x000000aa14a97246 */ /* 0x000fe400038001a9 */
[----:B------:R-:W-:-:S07]  /*95e0*/  VIMNMX R168, R168, R20, !PT ;  /* 0x00000014a8a87248 */ /* 0x000fce0007fe0100 */
.L_x_1533:
[----:B------:R-:W-:Y:S01]  /*95f0*/  FMNMX.FTZ R21, R195, R10, !PT ;  /* 0x0000000ac3157209 */ /* 0x000fe20007810000 */
[----:B------:R-:W-:Y:S01]  /*9600*/  ULDC UR10, c[0x0][0xa80] ;  /* 0x0002a000000a7ab9 */ /* 0x000fe20000000800 */
[----:B------:R-:W-:Y:S01]  /*9610*/  ISETP.GT.AND P4, PT, R168, 0x1, P3 ;  /* 0x00000001a800780c */ /* 0x000fe20001f84270 */
[----:B------:R-:W-:Y:S01]  /*9620*/  UMOV UR7, 0x40000040 ;  /* 0x4000004000077882 */ /* 0x000fe20000000000 */
[----:B------:R-:W-:Y:S01]  /*9630*/  FMNMX.FTZ R20, R196, R21, !PT ;  /* 0x00000015c4147209 */ /* 0x000fe20007810000 */
[----:B------:R-:W-:Y:S01]  /*9640*/  @!P1 VIADD R12, R12, 0x38860 ;  /* 0x000388600c0c9836 */ /* 0x000fe20000000000 */
        /* <DEDUP_REMOVED lines=35> */
[C---:B------:R-:W-:Y:S02]  /*9880*/  ISETP.GT.AND P6, PT, R168.reuse, 0x20, P3 ;  /* 0x00000020a800780c */ /* 0x040fe40001fc4270 */
[----:B------:R-:W-:Y:S02]  /*9890*/  ISETP.LT.OR P5, PT, R169, 0x1a, P5 ;  /* 0x0000001aa900780c */ /* 0x000fe40002fa1670 */
        /* <DEDUP_REMOVED lines=12> */
[----:B------:R-:W-:Y:S02]  /*9960*/  FMNMX.FTZ R21, R153, R14, !PT ;  /* 0x0000000e99157209 */ /* 0x000fe40007810000 */
[----:B------:R-:W-:Y:S02]  /*9970*/  FSEL R160, R160, -INF , !P4 ;  /* 0xff800000a0a07808 */ /* 0x000fe40006000000 */
[----:B------:R-:W-:Y:S02]  /*9980*/  FMNMX.FTZ R14, R154, R21, !PT ;  /* 0x000000159a0e7209 */ /* 0x000fe40007810000 */
[----:B------:R-:W-:Y:S02]  /*9990*/  ISETP.GT.AND P4, PT, R168, 0x29, P3 ;  /* 0x00000029a800780c */ /* 0x000fe40001f84270 */
[----:B------:R-:W-:-:S02]  /*99a0*/  FMNMX.FTZ R21, R155, R14, !PT ;  /* 0x0000000e9b157209 */ /* 0x000fc40007810000 */
[----:B------:R-:W-:Y:S02]  /*99b0*/  FSEL R161, R161, -INF , !P5 ;  /* 0xff800000a1a17808 */ /* 0x000fe40006800000 */
[----:B------:R-:W-:Y:S02]  /*99c0*/  FMNMX.FTZ R14, R156, R21, !PT ;  /* 0x000000159c0e7209 */ /* 0x000fe40007810000 */
[----:B------:R-:W-:Y:S02]  /*99d0*/  ISETP.GT.AND P5, PT, R168, 0x30, P3 ;  /* 0x00000030a800780c */ /* 0x000fe40001fa4270 */
[----:B------:R-:W-:Y:S02]  /*99e0*/  FMNMX.FTZ R21, R157, R14, !PT ;  /* 0x0000000e9d157209 */ /* 0x000fe40007810000 */
[----:B------:R-:W-:Y:S02]  /*99f0*/  ISETP.LT.OR P4, PT, R169, 0x2a, P4 ;  /* 0x0000002aa900780c */ /* 0x000fe40002781670 */
[----:B------:R-:W-:-:S02]  /*9a00*/  FMNMX.FTZ R14, R158, R21, !PT ;  /* 0x000000159e0e7209 */ /* 0x000fc40007810000 */
[----:B-1----:R-:W-:Y:S02]  /*9a10*/  FMNMX.FTZ R20, R170, R171, !PT ;  /* 0x000000abaa147209 */ /* 0x002fe40007810000 */
[----:B------:R-:W-:Y:S02]  /*9a20*/  FMNMX.FTZ R171, R159, R14, !PT ;  /* 0x0000000e9fab7209 */ /* 0x000fe40007810000 */
[----:B------:R-:W-:Y:S01]  /*9a30*/  ISETP.LT.OR P5, PT, R169, 0x31, P5 ;  /* 0x00000031a900780c */ /* 0x000fe20002fa1670 */
[----:B------:R-:W-:Y:S01]  /*9a40*/  FMUL.FTZ R204, R20, UR10 ;  /* 0x0000000a14cc7c20 */ /* 0x000fe20008410000 */
[----:B------:R-:W-:Y:S02]  /*9a50*/  FMNMX.FTZ R170, R160, R171, !PT ;  /* 0x000000aba0aa7209 */ /* 0x000fe40007810000 */
[----:B------:R-:W-:Y:S02]  /*9a60*/  FSEL R162, R162, -INF , !P4 ;  /* 0xff800000a2a27808 */ /* 0x000fe40006000000 */
[----:B------:R-:W-:-:S02]  /*9a70*/  ISETP.GT.AND P4, PT, R168, 0x31, P3 ;  /* 0x00000031a800780c */ /* 0x000fc40001f84270 */
[----:B------:R-:W-:Y:S02]  /*9a80*/  FMNMX.FTZ R171, R161, R170, !PT ;  /* 0x000000aaa1ab7209 */ /* 0x000fe40007810000 */
[----:B------:R-:W-:Y:S02]  /*9a90*/  FSEL R163, R163, -INF , !P5 ;  /* 0xff800000a3a37808 */ /* 0x000fe40006800000 */
[----:B------:R-:W-:Y:S02]  /*9aa0*/  ISETP.GT.AND P5, PT, R168, 0x38, P3 ;  /* 0x00000038a800780c */ /* 0x000fe40001fa4270 */
[----:B------:R-:W-:Y:S02]  /*9ab0*/  ISETP.LT.OR P4, PT, R169, 0x32, P4 ;  /* 0x00000032a900780c */ /* 0x000fe40002781670 */
[----:B------:R-:W-:Y:S02]  /*9ac0*/  FMNMX.FTZ R170, R162, R171, !PT ;  /* 0x000000aba2aa7209 */ /* 0x000fe40007810000 */
[----:B------:R-:W-:-:S02]  /*9ad0*/  ISETP.GT.AND P3, PT, R168, 0x39, P3 ;  /* 0x00000039a800780c */ /* 0x000fc40001f64270 */
[----:B------:R-:W-:Y:S02]  /*9ae0*/  ISETP.LT.OR P5, PT, R169, 0x39, P5 ;  /* 0x00000039a900780c */ /* 0x000fe40002fa1670 */
[----:B------:R-:W-:Y:S02]  /*9af0*/  FSEL R164, R164, -INF , !P4 ;  /* 0xff800000a4a47808 */ /* 0x000fe40006000000 */
[----:B------:R-:W-:Y:S02]  /*9b00*/  FMNMX.FTZ R171, R163, R170, !PT ;  /* 0x000000aaa3ab7209 */ /* 0x000fe40007810000 */
[----:B------:R-:W-:Y:S02]  /*9b10*/  ISETP.LT.OR P3, PT, R169, 0x3a, P3 ;  /* 0x0000003aa900780c */ /* 0x000fe40001f61670 */
[----:B------:R-:W-:Y:S02]  /*9b20*/  FSEL R165, R165, -INF , !P5 ;  /* 0xff800000a5a57808 */ /* 0x000fe40006800000 */
[----:B------:R-:W-:-:S02]  /*9b30*/  FMNMX.FTZ R170, R164, R171, !PT ;  /* 0x000000aba4aa7209 */ /* 0x000fc40007810000 */
[----:B------:R-:W-:Y:S02]  /*9b40*/  FSETP.NEU.FTZ.AND P6, PT, R20, -INF , PT ;  /* 0xff8000001400780b */ /* 0x000fe40003fdd000 */
[----:B------:R-:W-:Y:S02]  /*9b50*/  FSEL R166, R166, -INF , !P3 ;  /* 0xff800000a6a67808 */ /* 0x000fe40005800000 */
[----:B------:R-:W-:Y:S02]  /*9b60*/  FMNMX.FTZ R171, R165, R170, !PT ;  /* 0x000000aaa5ab7209 */ /* 0x000fe40007810000 */
[----:B------:R-:W-:Y:S02]  /*9b70*/  FSEL R204, R204, RZ, P6 ;  /* 0x000000ffcccc7208 */ /* 0x000fe40003000000 */
[----:B------:R-:W-:Y:S02]  /*9b80*/  FMNMX.FTZ R183, R166, R171, !PT ;  /* 0x000000aba6b77209 */ /* 0x000fe40007810000 */
[----:B------:R-:W-:Y:S01]  /*9b90*/  @!P1 PRMT R12, RZ, 0x654, R12 ;  /* 0x00000654ff0c9816 */ /* 0x000fe2000000000c */
[--C-:B------:R-:W-:Y:S01]  /*9ba0*/  FFMA.FTZ R14, R196, UR10, -R204.reuse ;  /* 0x0000000ac40e7c23 */ /* 0x100fe200080108cc */
[--C-:B------:R-:W-:Y:S01]  /*9bb0*/  FFMA.FTZ R174, R167, UR10, -R204.reuse ;  /* 0x0000000aa7ae7c23 */ /* 0x100fe200080108cc */
[----:B------:R-:W1:Y:S01]  /*9bc0*/  SHFL.BFLY PT, R196, R183, 0x2, 0x1f ;  /* 0x0c401f00b7c47f89 */ /* 0x000e6200000e0000 */
        /* <DEDUP_REMOVED lines=15> */
[----:B------:R-:W-:-:S07]  /*9cc0*/  IMAD.MOV R198, RZ, RZ, -R22 ;  /* 0x000000ffffc67224 */ /* 0x000fce00078e0a16 */
[----:B------:R-:W-:Y:S01]  /*9cd0*/  MUFU.EX2 R14, R14 ;  /* 0x0000000e000e7308 */ /* 0x000fe20000000800 */
[----:B-1----:R-:W-:Y:S02]  /*9ce0*/  FMNMX.FTZ R196, R183, R196, !PT ;  /* 0x000000c4b7c47209 */ /* 0x002fe40007810000 */
[----:B------:R-:W-:-:S03]  /*9cf0*/  FSEL R183, R20, RZ, P6 ;  /* 0x000000ff14b77208 */ /* 0x000fc60003000000 */
[----:B------:R-:W1:Y:S02]  /*9d00*/  SHFL.BFLY PT, R167, R196, 0x1, 0x1f ;  /* 0x0c201f00c4a77f89 */ /* 0x000e6400000e0000 */
[----:B------:R-:W-:Y:S01]  /*9d10*/  FADD.FTZ R10, -R183, R10 ;  /* 0x0000000ab70a7221 */ /* 0x000fe20000010100 */
[----:B------:R-:W-:Y:S03]  /*9d20*/  MUFU.EX2 R168, R168 ;  /* 0x000000a800a87308 */ /* 0x000fe60000000800 */
[----:B------:R-:W-:-:S05]  /*9d30*/  FMUL.FTZ R10, R10, UR10 ;  /* 0x0000000a0a0a7c20 */ /* 0x000fca0008410000 */
[----:B------:R-:W-:Y:S08]  /*9d40*/  MUFU.EX2 R183, R204 ;  /* 0x000000cc00b77308 */ /* 0x000ff00000000800 */
[----:B------:R-:W2:Y:S01]  /*9d50*/  MUFU.EX2 R10, R10 ;  /* 0x0000000a000a7308 */ /* 0x000ea20000000800 */
[----:B-1----:R-:W-:-:S07]  /*9d60*/  FMNMX.FTZ R181, R196, R167, !PT ;  /* 0x000000a7c4b57209 */ /* 0x002fce0007810000 */
[----:B------:R-:W-:Y:S01]  /*9d70*/  MUFU.EX2 R169, R169 ;  /* 0x000000a900a97308 */ /* 0x000fe20000000800 */
[C---:B------:R-:W-:Y:S01]  /*9d80*/  FSETP.NEU.FTZ.AND P3, PT, R181.reuse, -INF , PT ;  /* 0xff800000b500780b */ /* 0x040fe20003f7d000 */
[----:B------:R-:W-:-:S05]  /*9d90*/  FMUL.FTZ R167, R181, UR10 ;  /* 0x0000000ab5a77c20 */ /* 0x000fca0008410000 */
[----:B------:R-:W-:Y:S01]  /*9da0*/  FSEL R167, R167, RZ, P3 ;  /* 0x000000ffa7a77208 */ /* 0x000fe20001800000 */
[----:B------:R-:W-:Y:S01]  /*9db0*/  MUFU.EX2 R170, R170 ;  /* 0x000000aa00aa7308 */ /* 0x000fe20000000800 */
[-C--:B--2---:R-:W-:Y:S01]  /*9dc0*/  FMUL.FTZ R24, R24, R10.reuse ;  /* 0x0000000a18187220 */ /* 0x084fe20000410000 */
[-C--:B------:R-:W-:Y:S01]  /*9dd0*/  FMUL.FTZ R25, R25, R10.reuse ;  /* 0x0000000a19197220 */ /* 0x080fe20000410000 */
[----:B------:R-:W-:Y:S01]  /*9de0*/  FMUL.FTZ R28, R28, R10 ;  /* 0x0000000a1c1c7220 */ /* 0x000fe20000410000 */
[--C-:B------:R-:W-:Y:S01]  /*9df0*/  FFMA.FTZ R195, R152, UR10, -R167.reuse ;  /* 0x0000000a98c37c23 */ /* 0x100fe200080108a7 */
[----:B------:R-:W-:Y:S01]  /*9e00*/  FSEL R152, R181, RZ, P3 ;  /* 0x000000ffb5987208 */ /* 0x000fe20001800000 */
[--C-:B------:R-:W-:Y:S01]  /*9e10*/  FFMA.FTZ R196, R153, UR10, -R167.reuse ;  /* 0x0000000a99c47c23 */ /* 0x100fe200080108a7 */
[----:B------:R-:W-:Y:S01]  /*9e20*/  ISETP.NE.AND P3, PT, R17, R198, PT ;  /* 0x000000c61100720c */ /* 0x000fe20003f65270 */
[--C-:B------:R-:W-:Y:S01]  /*9e30*/  FFMA.FTZ R182, R182, UR10, -R167.reuse ;  /* 0x0000000ab6b67c23 */ /* 0x100fe200080108a7 */
[----:B------:R-:W-:Y:S01]  /*9e40*/  FFMA.FTZ R199, R156, UR10, -R167 ;  /* 0x0000000a9cc77c23 */ /* 0x000fe200080108a7 */
[----:B------:R-:W-:Y:S01]  /*9e50*/  FADD.FTZ R152, -R152, R11 ;  /* 0x0000000b98987221 */ /* 0x000fe20000010100 */
[--C-:B------:R-:W-:Y:S01]  /*9e60*/  FFMA.FTZ R209, R157, UR10, -R167.reuse ;  /* 0x0000000a9dd17c23 */ /* 0x100fe200080108a7 */
[--C-:B------:R-:W-:Y:S01]  /*9e70*/  FFMA.FTZ R208, R158, UR10, -R167.reuse ;  /* 0x0000000a9ed07c23 */ /* 0x100fe200080108a7 */
[--C-:B------:R-:W-:Y:S01]  /*9e80*/  FFMA.FTZ R154, R154, UR10, -R167.reuse ;  /* 0x0000000a9a9a7c23 */ /* 0x100fe200080108a7 */
[----:B------:R-:W-:Y:S01]  /*9e90*/  FMUL.FTZ R152, R152, UR10 ;  /* 0x0000000a98987c20 */ /* 0x000fe20008410000 */
[--C-:B------:R-:W-:Y:S01]  /*9ea0*/  FFMA.FTZ R206, R159, UR10, -R167.reuse ;  /* 0x0000000a9fce7c23 */ /* 0x100fe200080108a7 */
[--C-:B------:R-:W-:Y:S01]  /*9eb0*/  FFMA.FTZ R201, R160, UR10, -R167.reuse ;  /* 0x0000000aa0c97c23 */ /* 0x100fe200080108a7 */
[--C-:B------:R-:W-:Y:S01]  /*9ec0*/  FFMA.FTZ R200, R161, UR10, -R167.reuse ;  /* 0x0000000aa1c87c23 */ /* 0x100fe200080108a7 */
[----:B------:R1:W2:Y:S01]  /*9ed0*/  MUFU.EX2 R197, R152 ;  /* 0x0000009800c57308 */ /* 0x0002a20000000800 */
[----:B------:R-:W-:Y:S01]  /*9ee0*/  FFMA.FTZ R203, R162, UR10, -R167 ;  /* 0x0000000aa2cb7c23 */ /* 0x000fe200080108a7 */
[----:B------:R-:W-:-:S02]  /*9ef0*/  @!P3 IMAD R2, R2, 0x40, R19 ;  /* 0x000000400202b824 */ /* 0x000fc400078e0213 */
[--C-:B------:R-:W-:Y:S01]  /*9f00*/  FFMA.FTZ R155, R155, UR10, -R167.reuse ;  /* 0x0000000a9b9b7c23 */ /* 0x100fe200080108a7 */
[--C-:B------:R-:W-:Y:S01]  /*9f10*/  FFMA.FTZ R202, R163, UR10, -R167.reuse ;  /* 0x0000000aa3ca7c23 */ /* 0x100fe200080108a7 */
[--C-:B------:R-:W-:Y:S01]  /*9f20*/  FFMA.FTZ R205, R164, UR10, -R167.reuse ;  /* 0x0000000aa4cd7c23 */ /* 0x100fe200080108a7 */
[--C-:B------:R-:W-:Y:S01]  /*9f30*/  FFMA.FTZ R204, R165, UR10, -R167.reuse ;  /* 0x0000000aa5cc7c23 */ /* 0x100fe200080108a7 */
[----:B------:R-:W-:Y:S01]  /*9f40*/  @!P3 LEA R153, R2, UR36, 0x2 ;  /* 0x000000240299bc11 */ /* 0x000fe2000f8e10ff */
[----:B------:R-:W-:Y:S01]  /*9f50*/  FFMA.FTZ R207, R166, UR10, -R167 ;  /* 0x0000000aa6cf7c23 */ /* 0x000fe200080108a7 */
[----:B------:R-:W-:Y:S01]  /*9f60*/  MUFU.EX2 R182, R182 ;  /* 0x000000b600b67308 */ /* 0x000fe20000000800 */
[----:B------:R-:W-:Y:S01]  /*9f70*/  IMAD R198, R13, 0x1000, R18 ;  /* 0x000010000dc67824 */ /* 0x000fe200078e0212 */
[----:B-1----:R-:W-:Y:S01]  /*9f80*/  F2FP.BF16.F32.PACK_AB R152, R14, R21 ;  /* 0x000000150e98723e */ /* 0x002fe200000010ff */
[----:B------:R-:W-:Y:S01]  /*9f90*/  @!P3 STS [R153+0x38400], R10 ;  /* 0x0384000a9900b388 */ /* 0x000fe20000000800 */
[-C--:B------:R-:W-:Y:S01]  /*9fa0*/  FMUL.FTZ R29, R29, R10.reuse ;  /* 0x0000000a1d1d7220 */ /* 0x080fe20000410000 */
[-C--:B------:R-:W-:Y:S01]  /*9fb0*/  FMUL.FTZ R32, R32, R10.reuse ;  /* 0x0000000a20207220 */ /* 0x080fe20000410000 */
[----:B------:R-:W-:Y:S01]  /*9fc0*/  R2UR UR6, R198 ;  /* 0x00000000c60672ca */ /* 0x000fe200000e0000 */
[-C--:B------:R-:W-:Y:S01]  /*9fd0*/  FMUL.FTZ R33, R33, R10.reuse ;  /* 0x0000000a21217220 */ /* 0x080fe20000410000 */
[----:B--2---:R1:W-:Y:S01]  /*9fe0*/  @!P3 STS [R153+0x38420], R197 ;  /* 0x038420c59900b388 */ /* 0x0043e20000000800 */
        /* <DEDUP_REMOVED lines=16> */
[----:B------:R2:W-:Y:S01]  /*a0f0*/  MUFU.EX2 R11, R154 ;  /* 0x0000009a000b7308 */ /* 0x0005e20000000800 */
[----:B-1----:R-:W-:Y:S01]  /*a100*/  F2FP.BF16.F32.PACK_AB R153, R195, R182 ;  /* 0x000000b6c399723e */ /* 0x002fe200000010ff */
[-C--:B------:R-:W-:Y:S01]  /*a110*/  FMUL.FTZ R64, R64, R10.reuse ;  /* 0x0000000a40407220 */ /* 0x080fe20000410000 */
[-C--:B------:R-:W-:Y:S01]  /*a120*/  FMUL.FTZ R65, R65, R10.reuse ;  /* 0x0000000a41417220 */ /* 0x080fe20000410000 */
[-C--:B------:R-:W-:Y:S01]  /*a130*/  FMUL.FTZ R68, R68, R10.reuse ;  /* 0x0000000a44447220 */ /* 0x080fe20000410000 */
[-C--:B------:R-:W-:Y:S01]  /*a140*/  FMUL.FTZ R69, R69, R10.reuse ;  /* 0x0000000a45457220 */ /* 0x080fe20000410000 */
[-C--:B------:R-:W-:Y:S01]  /*a150*/  FMUL.FTZ R72, R72, R10.reuse ;  /* 0x0000000a48487220 */ /* 0x080fe20000410000 */
[----:B------:R-:W-:Y:S01]  /*a160*/  FMUL.FTZ R73, R73, R10 ;  /* 0x0000000a49497220 */ /* 0x000fe20000410000 */
        /* <DEDUP_REMOVED lines=18> */
[-C--:B------:R-:W-:Y:S01]  /*a290*/  FMUL.FTZ R101, R101, R10.reuse ;  /* 0x0000000a65657220 */ /* 0x080fe20000410000 */
[-C--:B------:R-:W-:Y:S01]  /*a2a0*/  FMUL.FTZ R104, R104, R10.reuse ;  /* 0x0000000a68687220 */ /* 0x080fe20000410000 */
[-C--:B------:R-:W-:Y:S01]  /*a2b0*/  FMUL.FTZ R105, R105, R10.reuse ;  /* 0x0000000a69697220 */ /* 0x080fe20000410000 */
[-C--:B------:R-:W-:Y:S01]  /*a2c0*/  FMUL.FTZ R108, R108, R10.reuse ;  /* 0x0000000a6c6c7220 */ /* 0x080fe20000410000 */
[-C--:B------:R-:W-:Y:S01]  /*a2d0*/  FMUL.FTZ R109, R109, R10.reuse ;  /* 0x0000000a6d6d7220 */ /* 0x080fe20000410000 */
[-C--:B------:R-:W-:Y:S01]  /*a2e0*/  FMUL.FTZ R112, R112, R10.reuse ;  /* 0x0000000a70707220 */ /* 0x080fe20000410000 */
[----:B------:R1:W-:Y:S01]  /*a2f0*/  MUFU.EX2 R2, R155 ;  /* 0x0000009b00027308 */ /* 0x0003e20000000800 */
        /* <DEDUP_REMOVED lines=8> */
[----:B-1----:R-:W-:Y:S01]  /*a380*/  F2FP.BF16.F32.PACK_AB R155, R11, R196 ;  /* 0x000000c40b9b723e */ /* 0x002fe200000010ff */
[----:B------:R-:W-:Y:S01]  /*a390*/  BAR.SYNC.DEFER_BLOCKING 0xf, 0x100 ;  /* 0x03c4000000007b1d */ /* 0x000fe20000010000 */
[----:B--2---:R-:W-:Y:S01]  /*a3a0*/  F2FP.BF16.F32.PACK_AB R158, R173, R172 ;  /* 0x000000acad9e723e */ /* 0x004fe200000010ff */
        /* <DEDUP_REMOVED lines=12> */
[----:B------:R-:W1:Y:S01]  /*a470*/  MUFU.EX2 R208, R208 ;  /* 0x000000d000d07308 */ /* 0x000e620000000800 */
[----:B---3--:R-:W-:Y:S01]  /*a480*/  F2FP.BF16.F32.PACK_AB R157, R199, R2 ;  /* 0x00000002c79d723e */ /* 0x008fe200000010ff */
[----:B------:R-:W-:Y:S01]  /*a490*/  FMUL.FTZ R149, R149, R10 ;  /* 0x0000000a95957220 */ /* 0x000fe20000410000 */
        /* <DEDUP_REMOVED lines=79> */
[----:B------:R1:W-:Y:S01]  /*a990*/  STSM.16.M88.4 [R23+0x36400], R152 ;  /* 0x0364009817007844 */ /* 0x0003e20000000200 */
[----:B------:R-:W-:-:S02]  /*a9a0*/  VIADD R210, R198, 0x80 ;  /* 0x00000080c6d27836 */ /* 0x000fc40000000000 */
[----:B------:R-:W-:Y:S01]  /*a9b0*/  FFMA.FTZ R21, R10, R6, R21 ;  /* 0x000000060a157223 */ /* 0x000fe20000010015 */
[----:B------:R-:W-:Y:S01]  /*a9c0*/  FFMA.FTZ R182, R197, R7, R182 ;  /* 0x00000007c5b67223 */ /* 0x000fe200000100b6 */
[----:B------:R1:W-:Y:S01]  /*a9d0*/  STSM.16.M88.4 [R184], R156 ;  /* 0x0000009cb8007844 */ /* 0x0003e20000000200 */
[----:B------:R-:W-:Y:S01]  /*a9e0*/  ISETP.GT.AND P3, PT, R8, R15, PT ;  /* 0x0000000f0800720c */ /* 0x000fe20003f64270 */
[----:B------:R-:W3:Y:S01]  /*a9f0*/  MUFU.EX2 R180, R180 ;  /* 0x000000b400b47308 */ /* 0x000ee20000000800 */
[----:B------:R-:W-:Y:S01]  /*aa00*/  FADD.FTZ R21, R14, R21 ;  /* 0x000000150e157221 */ /* 0x000fe20000010000 */
[----:B------:R1:W-:Y:S01]  /*aa10*/  STSM.16.M88.4 [R186], R160 ;  /* 0x000000a0ba007844 */ /* 0x0003e20000000200 */
[----:B------:R-:W-:Y:S01]  /*aa20*/  FADD.FTZ R195, R195, R182 ;  /* 0x000000b6c3c37221 */ /* 0x000fe20000010000 */
[----:B------:R-:W-:Y:S02]  /*aa30*/  IMAD.MOV.U32 R10, RZ, RZ, R20 ;  /* 0x000000ffff0a7224 */ /* 0x000fe400078e0014 */
[----:B------:R-:W-:Y:S01]  /*aa40*/  FADD.FTZ R168, R168, R21 ;  /* 0x00000015a8a87221 */ /* 0x000fe20000010000 */
[----:B------:R-:W-:Y:S01]  /*aa50*/  FADD.FTZ R196, R196, R195 ;  /* 0x000000c3c4c47221 */ /* 0x000fe20000010000 */
[----:B------:R-:W-:Y:S01]  /*aa60*/  MUFU.EX2 R202, R202 ;  /* 0x000000ca00ca7308 */ /* 0x000fe20000000800 */
[----:B--2---:R-:W-:Y:S01]  /*aa70*/  F2FP.BF16.F32.PACK_AB R164, R179, R178 ;  /* 0x000000b2b3a4723e */ /* 0x004fe200000010ff */
[----:B------:R-:W-:Y:S01]  /*aa80*/  FADD.FTZ R169, R169, R168 ;  /* 0x000000a8a9a97221 */ /* 0x000fe20000010000 */
[----:B------:R-:W-:-:S03]  /*aa90*/  FADD.FTZ R11, R11, R196 ;  /* 0x000000c40b0b7221 */ /* 0x000fc60000010000 */
[----:B------:R-:W-:Y:S01]  /*aaa0*/  FADD.FTZ R170, R170, R169 ;  /* 0x000000a9aaaa7221 */ /* 0x000fe20000010000 */
[----:B------:R-:W-:Y:S01]  /*aab0*/  FADD.FTZ R2, R2, R11 ;  /* 0x0000000b02027221 */ /* 0x000fe20000010000 */
[----:B------:R-:W2:Y:S01]  /*aac0*/  MUFU.EX2 R205, R205 ;  /* 0x000000cd00cd7308 */ /* 0x000ea20000000800 */
[----:B---3--:R-:W-:Y:S01]  /*aad0*/  F2FP.BF16.F32.PACK_AB R166, R183, R180 ;  /* 0x000000b4b7a6723e */ /* 0x008fe200000010ff */
[----:B------:R-:W-:Y:S01]  /*aae0*/  FADD.FTZ R171, R171, R170 ;  /* 0x000000aaabab7221 */ /* 0x000fe20000010000 */
[----:B------:R-:W-:Y:S01]  /*aaf0*/  FADD.FTZ R2, R199, R2 ;  /* 0x00000002c7027221 */ /* 0x000fe20000010000 */
[----:B------:R-:W-:Y:S02]  /*ab00*/  IMAD.MOV.U32 R11, RZ, RZ, R181 ;  /* 0x000000ffff0b7224 */ /* 0x000fe400078e00b5 */
[----:B------:R-:W-:Y:S01]  /*ab10*/  FADD.FTZ R172, R172, R171 ;  /* 0x000000abacac7221 */ /* 0x000fe20000010000 */
[----:B------:R-:W-:Y:S01]  /*ab20*/  FADD.FTZ R209, R209, R2 ;  /* 0x00000002d1d17221 */ /* 0x000fe20000010000 */
[----:B------:R-:W-:Y:S01]  /*ab30*/  MUFU.EX2 R204, R204 ;  /* 0x000000cc00cc7308 */ /* 0x000fe20000000800 */
[----:B------:R-:W-:-:S02]  /*ab40*/  IMAD.MOV.U32 R2, RZ, RZ, R13 ;  /* 0x000000ffff027224 */ /* 0x000fc400078e000d */
[----:B------:R-:W-:Y:S01]  /*ab50*/  FADD.FTZ R173, R173, R172 ;  /* 0x000000acadad7221 */ /* 0x000fe20000010000 */
[----:B------:R-:W-:-:S03]  /*ab60*/  FADD.FTZ R209, R208, R209 ;  /* 0x000000d1d0d17221 */ /* 0x000fc60000010000 */
[----:B------:R-:W-:Y:S01]  /*ab70*/  FADD.FTZ R174, R174, R173 ;  /* 0x000000adaeae7221 */ /* 0x000fe20000010000 */
[----:B------:R-:W-:Y:S01]  /*ab80*/  FADD.FTZ R206, R206, R209 ;  /* 0x000000d1cece7221 */ /* 0x000fe20000010000 */
[----:B------:R-:W3:Y:S01]  /*ab90*/  MUFU.EX2 R207, R207 ;  /* 0x000000cf00cf7308 */ /* 0x000ee20000000800 */
[----:B--2---:R-:W-:Y:S01]  /*aba0*/  F2FP.BF16.F32.PACK_AB R165, R205, R202 ;  /* 0x000000cacda5723e */ /* 0x004fe200000010ff */
[----:B------:R-:W-:Y:S01]  /*abb0*/  FADD.FTZ R175, R175, R174 ;  /* 0x000000aeafaf7221 */ /* 0x000fe20000010000 */
[----:B------:R-:W-:-:S03]  /*abc0*/  FADD.FTZ R201, R201, R206 ;  /* 0x000000cec9c97221 */ /* 0x000fc60000010000 */
[----:B------:R-:W-:Y:S01]  /*abd0*/  FADD.FTZ R176, R176, R175 ;  /* 0x000000afb0b07221 */ /* 0x000fe20000010000 */
[----:B------:R-:W-:-:S03]  /*abe0*/  FADD.FTZ R200, R200, R201 ;  /* 0x000000c9c8c87221 */ /* 0x000fc60000010000 */
[----:B------:R-:W-:Y:S01]  /*abf0*/  FADD.FTZ R177, R177, R176 ;  /* 0x000000b0b1b17221 */ /* 0x000fe20000010000 */
[----:B------:R-:W-:-:S03]  /*ac00*/  FADD.FTZ R203, R203, R200 ;  /* 0x000000c8cbcb7221 */ /* 0x000fc60000010000 */
[----:B------:R-:W-:Y:S01]  /*ac10*/  FADD.FTZ R178, R178, R177 ;  /* 0x000000b1b2b27221 */ /* 0x000fe20000010000 */
[----:B------:R-:W-:Y:S01]  /*ac20*/  FADD.FTZ R202, R202, R203 ;  /* 0x000000cbcaca7221 */ /* 0x000fe20000010000 */
[----:B---3--:R-:W-:Y:S02]  /*ac30*/  F2FP.BF16.F32.PACK_AB R167, R207, R204 ;  /* 0x000000cccfa7723e */ /* 0x008fe400000010ff */
[----:B------:R-:W-:Y:S01]  /*ac40*/  FADD.FTZ R179, R179, R178 ;  /* 0x000000b2b3b37221 */ /* 0x000fe20000010000 */
[----:B------:R-:W-:Y:S02]  /*ac50*/  FADD.FTZ R205, R205, R202 ;  /* 0x000000cacdcd7221 */ /* 0x000fe40000010000 */
[----:B------:R1:W-:Y:S01]  /*ac60*/  STSM.16.M88.4 [R185], R164 ;  /* 0x000000a4b9007844 */ /* 0x0003e20000000200 */
[----:B------:R-:W-:Y:S01]  /*ac70*/  WARPGROUP.ARRIVE ;  /* 0x00000000000079c5 */ /* 0x000fe20000000000 */
[----:B------:R-:W-:Y:S01]  /*ac80*/  FADD.FTZ R6, R180, R179 ;  /* 0x000000b3b4067221 */ /* 0x000fe20000010000 */
[----:B------:R-:W-:-:S03]  /*ac90*/  FADD.FTZ R204, R204, R205 ;  /* 0x000000cdcccc7221 */ /* 0x000fc60000010000 */
[----:B------:R-:W-:Y:S01]  /*aca0*/  FADD.FTZ R6, R183, R6 ;  /* 0x00000006b7067221 */ /* 0x000fe20000010000 */
[----:B------:R-:W-:Y:S01]  /*acb0*/  HGMMA.64x256x16.F32.BF16 R24, R152, gdesc[UR4].tnspB, R24, gsb0 ;  /* 0x43e0000498187df0 */ /* 0x000fe20008001818 */
[----:B------:R-:W-:Y:S01]  /*acc0*/  R2UR UR6, R210 ;  /* 0x00000000d20672ca */ /* 0x000fe200000e0000 */
[----:B------:R-:W-:Y:S01]  /*acd0*/  UMOV UR7, 0x40000040 ;  /* 0x4000004000077882 */ /* 0x000fe20000000000 */
[C---:B------:R-:W-:Y:S01]  /*ace0*/  VIADD R210, R198.reuse, 0x100 ;  /* 0x00000100c6d27836 */ /* 0x040fe20000000000 */
[----:B------:R-:W-:Y:S01]  /*acf0*/  IADD3 R198, R198, 0x180, RZ ;  /* 0x00000180c6c67810 */ /* 0x000fe20007ffe0ff */
[----:B------:R-:W-:Y:S01]  /*ad00*/  FADD.FTZ R7, R207, R204 ;  /* 0x000000cccf077221 */ /* 0x000fe20000010000 */
        /* <DEDUP_REMOVED lines=25> */
[----:B------:R2:W-:Y:S02]  /*aea0*/  @!P1 SYNCS.ARRIVE.TRANS64.RED.A1T0 RZ, [R12+URZ], RZ ;  /* 0x000000ff0cff99a7 */ /* 0x0005e4000810043f */
[----:B--2---:R-:W-:-:S04]  /*aeb0*/  VIADD R12, R8, 0xffffffff ;  /* 0xffffffff080c7836 */ /* 0x004fc80000000000 */
[----:B------:R-:W-:Y:S01]  /*aec0*/  IMAD.MOV.U32 R8, RZ, RZ, R12 ;  /* 0x000000ffff087224 */ /* 0x000fe200078e000c */
[----:B-1----:R-:W-:Y:S06]  /*aed0*/  @P3 BRA `(.L_x_1537) ;  /* 0xffffffc400383947 */ /* 0x002fec000383ffff */
[----:B------:R-:W-:Y:S01]  /*aee0*/  IMAD.MOV.U32 R11, RZ, RZ, R181 ;  /* 0x000000ffff0b7224 */ /* 0x000fe200078e00b5 */
[----:B------:R-:W-:Y:S01]  /*aef0*/  MOV R10, R20 ;  /* 0x00000014000a7202 */ /* 0x000fe20000000f00 */
[----:B------:R-:W-:Y:S02]  /*af00*/  IMAD.MOV.U32 R2, RZ, RZ, R13 ;  /* 0x000000ffff027224 */ /* 0x000fe400078e000d */
[----:B------:R-:W-:-:S07]  /*af10*/  IMAD.MOV.U32 R8, RZ, RZ, R12 ;  /* 0x000000ffff087224 */ /* 0x000fce00078e000c */
.L_x_1520:
        /* <DEDUP_REMOVED lines=16> */
.L_x_1539:
[----:B------:R-:W-:-:S11]  /*b020*/  UISETP.NE.AND UP0, UPT, UR11, 0x1, UPT ;  /* 0x000000010b00788c */ /* 0x000fd6000bf05270 */
[----:B------:R-:W-:Y:S02]  /*b030*/  @UP0 ULDC.64 UR14, c[0x0][0xae0] ;  /* 0x0002b800000e0ab9 */ /* 0x000fe40000000a00 */
[----:B------:R-:W-:-:S04]  /*b040*/  UIMAD.WIDE.U32 UR6, UR39, UR14, URZ ;  /* 0x0000000e270672a5 */ /* 0x000fc8000f8e003f */
[----:B------:R-:W-:-:S12]  /*b050*/  @UP0 USHF.R.U32.HI UR39, URZ, UR15, UR7 ;  /* 0x0000000f3f270299 */ /* 0x000fd80008011607 */
.L_x_1540:
[----:B------:R-:W-:-:S04]  /*b060*/  UIMAD UR39, UR39, UR11, URZ ;  /* 0x0000000b272772a4 */ /* 0x000fc8000f8e023f */
[----:B------:R-:W-:-:S04]  /*b070*/  UISETP.LT.AND UP0, UPT, UR5, UR39, UPT ;  /* 0x000000270500728c */ /* 0x000fc8000bf01270 */
[----:B------:R-:W-:-:S12]  /*b080*/  USEL UR5, UR5, UR39, !UP0 ;  /* 0x0000002705057287 */ /* 0x000fd8000c000000 */
.L_x_1538:
        /* <DEDUP_REMOVED lines=8> */
[----:B------:R-:W-:Y:S02]  /*b110*/  IMAD.MOV.U32 R14, RZ, RZ, R11 ;  /* 0x000000ffff0e7224 */ /* 0x000fe400078e000b */
[----:B------:R-:W-:Y:S02]  /*b120*/  IMAD.MOV.U32 R195, RZ, RZ, R10 ;  /* 0x000000ffffc37224 */ /* 0x000fe400078e000a */
[----:B------:R-:W-:Y:S02]  /*b130*/  IMAD.MOV.U32 R12, RZ, RZ, R8 ;  /* 0x000000ffff0c7224 */ /* 0x000fe400078e0008 */
[----:B------:R-:W-:-:S07]  /*b140*/  IMAD.MOV.U32 R20, RZ, RZ, R2 ;  /* 0x000000ffff147224 */ /* 0x000fce00078e0002 */
.L_x_1550:
[----:B------:R-:W-:Y:S01]  /*b150*/  VIADD R2, R20, 0x1 ;  /* 0x0000000114027836 */ /* 0x000fe20000000000 */
[C---:B------:R-:W-:Y:S02]  /*b160*/  ISETP.GT.AND P2, PT, R12.reuse, UR5, PT ;  /* 0x000000050c007c0c */ /* 0x040fe4000bf44270 */
[----:B------:R-:W-:Y:S02]  /*b170*/  IADD3 R12, R12, -0x1, RZ ;  /* 0xffffffff0c0c7810 */ /* 0x000fe40007ffe0ff */
[----:B------:R-:W-:-:S04]  /*b180*/  ISETP.NE.AND P3, PT, R2, 0x2, PT ;  /* 0x000000020200780c */ /* 0x000fc80003f65270 */
[----:B------:R-:W-:Y:S02]  /*b190*/  SEL R11, RZ, 0x1, P3 ;  /* 0x00000001ff0b7807 */ /* 0x000fe40001800000 */
[----:B------:R-:W-:Y:S02]  /*b1a0*/  SEL R2, R2, RZ, P3 ;  /* 0x000000ff02027207 */ /* 0x000fe40001800000 */
[----:B------:R-:W-:Y:S01]  /*b1b0*/  LOP3.LUT R16, R16, R11, RZ, 0x3c, !PT ;  /* 0x0000000b10107212 */ /* 0x000fe200078e3cff */
[----:B-1----:R-:W-:Y:S06]  /*b1c0*/  @!P0 BRA `(.L_x_1542) ;  /* 0x0000000000048947 */ /* 0x002fec0003800000 */
[----:B------:R-:W-:Y:S01]  /*b1d0*/  BPT.TRAP 0x1 ;  /* 0x000000040000795c */ /* 0x000fe20000300000 */
.L_x_1542:
[----:B------:R-:W-:Y:S02]  /*b1e0*/  LEA R8, R2, UR36, 0x3 ;  /* 0x0000002402087c11 */ /* 0x000fe4000f8e18ff */
[----:B------:R-:W-:-:S04]  /*b1f0*/  SHF.L.U32 R11, R16, 0x1f, RZ ;  /* 0x0000001f100b7819 */ /* 0x000fc800000006ff */
[----:B------:R1:W2:Y:S01]  /*b200*/  SYNCS.PHASECHK.TRANS64.TRYWAIT P3, [R8+URZ+0x38830], R11 ;  /* 0x0388300b080075a7 */ /* 0x0002a2000806017f */
[----:B------:R-:W-:Y:S05]  /*b210*/  @!P0 BRA `(.L_x_1543) ;  /* 0x0000000000048947 */ /* 0x000fea0003800000 */
[----:B------:R-:W-:Y:S01]  /*b220*/  BPT.TRAP 0x1 ;  /* 0x000000040000795c */ /* 0x000fe20000300000 */
.L_x_1543:
[----:B------:R-:W-:Y:S01]  /*b230*/  IMAD R10, R2, 0x200, R4 ;  /* 0x00000200020a7824 */ /* 0x000fe200078e0204 */
[----:B--2---:R-:W-:Y:S06]  /*b240*/  @P3 BRA `(.L_x_1544) ;  /* 0x0000000000083947 */ /* 0x004fec0003800000 */
[----:B------:R-:W2:Y:S02]  /*b250*/  SYNCS.PHASECHK.TRANS64.TRYWAIT P3, [R8+URZ+0x38830], R11 ;  /* 0x0388300b080075a7 */ /* 0x000ea4000806017f */
[----:B--2---:R-:W-:Y:S05]  /*b260*/  @!P3 BRA `(.L_x_1545) ;  /* 0x000000c800a8b947 */ /* 0x004fea0003800000 */
.L_x_1544:
        /* <DEDUP_REMOVED lines=22> */
.L_x_1546:
[----:B------:R3:W4:Y:S01]  /*b3d0*/  SYNCS.PHASECHK.TRANS64.TRYWAIT P3, [R8+URZ+0x38850], R11 ;  /* 0x0388500b080075a7 */ /* 0x000722000806017f */
[----:B------:R-:W-:Y:S05]  /*b3e0*/  @!P0 BRA `(.L_x_1547) ;  /* 0x0000000000048947 */ /* 0x000fea0003800000 */
[----:B------:R-:W-:Y:S01]  /*b3f0*/  BPT.TRAP 0x1 ;  /* 0x000000040000795c */ /* 0x000fe20000300000 */
.L_x_1547:
[----:B----4-:R-:W-:Y:S05]  /*b400*/  @P3 BRA `(.L_x_1548) ;  /* 0x0000000000083947 */ /* 0x010fea0003800000 */
[----:B------:R-:W4:Y:S02]  /*b410*/  SYNCS.PHASECHK.TRANS64.TRYWAIT P3, [R8+URZ+0x38850], R11 ;  /* 0x0388500b080075a7 */ /* 0x000f24000806017f */
[----:B----4-:R-:W-:Y:S05]  /*b420*/  @!P3 BRA `(.L_x_1549) ;  /* 0x000000c8004cb947 */ /* 0x010fea0003800000 */
.L_x_1548:
[----:B------:R-:W-:Y:S01]  /*b430*/  IMAD R10, R2, 0x1000, R3 ;  /* 0x00001000020a7824 */ /* 0x000fe200078e0203 */
[----:B------:R-:W-:Y:S01]  /*b440*/  WARPGROUP.ARRIVE ;  /* 0x00000000000079c5 */ /* 0x000fe20000000000 */
[----:B------:R-:W-:Y:S01]  /*b450*/  UMOV UR27, 0x40000040 ;  /* 0x40000040001b7882 */ /* 0x000fe20000000000 */
[----:B-1234-:R-:W-:Y:S01]  /*b460*/  VIADD R11, R0, 0x2 ;  /* 0x00000002000b7836 */ /* 0x01efe20000000000 */
[----:B------:R-:W-:Y:S01]  /*b470*/  UMOV UR29, 0x40000040 ;  /* 0x40000040001d7882 */ /* 0x000fe20000000000 */
[C---:B------:R-:W-:Y:S01]  /*b480*/  R2UR UR26, R10.reuse ;  /* 0x000000000a1a72ca */ /* 0x040fe200000e0000 */
[----:B------:R-:W-:Y:S01]  /*b490*/  VIADD R13, R10, 0x2 ;  /* 0x000000020a0d7836 */ /* 0x000fe20000000000 */
[----:B------:R-:W-:Y:S01]  /*b4a0*/  UMOV UR31, 0x40000040 ;  /* 0x40000040001f7882 */ /* 0x000fe20000000000 */
[----:B------:R-:W-:Y:S01]  /*b4b0*/  R2UR UR28, R11 ;  /* 0x000000000b1c72ca */ /* 0x000fe200000e0000 */
[----:B------:R-:W-:Y:S01]  /*b4c0*/  VIADD R11, R0, 0x4 ;  /* 0x00000004000b7836 */ /* 0x000fe20000000000 */
[----:B------:R-:W1:Y:S01]  /*b4d0*/  S2R R15, SR_TID.X ;  /* 0x00000000000f7919 */ /* 0x000e620000002100 */
[----:B------:R-:W-:Y:S01]  /*b4e0*/  R2UR UR30, R13 ;  /* 0x000000000d1e72ca */ /* 0x000fe200000e0000 */
[----:B------:R-:W-:Y:S01]  /*b4f0*/  VIADD R13, R10, 0x4 ;  /* 0x000000040a0d7836 */ /* 0x000fe20000000000 */
[----:B------:R-:W-:Y:S01]  /*b500*/  ULDC UR6, c[0x0][0xad0] ;  /* 0x0002b40000067ab9 */ /* 0x000fe20000000800 */
[----:B------:R-:W-:Y:S01]  /*b510*/  VIADD R196, R0, 0x800 ;  /* 0x0000080000c47836 */ /* 0x000fe20000000000 */
[----:B------:R-:W-:Y:S01]  /*b520*/  ULDC UR10, c[0x0][0xa80] ;  /* 0x0002a000000a7ab9 */ /* 0x000fe20000000800 */
[----:B------:R-:W-:Y:S01]  /*b530*/  VIADD R198, R10, 0x800 ;  /* 0x000008000ac67836 */ /* 0x000fe20000000000 */
[----:B------:R-:W-:Y:S01]  /*b540*/  UMOV UR7, 0x40000040 ;  /* 0x4000004000077882 */ /* 0x000fe20000000000 */
[----:B------:R-:W-:Y:S01]  /*b550*/  HGMMA.64x64x16.F32.BF16 R152, gdesc[UR24], R152, gsb0 ;  /* 0x00e00000189879f0 */ /* 0x000fe20008001898 */
[----:B------:R-:W-:Y:S01]  /*b560*/  IMAD R209, R2, 0x1000, R18 ;  /* 0x0000100002d17824 */ /* 0x000fe200078e0212 */
        /* <DEDUP_REMOVED lines=150> */
[----:B------:R-:W-:Y:S02]  /*bed0*/  IMAD.IADD R196, R198, 0x1, R15 ;  /* 0x00000001c6c47824 */ /* 0x000fe400078e020f */
        /* <DEDUP_REMOVED lines=42> */
[--C-:B------:R-:W-:Y:S02]  /*c180*/  IMAD.IADD R21, R196, 0x1, R15.reuse ;  /* 0x00000001c4157824 */ /* 0x100fe400078e020f */
[----:B------:R-:W-:Y:S02]  /*c190*/  IMAD.IADD R196, R198, 0x1, R15 ;  /* 0x00000001c6c47824 */ /* 0x000fe400078e020f */
[----:B------:R-:W-:Y:S01]  /*c1a0*/  VIADD R198, R10, 0xc00 ;  /* 0x00000c000ac67836 */ /* 0x000fe20000000000 */
[----:B------:R-:W-:-:S02]  /*c1b0*/  WARPGROUP.DEPBAR.LE gsb0, 0x0 ;  /* 0x00008000000079c5 */ /* 0x000fc40000010000 */
        /* <DEDUP_REMOVED lines=159> */
[----:B-1----:R-:W-:Y:S01]  /*cbb0*/  FMNMX.FTZ R10, R164, R157, !PT ;  /* 0x0000009da40a7209 */ /* 0x002fe20007810000 */
[----:B------:R-:W-:Y:S01]  /*cbc0*/  FMUL.FTZ R157, R162, UR6 ;  /* 0x00000006a29d7c20 */ /* 0x000fe20008410000 */
[----:B------:R-:W-:Y:S01]  /*cbd0*/  FMUL.FTZ R162, R166, UR6 ;  /* 0x00000006a6a27c20 */ /* 0x000fe20008410000 */
[----:B------:R-:W-:-:S04]  /*cbe0*/  FMUL.FTZ R166, R170, UR6 ;  /* 0x00000006aaa67c20 */ /* 0x000fc80008410000 */
[----:B------:R-:W1:Y:S01]  /*cbf0*/  MUFU.TANH R198, R198 ;  /* 0x000000c600c67308 */ /* 0x000e620000002400 */
[----:B--2---:R-:W-:-:S07]  /*cc00*/  FMNMX.FTZ R10, R165, R10, !PT ;  /* 0x0000000aa50a7209 */ /* 0x004fce0007810000 */
[----:B------:R-:W2:Y:S01]  /*cc10*/  MUFU.TANH R199, R199 ;  /* 0x000000c700c77308 */ /* 0x000ea20000002400 */
[----:B---3--:R-:W-:-:S07]  /*cc20*/  FMNMX.FTZ R161, R197, R10, !PT ;  /* 0x0000000ac5a17209 */ /* 0x008fce0007810000 */
[----:B------:R-:W3:Y:S01]  /*cc30*/  MUFU.TANH R200, R200 ;  /* 0x000000c800c87308 */ /* 0x000ee20000002400 */
[----:B-1----:R-:W-:Y:S01]  /*cc40*/  FMNMX.FTZ R10, R198, R161, !PT ;  /* 0x000000a1c60a7209 */ /* 0x002fe20007810000 */
[----:B------:R-:W-:-:S06]  /*cc50*/  FMUL.FTZ R161, R163, UR6 ;  /* 0x00000006a3a17c20 */ /* 0x000fcc0008410000 */
        /* <DEDUP_REMOVED lines=8> */
[----:B------:R-:W-:Y:S02]  /*cce0*/  R2UR UR6, R209 ;  /* 0x00000000d10672ca */ /* 0x000fe400000e0000 */
[----:B------:R-:W1:Y:S02]  /*ccf0*/  SHFL.BFLY PT, R169, R10, 0x2, 0x1f ;  /* 0x0c401f000aa97f89 */ /* 0x000e6400000e0000 */
[----:B------:R-:W4:Y:S08]  /*cd00*/  MUFU.TANH R21, R21 ;  /* 0x0000001500157308 */ /* 0x000f300000002400 */
[----:B------:R-:W5:Y:S08]  /*cd10*/  MUFU.TANH R152, R152 ;  /* 0x0000009800987308 */ /* 0x000f700000002400 */
[----:B------:R-:W5:Y:S01]  /*cd20*/  MUFU.TANH R157, R157 ;  /* 0x0000009d009d7308 */ /* 0x000f620000002400 */
[----:B-1----:R-:W-:-:S02]  /*cd30*/  FMNMX.FTZ R170, R10, R169, !PT ;  /* 0x000000a90aaa7209 */ /* 0x002fc40007810000 */
        /* <DEDUP_REMOVED lines=15> */
[C---:B------:R-:W-:Y:S01]  /*ce30*/  FADD.FTZ R170, -R10.reuse, R195 ;  /* 0x000000c30aaa7221 */ /* 0x040fe20000010100 */
[----:B------:R-:W-:-:S03]  /*ce40*/  FMUL.FTZ R205, R10, UR10 ;  /* 0x0000000a0acd7c20 */ /* 0x000fc60008410000 */
[----:B------:R-:W-:Y:S01]  /*ce50*/  FMUL.FTZ R169, R170, UR10 ;  /* 0x0000000aaaa97c20 */ /* 0x000fe20008410000 */
        /* <DEDUP_REMOVED lines=16> */
[----:B------:R-:W-:Y:S01]  /*cf60*/  FFMA.FTZ R178, R165, UR10, -R205 ;  /* 0x0000000aa5b27c23 */ /* 0x000fe200080108cd */
        /* <DEDUP_REMOVED lines=8> */
[----:B------:R3:W-:Y:S01]  /*cff0*/  MUFU.EX2 R168, R196 ;  /* 0x000000c400a87308 */ /* 0x0007e20000000800 */
[----:B-1----:R-:W-:-:S07]  /*d000*/  FMNMX.FTZ R172, R182, R11, !PT ;  /* 0x0000000bb6ac7209 */ /* 0x002fce0007810000 */
[----:B------:R-:W1:Y:S01]  /*d010*/  MUFU.EX2 R169, R169 ;  /* 0x000000a900a97308 */ /* 0x000e620000000800 */
[----:B--2---:R-:W-:Y:S01]  /*d020*/  FMNMX.FTZ R11, R183, R172, !PT ;  /* 0x000000acb70b7209 */ /* 0x004fe20007810000 */
[--C-:B---3--:R-:W-:Y:S01]  /*d030*/  FFMA.FTZ R196, R198, UR10, -R205.reuse ;  /* 0x0000000ac6c47c23 */ /* 0x108fe200080108cd */
[--C-:B------:R-:W-:Y:S01]  /*d040*/  FFMA.FTZ R198, R200, UR10, -R205.reuse ;  /* 0x0000000ac8c67c23 */ /* 0x100fe200080108cd */
[----:B------:R-:W-:Y:S02]  /*d050*/  FFMA.FTZ R172, R155, UR10, -R205 ;  /* 0x0000000a9bac7c23 */ /* 0x000fe400080108cd */
[----:B------:R-:W2:Y:S02]  /*d060*/  SHFL.BFLY PT, R154, R11, 0x2, 0x1f ;  /* 0x0c401f000b9a7f89 */ /* 0x000ea400000e0000 */
[----:B------:R-:W-:Y:S08]  /*d070*/  MUFU.EX2 R170, R153 ;  /* 0x0000009900aa7308 */ /* 0x000ff00000000800 */
[----:B------:R-:W-:Y:S01]  /*d080*/  MUFU.EX2 R171, R171 ;  /* 0x000000ab00ab7308 */ /* 0x000fe20000000800 */
[-C--:B-1----:R-:W-:Y:S01]  /*d090*/  FMUL.FTZ R24, R24, R169.reuse ;  /* 0x000000a918187220 */ /* 0x082fe20000410000 */
        /* <DEDUP_REMOVED lines=39> */
[----:B--2---:R-:W-:Y:S01]  /*d310*/  F2FP.BF16.F32.PACK_AB R156, R175, R172 ;  /* 0x000000acaf9c723e */ /* 0x004fe200000010ff */
[----:B------:R-:W-:Y:S01]  /*d320*/  FMUL.FTZ R89, R89, R169 ;  /* 0x000000a959597220 */ /* 0x000fe20000410000 */
        /* <DEDUP_REMOVED lines=16> */
[----:B------:R-:W-:Y:S01]  /*d430*/  @!P1 VIADD R152, R8, 0x38840 ;  /* 0x0003884008989836 */ /* 0x000fe20000000000 */
[----:B------:R-:W1:Y:S01]  /*d440*/  MUFU.EX2 R14, R14 ;  /* 0x0000000e000e7308 */ /* 0x000e620000000800 */
        /* <DEDUP_REMOVED lines=8> */
[--C-:B------:R-:W-:Y:S01]  /*d4d0*/  FFMA.FTZ R181, R181, UR10, -R154.reuse ;  /* 0x0000000ab5b57c23 */ /* 0x100fe2000801089a */
[--C-:B------:R-:W-:Y:S01]  /*d4e0*/  FFMA.FTZ R201, R202, UR10, -R154.reuse ;  /* 0x0000000acac97c23 */ /* 0x100fe2000801089a */
[----:B------:R-:W-:Y:S01]  /*d4f0*/  @!P3 IMAD R20, R20, 0x40, R19 ;  /* 0x000000401414b824 */ /* 0x000fe200078e0213 */
[----:B------:R2:W-:Y:S01]  /*d500*/  @!P1 SYNCS.ARRIVE.TRANS64.RED.A1T0 RZ, [R152+URZ], RZ ;  /* 0x000000ff98ff99a7 */ /* 0x0005e2000810043f */
[--C-:B------:R-:W-:Y:S01]  /*d510*/  FFMA.FTZ R202, R203, UR10, -R154.reuse ;  /* 0x0000000acbca7c23 */ /* 0x100fe2000801089a */
[--C-:B------:R-:W-:Y:S01]  /*d520*/  FFMA.FTZ R183, R183, UR10, -R154.reuse ;  /* 0x0000000ab7b77c23 */ /* 0x100fe2000801089a */
[----:B------:R-:W-:Y:S01]  /*d530*/  FFMA.FTZ R182, R182, UR10, -R154 ;  /* 0x0000000ab6b67c23 */ /* 0x000fe2000801089a */
[----:B------:R-:W-:Y:S01]  /*d540*/  @!P3 LEA R153, R20, UR36, 0x2 ;  /* 0x000000241499bc11 */ /* 0x000fe2000f8e10ff */
[----:B------:R-:W-:Y:S01]  /*d550*/  MUFU.EX2 R13, R13 ;  /* 0x0000000d000d7308 */ /* 0x000fe20000000800 */
[----:B------:R-:W-:Y:S01]  /*d560*/  F2FP.BF16.F32.PACK_AB R154, R173, R170 ;  /* 0x000000aaad9a723e */ /* 0x000fe200000010ff */
[----:B-1----:R-:W-:Y:S01]  /*d570*/  FMUL.FTZ R26, R26, R14 ;  /* 0x0000000e1a1a7220 */ /* 0x002fe20000410000 */
[----:B--2---:R-:W-:Y:S01]  /*d580*/  F2FP.BF16.F32.PACK_AB R152, R171, R168 ;  /* 0x000000a8ab98723e */ /* 0x004fe200000010ff */
[----:B------:R-:W-:Y:S01]  /*d590*/  @!P3 STS [R153+0x38400], R169 ;  /* 0x038400a99900b388 */ /* 0x000fe20000000800 */
[----:B------:R-:W-:Y:S01]  /*d5a0*/  F2FP.BF16.F32.PACK_AB R158, R177, R174 ;  /* 0x000000aeb19e723e */ /* 0x000fe200000010ff */
[-C--:B------:R-:W-:Y:S01]  /*d5b0*/  FMUL.FTZ R27, R27, R14.reuse ;  /* 0x0000000e1b1b7220 */ /* 0x080fe20000410000 */
[-C--:B------:R-:W-:Y:S01]  /*d5c0*/  FMUL.FTZ R30, R30, R14.reuse ;  /* 0x0000000e1e1e7220 */ /* 0x080fe20000410000 */
[----:B------:R1:W-:Y:S01]  /*d5d0*/  @!P3 STS [R153+0x38420], R14 ;  /* 0x0384200e9900b388 */ /* 0x0003e20000000800 */
        /* <DEDUP_REMOVED lines=34> */
[----:B------:R-:W-:Y:S01]  /*d800*/  BAR.SYNC.DEFER_BLOCKING 0xf, 0x100 ;  /* 0x03c4000000007b1d */ /* 0x000fe20000010000 */
        /* <DEDUP_REMOVED lines=28> */
[----:B------:R-:W-:Y:S01]  /*d9d0*/  FMUL.FTZ R117, R117, R169 ;  /* 0x000000a975757220 */ /* 0x000fe20000410000 */
[----:B------:R-:W-:Y:S01]  /*d9e0*/  MUFU.EX2 R178, R178 ;  /* 0x000000b200b27308 */ /* 0x000fe20000000800 */
[----:B--2---:R-:W-:Y:S01]  /*d9f0*/  F2FP.BF16.F32.PACK_AB R159, R206, R205 ;  /* 0x000000cdce9f723e */ /* 0x004fe200000010ff */
        /* <DEDUP_REMOVED lines=41> */
[----:B------:R-:W-:Y:S01]  /*dc90*/  FMUL.FTZ R151, R151, R14 ;  /* 0x0000000e97977220 */ /* 0x000fe20000410000 */
[----:B------:R1:W-:Y:S01]  /*dca0*/  STSM.16.M88.4 [R23+0x36400], R152 ;  /* 0x0364009817007844 */ /* 0x0003e20000000200 */
[----:B------:R-:W-:Y:S01]  /*dcb0*/  FFMA.FTZ R7, R14, R7, R13 ;  /* 0x000000070e077223 */ /* 0x000fe2000001000d */
[----:B------:R-:W-:Y:S01]  /*dcc0*/  FFMA.FTZ R6, R169, R6, R168 ;  /* 0x00000006a9067223 */ /* 0x000fe200000100a8 */
[----:B------:R-:W-:Y:S01]  /*dcd0*/  @!P1 VIADD R8, R8, 0x38860 ;  /* 0x0003886008089836 */ /* 0x000fe20000000000 */
[----:B------:R-:W-:Y:S01]  /*dce0*/  MUFU.EX2 R196, R196 ;  /* 0x000000c400c47308 */ /* 0x000fe20000000800 */
[----:B------:R1:W-:Y:S01]  /*dcf0*/  STSM.16.M88.4 [R184], R156 ;  /* 0x0000009cb8007844 */ /* 0x0003e20000000200 */
[----:B------:R-:W-:Y:S01]  /*dd00*/  FADD.FTZ R180, R180, R7 ;  /* 0x00000007b4b47221 */ /* 0x000fe20000010000 */
[----:B------:R-:W-:Y:S01]  /*dd10*/  FADD.FTZ R171, R171, R6 ;  /* 0x00000006abab7221 */ /* 0x000fe20000010000 */
[----:B------:R-:W-:Y:S01]  /*dd20*/  @!P1 PRMT R8, RZ, 0x654, R8 ;  /* 0x00000654ff089816 */ /* 0x000fe20000000008 */
[----:B------:R-:W-:-:S02]  /*dd30*/  IMAD.MOV.U32 R14, RZ, RZ, R11 ;  /* 0x000000ffff0e7224 */ /* 0x000fc400078e000b */
[----:B------:R-:W-:Y:S01]  /*dd40*/  FADD.FTZ R15, R15, R180 ;  /* 0x000000b40f0f7221 */ /* 0x000fe20000010000 */
[----:B------:R-:W-:Y:S01]  /*dd50*/  FADD.FTZ R170, R170, R171 ;  /* 0x000000abaaaa7221 */ /* 0x000fe20000010000 */
[----:B------:R-:W3:Y:S01]  /*dd60*/  MUFU.EX2 R197, R197 ;  /* 0x000000c500c57308 */ /* 0x000ee20000000800 */
[----:B--2---:R-:W-:Y:S01]  /*dd70*/  F2FP.BF16.F32.PACK_AB R163, R210, R181 ;  /* 0x000000b5d2a3723e */ /* 0x004fe200000010ff */
[----:B------:R-:W-:Y:S01]  /*dd80*/  FADD.FTZ R200, R200, R15 ;  /* 0x0000000fc8c87221 */ /* 0x000fe20000010000 */
[----:B------:R-:W-:-:S03]  /*dd90*/  FADD.FTZ R173, R173, R170 ;  /* 0x000000aaadad7221 */ /* 0x000fc60000010000 */
[----:B------:R1:W-:Y:S01]  /*dda0*/  STSM.16.M88.4 [R186], R160 ;  /* 0x000000a0ba007844 */ /* 0x0003e20000000200 */
[----:B------:R-:W-:Y:S01]  /*ddb0*/  FADD.FTZ R21, R21, R200 ;  /* 0x000000c815157221 */ /* 0x000fe20000010000 */
[----:B------:R-:W-:Y:S01]  /*ddc0*/  MUFU.EX2 R198, R198 ;  /* 0x000000c600c67308 */ /* 0x000fe20000000800 */
[----:B------:R-:W-:Y:S02]  /*ddd0*/  FADD.FTZ R172, R172, R173 ;  /* 0x000000adacac7221 */ /* 0x000fe40000010000 */
[----:B------:R-:W-:Y:S02]  /*dde0*/  FADD.FTZ R204, R204, R21 ;  /* 0x00000015cccc7221 */ /* 0x000fe40000010000 */
[----:B------:R-:W-:Y:S02]  /*ddf0*/  FADD.FTZ R175, R175, R172 ;  /* 0x000000acafaf7221 */ /* 0x000fe40000010000 */
[----:B------:R-:W-:Y:S01]  /*de00*/  FADD.FTZ R205, R205, R204 ;  /* 0x000000cccdcd7221 */ /* 0x000fe20000010000 */
[----:B------:R-:W2:Y:S01]  /*de10*/  MUFU.EX2 R199, R199 ;  /* 0x000000c700c77308 */ /* 0x000ea20000000800 */
        /* <DEDUP_REMOVED lines=14> */
[----:B------:R-:W-:Y:S02]  /*df00*/  FADD.FTZ R195, R195, R178 ;  /* 0x000000b2c3c37221 */ /* 0x000fe40000010000 */
[----:B------:R2:W-:Y:S02]  /*df10*/  MUFU.EX2 R20, R182 ;  /* 0x000000b600147308 */ /* 0x0005e40000000800 */
[----:B------:R-:W-:Y:S01]  /*df20*/  FADD.FTZ R196, R196, R195 ;  /* 0x000000c3c4c47221 */ /* 0x000fe20000010000 */
[----:B------:R-:W-:-:S03]  /*df30*/  IMAD.MOV.U32 R195, RZ, RZ, R10 ;  /* 0x000000ffffc37224 */ /* 0x000fc600078e000a */
[----:B------:R-:W-:Y:S02]  /*df40*/  FADD.FTZ R197, R197, R196 ;  /* 0x000000c4c5c57221 */ /* 0x000fe40000010000 */
[----:B------:R-:W4:Y:S01]  /*df50*/  MUFU.EX2 R183, R183 ;  /* 0x000000b700b77308 */ /* 0x000f220000000800 */
[----:B---3--:R-:W-:Y:S01]  /*df60*/  F2FP.BF16.F32.PACK_AB R165, R202, R201 ;  /* 0x000000c9caa5723e */ /* 0x008fe200000010ff */
[----:B--2---:R-:W-:Y:S02]  /*df70*/  VIADD R182, R209, 0x80 ;  /* 0x00000080d1b67836 */ /* 0x004fe40000000000 */
[----:B------:R-:W-:Y:S01]  /*df80*/  FADD.FTZ R201, R201, R210 ;  /* 0x000000d2c9c97221 */ /* 0x000fe20000010000 */
[----:B------:R-:W-:-:S03]  /*df90*/  FADD.FTZ R6, R198, R197 ;  /* 0x000000c5c6067221 */ /* 0x000fc60000010000 */
[----:B------:R-:W-:Y:S01]  /*dfa0*/  FADD.FTZ R201, R202, R201 ;  /* 0x000000c9cac97221 */ /* 0x000fe20000010000 */
[----:B------:R-:W-:Y:S01]  /*dfb0*/  FADD.FTZ R6, R199, R6 ;  /* 0x00000006c7067221 */ /* 0x000fe20000010000 */
[----:B----4-:R-:W-:Y:S02]  /*dfc0*/  F2FP.BF16.F32.PACK_AB R167, R183, R20 ;  /* 0x00000014b7a7723e */ /* 0x010fe400000010ff */
[----:B------:R-:W-:-:S03]  /*dfd0*/  FADD.FTZ R20, R20, R201 ;  /* 0x000000c914147221 */ /* 0x000fc60000010000 */
[----:B------:R1:W-:Y:S01]  /*dfe0*/  STSM.16.M88.4 [R185], R164 ;  /* 0x000000a4b9007844 */ /* 0x0003e20000000200 */
[----:B------:R-:W-:Y:S01]  /*dff0*/  WARPGROUP.ARRIVE ;  /* 0x00000000000079c5 */ /* 0x000fe20000000000 */
[----:B------:R-:W-:Y:S01]  /*e000*/  FADD.FTZ R7, R183, R20 ;  /* 0x00000014b7077221 */ /* 0x000fe20000010000 */
[----:B------:R-:W-:-:S04]  /*e010*/  IMAD.MOV.U32 R20, RZ, RZ, R2 ;  /* 0x000000ffff147224 */ /* 0x000fc800078e0002 */
[----:B------:R-:W-:Y:S01]  /*e020*/  HGMMA.64x256x16.F32.BF16 R24, R152, gdesc[UR4].tnspB, R24, gsb0 ;  /* 0x43e0000498187df0 */ /* 0x000fe20008001818 */
[----:B------:R-:W-:Y:S01]  /*e030*/  R2UR UR6, R182 ;  /* 0x00000000b60672ca */ /* 0x000fe200000e0000 */
[----:B------:R-:W-:Y:S01]  /*e040*/  UMOV UR7, 0x40000040 ;  /* 0x4000004000077882 */ /* 0x000fe20000000000 */
[C---:B------:R-:W-:Y:S01]  /*e050*/  VIADD R182, R209.reuse, 0x100 ;  /* 0x00000100d1b67836 */ /* 0x040fe20000000000 */
[----:B------:R-:W-:Y:S01]  /*e060*/  IADD3 R209, R209, 0x180, RZ ;  /* 0x00000180d1d17810 */ /* 0x000fe20007ffe0ff */
        /* <DEDUP_REMOVED lines=26> */
[----:B------:R-:W-:Y:S05]  /*e210*/  @P2 BRA `(.L_x_1550) ;  /* 0xffffffcc00cc2947 */ /* 0x000fea000383ffff */
[----:B-1----:R-:W-:-:S07]  /*e220*/  IMAD.MOV.U32 R8, RZ, RZ, R12 ;  /* 0x000000ffff087224 */ /* 0x002fce00078e000c */
.L_x_1541:
[----:B------:R-:W-:-:S13]  /*e230*/  ISETP.GE.AND P2, PT, R8, UR37, PT ;  /* 0x0000002508007c0c */ /* 0x000fda000bf46270 */
[----:B------:R-:W-:Y:S05]  /*e240*/  @!P2 BRA `(.L_x_1551) ;  /* 0x0000003800d0a947 */ /* 0x000fea0003800000 */
[----:B------:R-:W-:Y:S01]  /*e250*/  IMAD.MOV.U32 R15, RZ, RZ, R11 ;  /* 0x000000ffff0f7224 */ /* 0x000fe200078e000b */
[----:B------:R-:W-:Y:S01]  /*e260*/  MOV R14, R2 ;  /* 0x00000002000e7202 */ /* 0x000fe20000000f00 */
[----:B------:R-:W-:-:S07]  /*e270*/  IMAD.MOV.U32 R13, RZ, RZ, R10 ;  /* 0x000000ffff0d7224 */ /* 0x000fce00078e000a */
.L_x_1568:
[----:B------:R-:W-:-:S05]  /*e280*/  VIADD R2, R14, 0x1 ;  /* 0x000000010e027836 */ /* 0x000fca0000000000 */
[----:B------:R-:W-:-:S04]  /*e290*/  ISETP.NE.AND P2, PT, R2, 0x2, PT ;  /* 0x000000020200780c */ /* 0x000fc80003f45270 */
[----:B------:R-:W-:Y:S02]  /*e2a0*/  SEL R11, RZ, 0x1, P2 ;  /* 0x00000001ff0b7807 */ /* 0x000fe40001000000 */
[----:B------:R-:W-:Y:S02]  /*e2b0*/  SEL R2, R2, RZ, P2 ;  /* 0x000000ff02027207 */ /* 0x000fe40001000000 */
[----:B------:R-:W-:Y:S01]  /*e2c0*/  LOP3.LUT R16, R16, R11, RZ, 0x3c, !PT ;  /* 0x0000000b10107212 */ /* 0x000fe200078e3cff */
[----:B------:R-:W-:Y:S06]  /*e2d0*/  @!P0 BRA `(.L_x_1552) ;  /* 0x0000000000048947 */ /* 0x000fec0003800000 */
[----:B------:R-:W-:Y:S01]  /*e2e0*/  BPT.TRAP 0x1 ;  /* 0x000000040000795c */ /* 0x000fe20000300000 */
.L_x_1552:
[----:B------:R-:W-:Y:S02]  /*e2f0*/  LEA R12, R2, UR36, 0x3 ;  /* 0x00000024020c7c11 */ /* 0x000fe4000f8e18ff */
[----:B------:R-:W-:-:S04]  /*e300*/  SHF.L.U32 R11, R16, 0x1f, RZ ;  /* 0x0000001f100b7819 */ /* 0x000fc800000006ff */
[----:B------:R1:W2:Y:S01]  /*e310*/  SYNCS.PHASECHK.TRANS64.TRYWAIT P2, [R12+URZ+0x38830], R11 ;  /* 0x0388300b0c0075a7 */ /* 0x0002a2000804017f */
[----:B------:R-:W-:Y:S05]  /*e320*/  @!P0 BRA `(.L_x_1553) ;  /* 0x0000000000048947 */ /* 0x000fea0003800000 */
[----:B------:R-:W-:Y:S01]  /*e330*/  BPT.TRAP 0x1 ;  /* 0x000000040000795c */ /* 0x000fe20000300000 */
.L_x_1553:
[----:B------:R-:W-:Y:S01]  /*e340*/  IMAD R10, R2, 0x200, R4 ;  /* 0x00000200020a7824 */ /* 0x000fe200078e0204 */
[----:B--2---:R-:W-:Y:S06]  /*e350*/  @P2 BRA `(.L_x_1554) ;  /* 0x0000000000082947 */ /* 0x004fec0003800000 */
[----:B------:R-:W2:Y:S02]  /*e360*/  SYNCS.PHASECHK.TRANS64.TRYWAIT P2, [R12+URZ+0x38830], R11 ;  /* 0x0388300b0c0075a7 */ /* 0x000ea4000804017f */
[----:B--2---:R-:W-:Y:S05]  /*e370*/  @!P2 BRA `(.L_x_1555) ;  /* 0x00000098008ca947 */ /* 0x004fea0003800000 */
.L_x_1554:
        /* <DEDUP_REMOVED lines=22> */
.L_x_1556:
[----:B------:R3:W4:Y:S01]  /*e4e0*/  SYNCS.PHASECHK.TRANS64.TRYWAIT P2, [R12+URZ+0x38850], R11 ;  /* 0x0388500b0c0075a7 */ /* 0x000722000804017f */
[----:B------:R-:W-:Y:S05]  /*e4f0*/  @!P0 BRA `(.L_x_1557) ;  /* 0x0000000000048947 */ /* 0x000fea0003800000 */
[----:B------:R-:W-:Y:S01]  /*e500*/  BPT.TRAP 0x1 ;  /* 0x000000040000795c */ /* 0x000fe20000300000 */
.L_x_1557:
[----:B------:R-:W-:Y:S01]  /*e510*/  IMAD R10, R2, 0x1000, R3 ;  /* 0x00001000020a7824 */ /* 0x000fe200078e0203 */
[----:B----4-:R-:W-:Y:S06]  /*e520*/  @P2 BRA `(.L_x_1558) ;  /* 0x0000000000082947 */ /* 0x010fec0003800000 */
[----:B------:R-:W4:Y:S02]  /*e530*/  SYNCS.PHASECHK.TRANS64.TRYWAIT P2, [R12+URZ+0x38850], R11 ;  /* 0x0388500b0c0075a7 */ /* 0x000f24000804017f */
[----:B----4-:R-:W-:Y:S05]  /*e540*/  @!P2 BRA `(.L_x_1559) ;  /* 0x00000098002ca947 */ /* 0x010fea0003800000 */
.L_x_1558:
[----:B------:R-:W-:Y:S01]  /*e550*/  R2UR UR26, R10 ;  /* 0x000000000a1a72ca */ /* 0x000fe200000e0000 */
[----:B------:R-:W-:Y:S01]  /*e560*/  WARPGROUP.ARRIVE ;  /* 0x00000000000079c5 */ /* 0x000fe20000000000 */
[----:B------:R-:W-:Y:S01]  /*e570*/  UMOV UR27, 0x40000040 ;  /* 0x40000040001b7882 */ /* 0x000fe20000000000 */
[----:B-1234-:R-:W-:Y:S01]  /*e580*/  VIADD R11, R0, 0x2 ;  /* 0x00000002000b7836 */ /* 0x01efe20000000000 */
[----:B------:R-:W-:Y:S01]  /*e590*/  UMOV UR29, 0x40000040 ;  /* 0x40000040001d7882 */ /* 0x000fe20000000000 */
[----:B------:R-:W-:Y:S01]  /*e5a0*/  VIADD R20, R10, 0x2 ;  /* 0x000000020a147836 */ /* 0x000fe20000000000 */
        /* <DEDUP_REMOVED lines=409> */
.L_x_1562:
[----:B------:R-:W-:-:S05]  /*ff40*/  IMAD.U32 R174, RZ, RZ, UR6 ;  /* 0x00000006ffae7e24 */ /* 0x000fca000f8e00ff */
[----:B------:R-:W-:-:S13]  /*ff50*/  ISETP.NE.AND P2, PT, R174, 0x1, PT ;  /* 0x00000001ae00780c */ /* 0x000fda0003f45270 */
[----:B------:R-:W2:Y:S02]  /*ff60*/  @P2 LDC.64 R10, c[0x0][0xae0] ;  /* 0x0002b800ff0a2b82 */ /* 0x000ea40000000a00 */
[----:B--2---:R-:W-:-:S05]  /*ff70*/  @P2 IMAD.HI.U32 R10, R175, R10, RZ ;  /* 0x0000000aaf0a2227 */ /* 0x004fca00078e00ff */
[----:B------:R-:W-:-:S07]  /*ff80*/  @P2 SHF.R.U32.HI R175, RZ, R11, R10 ;  /* 0x0000000bffaf2219 */ /* 0x000fce000001160a */
.L_x_1563:
[----:B------:R-:W-:Y:S05]  /*ff90*/  BSYNC B0 ;  /* 0x0000000000007941 */ /* 0x000fea0003800000 */
.L_x_1561:
[----:B------:R-:W-:-:S05]  /*ffa0*/  IMAD R10, R175, R174, -R172 ;  /* 0x000000aeaf0a7224 */ /* 0x000fca00078e0aac */
[----:B------:R-:W-:-:S04]  /*ffb0*/  IADD3 R10, -R17, R10, RZ ;  /* 0x0000000a110a7210 */ /* 0x000fc80007ffe1ff */
[----:B------:R-:W-:Y:S02]  /*ffc0*/  VIADDMNMX R173, R10, R174, R173, PT ;  /* 0x000000ae0aad7246 */ /* 0x000fe400038001ad */
[----:B------:R-:W-:-:S07]  /*ffd0*/  VIMNMX R181, R181, R10, !PT ;  /* 0x0000000ab5b57248 */ /* 0x000fce0007fe0100 */
.L_x_1560:
[----:B------:R-:W-:Y:S01]  /*ffe0*/  ISETP.GT.AND P2, PT, R8, -0x1, PT ;  /* 0xffffffff0800780c */ /* 0x000fe20003f44270 */
[----:B------:R-:W-:-:S03]  /*fff0*/  VIADD R10, R178, UR5 ;  /* 0x00000005b20a7c36 */ /* 0x000fc60008000000 */
[C---:B------:R-:W-:Y:S02]  /*10000*/  ISETP.GT.AND P3, PT, R181.reuse, RZ, P2 ;  /* 0x000000ffb500720c */ /* 0x040fe40001764270 */
[----:B------:R-:W-:Y:S02]  /*10010*/  ISETP.GT.AND P5, PT, R181, 0x1, P2 ;  /* 0x00000001b500780c */ /* 0x000fe400017a4270 */
[----:B------:R-:W-:Y:S02]  /*10020*/  ISETP.LT.OR P4, PT, R173, 0x1, P3 ;  /* 0x00000001ad00780c */ /* 0x000fe40001f81670 */
[----:B------:R-:W-:Y:S02]  /*10030*/  ISETP.GT.AND P3, PT, R181, 0x8, P2 ;  /* 0x00000008b500780c */ /* 0x000fe40001764270 */
        /* <DEDUP_REMOVED lines=32> */
[----:B------:R-:W-:Y:S01]  /*10240*/  FSEL R175, R168, -INF , !P5 ;  /* 0xff800000a8af7808 */ /* 0x000fe20006800000 */
[----:B------:R-:W-:Y:S01]  /*10250*/  VIADD R168, R178, UR4 ;  /* 0x00000004b2a87c36 */ /* 0x000fe20008000000 */
        /* <DEDUP_REMOVED lines=8> */
[--C-:B------:R-:W-:Y:S02]  /*102e0*/  IADD3 R169, R10, 0x8, R5.reuse ;  /* 0x000000080aa97810 */ /* 0x100fe40007ffe005 */
[----:B------:R-:W-:Y:S02]  /*102f0*/  IADD3 R168, R168, 0x8, R5 ;  /* 0x00000008a8a87810 */ /* 0x000fe40007ffe005 */
[----:B------:R-:W-:-:S02]  /*10300*/  FSEL R178, R170, -INF , !P5 ;  /* 0xff800000aab27808 */ /* 0x000fc40006800000 */
        /* <DEDUP_REMOVED lines=8> */
[----:B------:R-:W-:Y:S01]  /*10390*/  IMAD.U32 R170, RZ, RZ, UR6 ;  /* 0x00000006ffaa7e24 */ /* 0x000fe2000f8e00ff */
[----:B------:R-:W-:-:S04]  /*103a0*/  LOP3.LUT R171, RZ, R171, RZ, 0x33, !PT ;  /* 0x000000abffab7212 */ /* 0x000fc800078e33ff */
[----:B------:R-:W-:-:S13]  /*103b0*/  ISETP.NE.AND P3, PT, R170, 0x1, PT ;  /* 0x00000001aa00780c */ /* 0x000fda0003f65270 */
[----:B------:R-:W1:Y:S02]  /*103c0*/  @P3 LDC.64 R10, c[0x0][0xae0] ;  /* 0x0002b800ff0a3b82 */ /* 0x000e640000000a00 */
[----:B-1----:R-:W-:-:S05]  /*103d0*/  @P3 IMAD.HI.U32 R10, R171, R10, RZ ;  /* 0x0000000aab0a3227 */ /* 0x002fca00078e00ff */
[----:B------:R-:W-:-:S04]  /*103e0*/  @P3 SHF.R.U32.HI R171, RZ, R11, R10 ;  /* 0x0000000bffab3219 */ /* 0x000fc8000001160a */
[----:B------:R-:W-:Y:S01]  /*103f0*/  LOP3.LUT R171, RZ, R171, RZ, 0x33, !PT ;  /* 0x000000abffab7212 */ /* 0x000fe200078e33ff */
[----:B------:R-:W-:Y:S06]  /*10400*/  BRA `(.L_x_1567) ;  /* 0x0000000000147947 */ /* 0x000fec0003800000 */
.L_x_1566:
[----:B------:R-:W-:-:S05]  /*10410*/  IMAD.U32 R170, RZ, RZ, UR6 ;  /* 0x00000006ffaa7e24 */ /* 0x000fca000f8e00ff */
[----:B------:R-:W-:-:S13]  /*10420*/  ISETP.NE.AND P3, PT, R170, 0x1, PT ;  /* 0x00000001aa00780c */ /* 0x000fda0003f65270 */
[----:B------:R-:W1:Y:S02]  /*10430*/  @P3 LDC.64 R10, c[0x0][0xae0] ;  /* 0x0002b800ff0a3b82 */ /* 0x000e640000000a00 */
[----:B-1----:R-:W-:-:S05]  /*10440*/  @P3 IMAD.HI.U32 R10, R171, R10, RZ ;  /* 0x0000000aab0a3227 */ /* 0x002fca00078e00ff */
[----:B------:R-:W-:-:S07]  /*10450*/  @P3 SHF.R.U32.HI R171, RZ, R11, R10 ;  /* 0x0000000bffab3219 */ /* 0x000fce000001160a */
.L_x_1567:
[----:B------:R-:W-:Y:S05]  /*10460*/  BSYNC B0 ;  /* 0x0000000000007941 */ /* 0x000fea0003800000 */
.L_x_1565:
[----:B------:R-:W-:-:S04]  /*10470*/  IMAD R172, R171, R170, -R172 ;  /* 0x000000aaabac7224 */ /* 0x000fc800078e0aac */
[----:B------:R-:W-:-:S05]  /*10480*/  IMAD.IADD R172, R172, 0x1, -R17 ;  /* 0x00000001acac7824 */ /* 0x000fca00078e0a11 */
[----:B------:R-:W-:Y:S02]  /*10490*/  VIADDMNMX R169, R172, R170, R169, PT ;  /* 0x000000aaaca97246 */ /* 0x000fe400038001a9 */
[----:B------:R-:W-:-:S07]  /*104a0*/  VIMNMX R168, R168, R172, !PT ;  /* 0x000000aca8a87248 */ /* 0x000fce0007fe0100 */
.L_x_1564:
        /* <DEDUP_REMOVED lines=22> */
[----:B------:R-:W-:Y:S02]  /*10610*/  FMNMX.FTZ R20, R182, R15, !PT ;  /* 0x0000000fb6147209 */ /* 0x000fe40007810000 */
[----:B------:R-:W-:Y:S02]  /*10620*/  FMNMX.FTZ R11, R175, R10, !PT ;  /* 0x0000000aaf0b7209 */ /* 0x000fe40007810000 */
[----:B------:R-:W-:Y:S02]  /*10630*/  FSEL R152, R152, -INF , !P4 ;  /* 0xff80000098987808 */ /* 0x000fe40006000000 */
[----:B------:R-:W-:Y:S02]  /*10640*/  FMNMX.FTZ R10, R176, R11, !PT ;  /* 0x0000000bb00a7209 */ /* 0x000fe40007810000 */
[----:B------:R-:W-:-:S02]  /*10650*/  ISETP.LT.OR P5, PT, R169, 0xa, P5 ;  /* 0x0000000aa900780c */ /* 0x000fc40002fa1670 */
[----:B------:R-:W-:Y:S02]  /*10660*/  FMNMX.FTZ R11, R177, R10, !PT ;  /* 0x0000000ab10b7209 */ /* 0x000fe40007810000 */
[----:B------:R-:W-:Y:S02]  /*10670*/  ISETP.GT.AND P4, PT, R168, 0x10, P2 ;  /* 0x00000010a800780c */ /* 0x000fe40001784270 */
[----:B------:R-:W-:Y:S02]  /*10680*/  FMNMX.FTZ R10, R178, R11, !PT ;  /* 0x0000000bb20a7209 */ /* 0x000fe40007810000 */
[----:B------:R-:W-:Y:S02]  /*10690*/  FSEL R153, R153, -INF , !P5 ;  /* 0xff80000099997808 */ /* 0x000fe40006800000 */
[----:B------:R-:W-:Y:S02]  /*106a0*/  FMNMX.FTZ R11, R179, R10, !PT ;  /* 0x0000000ab30b7209 */ /* 0x000fe40007810000 */
[----:B------:R-:W-:-:S02]  /*106b0*/  ISETP.LT.OR P4, PT, R169, 0x11, P4 ;  /* 0x00000011a900780c */ /* 0x000fc40002781670 */
[----:B------:R-:W-:Y:S02]  /*106c0*/  FMNMX.FTZ R11, R180, R11, !PT ;  /* 0x0000000bb40b7209 */ /* 0x000fe40007810000 */
[----:B------:R-:W-:Y:S02]  /*106d0*/  ISETP.GT.AND P5, PT, R168, 0x11, P2 ;  /* 0x00000011a800780c */ /* 0x000fe400017a4270 */
[----:B------:R-:W-:Y:S01]  /*106e0*/  FSEL R154, R154, -INF , !P4 ;  /* 0xff8000009a9a7808 */ /* 0x000fe20006000000 */
[----:B------:R-:W1:Y:S01]  /*106f0*/  SHFL.BFLY PT, R10, R11, 0x2, 0x1f ;  /* 0x0c401f000b0a7f89 */ /* 0x000e6200000e0000 */
[C---:B------:R-:W-:Y:S02]  /*10700*/  ISETP.GT.AND P3, PT, R168.reuse, 0x18, P2 ;  /* 0x00000018a800780c */ /* 0x040fe40001764270 */
[----:B------:R-:W-:Y:S02]  /*10710*/  ISETP.LT.OR P5, PT, R169, 0x12, P5 ;  /* 0x00000012a900780c */ /* 0x000fe40002fa1670 */
[----:B------:R-:W-:-:S02]  /*10720*/  ISETP.GT.AND P4, PT, R168, 0x19, P2 ;  /* 0x00000019a800780c */ /* 0x000fc40001784270 */
[----:B------:R-:W-:Y:S02]  /*10730*/  ISETP.LT.OR P3, PT, R169, 0x19, P3 ;  /* 0x00000019a900780c */ /* 0x000fe40001f61670 */
[----:B------:R-:W-:Y:S02]  /*10740*/  FSEL R155, R155, -INF , !P5 ;  /* 0xff8000009b9b7808 */ /* 0x000fe40006800000 */
[----:B------:R-:W-:Y:S02]  /*10750*/  ISETP.GT.AND P5, PT, R168, 0x20, P2 ;  /* 0x00000020a800780c */ /* 0x000fe400017a4270 */
[----:B------:R-:W-:Y:S02]  /*10760*/  ISETP.LT.OR P4, PT, R169, 0x1a, P4 ;  /* 0x0000001aa900780c */ /* 0x000fe40002781670 */
[----:B------:R-:W-:Y:S02]  /*10770*/  FSEL R156, R156, -INF , !P3 ;  /* 0xff8000009c9c7808 */ /* 0x000fe40005800000 */
[----:B------:R-:W-:-:S02]  /*10780*/  ISETP.GT.AND P3, PT, R168, 0x21, P2 ;  /* 0x00000021a800780c */ /* 0x000fc40001764270 */
[----:B------:R-:W-:Y:S02]  /*10790*/  ISETP.LT.OR P5, PT, R169, 0x21, P5 ;  /* 0x00000021a900780c */ /* 0x000fe40002fa1670 */
[----:B------:R-:W-:Y:S02]  /*107a0*/  FSEL R157, R157, -INF , !P4 ;  /* 0xff8000009d9d7808 */ /* 0x000fe40006000000 */
[----:B------:R-:W-:Y:S02]  /*107b0*/  ISETP.GT.AND P4, PT, R168, 0x28, P2 ;  /* 0x00000028a800780c */ /* 0x000fe40001784270 */
[----:B-1----:R-:W-:Y:S02]  /*107c0*/  FMNMX.FTZ R170, R11, R10, !PT ;  /* 0x0000000a0baa7209 */ /* 0x002fe40007810000 */
[----:B------:R-:W-:Y:S02]  /*107d0*/  FMNMX.FTZ R11, R181, R20, !PT ;  /* 0x00000014b50b7209 */ /* 0x000fe40007810000 */
[----:B------:R-:W-:Y:S01]  /*107e0*/  ISETP.LT.OR P3, PT, R169, 0x22, P3 ;  /* 0x00000022a900780c */ /* 0x000fe20001f61670 */
[----:B------:R-:W1:Y:S01]  /*107f0*/  SHFL.BFLY PT, R171, R170, 0x1, 0x1f ;  /* 0x0c201f00aaab7f89 */ /* 0x000e6200000e0000 */
[----:B------:R-:W-:-:S02]  /*10800*/  FMNMX.FTZ R20, R152, R11, !PT ;  /* 0x0000000b98147209 */ /* 0x000fc40007810000 */
[----:B------:R-:W-:Y:S02]  /*10810*/  FSEL R158, R158, -INF , !P5 ;  /* 0xff8000009e9e7808 */ /* 0x000fe40006800000 */
[----:B------:R-:W-:Y:S02]  /*10820*/  FMNMX.FTZ R11, R153, R20, !PT ;  /* 0x00000014990b7209 */ /* 0x000fe40007810000 */
[----:B------:R-:W-:Y:S02]  /*10830*/  ISETP.LT.OR P4, PT, R169, 0x29, P4 ;  /* 0x00000029a900780c */ /* 0x000fe40002781670 */
[----:B------:R-:W-:Y:S02]  /*10840*/  FMNMX.FTZ R20, R154, R11, !PT ;  /* 0x0000000b9a147209 */ /* 0x000fe40007810000 */
[----:B------:R-:W-:Y:S02]  /*10850*/  FSEL R159, R159, -INF , !P3 ;  /* 0xff8000009f9f7808 */ /* 0x000fe40005800000 */
[----:B------:R-:W-:-:S02]  /*10860*/  FMNMX.FTZ R21, R155, R20, !PT ;  /* 0x000000149b157209 */ /* 0x000fc40007810000 */
[----:B------:R-:W-:Y:S02]  /*10870*/  ISETP.GT.AND P3, PT, R168, 0x29, P2 ;  /* 0x00000029a800780c */ /* 0x000fe40001764270 */
[----:B------:R-:W-:Y:S02]  /*10880*/  FMNMX.FTZ R20, R156, R21, !PT ;  /* 0x000000159c147209 */ /* 0x000fe40007810000 */
[----:B------:R-:W-:Y:S02]  /*10890*/  FSEL R160, R160, -INF , !P4 ;  /* 0xff800000a0a07808 */ /* 0x000fe40006000000 */
[----:B------:R-:W-:Y:S02]  /*108a0*/  ISETP.GT.AND P4, PT, R168, 0x30, P2 ;  /* 0x00000030a800780c */ /* 0x000fe40001784270 */
[----:B------:R-:W-:Y:S02]  /*108b0*/  ISETP.LT.OR P3, PT, R169, 0x2a, P3 ;  /* 0x0000002aa900780c */ /* 0x000fe40001f61670 */
[----:B-1----:R-:W-:-:S02]  /*108c0*/  FMNMX.FTZ R10, R170, R171, !PT ;  /* 0x000000abaa0a7209 */ /* 0x002fc40007810000 */
[----:B------:R-:W-:Y:S02]  /*108d0*/  FMNMX.FTZ R171, R157, R20, !PT ;  /* 0x000000149dab7209 */ /* 0x000fe40007810000 */
[----:B------:R-:W-:Y:S01]  /*108e0*/  ISETP.LT.OR P4, PT, R169, 0x31, P4 ;  /* 0x00000031a900780c */ /* 0x000fe20002781670 */
[----:B------:R-:W-:Y:S01]  /*108f0*/  FMUL.FTZ R11, R10, UR10 ;  /* 0x0000000a0a0b7c20 */ /* 0x000fe20008410000 */
[----:B------:R-:W-:Y:S02]  /*10900*/  FMNMX.FTZ R20, R158, R171, !PT ;  /* 0x000000ab9e147209 */ /* 0x000fe40007810000 */
[----:B------:R-:W-:Y:S02]  /*10910*/  FSEL R161, R161, -INF , !P3 ;  /* 0xff800000a1a17808 */ /* 0x000fe40005800000 */
[----:B------:R-:W-:Y:S02]  /*10920*/  FMNMX.FTZ R171, R159, R20, !PT ;  /* 0x000000149fab7209 */ /* 0x000fe40007810000 */
[----:B------:R-:W-:-:S02]  /*10930*/  ISETP.GT.AND P3, PT, R168, 0x31, P2 ;  /* 0x00000031a800780c */ /* 0x000fc40001764270 */
[----:B------:R-:W-:Y:S02]  /*10940*/  FMNMX.FTZ R170, R160, R171, !PT ;  /* 0x000000aba0aa7209 */ /* 0x000fe40007810000 */
[----:B------:R-:W-:Y:S02]  /*10950*/  FSEL R162, R162, -INF , !P4 ;  /* 0xff800000a2a27808 */ /* 0x000fe40006000000 */
[C---:B------:R-:W-:Y:S02]  /*10960*/  ISETP.GT.AND P4, PT, R168.reuse, 0x38, P2 ;  /* 0x00000038a800780c */ /* 0x040fe40001784270 */
[----:B------:R-:W-:Y:S02]  /*10970*/  ISETP.LT.OR P3, PT, R169, 0x32, P3 ;  /* 0x00000032a900780c */ /* 0x000fe40001f61670 */
[----:B------:R-:W-:Y:S02]  /*10980*/  FMNMX.FTZ R171, R161, R170, !PT ;  /* 0x000000aaa1ab7209 */ /* 0x000fe40007810000 */
[----:B------:R-:W-:-:S02]  /*10990*/  ISETP.GT.AND P2, PT, R168, 0x39, P2 ;  /* 0x00000039a800780c */ /* 0x000fc40001744270 */
[----:B------:R-:W-:Y:S02]  /*109a0*/  ISETP.LT.OR P4, PT, R169, 0x39, P4 ;  /* 0x00000039a900780c */ /* 0x000fe40002781670 */
[----:B------:R-:W-:Y:S02]  /*109b0*/  FSEL R163, R163, -INF , !P3 ;  /* 0xff800000a3a37808 */ /* 0x000fe40005800000 */
[----:B------:R-:W-:Y:S02]  /*109c0*/  FMNMX.FTZ R170, R162, R171, !PT ;  /* 0x000000aba2aa7209 */ /* 0x000fe40007810000 */
[----:B------:R-:W-:Y:S02]  /*109d0*/  FSETP.NEU.FTZ.AND P5, PT, R10, -INF , PT ;  /* 0xff8000000a00780b */ /* 0x000fe40003fbd000 */
[----:B------:R-:W-:Y:S02]  /*109e0*/  ISETP.LT.OR P2, PT, R169, 0x3a, P2 ;  /* 0x0000003aa900780c */ /* 0x000fe40001741670 */
[----:B------:R-:W-:-:S02]  /*109f0*/  FSEL R164, R164, -INF , !P4 ;  /* 0xff800000a4a47808 */ /* 0x000fc40006000000 */
[----:B------:R-:W-:Y:S02]  /*10a00*/  FMNMX.FTZ R171, R163, R170, !PT ;  /* 0x000000aaa3ab7209 */ /* 0x000fe40007810000 */
[----:B------:R-:W-:Y:S02]  /*10a10*/  FSEL R11, R11, RZ, P5 ;  /* 0x000000ff0b0b7208 */ /* 0x000fe40002800000 */
[----:B------:R-:W-:Y:S02]  /*10a20*/  FSEL R165, R165, -INF , !P2 ;  /* 0xff800000a5a57808 */ /* 0x000fe40005000000 */
[----:B------:R-:W-:Y:S01]  /*10a30*/  FMNMX.FTZ R170, R164, R171, !PT ;  /* 0x000000aba4aa7209 */ /* 0x000fe20007810000 */
[--C-:B------:R-:W-:Y:S01]  /*10a40*/  FFMA.FTZ R196, R196, UR10, -R11.reuse ;  /* 0x0000000ac4c47c23 */ /* 0x100fe2000801080b */
[--C-:B------:R-:W-:Y:S01]  /*10a50*/  FFMA.FTZ R183, R167, UR10, -R11.reuse ;  /* 0x0000000aa7b77c23 */ /* 0x100fe2000801080b */
[--C-:B------:R-:W-:Y:S01]  /*10a60*/  FFMA.FTZ R21, R174, UR10, -R11.reuse ;  /* 0x0000000aae157c23 */ /* 0x100fe2000801080b */
[----:B------:R-:W-:Y:S01]  /*10a70*/  FMNMX.FTZ R195, R165, R170, !PT ;  /* 0x000000aaa5c37209 */ /* 0x000fe20007810000 */
[----:B------:R1:W-:Y:S01]  /*10a80*/  MUFU.EX2 R20, R196 ;  /* 0x000000c400147308 */ /* 0x0003e20000000800 */
        /* <DEDUP_REMOVED lines=13> */
[----:B------:R-:W-:Y:S01]  /*10b60*/  FFMA.FTZ R180, R180, UR10, -R11 ;  /* 0x0000000ab4b47c23 */ /* 0x000fe2000801080b */
[----:B------:R-:W-:Y:S01]  /*10b70*/  FSEL R166, R10, RZ, P5 ;  /* 0x000000ff0aa67208 */ /* 0x000fe20002800000 */
[----:B------:R2:W-:Y:S01]  /*10b80*/  MUFU.EX2 R170, R199 ;  /* 0x000000c700aa7308 */ /* 0x0005e20000000800 */
[----:B------:R-:W-:-:S02]  /*10b90*/  IADD3 R198, -R22, RZ, RZ ;  /* 0x000000ff16c67210 */ /* 0x000fc40007ffe1ff */
[----:B------:R-:W-:Y:S01]  /*10ba0*/  @!P1 PRMT R12, RZ, 0x654, R12 ;  /* 0x00000654ff0c9816 */ /* 0x000fe2000000000c */
[----:B------:R-:W-:-:S04]  /*10bb0*/  FADD.FTZ R166, -R166, R13 ;  /* 0x0000000da6a67221 */ /* 0x000fc80000010100 */
[----:B------:R-:W-:Y:S01]  /*10bc0*/  FMUL.FTZ R166, R166, UR10 ;  /* 0x0000000aa6a67c20 */ /* 0x000fe20008410000 */
[----:B------:R-:W3:Y:S01]  /*10bd0*/  MUFU.EX2 R21, R21 ;  /* 0x0000001500157308 */ /* 0x000ee20000000800 */
[----:B-1----:R-:W-:-:S07]  /*10be0*/  FMNMX.FTZ R196, R195, R196, !PT ;  /* 0x000000c4c3c47209 */ /* 0x002fce0007810000 */
[----:B------:R-:W-:Y:S01]  /*10bf0*/  MUFU.EX2 R168, R168 ;  /* 0x000000a800a87308 */ /* 0x000fe20000000800 */
[----:B------:R-:W-:Y:S01]  /*10c00*/  IMAD R195, R2, 0x1000, R18 ;  /* 0x0000100002c37824 */ /* 0x000fe200078e0212 */
[----:B------:R-:W1:Y:S03]  /*10c10*/  SHFL.BFLY PT, R167, R196, 0x1, 0x1f ;  /* 0x0c201f00c4a77f89 */ /* 0x000e6600000e0000 */
[C---:B------:R-:W-:Y:S01]  /*10c20*/  VIADD R209, R195.reuse, 0x80 ;  /* 0x00000080c3d17836 */ /* 0x040fe20000000000 */
[----:B------:R-:W-:Y:S02]  /*10c30*/  R2UR UR6, R195 ;  /* 0x00000000c30672ca */ /* 0x000fe400000e0000 */
[----:B------:R-:W-:Y:S08]  /*10c40*/  MUFU.EX2 R169, R169 ;  /* 0x000000a900a97308 */ /* 0x000ff00000000800 */
[----:B------:R-:W-:Y:S08]  /*10c50*/  MUFU.EX2 R171, R171 ;  /* 0x000000ab00ab7308 */ /* 0x000ff00000000800 */
[----:B------:R-:W-:Y:S01]  /*10c60*/  MUFU.EX2 R172, R172 ;  /* 0x000000ac00ac7308 */ /* 0x000fe20000000800 */
[----:B-1----:R-:W-:-:S04]  /*10c70*/  FMNMX.FTZ R11, R196, R167, !PT ;  /* 0x000000a7c40b7209 */ /* 0x002fc80007810000 */
[C---:B------:R-:W-:Y:S01]  /*10c80*/  FSETP.NEU.FTZ.AND P2, PT, R11.reuse, -INF , PT ;  /* 0xff8000000b00780b */ /* 0x040fe20003f5d000 */
[----:B------:R-:W-:Y:S02]  /*10c90*/  FMUL.FTZ R167, R11, UR10 ;  /* 0x0000000a0ba77c20 */ /* 0x000fe40008410000 */
[----:B------:R-:W1:Y:S03]  /*10ca0*/  MUFU.EX2 R196, R166 ;  /* 0x000000a600c47308 */ /* 0x000e660000000800 */
[----:B------:R-:W-:-:S05]  /*10cb0*/  FSEL R167, R167, RZ, P2 ;  /* 0x000000ffa7a77208 */ /* 0x000fca0001000000 */
[----:B------:R-:W4:Y:S01]  /*10cc0*/  MUFU.EX2 R173, R173 ;  /* 0x000000ad00ad7308 */ /* 0x000f220000000800 */
[--C-:B------:R-:W-:Y:S01]  /*10cd0*/  FFMA.FTZ R13, R181, UR10, -R167.reuse ;  /* 0x0000000ab50d7c23 */ /* 0x100fe200080108a7 */
        /* <DEDUP_REMOVED lines=12> */
[--C-:B--2---:R-:W-:Y:S01]  /*10da0*/  FFMA.FTZ R199, R161, UR10, -R167.reuse ;  /* 0x0000000aa1c77c23 */ /* 0x104fe200080108a7 */
[--C-:B------:R-:W-:Y:S01]  /*10db0*/  FFMA.FTZ R154, R154, UR10, -R167.reuse ;  /* 0x0000000a9a9a7c23 */ /* 0x100fe200080108a7 */
[--C-:B------:R-:W-:Y:S01]  /*10dc0*/  FFMA.FTZ R155, R156, UR10, -R167.reuse ;  /* 0x0000000a9c9b7c23 */ /* 0x100fe200080108a7 */
[----:B------:R-:W-:Y:S01]  /*10dd0*/  FFMA.FTZ R201, R162, UR10, -R167 ;  /* 0x0000000aa2c97c23 */ /* 0x000fe200080108a7 */
[----:B------:R-:W2:Y:S01]  /*10de0*/  MUFU.EX2 R15, R15 ;  /* 0x0000000f000f7308 */ /* 0x000ea20000000800 */
[----:B------:R-:W-:-:S02]  /*10df0*/  @!P2 IMAD R14, R14, 0x40, R19 ;  /* 0x000000400e0ea824 */ /* 0x000fc400078e0213 */
[--C-:B------:R-:W-:Y:S01]  /*10e00*/  FFMA.FTZ R202, R163, UR10, -R167.reuse ;  /* 0x0000000aa3ca7c23 */ /* 0x100fe200080108a7 */
[--C-:B------:R-:W-:Y:S01]  /*10e10*/  FFMA.FTZ R203, R164, UR10, -R167.reuse ;  /* 0x0000000aa4cb7c23 */ /* 0x100fe200080108a7 */
[----:B------:R-:W-:Y:S01]  /*10e20*/  FFMA.FTZ R204, R165, UR10, -R167 ;  /* 0x0000000aa5cc7c23 */ /* 0x000fe200080108a7 */
[----:B---3--:R-:W-:Y:S01]  /*10e30*/  F2FP.BF16.F32.PACK_AB R152, R20, R21 ;  /* 0x000000151498723e */ /* 0x008fe200000010ff */
[----:B-1----:R-:W-:Y:S01]  /*10e40*/  FMUL.FTZ R24, R24, R196 ;  /* 0x000000c418187220 */ /* 0x002fe20000410000 */
[----:B------:R-:W-:Y:S01]  /*10e50*/  @!P2 LEA R153, R14, UR36, 0x2 ;  /* 0x000000240e99ac11 */ /* 0x000fe2000f8e10ff */
[----:B------:R-:W-:Y:S01]  /*10e60*/  MUFU.EX2 R182, R182 ;  /* 0x000000b600b67308 */ /* 0x000fe20000000800 */
[----:B------:R-:W-:Y:S01]  /*10e70*/  F2FP.BF16.F32.PACK_AB R156, R171, R170 ;  /* 0x000000aaab9c723e */ /* 0x000fe200000010ff */
[----:B------:R-:W-:Y:S01]  /*10e80*/  FMUL.FTZ R25, R25, R196 ;  /* 0x000000c419197220 */ /* 0x000fe20000410000 */
[----:B----4-:R-:W-:Y:S01]  /*10e90*/  F2FP.BF16.F32.PACK_AB R158, R173, R172 ;  /* 0x000000acad9e723e */ /* 0x010fe200000010ff */
[----:B------:R-:W-:Y:S01]  /*10ea0*/  @!P2 STS [R153+0x38400], R196 ;  /* 0x038400c49900a388 */ /* 0x000fe20000000800 */
[-C--:B------:R-:W-:Y:S01]  /*10eb0*/  FMUL.FTZ R28, R28, R196.reuse ;  /* 0x000000c41c1c7220 */ /* 0x080fe20000410000 */
[-C--:B------:R-:W-:Y:S01]  /*10ec0*/  FMUL.FTZ R29, R29, R196.reuse ;  /* 0x000000c41d1d7220 */ /* 0x080fe20000410000 */
[-C--:B------:R-:W-:Y:S01]  /*10ed0*/  FMUL.FTZ R32, R32, R196.reuse ;  /* 0x000000c420207220 */ /* 0x080fe20000410000 */
[----:B------:R-:W1:Y:S01]  /*10ee0*/  MUFU.EX2 R13, R13 ;  /* 0x0000000d000d7308 */ /* 0x000e620000000800 */
[----:B--2---:R1:W-:Y:S01]  /*10ef0*/  @!P2 STS [R153+0x38420], R15 ;  /* 0x0384200f9900a388 */ /* 0x0043e20000000800 */
        /* <DEDUP_REMOVED lines=48> */
[----:B------:R-:W-:Y:S01]  /*11200*/  BAR.SYNC.DEFER_BLOCKING 0xf, 0x100 ;  /* 0x03c4000000007b1d */ /* 0x000fe20000010000 */
[----:B---3--:R-:W-:Y:S01]  /*11210*/  F2FP.BF16.F32.PACK_AB R157, R197, R14 ;  /* 0x0000000ec59d723e */ /* 0x008fe200000010ff */
        /* <DEDUP_REMOVED lines=23> */
[----:B------:R-:W-:Y:S01]  /*11390*/  FMUL.FTZ R149, R149, R196 ;  /* 0x000000c495957220 */ /* 0x000fe20000410000 */
        /* <DEDUP_REMOVED lines=79> */
[----:B------:R2:W-:Y:S01]  /*11890*/  STSM.16.M88.4 [R23+0x36400], R152 ;  /* 0x0364009817007844 */ /* 0x0005e20000000200 */
[----:B------:R-:W-:Y:S01]  /*118a0*/  FFMA.FTZ R21, R196, R6, R21 ;  /* 0x00000006c4157223 */ /* 0x000fe20000010015 */
[----:B------:R-:W-:Y:S01]  /*118b0*/  FFMA.FTZ R182, R15, R7, R182 ;  /* 0x000000070fb67223 */ /* 0x000fe200000100b6 */
[----:B------:R-:W-:Y:S01]  /*118c0*/  ISETP.GT.AND P2, PT, R8, UR37, PT ;  /* 0x0000002508007c0c */ /* 0x000fe2000bf44270 */
[----:B------:R2:W-:Y:S01]  /*118d0*/  STSM.16.M88.4 [R184], R156 ;  /* 0x0000009cb8007844 */ /* 0x0005e20000000200 */
[----:B------:R-:W3:Y:S01]  /*118e0*/  MUFU.EX2 R202, R202 ;  /* 0x000000ca00ca7308 */ /* 0x000ee20000000800 */
[----:B-1----:R-:W-:Y:S01]  /*118f0*/  F2FP.BF16.F32.PACK_AB R166, R180, R179 ;  /* 0x000000b3b4a6723e */ /* 0x002fe200000010ff */
[----:B------:R-:W-:Y:S01]  /*11900*/  FADD.FTZ R21, R20, R21 ;  /* 0x0000001514157221 */ /* 0x000fe20000010000 */
[----:B------:R2:W-:Y:S01]  /*11910*/  STSM.16.M88.4 [R186], R160 ;  /* 0x000000a0ba007844 */ /* 0x0005e20000000200 */
[----:B------:R-:W-:Y:S01]  /*11920*/  FADD.FTZ R182, R13, R182 ;  /* 0x000000b60db67221 */ /* 0x000fe20000010000 */
[----:B------:R-:W-:-:S02]  /*11930*/  IMAD.MOV.U32 R13, RZ, RZ, R10 ;  /* 0x000000ffff0d7224 */ /* 0x000fc400078e000a */
[----:B------:R-:W-:Y:S01]  /*11940*/  FADD.FTZ R168, R168, R21 ;  /* 0x00000015a8a87221 */ /* 0x000fe20000010000 */
[----:B------:R-:W-:Y:S01]  /*11950*/  IMAD.MOV.U32 R15, RZ, RZ, R11 ;  /* 0x000000ffff0f7224 */ /* 0x000fe200078e000b */
[----:B------:R-:W-:Y:S01]  /*11960*/  MUFU.EX2 R203, R203 ;  /* 0x000000cb00cb7308 */ /* 0x000fe20000000800 */
[----:B------:R-:W-:Y:S01]  /*11970*/  FADD.FTZ R181, R181, R182 ;  /* 0x000000b6b5b57221 */ /* 0x000fe20000010000 */
[----:B------:R-:W-:-:S03]  /*11980*/  FADD.FTZ R169, R169, R168 ;  /* 0x000000a8a9a97221 */ /* 0x000fc60000010000 */
[----:B------:R-:W-:Y:S01]  /*11990*/  FADD.FTZ R181, R198, R181 ;  /* 0x000000b5c6b57221 */ /* 0x000fe20000010000 */
[----:B------:R-:W-:Y:S02]  /*119a0*/  FADD.FTZ R170, R170, R169 ;  /* 0x000000a9aaaa7221 */ /* 0x000fe40000010000 */
[----:B------:R-:W1:Y:S01]  /*119b0*/  MUFU.EX2 R204, R204 ;  /* 0x000000cc00cc7308 */ /* 0x000e620000000800 */
[----:B---3--:R-:W-:Y:S01]  /*119c0*/  F2FP.BF16.F32.PACK_AB R165, R202, R201 ;  /* 0x000000c9caa5723e */ /* 0x008fe200000010ff */
[----:B------:R-:W-:Y:S01]  /*119d0*/  FADD.FTZ R14, R14, R181 ;  /* 0x000000b50e0e7221 */ /* 0x000fe20000010000 */
[----:B------:R-:W-:-:S03]  /*119e0*/  FADD.FTZ R171, R171, R170 ;  /* 0x000000aaabab7221 */ /* 0x000fc60000010000 */
[----:B------:R-:W-:Y:S01]  /*119f0*/  FADD.FTZ R197, R197, R14 ;  /* 0x0000000ec5c57221 */ /* 0x000fe20000010000 */
[----:B------:R-:W-:Y:S01]  /*11a00*/  FADD.FTZ R172, R172, R171 ;  /* 0x000000abacac7221 */ /* 0x000fe20000010000 */
[----:B------:R-:W-:Y:S02]  /*11a10*/  IMAD.MOV.U32 R14, RZ, RZ, R2 ;  /* 0x000000ffff0e7224 */ /* 0x000fe400078e0002 */
[----:B------:R-:W-:Y:S01]  /*11a20*/  FADD.FTZ R208, R208, R197 ;  /* 0x000000c5d0d07221 */ /* 0x000fe20000010000 */
[----:B------:R-:W-:-:S03]  /*11a30*/  FADD.FTZ R173, R173, R172 ;  /* 0x000000acadad7221 */ /* 0x000fc60000010000 */
[----:B------:R-:W-:Y:S01]  /*11a40*/  FADD.FTZ R207, R207, R208 ;  /* 0x000000d0cfcf7221 */ /* 0x000fe20000010000 */
[----:B------:R-:W-:Y:S01]  /*11a50*/  FADD.FTZ R174, R174, R173 ;  /* 0x000000adaeae7221 */ /* 0x000fe20000010000 */
[----:B-1----:R-:W-:Y:S02]  /*11a60*/  F2FP.BF16.F32.PACK_AB R167, R204, R203 ;  /* 0x000000cbcca7723e */ /* 0x002fe400000010ff */
        /* <DEDUP_REMOVED lines=10> */
[C---:B------:R-:W-:Y:S02]  /*11b10*/  VIADD R209, R195.reuse, 0x100 ;  /* 0x00000100c3d17836 */ /* 0x040fe40000000000 */
[----:B------:R-:W-:Y:S01]  /*11b20*/  FADD.FTZ R176, R176, R175 ;  /* 0x000000afb0b07221 */ /* 0x000fe20000010000 */
[----:B------:R-:W-:Y:S02]  /*11b30*/  VIADD R195, R195, 0x180 ;  /* 0x00000180c3c37836 */ /* 0x000fe40000000000 */
[----:B------:R-:W-:Y:S01]  /*11b40*/  FADD.FTZ R200, R199, R200 ;  /* 0x000000c8c7c87221 */ /* 0x000fe20000010000 */
[----:B------:R-:W-:-:S03]  /*11b50*/  FADD.FTZ R177, R177, R176 ;  /* 0x000000b0b1b17221 */ /* 0x000fc60000010000 */
[----:B------:R-:W-:Y:S01]  /*11b60*/  FADD.FTZ R201, R201, R200 ;  /* 0x000000c8c9c97221 */ /* 0x000fe20000010000 */
[----:B------:R-:W-:-:S03]  /*11b70*/  FADD.FTZ R178, R178, R177 ;  /* 0x000000b1b2b27221 */ /* 0x000fc60000010000 */
[----:B------:R-:W-:Y:S01]  /*11b80*/  FADD.FTZ R202, R202, R201 ;  /* 0x000000c9caca7221 */ /* 0x000fe20000010000 */
[----:B------:R-:W-:-:S03]  /*11b90*/  FADD.FTZ R179, R179, R178 ;  /* 0x000000b2b3b37221 */ /* 0x000fc60000010000 */
[----:B------:R-:W-:Y:S01]  /*11ba0*/  FADD.FTZ R7, R203, R202 ;  /* 0x000000cacb077221 */ /* 0x000fe20000010000 */
[----:B------:R-:W-:-:S03]  /*11bb0*/  FADD.FTZ R6, R180, R179 ;  /* 0x000000b3b4067221 */ /* 0x000fc60000010000 */
[----:B------:R-:W-:Y:S01]  /*11bc0*/  FADD.FTZ R7, R204, R7 ;  /* 0x00000007cc077221 */ /* 0x000fe20000010000 */
[----:B------:R-:W-:Y:S02]  /*11bd0*/  WARPGROUP.DEPBAR.LE gsb0, 0x0 ;  /* 0x00008000000079c5 */ /* 0x000fe40000010000 */
[----:B------:R-:W-:-:S06]  /*11be0*/  WARPGROUP.ARRIVE ;  /* 0x00000000000079c5 */ /* 0x000fcc0000000000 */
        /* <DEDUP_REMOVED lines=23> */
[----:B-1----:R-:W-:-:S05]  /*11d60*/  VIADD R12, R8, 0xffffffff ;  /* 0xffffffff080c7836 */ /* 0x002fca0000000000 */
[----:B------:R-:W-:Y:S01]  /*11d70*/  MOV R8, R12 ;  /* 0x0000000c00087202 */ /* 0x000fe20000000f00 */
[----:B--2---:R-:W-:Y:S06]  /*11d80*/  @P2 BRA `(.L_x_1568) ;  /* 0xffffffc4003c2947 */ /* 0x004fec000383ffff */
.L_x_1551:
[----:B------:R-:W1:Y:S01]  /*11d90*/  SHFL.BFLY PT, R3, R6, 0x2, 0x1f ;  /* 0x0c401f0006037f89 */ /* 0x000e6200000e0000 */
[----:B------:R-:W-:Y:S01]  /*11da0*/  IMAD.MOV.U32 R9, RZ, RZ, RZ ;  /* 0x000000ffff097224 */ /* 0x000fe200078e00ff */
[----:B------:R-:W-:Y:S01]  /*11db0*/  UIADD3 UR46, UR46, 0x1, URZ ;  /* 0x000000012e2e7890 */ /* 0x000fe2000fffe03f */
[----:B------:R-:W-:Y:S01]  /*11dc0*/  IMAD.U32 R13, RZ, RZ, UR10 ;  /* 0x0000000aff0d7e24 */ /* 0x000fe2000f8e00ff */
[----:B------:R-:W2:Y:S01]  /*11dd0*/  SHFL.BFLY PT, R4, R7, 0x2, 0x1f ;  /* 0x0c401f0007047f89 */ /* 0x000ea200000e0000 */
[----:B------:R-:W-:Y:S01]  /*11de0*/  IMAD.MOV.U32 R18, RZ, RZ, -0x800000 ;  /* 0xff800000ff127424 */ /* 0x000fe200078e00ff */
[----:B------:R-:W-:Y:S08]  /*11df0*/  BAR.ARV 0x8, 0xa0 ;  /* 0x0202800000007b1d */ /* 0x000ff00000002000 */
[----:B------:R-:W-:Y:S01]  /*11e00*/  BAR.SYNC.DEFER_BLOCKING 0xf, 0x100 ;  /* 0x03c4000000007b1d */ /* 0x000fe20000010000 */
[----:B-1----:R-:W-:Y:S01]  /*11e10*/  FADD.FTZ R3, R3, R6 ;  /* 0x0000000603037221 */ /* 0x002fe20000010000 */
[----:B--2---:R-:W-:-:S04]  /*11e20*/  FADD.FTZ R5, R4, R7 ;  /* 0x0000000704057221 */ /* 0x004fc80000010000 */
[----:B------:R-:W1:Y:S01]  /*11e30*/  SHFL.BFLY PT, R0, R3, 0x1, 0x1f ;  /* 0x0c201f0003007f89 */ /* 0x000e6200000e0000 */
[----:B------:R-:W-:Y:S02]  /*11e40*/  VIADD R4, R2, 0x1 ;  /* 0x0000000102047836 */ /* 0x000fe40000000000 */
[----:B------:R-:W-:Y:S01]  /*11e50*/  IMAD.U32 R7, RZ, RZ, UR10 ;  /* 0x0000000aff077e24 */ /* 0x000fe2000f8e00ff */
[----:B------:R-:W2:Y:S02]  /*11e60*/  SHFL.BFLY PT, R8, R5, 0x1, 0x1f ;  /* 0x0c201f0005087f89 */ /* 0x000ea400000e0000 */
[----:B------:R-:W-:Y:S01]  /*11e70*/  ISETP.NE.AND P1, PT, R4, 0x2, PT ;  /* 0x000000020400780c */ /* 0x000fe20003f25270 */
[----:B-1----:R-:W-:Y:S01]  /*11e80*/  FADD.FTZ R12, R3, R0 ;  /* 0x00000000030c7221 */ /* 0x002fe20000010000 */
[----:B------:R-:W-:Y:S02]  /*11e90*/  IMAD.MOV R0, RZ, RZ, -R22 ;  /* 0x000000ffff007224 */ /* 0x000fe400078e0a16 */
[----:B------:R-:W-:Y:S01]  /*11ea0*/  SEL R3, RZ, 0x1, P1 ;  /* 0x00000001ff037807 */ /* 0x000fe20000800000 */
[----:B--2---:R-:W-:Y:S01]  /*11eb0*/  FADD.FTZ R8, R5, R8 ;  /* 0x0000000805087221 */ /* 0x004fe20000010000 */
[----:B------:R-:W-:-:S02]  /*11ec0*/  FSETP.NE.FTZ.AND P2, PT, R12, RZ, PT ;  /* 0x000000ff0c00720b */ /* 0x000fc40003f55000 */
[----:B------:R-:W-:Y:S01]  /*11ed0*/  ISETP.NE.AND P0, PT, R17, R0, PT ;  /* 0x000000001100720c */ /* 0x000fe20003f05270 */
[----:B------:R-:W-:Y:S01]  /*11ee0*/  IMAD.MOV.U32 R0, RZ, RZ, RZ ;  /* 0x000000ffff007224 */ /* 0x000fe200078e00ff */
[----:B------:R-:W-:Y:S02]  /*11ef0*/  FSETP.NE.FTZ.AND P3, PT, R8, RZ, PT ;  /* 0x000000ff0800720b */ /* 0x000fe40003f75000 */
[----:B------:R-:W-:Y:S01]  /*11f00*/  LOP3.LUT R16, R16, R3, RZ, 0x3c, !PT ;  /* 0x0000000310107212 */ /* 0x000fe200078e3cff */
[----:B------:R-:W-:-:S06]  /*11f10*/  IMAD.MOV.U32 R3, RZ, RZ, -0x800000 ;  /* 0xff800000ff037424 */ /* 0x000fcc00078e00ff */
[----:B------:R-:W1:Y:S01]  /*11f20*/  @P2 MUFU.RCP R9, R12 ;  /* 0x0000000c00092308 */ /* 0x000e620000001000 */
[----:B------:R-:W-:Y:S01]  /*11f30*/  @P2 FMUL.FTZ R13, R13, 0.69314718246459960938 ;  /* 0x3f3172180d0d2820 */ /* 0x000fe20000410000 */
[----:B------:R-:W-:-:S04]  /*11f40*/  @!P0 LEA R2, R2, R19, 0x6 ;  /* 0x0000001302028211 */ /* 0x000fc800078e30ff */
[----:B------:R-:W-:Y:S02]  /*11f50*/  @!P0 LEA R5, R2, UR36, 0x2 ;  /* 0x0000002402058c11 */ /* 0x000fe4000f8e10ff */
        /* <DEDUP_REMOVED lines=69> */
[----:B---3--:R-:W-:Y:S01]  /*123b0*/  @P2 FMUL.FTZ R2, R2, 0.69314718246459960938 ;  /* 0x3f31721802022820 */ /* 0x008fe20000410000 */
[----:B-1----:R-:W-:Y:S01]  /*123c0*/  @P3 FMUL.FTZ R9, R7, 0.69314718246459960938 ;  /* 0x3f31721807093820 */ /* 0x002fe20000410000 */
[----:B----4-:R-:W-:Y:S01]  /*123d0*/  @P3 FMUL.FTZ R8, R8, 0.69314718246459960938 ;  /* 0x3f31721808083820 */ /* 0x010fe20000410000 */
[-C--:B--2---:R-:W-:Y:S01]  /*123e0*/  FMUL.FTZ R5, R26, R0.reuse ;  /* 0x000000001a057220 */ /* 0x084fe20000410000 */
[----:B------:R-:W-:Y:S01]  /*123f0*/  FMUL.FTZ R7, R30, R0 ;  /* 0x000000001e077220 */ /* 0x000fe20000410000 */
[----:B------:R-:W-:Y:S01]  /*12400*/  @P2 FFMA.FTZ R3, R13, R10, R2 ;  /* 0x0000000a0d032223 */ /* 0x000fe20000010002 */
        /* <DEDUP_REMOVED lines=66> */
.L_x_1489:
        /* <DEDUP_REMOVED lines=26> */
[----:B------:R-:W-:Y:S01]  /*129d0*/  F2FP.BF16.F32.PACK_AB R51, R55, R54 ;  /* 0x000000363733723e */ /* 0x000fe200000010ff */
[----:B------:R-:W-:Y:S01]  /*129e0*/  IMAD.U32 R123, RZ, RZ, UR7 ;  /* 0x00000007ff7b7e24 */ /* 0x000fe2000f8e00ff */
[----:B------:R-:W-:-:S02]  /*129f0*/  F2FP.BF16.F32.PACK_AB R57, R59, R58 ;  /* 0x0000003a3b39723e */ /* 0x000fc400000010ff */
[----:B------:R-:W-:Y:S01]  /*12a00*/  F2FP.BF16.F32.PACK_AB R64, R65, R64 ;  /* 0x000000404140723e */ /* 0x000fe200000010ff */
[----:B------:R-:W-:Y:S01]  /*12a10*/  IMAD.WIDE R122, R193, 0x2, R122 ;  /* 0x00000002c17a7825 */ /* 0x000fe200078e027a */
[----:B------:R-:W-:Y:S02]  /*12a20*/  F2FP.BF16.F32.PACK_AB R58, R61, R60 ;  /* 0x0000003c3d3a723e */ /* 0x000fe400000010ff */
[----:B------:R-:W-:Y:S02]  /*12a30*/  F2FP.BF16.F32.PACK_AB R59, R63, R62 ;  /* 0x0000003e3f3b723e */ /* 0x000fe400000010ff */
[C---:B------:R-:W-:Y:S02]  /*12a40*/  IADD3 R175, P3, R122.reuse, 0x40, RZ ;  /* 0x000000407aaf7810 */ /* 0x040fe40007f7e0ff */
[----:B------:R-:W-:Y:S02]  /*12a50*/  IADD3 R173, P2, R122, 0x20, RZ ;  /* 0x000000207aad7810 */ /* 0x000fe40007f5e0ff */
[----:B------:R-:W-:-:S02]  /*12a60*/  LOP3.LUT R4, R175, 0x380, RZ, 0xc0, !PT ;  /* 0x00000380af047812 */ /* 0x000fc400078ec0ff */
[----:B------:R-:W-:Y:S01]  /*12a70*/  IADD3 R183, P1, R122, 0x2040, RZ ;  /* 0x000020407ab77810 */ /* 0x000fe20007f3e0ff */
[--C-:B------:R-:W-:Y:S01]  /*12a80*/  IMAD.X R9, RZ, RZ, R123.reuse, P2 ;  /* 0x000000ffff097224 */ /* 0x100fe200010e067b */
[----:B------:R-:W-:Y:S02]  /*12a90*/  SHF.R.U64 R4, R4, 0x3, RZ ;  /* 0x0000000304047819 */ /* 0x000fe400000012ff */
[----:B------:R-:W-:Y:S01]  /*12aa0*/  LOP3.LUT R0, R173, 0x380, RZ, 0xc0, !PT ;  /* 0x00000380ad007812 */ /* 0x000fe200078ec0ff */
[--C-:B------:R-:W-:Y:S01]  /*12ab0*/  IMAD.X R25, RZ, RZ, R123.reuse, P1 ;  /* 0x000000ffff197224 */ /* 0x100fe200008e067b */
[----:B------:R-:W-:Y:S02]  /*12ac0*/  IADD3 R179, P5, R122, 0x2000, RZ ;  /* 0x000020007ab37810 */ /* 0x000fe40007fbe0ff */
[----:B------:R-:W-:Y:S02]  /*12ad0*/  LOP3.LUT R10, R4, R175, RZ, 0x3c, !PT ;  /* 0x000000af040a7212 */ /* 0x000fe400078e3cff */
[----:B------:R-:W-:Y:S01]  /*12ae0*/  SHF.R.U64 R0, R0, 0x3, RZ ;  /* 0x0000000300007819 */ /* 0x000fe200000012ff */
[----:B------:R-:W-:Y:S01]  /*12af0*/  IMAD.X R15, RZ, RZ, R123, P5 ;  /* 0x000000ffff0f7224 */ /* 0x000fe200028e067b */
[----:B------:R-:W-:-:S02]  /*12b00*/  LOP3.LUT R4, R183, 0x380, RZ, 0xc0, !PT ;  /* 0x00000380b7047812 */ /* 0x000fc400078ec0ff */
[C---:B------:R-:W-:Y:S02]  /*12b10*/  IADD3 R177, P4, R122.reuse, 0x60, RZ ;  /* 0x000000607ab17810 */ /* 0x040fe40007f9e0ff */
[----:B------:R-:W-:Y:S02]  /*12b20*/  IADD3 R181, P6, R122, 0x2020, RZ ;  /* 0x000020207ab57810 */ /* 0x000fe40007fde0ff */
[----:B------:R-:W-:Y:S01]  /*12b30*/  LOP3.LUT R8, R0, R173, RZ, 0x3c, !PT ;  /* 0x000000ad00087212 */ /* 0x000fe200078e3cff */
[--C-:B------:R-:W-:Y:S01]  /*12b40*/  IMAD.X R13, RZ, RZ, R123.reuse, P4 ;  /* 0x000000ffff0d7224 */ /* 0x100fe200020e067b */
[----:B------:R-:W-:Y:S01]  /*12b50*/  SHF.R.U64 R4, R4, 0x3, RZ ;  /* 0x0000000304047819 */ /* 0x000fe200000012ff */
[----:B------:R-:W-:Y:S01]  /*12b60*/  IMAD.X R21, RZ, RZ, R123, P6 ;  /* 0x000000ffff157224 */ /* 0x000fe200030e067b */
[----:B------:R-:W-:Y:S02]  /*12b70*/  IADD3 R201, P5, R122, 0x4040, RZ ;  /* 0x000040407ac97810 */ /* 0x000fe40007fbe0ff */
[----:B------:R-:W-:-:S02]  /*12b80*/  LOP3.LUT R0, R181, 0x380, RZ, 0xc0, !PT ;  /* 0x00000380b5007812 */ /* 0x000fc400078ec0ff */
[C---:B------:R-:W-:Y:S02]  /*12b90*/  LOP3.LUT R107, R122.reuse, 0x380, RZ, 0xc0, !PT ;  /* 0x000003807a6b7812 */ /* 0x040fe400078ec0ff */
[----:B------:R-:W-:Y:S02]  /*12ba0*/  IADD3.X R11, RZ, R123, RZ, P3, !PT ;  /* 0x0000007bff0b7210 */ /* 0x000fe40001ffe4ff */
[C---:B------:R-:W-:Y:S02]  /*12bb0*/  IADD3 R195, P2, R122.reuse, 0x2060, RZ ;  /* 0x000020607ac37810 */ /* 0x040fe40007f5e0ff */
[C---:B------:R-:W-:Y:S02]  /*12bc0*/  IADD3 R197, P3, R122.reuse, 0x4000, RZ ;  /* 0x000040007ac57810 */ /* 0x040fe40007f7e0ff */
[----:B------:R-:W-:Y:S01]  /*12bd0*/  IADD3 R199, P4, R122, 0x4020, RZ ;  /* 0x000040207ac77810 */ /* 0x000fe20007f9e0ff */
[--C-:B------:R-:W-:Y:S01]  /*12be0*/  IMAD.X R29, RZ, RZ, R123.reuse, P2 ;  /* 0x000000ffff1d7224 */ /* 0x100fe200010e067b */
[----:B------:R-:W-:Y:S01]  /*12bf0*/  LOP3.LUT R24, R4, R183, RZ, 0x3c, !PT ;  /* 0x000000b704187212 */ /* 0x000fe200078e3cff */
[--C-:B------:R-:W-:Y:S01]  /*12c00*/  IMAD.X R91, RZ, RZ, R123.reuse, P3 ;  /* 0x000000ffff5b7224 */ /* 0x100fe200018e067b */
[----:B------:R-:W-:Y:S01]  /*12c10*/  SHF.R.U64 R0, R0, 0x3, RZ ;  /* 0x0000000300007819 */ /* 0x000fe200000012ff */
[----:B------:R-:W-:Y:S01]  /*12c20*/  IMAD.X R95, RZ, RZ, R123, P4 ;  /* 0x000000ffff5f7224 */ /* 0x000fe200020e067b */
[----:B------:R-:W-:-:S02]  /*12c30*/  LOP3.LUT R4, R201, 0x380, RZ, 0xc0, !PT ;  /* 0x00000380c9047812 */ /* 0x000fc400078ec0ff */
[----:B------:R-:W-:Y:S02]  /*12c40*/  SHF.R.U64 R107, R107, 0x3, RZ ;  /* 0x000000036b6b7819 */ /* 0x000fe400000012ff */
[C---:B------:R-:W-:Y:S02]  /*12c50*/  IADD3 R203, P6, R122.reuse, 0x4060, RZ ;  /* 0x000040607acb7810 */ /* 0x040fe40007fde0ff */
[C---:B------:R-:W-:Y:S02]  /*12c60*/  IADD3 R205, P1, R122.reuse, 0x6000, RZ ;  /* 0x000060007acd7810 */ /* 0x040fe40007f3e0ff */
[C---:B------:R-:W-:Y:S01]  /*12c70*/  IADD3 R207, P2, R122.reuse, 0x6020, RZ ;  /* 0x000060207acf7810 */ /* 0x040fe20007f5e0ff */
[--C-:B------:R-:W-:Y:S01]  /*12c80*/  IMAD.X R103, RZ, RZ, R123.reuse, P6 ;  /* 0x000000ffff677224 */ /* 0x100fe200030e067b */
[C---:B------:R-:W-:Y:S02]  /*12c90*/  IADD3 R114, P3, R122.reuse, 0x6040, RZ ;  /* 0x000060407a727810 */ /* 0x040fe40007f7e0ff */
[----:B------:R-:W-:Y:S01]  /*12ca0*/  IADD3 R209, P4, R122, 0x6060, RZ ;  /* 0x000060607ad17810 */ /* 0x000fe20007f9e0ff */
[--C-:B------:R-:W-:Y:S01]  /*12cb0*/  IMAD.X R111, RZ, RZ, R123.reuse, P2 ;  /* 0x000000ffff6f7224 */ /* 0x100fe200010e067b */
[----:B------:R-:W-:Y:S01]  /*12cc0*/  LOP3.LUT R20, R0, R181, RZ, 0x3c, !PT ;  /* 0x000000b500147212 */ /* 0x000fe200078e3cff */
[--C-:B------:R-:W-:Y:S01]  /*12cd0*/  IMAD.X R115, RZ, RZ, R123.reuse, P3 ;  /* 0x000000ffff737224 */ /* 0x100fe200018e067b */
[----:B------:R-:W-:Y:S01]  /*12ce0*/  SHF.R.U64 R4, R4, 0x3, RZ ;  /* 0x0000000304047819 */ /* 0x000fe200000012ff */
[--C-:B------:R-:W-:Y:S01]  /*12cf0*/  IMAD.X R119, RZ, RZ, R123.reuse, P4 ;  /* 0x000000ffff777224 */ /* 0x100fe200020e067b */
[----:B------:R-:W-:Y:S01]  /*12d00*/  LOP3.LUT R122, R107, R122, RZ, 0x3c, !PT ;  /* 0x0000007a6b7a7212 */ /* 0x000fe200078e3cff */
[----:B------:R-:W-:Y:S01]  /*12d10*/  IMAD.X R107, RZ, RZ, R123, P1 ;  /* 0x000000ffff6b7224 */ /* 0x000fe200008e067b */
[----:B------:R-:W-:-:S02]  /*12d20*/  LOP3.LUT R12, R177, 0x380, RZ, 0xc0, !PT ;  /* 0x00000380b10c7812 */ /* 0x000fc400078ec0ff */
[----:B------:R-:W-:Y:S02]  /*12d30*/  LOP3.LUT R0, R199, 0x380, RZ, 0xc0, !PT ;  /* 0x00000380c7007812 */ /* 0x000fe400078ec0ff */
[----:B------:R-:W-:Y:S02]  /*12d40*/  LOP3.LUT R14, R179, 0x380, RZ, 0xc0, !PT ;  /* 0x00000380b30e7812 */ /* 0x000fe400078ec0ff */
[----:B------:R-:W-:Y:S02]  /*12d50*/  LOP3.LUT R98, R4, R201, RZ, 0x3c, !PT ;  /* 0x000000c904627212 */ /* 0x000fe400078e3cff */
[----:B------:R-:W-:Y:S02]  /*12d60*/  SHF.R.U64 R12, R12, 0x3, RZ ;  /* 0x000000030c0c7819 */ /* 0x000fe400000012ff */
[----:B------:R-:W-:Y:S02]  /*12d70*/  LOP3.LUT R28, R195, 0x380, RZ, 0xc0, !PT ;  /* 0x00000380c31c7812 */ /* 0x000fe400078ec0ff */
[----:B------:R-:W-:-:S02]  /*12d80*/  LOP3.LUT R90, R197, 0x380, RZ, 0xc0, !PT ;  /* 0x00000380c55a7812 */ /* 0x000fc400078ec0ff */
[----:B------:R-:W-:Y:S02]  /*12d90*/  SHF.R.U64 R0, R0, 0x3, RZ ;  /* 0x0000000300007819 */ /* 0x000fe400000012ff */
[----:B------:R-:W-:Y:S02]  /*12da0*/  MOV R122, R122 ;  /* 0x0000007a007a7202 */ /* 0x000fe40000000f00 */
[----:B------:R-:W-:Y:S02]  /*12db0*/  F2FP.BF16.F32.PACK_AB R4, R158, R166 ;  /* 0x000000a69e04723e */ /* 0x000fe400000010ff */
[----:B------:R-:W-:Y:S02]  /*12dc0*/  SHF.R.U64 R14, R14, 0x3, RZ ;  /* 0x000000030e0e7819 */ /* 0x000fe400000012ff */
[----:B------:R-:W-:Y:S01]  /*12dd0*/  LOP3.LUT R106, R205, 0x380, RZ, 0xc0, !PT ;  /* 0x00000380cd6a7812 */ /* 0x000fe200078ec0ff */
[----:B------:R1:W-:Y:S01]  /*12de0*/  STSM.16.M88.4 [R122], R4 ;  /* 0x000000047a007844 */ /* 0x0003e20000000200 */
[----:B------:R-:W-:-:S02]  /*12df0*/  LOP3.LUT R12, R12, R177, RZ, 0x3c, !PT ;  /* 0x000000b10c0c7212 */ /* 0x000fc400078e3cff */
[----:B------:R-:W-:Y:S02]  /*12e00*/  SHF.R.U64 R28, R28, 0x3, RZ ;  /* 0x000000031c1c7819 */ /* 0x000fe400000012ff */
[----:B------:R-:W-:Y:S02]  /*12e10*/  SHF.R.U64 R90, R90, 0x3, RZ ;  /* 0x000000035a5a7819 */ /* 0x000fe400000012ff */
[----:B------:R-:W-:Y:S02]  /*12e20*/  LOP3.LUT R102, R203, 0x380, RZ, 0xc0, !PT ;  /* 0x00000380cb667812 */ /* 0x000fe400078ec0ff */
[----:B------:R-:W-:Y:S02]  /*12e30*/  LOP3.LUT R94, R0, R199, RZ, 0x3c, !PT ;  /* 0x000000c7005e7212 */ /* 0x000fe400078e3cff */
[----:B------:R-:W-:Y:S02]  /*12e40*/  LOP3.LUT R14, R14, R179, RZ, 0x3c, !PT ;  /* 0x000000b30e0e7212 */ /* 0x000fe400078e3cff */
[----:B------:R-:W-:-:S02]  /*12e50*/  LOP3.LUT R0, R207, 0x380, RZ, 0xc0, !PT ;  /* 0x00000380cf007812 */ /* 0x000fc400078ec0ff */
[----:B------:R-:W-:Y:S02]  /*12e60*/  SHF.R.U64 R106, R106, 0x3, RZ ;  /* 0x000000036a6a7819 */ /* 0x000fe400000012ff */
[----:B------:R-:W-:Y:S02]  /*12e70*/  MOV R9, R8 ;  /* 0x0000000800097202 */ /* 0x000fe40000000f00 */
[----:B-1----:R-:W-:Y:S02]  /*12e80*/  F2FP.BF16.F32.PACK_AB R4, R33, R156 ;  /* 0x0000009c2104723e */ /* 0x002fe400000010ff */
[----:B------:R-:W-:Y:S02]  /*12e90*/  F2FP.BF16.F32.PACK_AB R5, R35, R34 ;  /* 0x000000222305723e */ /* 0x000fe400000010ff */
[----:B------:R-:W-:Y:S02]  /*12ea0*/  F2FP.BF16.F32.PACK_AB R6, R37, R36 ;  /* 0x000000242506723e */ /* 0x000fe400000010ff */
[----:B------:R-:W-:-:S02]  /*12eb0*/  F2FP.BF16.F32.PACK_AB R7, R39, R38 ;  /* 0x000000262707723e */ /* 0x000fc400000010ff */
[----:B------:R-:W-:Y:S02]  /*12ec0*/  LOP3.LUT R27, R114, 0x380, RZ, 0xc0, !PT ;  /* 0x00000380721b7812 */ /* 0x000fe400078ec0ff */
[----:B------:R-:W-:Y:S01]  /*12ed0*/  MOV R10, R10 ;  /* 0x0000000a000a7202 */ /* 0x000fe20000000f00 */
[----:B------:R1:W-:Y:S01]  /*12ee0*/  STSM.16.M88.4 [R9], R4 ;  /* 0x0000000409007844 */ /* 0x0003e20000000200 */
[----:B------:R-:W-:Y:S02]  /*12ef0*/  LOP3.LUT R28, R28, R195, RZ, 0x3c, !PT ;  /* 0x000000c31c1c7212 */ /* 0x000fe400078e3cff */
[----:B------:R-:W-:Y:S01]  /*12f00*/  LOP3.LUT R90, R90, R197, RZ, 0x3c, !PT ;  /* 0x000000c55a5a7212 */ /* 0x000fe200078e3cff */
[----:B------:R1:W-:Y:S01]  /*12f10*/  STSM.16.M88.4 [R10], R40 ;  /* 0x000000280a007844 */ /* 0x0003e20000000200 */
[----:B------:R-:W-:Y:S02]  /*12f20*/  SHF.R.U64 R102, R102, 0x3, RZ ;  /* 0x0000000366667819 */ /* 0x000fe400000012ff */
[----:B------:R-:W-:-:S02]  /*12f30*/  LOP3.LUT R118, R209, 0x380, RZ, 0xc0, !PT ;  /* 0x00000380d1767812 */ /* 0x000fc400078ec0ff */
[----:B------:R-:W-:Y:S02]  /*12f40*/  MOV R12, R12 ;  /* 0x0000000c000c7202 */ /* 0x000fe40000000f00 */
[----:B------:R-:W-:Y:S02]  /*12f50*/  SHF.R.U64 R0, R0, 0x3, RZ ;  /* 0x0000000300007819 */ /* 0x000fe400000012ff */
[----:B------:R-:W-:Y:S01]  /*12f60*/  MOV R14, R14 ;  /* 0x0000000e000e7202 */ /* 0x000fe20000000f00 */
[----:B------:R1:W-:Y:S01]  /*12f70*/  STSM.16.M88.4 [R12], R48 ;  /* 0x000000300c007844 */ /* 0x0003e20000000200 */
[----:B------:R-:W-:Y:S02]  /*12f80*/  F2FP.BF16.F32.PACK_AB R65, R67, R66 ;  /* 0x000000424341723e */ /* 0x000fe400000010ff */
[----:B------:R-:W-:Y:S01]  /*12f90*/  F2FP.BF16.F32.PACK_AB R72, R73, R72 ;  /* 0x000000484948723e */ /* 0x000fe200000010ff */
[----:B------:R1:W-:Y:S01]  /*12fa0*/  STSM.16.M88.4 [R14], R56 ;  /* 0x000000380e007844 */ /* 0x0003e20000000200 */
[----:B------:R-:W-:-:S02]  /*12fb0*/  LOP3.LUT R106, R106, R205, RZ, 0x3c, !PT ;  /* 0x000000cd6a6a7212 */ /* 0x000fc400078e3cff */
[----:B------:R-:W-:Y:S02]  /*12fc0*/  MOV R20, R20 ;  /* 0x0000001400147202 */ /* 0x000fe40000000f00 */
[----:B------:R-:W-:Y:S02]  /*12fd0*/  F2FP.BF16.F32.PACK_AB R66, R69, R68 ;  /* 0x000000444542723e */ /* 0x000fe400000010ff */
[----:B------:R-:W-:Y:S02]  /*12fe0*/  F2FP.BF16.F32.PACK_AB R67, R71, R70 ;  /* 0x000000464743723e */ /* 0x000fe400000010ff */
[----:B------:R-:W-:Y:S02]  /*12ff0*/  F2FP.BF16.F32.PACK_AB R73, R75, R74 ;  /* 0x0000004a4b49723e */ /* 0x000fe400000010ff */
[----:B------:R-:W-:Y:S01]  /*13000*/  F2FP.BF16.F32.PACK_AB R80, R81, R80 ;  /* 0x000000505150723e */ /* 0x000fe200000010ff */
[----:B------:R1:W-:Y:S01]  /*13010*/  STSM.16.M88.4 [R20], R64 ;  /* 0x0000004014007844 */ /* 0x0003e20000000200 */
[----:B------:R-:W-:-:S02]  /*13020*/  IADD3.X R99, RZ, R123, RZ, P5, !PT ;  /* 0x0000007bff637210 */ /* 0x000fc40002ffe4ff */
[----:B------:R-:W-:Y:S02]  /*13030*/  SHF.R.U64 R27, R27, 0x3, RZ ;  /* 0x000000031b1b7819 */ /* 0x000fe400000012ff */
[----:B------:R-:W-:Y:S02]  /*13040*/  MOV R24, R24 ;  /* 0x0000001800187202 */ /* 0x000fe40000000f00 */
[----:B------:R-:W-:Y:S02]  /*13050*/  F2FP.BF16.F32.PACK_AB R74, R77, R76 ;  /* 0x0000004c4d4a723e */ /* 0x000fe400000010ff */
[----:B------:R-:W-:Y:S02]  /*13060*/  F2FP.BF16.F32.PACK_AB R75, R79, R78 ;  /* 0x0000004e4f4b723e */ /* 0x000fe400000010ff */
[----:B------:R-:W-:Y:S02]  /*13070*/  F2FP.BF16.F32.PACK_AB R81, R83, R82 ;  /* 0x000000525351723e */ /* 0x000fe400000010ff */
[----:B------:R-:W-:Y:S01]  /*13080*/  LOP3.LUT R102, R102, R203, RZ, 0x3c, !PT ;  /* 0x000000cb66667212 */ /* 0x000fe200078e3cff */
[----:B------:R1:W-:Y:S01]  /*13090*/  STSM.16.M88.4 [R24], R72 ;  /* 0x0000004818007844 */ /* 0x0003e20000000200 */
[----:B------:R-:W-:-:S02]  /*130a0*/  SHF.R.U64 R118, R118, 0x3, RZ ;  /* 0x0000000376767819 */ /* 0x000fc400000012ff */
[----:B------:R-:W-:Y:S02]  /*130b0*/  MOV R28, R28 ;  /* 0x0000001c001c7202 */ /* 0x000fe40000000f00 */
[----:B------:R-:W-:Y:S02]  /*130c0*/  MOV R8, R90 ;  /* 0x0000005a00087202 */ /* 0x000fe40000000f00 */
[----:B------:R-:W-:Y:S02]  /*130d0*/  F2FP.BF16.F32.PACK_AB R82, R85, R84 ;  /* 0x000000545552723e */ /* 0x000fe400000010ff */
[----:B------:R-:W-:Y:S02]  /*130e0*/  F2FP.BF16.F32.PACK_AB R83, R87, R86 ;  /* 0x000000565753723e */ /* 0x000fe400000010ff */
[----:B------:R-:W-:Y:S02]  /*130f0*/  F2FP.BF16.F32.PACK_AB R88, R89, R88 ;  /* 0x000000585958723e */ /* 0x000fe400000010ff */
[----:B------:R-:W-:Y:S01]  /*13100*/  LOP3.LUT R110, R0, R207, RZ, 0x3c, !PT ;  /* 0x000000cf006e7212 */ /* 0x000fe200078e3cff */
[----:B------:R1:W-:Y:S01]  /*13110*/  STSM.16.M88.4 [R28], R80 ;  /* 0x000000501c007844 */ /* 0x0003e20000000200 */
[----:B------:R-:W-:-:S02]  /*13120*/  F2FP.BF16.F32.PACK_AB R89, R30, R26 ;  /* 0x0000001a1e59723e */ /* 0x000fc400000010ff */
        /* <DEDUP_REMOVED lines=9> */
[----:B------:R-:W-:Y:S02]  /*131c0*/  F2FP.BF16.F32.PACK_AB R104, R105, R104 ;  /* 0x000000686968723e */ /* 0x000fe400000010ff */
[----:B------:R-:W-:Y:S01]  /*131d0*/  LOP3.LUT R114, R27, R114, RZ, 0x3c, !PT ;  /* 0x000000721b727212 */ /* 0x000fe200078e3cff */
[----:B------:R1:W-:Y:S01]  /*131e0*/  STSM.16.M88.4 [R94], R152 ;  /* 0x000000985e007844 */ /* 0x0003e20000000200 */
[----:B------:R-:W-:Y:S02]  /*131f0*/  MOV R98, R98 ;  /* 0x0000006200627202 */ /* 0x000fe40000000f00 */
[----:B------:R-:W-:-:S02]  /*13200*/  F2FP.BF16.F32.PACK_AB R105, R160, R159 ;  /* 0x0000009fa069723e */ /* 0x000fc400000010ff */
[----:B------:R-:W-:Y:S02]  /*13210*/  F2FP.BF16.F32.PACK_AB R106, R109, R108 ;  /* 0x0000006c6d6a723e */ /* 0x000fe400000010ff */
[----:B------:R-:W-:Y:S02]  /*13220*/  F2FP.BF16.F32.PACK_AB R107, R162, R161 ;  /* 0x000000a1a26b723e */ /* 0x000fe400000010ff */
[----:B------:R-:W-:Y:S02]  /*13230*/  LOP3.LUT R118, R118, R209, RZ, 0x3c, !PT ;  /* 0x000000d176767212 */ /* 0x000fe400078e3cff */
[----:B------:R-:W-:Y:S01]  /*13240*/  MOV R102, R102 ;  /* 0x0000006600667202 */ /* 0x000fe20000000f00 */
[----:B------:R1:W-:Y:S01]  /*13250*/  STSM.16.M88.4 [R98], R104 ;  /* 0x0000006862007844 */ /* 0x0003e20000000200 */
[----:B------:R-:W-:Y:S02]  /*13260*/  F2FP.BF16.F32.PACK_AB R164, R113, R112 ;  /* 0x0000007071a4723e */ /* 0x000fe400000010ff */
[----:B------:R-:W-:-:S02]  /*13270*/  F2FP.BF16.F32.PACK_AB R165, R165, R163 ;  /* 0x000000a3a5a5723e */ /* 0x000fc400000010ff */
[----:B------:R-:W-:Y:S02]  /*13280*/  F2FP.BF16.F32.PACK_AB R166, R117, R116 ;  /* 0x0000007475a6723e */ /* 0x000fe400000010ff */
[----:B------:R-:W-:Y:S02]  /*13290*/  F2FP.BF16.F32.PACK_AB R167, R169, R167 ;  /* 0x000000a7a9a7723e */ /* 0x000fe400000010ff */
[----:B------:R-:W-:Y:S02]  /*132a0*/  F2FP.BF16.F32.PACK_AB R120, R121, R120 ;  /* 0x000000787978723e */ /* 0x000fe400000010ff */
[----:B------:R-:W-:Y:S01]  /*132b0*/  F2FP.BF16.F32.PACK_AB R128, R129, R128 ;  /* 0x000000808180723e */ /* 0x000fe200000010ff */
[----:B------:R1:W-:Y:S01]  /*132c0*/  STSM.16.M88.4 [R102], R164 ;  /* 0x000000a466007844 */ /* 0x0003e20000000200 */
[----:B------:R-:W-:Y:S02]  /*132d0*/  F2FP.BF16.F32.PACK_AB R121, R171, R170 ;  /* 0x000000aaab79723e */ /* 0x000fe400000010ff */
        /* <DEDUP_REMOVED lines=9> */
[----:B------:R-:W-:Y:S01]  /*13370*/  F2FP.BF16.F32.PACK_AB R144, R145, R144 ;  /* 0x000000909190723e */ /* 0x000fe200000010ff */
[----:B------:R1:W-:Y:S01]  /*13380*/  STSM.16.M88.4 [R110], R128 ;  /* 0x000000806e007844 */ /* 0x0003e20000000200 */
[----:B------:R-:W-:Y:S02]  /*13390*/  MOV R114, R114 ;  /* 0x0000007200727202 */ /* 0x000fe40000000f00 */
[----:B------:R-:W-:Y:S02]  /*133a0*/  F2FP.BF16.F32.PACK_AB R138, R141, R140 ;  /* 0x0000008c8d8a723e */ /* 0x000fe400000010ff */
[----:B------:R-:W-:Y:S02]  /*133b0*/  F2FP.BF16.F32.PACK_AB R139, R143, R142 ;  /* 0x0000008e8f8b723e */ /* 0x000fe400000010ff */
[----:B------:R-:W-:-:S02]  /*133c0*/  F2FP.BF16.F32.PACK_AB R145, R147, R146 ;  /* 0x000000929391723e */ /* 0x000fc400000010ff */
        /* <DEDUP_REMOVED lines=10> */
[----:B--2---:R-:W2:Y:S02]  /*13470*/  FENCE.VIEW.ASYNC.S ;  /* 0x00000000000073c6 */ /* 0x004ea40000000000 */
[----:B--2---:R-:W-:Y:S06]  /*13480*/  BAR.ARV 0x1, 0x120 ;  /* 0x0044800000007b1d */ /* 0x004fec0000002000 */
[----:B------:R-:W-:Y:S05]  /*13490*/  @P0 BRA `(.L_x_1570) ;  /* 0x0000000000740947 */ /* 0x000fea0003800000 */
[----:B-1----:R-:W1:Y:S01]  /*134a0*/  LDC.64 R6, c[0x0][0xc78] ;  /* 0x00031e00ff067b82 */ /* 0x002e620000000a00 */
[----:B------:R-:W-:Y:S01]  /*134b0*/  USHF.R.S32.HI UR5, URZ, 0x1f, UR43 ;  /* 0x0000001f3f057899 */ /* 0x000fe2000801142b */
[----:B------:R-:W-:Y:S01]  /*134c0*/  IMAD.MOV R0, RZ, RZ, -R22 ;  /* 0x000000ffff007224 */ /* 0x000fe200078e0a16 */
[----:B------:R-:W-:Y:S01]  /*134d0*/  ULDC.64 UR8, c[0x0][0xc70] ;  /* 0x00031c0000087ab9 */ /* 0x000fe20000000a00 */
[----:B------:R-:W-:Y:S01]  /*134e0*/  VIADD R9, R19, UR42 ;  /* 0x0000002a13097c36 */ /* 0x000fe20008000000 */
[----:B------:R-:W-:Y:S02]  /*134f0*/  UIMAD UR5, UR5, UR8, URZ ;  /* 0x00000008050572a4 */ /* 0x000fe4000f8e023f */
[----:B------:R-:W-:Y:S01]  /*13500*/  UIMAD.WIDE.U32 UR6, UR43, UR8, URZ ;  /* 0x000000082b0672a5 */ /* 0x000fe2000f8e003f */
[----:B------:R-:W-:Y:S01]  /*13510*/  ISETP.NE.AND P0, PT, R17, R0, PT ;  /* 0x000000001100720c */ /* 0x000fe20003f05270 */
[----:B------:R-:W-:Y:S01]  /*13520*/  UIMAD UR5, UR43, UR9, UR5 ;  /* 0x000000092b0572a4 */ /* 0x000fe2000f8e0205 */
[----:B------:R-:W-:Y:S01]  /*13530*/  VIADD R8, R9, 0x8 ;  /* 0x0000000809087836 */ /* 0x000fe20000000000 */
[----:B------:R-:W-:-:S02]  /*13540*/  USHF.R.S32.HI UR8, URZ, 0x1f, UR44 ;  /* 0x0000001f3f087899 */ /* 0x000fc4000801142c */
[----:B------:R-:W-:Y:S02]  /*13550*/  UIADD3 UR5, UR7, UR5, URZ ;  /* 0x0000000507057290 */ /* 0x000fe4000fffe03f */
[----:B------:R-:W-:Y:S01]  /*13560*/  MOV R5, UR7 ;  /* 0x0000000700057c02 */ /* 0x000fe20008000f00 */
[----:B------:R-:W-:Y:S01]  /*13570*/  IMAD.U32 R4, RZ, RZ, UR6 ;  /* 0x00000006ff047e24 */ /* 0x000fe2000f8e00ff */
[----:B------:R-:W-:Y:S02]  /*13580*/  ULDC.64 UR6, c[0x0][0xc40] ;  /* 0x0003100000067ab9 */ /* 0x000fe40000000a00 */
        /* <DEDUP_REMOVED lines=14> */
.L_x_1570:
[----:B-1----:R-:W1:Y:S02]  /*13670*/  SHFL.IDX PT, R0, R192, RZ, 0x1f ;  /* 0x00001fffc0007589 */ /* 0x002e6400000e0000 */
[----:B-1----:R-:W-:-:S13]  /*13680*/  ISETP.NE.AND P0, PT, R0, 0x7, PT ;  /* 0x000000070000780c */ /* 0x002fda0003f05270 */
        /* <DEDUP_REMOVED lines=19> */
[----:B-1----:R-:W-:Y:S01]  /*137c0*/  UMOV UR40, UR5 ;  /* 0x0000000500287c82 */ /* 0x002fe20008000000 */
[----:B------:R-:W-:Y:S01]  /*137d0*/  UMOV UR41, UR8 ;  /* 0x0000000800297c82 */ /* 0x000fe20008000000 */
[----:B------:R-:W-:Y:S01]  /*137e0*/  UIADD3 UR5, UR36, 0xa000, URZ ;  /* 0x0000a00024057890 */ /* 0x000fe2000fffe03f */
[----:B------:R1:W-:Y:S01]  /*137f0*/  UTMASTG.5D [UR40], [UR6] ;  /* 0x00000028060073b5 */ /* 0x0003e20008020000 */
[----:B------:R-:W-:Y:S01]  /*13800*/  UMOV UR8, 0x140 ;  /* 0x0000014000087882 */ /* 0x000fe20000000000 */
[----:B-1----:R-:W-:Y:S01]  /*13810*/  UMOV UR40, UR9 ;  /* 0x0000000900287c82 */ /* 0x002fe20008000000 */
[----:B------:R-:W-:Y:S01]  /*13820*/  UMOV UR41, UR10 ;  /* 0x0000000a00297c82 */ /* 0x000fe20008000000 */
[----:B------:R-:W-:Y:S01]  /*13830*/  UIADD3 UR9, UR36, 0xc000, URZ ;  /* 0x0000c00024097890 */ /* 0x000fe2000fffe03f */
[----:B------:R1:W-:Y:S01]  /*13840*/  UTMASTG.5D [UR40], [UR6] ;  /* 0x00000028060073b5 */ /* 0x0003e20008020000 */
[----:B------:R-:W-:Y:S01]  /*13850*/  UIADD3 UR10, UR36, 0xe000, URZ ;  /* 0x0000e000240a7890 */ /* 0x000fe2000fffe03f */
[----:B-1----:R-:W-:Y:S01]  /*13860*/  UMOV UR40, UR11 ;  /* 0x0000000b00287c82 */ /* 0x002fe20008000000 */
[----:B------:R-:W-:-:S02]  /*13870*/  UMOV UR41, UR12 ;  /* 0x0000000c00297c82 */ /* 0x000fc40008000000 */
[----:B------:R1:W-:Y:S02]  /*13880*/  UTMASTG.5D [UR40], [UR6] ;  /* 0x00000028060073b5 */ /* 0x0003e40008020000 */
[----:B-1----:R-:W-:Y:S01]  /*13890*/  UMOV UR40, UR13 ;  /* 0x0000000d00287c82 */ /* 0x002fe20008000000 */
[----:B------:R-:W-:Y:S02]  /*138a0*/  UMOV UR41, UR14 ;  /* 0x0000000e00297c82 */ /* 0x000fe40008000000 */
[----:B------:R1:W-:Y:S02]  /*138b0*/  UTMASTG.5D [UR40], [UR6] ;  /* 0x00000028060073b5 */ /* 0x0003e40008020000 */
[----:B-1----:R-:W-:Y:S01]  /*138c0*/  UMOV UR40, UR5 ;  /* 0x0000000500287c82 */ /* 0x002fe20008000000 */
[----:B------:R-:W-:Y:S01]  /*138d0*/  UMOV UR41, UR8 ;  /* 0x0000000800297c82 */ /* 0x000fe20008000000 */
[----:B------:R-:W-:Y:S01]  /*138e0*/  UMOV UR5, 0x180 ;  /* 0x0000018000057882 */ /* 0x000fe20000000000 */
[----:B------:R1:W-:Y:S02]  /*138f0*/  UTMASTG.5D [UR40], [UR6] ;  /* 0x00000028060073b5 */ /* 0x0003e40008020000 */
[----:B-1----:R-:W-:Y:S01]  /*13900*/  UMOV UR40, UR9 ;  /* 0x0000000900287c82 */ /* 0x002fe20008000000 */
[----:B------:R-:W-:Y:S01]  /*13910*/  UMOV UR41, UR5 ;  /* 0x0000000500297c82 */ /* 0x000fe20008000000 */
[----:B------:R-:W-:Y:S01]  /*13920*/  UMOV UR5, 0x1c0 ;  /* 0x000001c000057882 */ /* 0x000fe20000000000 */
[----:B------:R1:W-:Y:S02]  /*13930*/  UTMASTG.5D [UR40], [UR6] ;  /* 0x00000028060073b5 */ /* 0x0003e40008020000 */
[----:B-1----:R-:W-:Y:S01]  /*13940*/  UMOV UR40, UR10 ;  /* 0x0000000a00287c82 */ /* 0x002fe20008000000 */
[----:B------:R-:W-:Y:S01]  /*13950*/  UMOV UR41, UR5 ;  /* 0x0000000500297c82 */ /* 0x000fe20008000000 */
[----:B------:R-:W-:Y:S01]  /*13960*/  UIADD3 UR5, UR36, 0x38820, URZ ;  /* 0x0003882024057890 */ /* 0x000fe2000fffe03f */
[----:B------:R1:W-:Y:S03]  /*13970*/  UTMASTG.5D [UR40], [UR6] ;  /* 0x00000028060073b5 */ /* 0x0003e60008020000 */
[----:B------:R-:W-:Y:S01]  /*13980*/  UPRMT UR5, URZ, 0x654, UR5 ;  /* 0x000006543f057896 */ /* 0x000fe20008000005 */
[----:B------:R0:W-:Y:S01]  /*13990*/  UTMACMDFLUSH ;  /* 0x00000000000079b7 */ /* 0x0001e20000000000 */
[----:B------:R-:W-:-:S07]  /*139a0*/  DEPBAR.LE SB0, 0x0 ;  /* 0x000080000000791a */ /* 0x000fce0000000000 */
[----:B-1----:R-:W-:Y:S03]  /*139b0*/  SYNCS.ARRIVE.TRANS64.RED.A1T0 RZ, [UR5], RZ ;  /* 0x000000ffffff79a7 */ /* 0x002fe60008100405 */
.L_x_1573:
[----:B------:R-:W-:Y:S05]  /*139c0*/  BSYNC B0 ;  /* 0x0000000000007941 */ /* 0x000fea0003800000 */
.L_x_1572:
[----:B------:R-:W-:Y:S05]  /*139d0*/  BRA `(.L_x_1571) ;  /* 0x0000000800287947 */ /* 0x000fea0003800000 */
.L_x_1569:
[----:B------:R-:W1:Y:S01]  /*139e0*/  LDC.64 R8, c[0x0][0xbe0] ;  /* 0x0002f800ff087b82 */ /* 0x000e620000000a00 */
[----:B------:R-:W-:Y:S01]  /*139f0*/  ISETP.GT.AND P0, PT, R194, 0x3f, PT ;  /* 0x0000003fc200780c */ /* 0x000fe20003f04270 */
[----:B------:R-:W-:Y:S01]  /*13a00*/  USHF.R.S32.HI UR5, URZ, 0x1f, UR43 ;  /* 0x0000001f3f057899 */ /* 0x000fe2000801142b */
[----:B------:R-:W-:Y:S01]  /*13a10*/  BSSY B0, `(.L_x_1574) ;  /* 0x000001a000007945 */ /* 0x000fe20003800000 */
[----:B------:R-:W-:Y:S01]  /*13a20*/  USHF.R.S32.HI UR8, URZ, 0x1f, UR44 ;  /* 0x0000001f3f087899 */ /* 0x000fe2000801142c */
[----:B------:R-:W-:-:S09]  /*13a30*/  VIADD R12, R188, 0x40 ;  /* 0x00000040bc0c7836 */ /* 0x000fd20000000000 */
        /* <DEDUP_REMOVED lines=14> */
[C---:B---3--:R-:W-:Y:S02]  /*13b20*/  IMAD R0, R10.reuse, UR8, RZ ;  /* 0x000000080a007c24 */ /* 0x048fe4000f8e02ff */
[----:B------:R-:W-:Y:S02]  /*13b30*/  IMAD.IADD R5, R5, 0x1, R3 ;  /* 0x0000000105057824 */ /* 0x000fe400078e0203 */
[----:B------:R-:W-:Y:S02]  /*13b40*/  IMAD R3, R11, UR44, R0 ;  /* 0x0000002c0b037c24 */ /* 0x000fe4000f8e0200 */
[----:B------:R-:W-:-:S04]  /*13b50*/  IMAD.WIDE.U32 R4, R10, UR44, R4 ;  /* 0x0000002c0a047c25 */ /* 0x000fc8000f8e0004 */
[----:B------:R-:W-:Y:S01]  /*13b60*/  IMAD.IADD R3, R5, 0x1, R3 ;  /* 0x0000000105037824 */ /* 0x000fe200078e0203 */
[----:B------:R-:W-:-:S04]  /*13b70*/  LEA R6, P0, R4, UR6, 0x2 ;  /* 0x0000000604067c11 */ /* 0x000fc8000f8010ff */
[----:B------:R-:W-:Y:S02]  /*13b80*/  LEA.HI.X R7, R4, UR7, R3, 0x2, P0 ;  /* 0x0000000704077c11 */ /* 0x000fe400080f1403 */
[----:B------:R-:W-:-:S05]  /*13b90*/  MOV R3, 0xff800000 ;  /* 0xff80000000037802 */ /* 0x000fca0000000f00 */
[----:B------:R2:W-:Y:S02]  /*13ba0*/  STG.E desc[UR54][R6.64], R3 ;  /* 0x0000000306007986 */ /* 0x0005e4000c101936 */
.L_x_1575:
[----:B------:R-:W-:Y:S05]  /*13bb0*/  BSYNC B0 ;  /* 0x0000000000007941 */ /* 0x000fea0003800000 */
.L_x_1574:
[----:B------:R-:W-:Y:S01]  /*13bc0*/  ULDC.64 UR6, c[0x0][0xb88] ;  /* 0x0002e20000067ab9 */ /* 0x000fe20000000a00 */
[----:B-12---:R-:W-:Y:S01]  /*13bd0*/  IMAD R6, R8, UR5, RZ ;  /* 0x0000000508067c24 */ /* 0x006fe2000f8e02ff */
[----:B------:R-:W-:Y:S01]  /*13be0*/  ISETP.GE.AND P1, PT, R12, UR7, PT ;  /* 0x000000070c007c0c */ /* 0x000fe2000bf26270 */
[----:B------:R-:W1:Y:S01]  /*13bf0*/  LDC.64 R10, c[0x0][0xbe8] ;  /* 0x0002fa00ff0a7b82 */ /* 0x000e620000000a00 */
[C---:B------:R-:W-:Y:S01]  /*13c00*/  ISETP.GE.AND P0, PT, R188.reuse, UR7, PT ;  /* 0x00000007bc007c0c */ /* 0x040fe2000bf06270 */
[C---:B------:R-:W-:Y:S01]  /*13c10*/  VIADD R14, R188.reuse, 0x80 ;  /* 0x00000080bc0e7836 */ /* 0x040fe20000000000 */
[----:B------:R-:W-:Y:S01]  /*13c20*/  SEL R3, RZ, 0xffffffff, P1 ;  /* 0xffffffffff037807 */ /* 0x000fe20000800000 */
[----:B------:R-:W-:Y:S01]  /*13c30*/  VIADD R15, R188, 0xc0 ;  /* 0x000000c0bc0f7836 */ /* 0x000fe20000000000 */
[----:B------:R-:W-:Y:S01]  /*13c40*/  SEL R0, RZ, 0x1, P0 ;  /* 0x00000001ff007807 */ /* 0x000fe20000000000 */
[----:B------:R-:W-:Y:S01]  /*13c50*/  IMAD R7, R9, UR43, R6 ;  /* 0x0000002b09077c24 */ /* 0x000fe2000f8e0206 */
[----:B------:R-:W-:Y:S01]  /*13c60*/  ISETP.GE.AND P0, PT, R14, UR7, PT ;  /* 0x000000070e007c0c */ /* 0x000fe2000bf06270 */
[----:B------:R-:W2:Y:S01]  /*13c70*/  LDC R9, c[0x0][0xeac] ;  /* 0x0003ab00ff097b82 */ /* 0x000ea20000000800 */
[----:B------:R-:W-:Y:S01]  /*13c80*/  IMAD.SHL.U32 R3, R3, 0x2, RZ ;  /* 0x0000000203037824 */ /* 0x000fe200078e00ff */
[----:B------:R-:W-:Y:S01]  /*13c90*/  ISETP.GE.AND P2, PT, R15, UR7, PT ;  /* 0x000000070f007c0c */ /* 0x000fe2000bf46270 */
[C---:B------:R-:W-:Y:S01]  /*13ca0*/  VIADD R20, R188.reuse, 0x140 ;  /* 0x00000140bc147836 */ /* 0x040fe20000000000 */
[----:B------:R-:W-:Y:S01]  /*13cb0*/  UIADD3 UR42, -UR42, UR6, URZ ;  /* 0x000000062a2a7290 */ /* 0x000fe2000fffe13f */
[C---:B------:R-:W-:Y:S01]  /*13cc0*/  VIADD R18, R188.reuse, 0x100 ;  /* 0x00000100bc127836 */ /* 0x040fe20000000000 */
[----:B------:R-:W-:Y:S01]  /*13cd0*/  LOP3.LUT R0, R3, 0x2, R0, 0xe2, !PT ;  /* 0x0000000203007812 */ /* 0x000fe200078ee200 */
[C---:B------:R-:W-:Y:S01]  /*13ce0*/  VIADD R4, R188.reuse, 0x180 ;  /* 0x00000180bc047836 */ /* 0x040fe20000000000 */
[----:B------:R-:W-:Y:S01]  /*13cf0*/  SEL R3, RZ, 0x4, P0 ;  /* 0x00000004ff037807 */ /* 0x000fe20000000000 */
[----:B------:R-:W-:Y:S01]  /*13d00*/  VIADD R5, R188, 0x1c0 ;  /* 0x000001c0bc057836 */ /* 0x000fe20000000000 */
[----:B------:R-:W-:Y:S01]  /*13d10*/  SEL R6, RZ, 0x8, P2 ;  /* 0x00000008ff067807 */ /* 0x000fe20001000000 */
[----:B------:R-:W-:Y:S01]  /*13d20*/  ULOP3.LUT UR40, URZ, UR40, URZ, 0x33, !UPT ;  /* 0x000000283f287292 */ /* 0x000fe2000f8e333f */
[----:B------:R-:W-:Y:S01]  /*13d30*/  SHF.R.S32.HI R189, RZ, 0x1f, R188 ;  /* 0x0000001fffbd7819 */ /* 0x000fe200000114bc */
[----:B------:R-:W-:Y:S01]  /*13d40*/  BSSY B0, `(.L_x_1576) ;  /* 0x0000034000007945 */ /* 0x000fe20003800000 */
[----:B------:R-:W-:-:S02]  /*13d50*/  ISETP.GE.AND P2, PT, R20, UR7, PT ;  /* 0x0000000714007c0c */ /* 0x000fc4000bf46270 */
[----:B------:R-:W-:Y:S02]  /*13d60*/  ISETP.GE.AND P0, PT, R18, UR7, PT ;  /* 0x0000000712007c0c */ /* 0x000fe4000bf06270 */
[----:B------:R-:W-:Y:S02]  /*13d70*/  LOP3.LUT R0, R6, R0, R3, 0xfe, !PT ;  /* 0x0000000006007212 */ /* 0x000fe400078efe03 */
[----:B------:R-:W-:Y:S02]  /*13d80*/  ISETP.GE.AND P3, PT, R4, UR7, PT ;  /* 0x0000000704007c0c */ /* 0x000fe4000bf66270 */
[----:B------:R-:W-:Y:S01]  /*13d90*/  ISETP.GE.AND P1, PT, R5, UR7, PT ;  /* 0x0000000705007c0c */ /* 0x000fe2000bf26270 */
[----:B------:R-:W-:Y:S01]  /*13da0*/  IMAD.WIDE.U32 R4, R8, UR43, R188 ;  /* 0x0000002b08047c25 */ /* 0x000fe2000f8e00bc */
[----:B------:R-:W-:Y:S02]  /*13db0*/  SEL R6, RZ, 0x20, P2 ;  /* 0x00000020ff067807 */ /* 0x000fe40001000000 */
[C---:B------:R-:W-:Y:S01]  /*13dc0*/  ISETP.GE.AND P2, PT, R190.reuse, UR42, PT ;  /* 0x0000002abe007c0c */ /* 0x040fe2000bf46270 */
[----:B------:R-:W-:Y:S01]  /*13dd0*/  IMAD.IADD R5, R5, 0x1, R7 ;  /* 0x0000000105057824 */ /* 0x000fe200078e0207 */
[----:B------:R-:W-:Y:S01]  /*13de0*/  IADD3 R8, R190, 0x20, RZ ;  /* 0x00000020be087810 */ /* 0x000fe20007ffe0ff */
[----:B--2---:R-:W-:Y:S01]  /*13df0*/  VIADD R7, R9, UR40 ;  /* 0x0000002809077c36 */ /* 0x004fe20008000000 */
[----:B------:R-:W-:-:S02]  /*13e00*/  SEL R3, RZ, 0x10, P0 ;  /* 0x00000010ff037807 */ /* 0x000fc40000000000 */
[----:B------:R-:W-:Y:S01]  /*13e10*/  ISETP.GE.AND P0, PT, R8, UR42, PT ;  /* 0x0000002a08007c0c */ /* 0x000fe2000bf06270 */
[----:B-1----:R-:W-:Y:S01]  /*13e20*/  IMAD R8, R10, UR8, RZ ;  /* 0x000000080a087c24 */ /* 0x002fe2000f8e02ff */
[----:B------:R-:W-:Y:S02]  /*13e30*/  LOP3.LUT R3, R6, R0, R3, 0xfe, !PT ;  /* 0x0000000006037212 */ /* 0x000fe400078efe03 */
[----:B------:R-:W-:Y:S01]  /*13e40*/  SEL R0, RZ, 0x40, P3 ;  /* 0x00000040ff007807 */ /* 0x000fe20001800000 */
[----:B------:R-:W-:Y:S01]  /*13e50*/  IMAD R11, R11, UR44, R8 ;  /* 0x0000002c0b0b7c24 */ /* 0x000fe2000f8e0208 */
[----:B------:R-:W-:Y:S01]  /*13e60*/  SHF.R.S32.HI R191, RZ, 0x1f, R190 ;  /* 0x0000001fffbf7819 */ /* 0x000fe200000114be */
[----:B------:R-:W-:Y:S01]  /*13e70*/  IMAD.WIDE.U32 R8, R10, UR44, R4 ;  /* 0x0000002c0a087c25 */ /* 0x000fe2000f8e0004 */
[----:B------:R-:W-:Y:S02]  /*13e80*/  LOP3.LUT R3, R3, R0, RZ, 0xfc, !PT ;  /* 0x0000000003037212 */ /* 0x000fe400078efcff */
[----:B------:R-:W-:Y:S01]  /*13e90*/  SEL R0, RZ, 0x80, P1 ;  /* 0x00000080ff007807 */ /* 0x000fe20000800000 */
[----:B------:R-:W-:-:S03]  /*13ea0*/  IMAD.WIDE R6, R7, 0x40, R190 ;  /* 0x0000004007067825 */ /* 0x000fc600078e02be */
[----:B------:R-:W-:Y:S01]  /*13eb0*/  LOP3.LUT R0, R3, R0, RZ, 0xfc, !PT ;  /* 0x0000000003007212 */ /* 0x000fe200078efcff */
[----:B------:R-:W-:Y:S01]  /*13ec0*/  IMAD.IADD R13, R9, 0x1, R11 ;  /* 0x00000001090d7824 */ /* 0x000fe200078e020b */
        /* <DEDUP_REMOVED lines=27> */
.L_x_1577:
[----:B------:R-:W-:Y:S05]  /*14080*/  BSYNC B0 ;  /* 0x0000000000007941 */ /* 0x000fea0003800000 */
.L_x_1576:
        /* <DEDUP_REMOVED lines=30> */
.L_x_1578:
[----:B------:R-:W-:Y:S05]  /*14270*/  BSYNC B0 ;  /* 0x0000000000007941 */ /* 0x000fea0003800000 */
.L_x_1571:
[----:B------:R-:W3:Y:S02]  /*14280*/  LDC R0, c[0x0][0xea8] ;  /* 0x0003aa00ff007b82 */ /* 0x000ee40000000800 */
[----:B---3--:R-:W-:-:S13]  /*14290*/  ISETP.LE.AND P0, PT, R0, UR4, PT ;  /* 0x0000000400007c0c */ /* 0x008fda000bf03270 */
[----:B------:R-:W-:Y:S05]  /*142a0*/  @!P0 BRA `(.L_x_1579) ;  /* 0xfffffecc00308947 */ /* 0x000fea000383ffff */
[----:B------:R-:W-:Y:S05]  /*142b0*/  EXIT ;  /* 0x000000000000794d */ /* 0x000fea0003800000 */
.L_x_1478:
[----:B------:R-:W-:-:S08]  /*142c0*/  NOP ;  /* 0x0000000000007918 */ /* 0x000fd00000000000 */
[----:B-1----:R-:W1:-:S00]  /*142d0*/  USETMAXREG.DEALLOC.CTAPOOL 0x18 ;  /* 0x00000018000079c8 */ /* 0x002e4000080e0500 */
[----:B-1----:R-:W-:-:S06]  /*142e0*/  LOP3.LUT R0, R0, 0x3, RZ, 0xc0, !PT ;  /* 0x0000000300007812 */ /* 0x002fcc00078ec0ff */
[----:B------:R-:W1:Y:S02]  /*142f0*/  SHFL.IDX PT, R0, R0, RZ, 0x1f ;  /* 0x00001fff00007589 */ /* 0x000e6400000e0000 */
[----:B-1----:R-:W-:-:S13]  /*14300*/  ISETP.NE.AND P0, PT, R0, RZ, PT ;  /* 0x000000ff0000720c */ /* 0x002fda0003f05270 */
[----:B------:R-:W-:Y:S05]  /*14310*/  @P0 EXIT ;  /* 0x000000000000094d */ /* 0x000fea0003800000 */
[----:B------:R-:W1:Y:S01]  /*14320*/  S2UR UR4, SR_CTAID.X ;  /* 0x00000000000479c3 */ /* 0x000e620000002500 */
[----:B------:R-:W-:Y:S01]  /*14330*/  UMOV UR61, URZ ;  /* 0x0000003f003d7c82 */ /* 0x000fe20008000000 */
[----:B------:R-:W-:Y:S02]  /*14340*/  IMAD.MOV.U32 R16, RZ, RZ, RZ ;  /* 0x000000ffff107224 */ /* 0x000fe400078e00ff */
[----:B------:R-:W-:-:S04]  /*14350*/  IMAD.MOV.U32 R17, RZ, RZ, 0x1 ;  /* 0x00000001ff117424 */ /* 0x000fc800078e00ff */
[----:B------:R-:W1:Y:S02]  /*14360*/  LDC R0, c[0x0][0xea8] ;  /* 0x0003aa00ff007b82 */ /* 0x000e640000000800 */
[----:B-1----:R-:W-:-:S13]  /*14370*/  ISETP.LE.AND P0, PT, R0, UR4, PT ;  /* 0x0000000400007c0c */ /* 0x002fda000bf03270 */
[----:B------:R-:W-:Y:S05]  /*14380*/  @P0 BRA `(.L_x_1580) ;  /* 0x0000003400080947 */ /* 0x000fea0003800000 */
[----:B------:R-:W-:Y:S01]  /*14390*/  ULDC UR5, c[0x0][0xc] ;  /* 0x0000030000057ab9 */ /* 0x000fe20000000800 */
[----:B------:R-:W-:Y:S01]  /*143a0*/  LOP3.LUT R19, R19, 0x1f, RZ, 0xc0, !PT ;  /* 0x0000001f13137812 */ /* 0x000fe200078ec0ff */
[----:B------:R-:W-:Y:S01]  /*143b0*/  IMAD.U32 R0, RZ, RZ, UR5 ;  /* 0x00000005ff007e24 */ /* 0x000fe2000f8e00ff */
[----:B------:R-:W-:Y:S01]  /*143c0*/  MOV R16, RZ ;  /* 0x000000ff00107202 */ /* 0x000fe20000000f00 */
[----:B------:R-:W-:Y:S01]  /*143d0*/  IMAD.U32 R18, RZ, RZ, UR4 ;  /* 0x00000004ff127e24 */ /* 0x000fe2000f8e00ff */
[----:B------:R-:W-:Y:S01]  /*143e0*/  ULDC.64 UR46, c[0x0][0x198] ;  /* 0x00006600002e7ab9 */ /* 0x000fe20000000a00 */
[----:B------:R-:W-:Y:S01]  /*143f0*/  IMAD.MOV.U32 R17, RZ, RZ, 0x1 ;  /* 0x00000001ff117424 */ /* 0x000fe200078e00ff */
[----:B------:R1:W-:Y:S01]  /*14400*/  STL [R1], R0 ;  /* 0x0000000001007387 */ /* 0x0003e20000100800 */
[----:B------:R-:W-:-:S05]  /*14410*/  UMOV UR61, URZ ;  /* 0x0000003f003d7c82 */ /* 0x000fca0008000000 */
.L_x_1636:
[----:B------:R-:W-:Y:S01]  /*14420*/  ULDC UR10, c[0x0][0xed0] ;  /* 0x0003b400000a7ab9 */ /* 0x000fe20000000800 */
[----:B-1----:R-:W1:Y:S01]  /*14430*/  LDC R0, c[0x0][0xee8] ;  /* 0x0003ba00ff007b82 */ /* 0x002e620000000800 */
        /* <DEDUP_REMOVED lines=19> */
.L_x_1581:
[----:B------:R-:W-:Y:S01]  /*14570*/  ULDC UR11, c[0x0][0xec4] ;  /* 0x0003b100000b7ab9 */ /* 0x000fe20000000800 */
[----:B------:R-:W-:Y:S01]  /*14580*/  UMOV UR9, UR10 ;  /* 0x0000000a00097c82 */ /* 0x000fe20008000000 */
[----:B------:R-:W-:-:S11]  /*14590*/  UISETP.NE.AND UP0, UPT, UR11, 0x1, UPT ;  /* 0x000000010b00788c */ /* 0x000fd6000bf05270 */
[----:B------:R-:W-:Y:S02]  /*145a0*/  @UP0 ULDC.64 UR12, c[0x0][0xec8] ;  /* 0x0003b200000c0ab9 */ /* 0x000fe40000000a00 */
[----:B------:R-:W-:-:S04]  /*145b0*/  UIMAD.WIDE.U32 UR6, UR10, UR12, URZ ;  /* 0x0000000c0a0672a5 */ /* 0x000fc8000f8e003f */
[----:B------:R-:W-:-:S04]  /*145c0*/  @UP0 USHF.R.U32.HI UR9, URZ, UR13, UR7 ;  /* 0x0000000d3f090299 */ /* 0x000fc80008011607 */
[----:B------:R-:W-:-:S12]  /*145d0*/  UIMAD UR6, UR9, UR11, URZ ;  /* 0x0000000b090672a4 */ /* 0x000fd8000f8e023f */
.L_x_1582:
        /* <DEDUP_REMOVED lines=40> */
.L_x_1584:
[----:B------:R-:W-:-:S11]  /*14860*/  UISETP.NE.AND UP0, UPT, UR7, 0x1, UPT ;  /* 0x000000010700788c */ /* 0x000fd6000bf05270 */
[----:B------:R-:W-:Y:S02]  /*14870*/  @UP0 ULDC.64 UR16, c[0x0][0xae0] ;  /* 0x0002b80000100ab9 */ /* 0x000fe40000000a00 */
[----:B------:R-:W-:-:S04]  /*14880*/  UIMAD.WIDE.U32 UR8, UR10, UR16, URZ ;  /* 0x000000100a0872a5 */ /* 0x000fc8000f8e003f */
[----:B------:R-:W-:-:S12]  /*14890*/  @UP0 USHF.R.U32.HI UR10, URZ, UR17, UR9 ;  /* 0x000000113f0a0299 */ /* 0x000fd80008011609 */
.L_x_1585:
[----:B------:R-:W-:-:S04]  /*148a0*/  UIMAD UR10, UR10, UR7, UR7 ;  /* 0x000000070a0a72a4 */ /* 0x000fc8000f8e0207 */
[----:B------:R-:W-:-:S04]  /*148b0*/  UISETP.LT.AND UP0, UPT, UR6, UR10, UPT ;  /* 0x0000000a0600728c */ /* 0x000fc8000bf01270 */
[----:B------:R-:W-:-:S12]  /*148c0*/  USEL UR6, UR6, UR10, UP0 ;  /* 0x0000000a06067287 */ /* 0x000fd80008000000 */
.L_x_1583:
        /* <DEDUP_REMOVED lines=25> */
.L_x_1587:
[----:B------:R-:W-:-:S11]  /*14a60*/  UISETP.NE.AND UP0, UPT, UR7, 0x1, UPT ;  /* 0x000000010700788c */ /* 0x000fd6000bf05270 */
[----:B------:R-:W-:Y:S02]  /*14a70*/  @UP0 ULDC.64 UR12, c[0x0][0xae0] ;  /* 0x0002b800000c0ab9 */ /* 0x000fe40000000a00 */
[----:B------:R-:W-:-:S04]  /*14a80*/  UIMAD.WIDE.U32 UR8, UR6, UR12, URZ ;  /* 0x0000000c060872a5 */ /* 0x000fc8000f8e003f */
[----:B------:R-:W-:-:S12]  /*14a90*/  @UP0 USHF.R.U32.HI UR6, URZ, UR13, UR9 ;  /* 0x0000000d3f060299 */ /* 0x000fd80008011609 */
.L_x_1588:
[----:B------:R-:W-:-:S04]  /*14aa0*/  UIMAD UR6, UR6, UR7, URZ ;  /* 0x00000007060672a4 */ /* 0x000fc8000f8e023f */
[----:B------:R-:W-:-:S04]  /*14ab0*/  UISETP.LT.AND UP0, UPT, UR10, UR6, UPT ;  /* 0x000000060a00728c */ /* 0x000fc8000bf01270 */
[----:B------:R-:W-:-:S12]  /*14ac0*/  USEL UR10, UR10, UR6, !UP0 ;  /* 0x000000060a0a7287 */ /* 0x000fd8000c000000 */
.L_x_1586:
        /* <DEDUP_REMOVED lines=9> */
[----:B------:R-:W-:Y:S01]  /*14b60*/  ISETP.NE.AND P0, PT, R19, RZ, PT ;  /* 0x000000ff1300720c */ /* 0x000fe20003f05270 */
[----:B------:R-:W-:-:S12]  /*14b70*/  IMAD.MOV.U32 R13, RZ, RZ, R18 ;  /* 0x000000ffff0d7224 */ /* 0x000fd800078e0012 */
[----:B------:R-:W-:Y:S05]  /*14b80*/  @P0 BRA `(.L_x_1591) ;  /* 0x0000002800c80947 */ /* 0x000fea0003800000 */
[----:B------:R-:W2:Y:S01]  /*14b90*/  LDL R0, [R1] ;  /* 0x0000000001007983 */ /* 0x000ea20000100800 */
[----:B------:R-:W-:Y:S01]  /*14ba0*/  VOTEU.ANY UR6, UPT, PT ;  /* 0x0000000000067886 */ /* 0x000fe200038e0100 */
[----:B------:R-:W1:Y:S01]  /*14bb0*/  LDC.64 R2, c[0x0][0xef0] ;  /* 0x0003bc00ff027b82 */ /* 0x000e620000000a00 */
[----:B------:R-:W3:Y:S01]  /*14bc0*/  S2R R5, SR_LANEID ;  /* 0x0000000000057919 */ /* 0x000ee20000000000 */
[----:B--2---:R-:W-:Y:S02]  /*14bd0*/  R2UR UR7, R0 ;  /* 0x00000000000772ca */ /* 0x004fe400000e0000 */
[----:B------:R-:W3:Y:S02]  /*14be0*/  FLO.U32 R0, UR6 ;  /* 0x0000000600007d00 */ /* 0x000ee400080e0000 */
[----:B---3--:R-:W-:-:S06]  /*14bf0*/  ISETP.EQ.U32.AND P0, PT, R0, R5, PT ;  /* 0x000000050000720c */ /* 0x008fcc0003f02070 */
[----:B------:R-:W1:Y:S07]  /*14c00*/  POPC R5, UR6 ;  /* 0x0000000600057d09 */ /* 0x000e6e0008000000 */
[----:B-1----:R-:W2:Y:S01]  /*14c10*/  @P0 ATOMG.E.ADD.STRONG.GPU PT, R3, desc[UR54][R2.64], R5 ;  /* 0x00000005020309a8 */ /* 0x002ea200081ee1f6 */
[----:B------:R-:W1:Y:S02]  /*14c20*/  S2R R4, SR_LTMASK ;  /* 0x0000000000047919 */ /* 0x000e640000003900 */
[----:B-1----:R-:W-:-:S04]  /*14c30*/  LOP3.LUT R4, R4, UR6, RZ, 0xc0, !PT ;  /* 0x0000000604047c12 */ /* 0x002fc8000f8ec0ff */
[----:B------:R-:W1:Y:S01]  /*14c40*/  POPC R13, R4 ;  /* 0x00000004000d7309 */ /* 0x000e620000000000 */
[----:B--2---:R-:W1:Y:S02]  /*14c50*/  SHFL.IDX PT, R0, R3, R0, 0x1f ;  /* 0x00001f0003007589 */ /* 0x004e6400000e0000 */
[----:B-1----:R-:W-:Y:S01]  /*14c60*/  IADD3 R13, R0, UR7, R13 ;  /* 0x00000007000d7c10 */ /* 0x002fe2000fffe00d */
[----:B------:R-:W-:Y:S06]  /*14c70*/  BRA `(.L_x_1591) ;  /* 0x00000028008c7947 */ /* 0x000fec0003800000 */
.L_x_1590:
        /* <DEDUP_REMOVED lines=12> */
[----:B------:R-:W-:Y:S01]  /*14d40*/  MOV R8, 0x70 ;  /* 0x0000007000087802 */ /* 0x000fe20000000f00 */
[----:B------:R-:W1:Y:S01]  /*14d50*/  LDC.64 R2, c[0x4][R2] ;  /* 0x0100000002027b82 */ /* 0x000e620000000a00 */
        /* <DEDUP_REMOVED lines=8> */
[----:B-1----:R-:W-:Y:S05]  /*14de0*/  CALL.ABS.NOINC R2 ;  /* 0x0000000002007343 */ /* 0x002fea0003c00000 */
.L_x_1592:
        /* <DEDUP_REMOVED lines=17> */
[----:B-1----:R-:W-:-:S07]  /*14f00*/  IMAD.MOV.U32 R13, RZ, RZ, RZ ;  /* 0x000000ffff0d7224 */ /* 0x002fce00078e00ff */
[----:B------:R-:W-:-:S07]  /*14f10*/  LEPC R20, `(.L_x_1594) ;  /* 0x000000001014794e */ /* 0x000fce0000000000 */
[----:B--2---:R-:W-:Y:S05]  /*14f20*/  CALL.ABS.NOINC R2 ;  /* 0x0000000002007343 */ /* 0x004fea0003c00000 */
.L_x_1594:
[----:B------:R-:W-:Y:S01]  /*14f30*/  MOV R2, 0x0 ;  /* 0x0000000000027802 */ /* 0x000fe20000000f00 */
[----:B------:R-:W-:Y:S01]  /*14f40*/  ULDC.64 UR6, c[0x4][0x88] ;  /* 0x0100220000067ab9 */ /* 0x000fe20000000a00 */
[----:B------:R-:W-:Y:S01]  /*14f50*/  ULDC.64 UR8, c[0x4][0x90] ;  /* 0x0100240000087ab9 */ /* 0x000fe20000000a00 */
[----:B------:R-:W-:Y:S01]  /*14f60*/  ULDC.64 UR4, c[0x4][0x18] ;  /* 0x0100060000047ab9 */ /* 0x000fe20000000a00 */
[----:B------:R-:W-:Y:S01]  /*14f70*/  IMAD.U32 R4, RZ, RZ, UR6 ;  /* 0x00000006ff047e24 */ /* 0x000fe2000f8e00ff */
[----:B------:R-:W-:Y:S01]  /*14f80*/  MOV R7, UR9 ;  /* 0x0000000900077c02 */ /* 0x000fe20008000f00 */
[----:B------:R-:W1:Y:S01]  /*14f90*/  LDC.64 R2, c[0x4][R2] ;  /* 0x0100000002027b82 */ /* 0x000e620000000a00 */
        /* <DEDUP_REMOVED lines=8> */
[----:B-1----:R-:W-:Y:S05]  /*15020*/  CALL.ABS.NOINC R2 ;  /* 0x0000000002007343 */ /* 0x002fea0003c00000 */
.L_x_1593:
[----:B------:R-:W-:Y:S01]  /*15030*/  ULDC.64 UR4, c[0x0][0xaf0] ;  /* 0x0002bc0000047ab9 */ /* 0x000fe20000000a00 */
[----:B------:R-:W-:Y:S01]  /*15040*/  IMAD.U32 R5, RZ, RZ, UR59 ;  /* 0x0000003bff057e24 */ /* 0x000fe2000f8e00ff */
[----:B------:R-:W-:Y:S01]  /*15050*/  ISETP.NE.U32.AND P0, PT, RZ, UR4, PT ;  /* 0x00000004ff007c0c */ /* 0x000fe2000bf05070 */
[----:B------:R-:W1:Y:S01]  /*15060*/  LDC R0, c[0x0][0x428] ;  /* 0x00010a00ff007b82 */ /* 0x000e620000000800 */
[----:B------:R-:W-:Y:S02]  /*15070*/  MOV R6, UR59 ;  /* 0x0000003b00067c02 */ /* 0x000fe40008000f00 */
[----:B------:R-:W-:-:S13]  /*15080*/  ISETP.NE.AND.EX P0, PT, RZ, UR5, PT, P0 ;  /* 0x00000005ff007c0c */ /* 0x000fda000bf05300 */
[----:B------:R-:W2:Y:S02]  /*15090*/  @P0 LDC.64 R2, c[0x0][0xaf0] ;  /* 0x0002bc00ff020b82 */ /* 0x000ea40000000a00 */
[----:B--2---:R-:W-:-:S05]  /*150a0*/  @P0 IMAD.WIDE R2, R5, 0x4, R2 ;  /* 0x0000000405020825 */ /* 0x004fca00078e0202 */
[----:B------:R2:W3:Y:S01]  /*150b0*/  @P0 LDG.E R6, desc[UR54][R2.64] ;  /* 0x0000003602060981 */ /* 0x0004e2000c1e1900 */
[----:B-1----:R-:W-:Y:S01]  /*150c0*/  ISETP.NE.AND P0, PT, R0, 0x1, PT ;  /* 0x000000010000780c */ /* 0x002fe20003f05270 */
[----:B------:R-:W-:Y:S01]  /*150d0*/  IMAD.U32 R0, RZ, RZ, UR58 ;  /* 0x0000003aff007e24 */ /* 0x000fe2000f8e00ff */
[----:B------:R-:W-:Y:S01]  /*150e0*/  ISETP.NE.AND P1, PT, R19, RZ, PT ;  /* 0x000000ff1300720c */ /* 0x000fe20003f25270 */
[----:B------:R-:W-:Y:S01]  /*150f0*/  UMOV UR56, URZ ;  /* 0x0000003f00387c82 */ /* 0x000fe20008000000 */
[----:B------:R-:W-:Y:S01]  /*15100*/  UMOV UR6, 0xffffffff ;  /* 0xffffffff00067882 */ /* 0x000fe20000000000 */
[----:B------:R-:W-:Y:S01]  /*15110*/  IMAD.U32 R10, RZ, RZ, UR60 ;  /* 0x0000003cff0a7e24 */ /* 0x000fe2000f8e00ff */
[----:B--2---:R-:W1:Y:S03]  /*15120*/  LDC.64 R2, c[0x0][0x3f8] ;  /* 0x0000fe00ff027b82 */ /* 0x004e660000000a00 */
[----:B------:R-:W-:-:S06]  /*15130*/  VIADD R10, R10, 0xffffffff ;  /* 0xffffffff0a0a7836 */ /* 0x000fcc0000000000 */
[----:B------:R-:W-:Y:S01]  /*15140*/  VOTEU.ALL UP1, P1 ;  /* 0x00000000003f7886 */ /* 0x000fe20000820000 */
[----:B------:R-:W2:Y:S04]  /*15150*/  @P0 LDC R4, c[0x0][0x42c] ;  /* 0x00010b00ff040b82 */ /* 0x000ea80000000800 */
        /* <DEDUP_REMOVED lines=10> */
.L_x_1649:
[----:B------:R-:W-:Y:S01]  /*15200*/  UMOV UR4, 0xffffffff ;  /* 0xffffffff00047882 */ /* 0x000fe20000000000 */
[----:B------:R-:W-:Y:S02]  /*15210*/  SHF.R.S32.HI R7, RZ, 0x1f, R6 ;  /* 0x0000001fff077819 */ /* 0x000fe40000011406 */
[----:B------:R-:W-:Y:S05]  /*15220*/  BRA.DIV UR4, `(.L_x_1596) ;  /* 0x0000002e04347947 */ /* 0x000fea000b800000 */
[----:B------:R-:W-:-:S13]  /*15230*/  ELECT P6, URZ, PT ;  /* 0x00000000003f782f */ /* 0x000fda00038c0000 */
.L_x_1652:
[----:B------:R-:W-:Y:S05]  /*15240*/  @!P6 BRA `(.L_x_1597) ;  /* 0x0000000000c4e947 */ /* 0x000fea0003800000 */
[----:B------:R-:W-:Y:S01]  /*15250*/  IMAD.MOV.U32 R4, RZ, RZ, R6 ;  /* 0x000000ffff047224 */ /* 0x000fe200078e0006 */
[----:B------:R-:W-:Y:S06]  /*15260*/  @!P0 BRA `(.L_x_1598) ;  /* 0x0000000000488947 */ /* 0x000fec0003800000 */
[----:B------:R-:W1:Y:S01]  /*15270*/  LDC R12, c[0x0][0x41c] ;  /* 0x00010700ff0c7b82 */ /* 0x000e620000000800 */
[----:B------:R-:W-:Y:S01]  /*15280*/  IMAD.MOV.U32 R11, RZ, RZ, R10 ;  /* 0x000000ffff0b7224 */ /* 0x000fe200078e000a */
        /* <DEDUP_REMOVED lines=16> */
.L_x_1598:
[----:B-1----:R-:W-:Y:S01]  /*15390*/  LEA R8, R16, UR38, 0x3 ;  /* 0x0000002610087c11 */ /* 0x002fe2000f8e18ff */
[----:B------:R-:W1:Y:S01]  /*153a0*/  S2R R9, SR_TID.X ;  /* 0x0000000000097919 */ /* 0x000e620000002100 */
[----:B------:R-:W-:-:S04]  /*153b0*/  SHF.L.U32 R5, R17, 0x1f, RZ ;  /* 0x0000001f11057819 */ /* 0x000fc800000006ff */
[----:B------:R-:W2:Y:S01]  /*153c0*/  SYNCS.PHASECHK.TRANS64.TRYWAIT P2, [R8+URZ+0x38840], R5 ;  /* 0x03884005080075a7 */ /* 0x000ea2000804017f */
[----:B-1----:R-:W-:-:S04]  /*153d0*/  LOP3.LUT R9, R9, 0x7f, RZ, 0xc0, !PT ;  /* 0x0000007f09097812 */ /* 0x002fc800078ec0ff */
[----:B------:R-:W-:Y:S01]  /*153e0*/  ISETP.NE.AND P3, PT, R9, RZ, PT ;  /* 0x000000ff0900720c */ /* 0x000fe20003f65270 */
[----:B--2---:R-:W-:-:S12]  /*153f0*/  @!P2 BRA `(.L_x_1599) ;  /* 0x0000002800e0a947 */ /* 0x004fd80003800000 */
.L_x_1653:
[----:B------:R-:W-:Y:S05]  /*15400*/  @P3 BRA `(.L_x_1600) ;  /* 0x0000000000143947 */ /* 0x000fea0003800000 */
[----:B------:R-:W-:Y:S01]  /*15410*/  ISETP.NE.AND P2, PT, R19, RZ, PT ;  /* 0x000000ff1300720c */ /* 0x000fe20003f45270 */
[----:B-1----:R-:W-:-:S04]  /*15420*/  IMAD.MOV.U32 R5, RZ, RZ, 0x2000 ;  /* 0x00002000ff057424 */ /* 0x002fc800078e00ff */
[----:B------:R2:W-:Y:S08]  /*15430*/  SYNCS.ARRIVE.TRANS64 RZ, [R8+URZ+0x38830], R5 ;  /* 0x0388300508ff79a7 */ /* 0x0005f0000800003f */
[----:B------:R-:W-:Y:S05]  /*15440*/  @!P2 BRA `(.L_x_1600) ;  /* 0x000000000004a947 */ /* 0x000fea0003800000 */
[----:B------:R-:W-:Y:S01]  /*15450*/  BPT.TRAP 0x1 ;  /* 0x000000040000795c */ /* 0x000fe20000300000 */
.L_x_1600:
        /* <DEDUP_REMOVED lines=16> */
.L_x_1597:
[----:B------:R-:W-:Y:S05]  /*15560*/  WARPSYNC.ALL ;  /* 0x0000000000007948 */ /* 0x000fea0003800000 */
[----:B------:R-:W-:Y:S01]  /*15570*/  BAR.SYNC.DEFER_BLOCKING 0x8, 0xa0 ;  /* 0x0202800000007b1d */ /* 0x000fe20000010000 */
[----:B------:R-:W-:-:S05]  /*15580*/  ELECT P2, URZ, PT ;  /* 0x00000000003f782f */ /* 0x000fca0003840000 */
[----:B------:R-:W-:Y:S08]  /*15590*/  BSSY B0, `(.L_x_1601) ;  /* 0x0000041000007945 */ /* 0x000ff00003800000 */
[----:B------:R-:W-:Y:S05]  /*155a0*/  @!P2 BRA `(.L_x_1602) ;  /* 0x0000000000fca947 */ /* 0x000fea0003800000 */
[----:B------:R-:W-:Y:S01]  /*155b0*/  UIADD3 UR14, UP0, UR46, 0x270, URZ ;  /* 0x000002702e0e7890 */ /* 0x000fe2000ff1e03f */
[----:B-12---:R-:W-:Y:S01]  /*155c0*/  IMAD.MOV.U32 R5, RZ, RZ, 0x2000 ;  /* 0x00002000ff057424 */ /* 0x006fe200078e00ff */
[----:B------:R-:W-:Y:S02]  /*155d0*/  UIADD3 UR16, UR38, 0x20400, URZ ;  /* 0x0002040026107890 */ /* 0x000fe4000fffe03f */
[----:B------:R-:W-:Y:S01]  /*155e0*/  UIADD3.X UR15, URZ, UR47, URZ, UP0, !UPT ;  /* 0x0000002f3f0f7290 */ /* 0x000fe200087fe43f */
[----:B------:R1:W-:Y:S01]  /*155f0*/  SYNCS.ARRIVE.TRANS64 RZ, [UR38+0x38800], R5 ;  /* 0x03880005ffff79a7 */ /* 0x0003e20008000026 */
[----:B------:R-:W-:Y:S02]  /*15600*/  UIADD3 UR4, UP0, UR46, 0x770, URZ ;  /* 0x000007702e047890 */ /* 0x000fe4000ff1e03f */
[----:B------:R-:W-:Y:S02]  /*15610*/  UIADD3 UR17, UR38, 0x38800, URZ ;  /* 0x0003880026117890 */ /* 0x000fe4000fffe03f */
[----:B------:R-:W-:-:S02]  /*15620*/  UIADD3 UR8, UR38, 0x26400, URZ ;  /* 0x0002640026087890 */ /* 0x000fc4000fffe03f */
[----:B------:R-:W-:Y:S01]  /*15630*/  UIADD3 UR9, UR38, 0x38810, URZ ;  /* 0x0003881026097890 */ /* 0x000fe2000fffe03f */
[----:B-1----:R-:W-:Y:S01]  /*15640*/  IMAD.MOV.U32 R5, RZ, RZ, 0x10000 ;  /* 0x00010000ff057424 */ /* 0x002fe200078e00ff */
[----:B------:R-:W-:Y:S02]  /*15650*/  UIADD3.X UR5, URZ, UR47, URZ, UP0, !UPT ;  /* 0x0000002f3f057290 */ /* 0x000fe400087fe43f */
[----:B------:R-:W-:Y:S01]  /*15660*/  UIADD3 UR24, UR38, 0x28400, URZ ;  /* 0x0002840026187890 */ /* 0x000fe2000fffe03f */
[----:B------:R-:W-:Y:S01]  /*15670*/  UMOV UR6, 0x0 ;  /* 0x0000000000067882 */ /* 0x000fe20000000000 */
[----:B------:R-:W-:Y:S01]  /*15680*/  UMOV UR7, 0x12f00000 ;  /* 0x12f0000000077882 */ /* 0x000fe20000000000 */
[----:B------:R-:W-:Y:S01]  /*15690*/  UMOV UR18, URZ ;  /* 0x0000003f00127c82 */ /* 0x000fe20008000000 */
[----:B------:R-:W-:Y:S01]  /*156a0*/  UMOV UR19, UR57 ;  /* 0x0000003900137c82 */ /* 0x000fe20008000000 */
[----:B------:R-:W-:Y:S01]  /*156b0*/  UMOV UR20, UR58 ;  /* 0x0000003a00147c82 */ /* 0x000fe20008000000 */
[----:B------:R-:W-:Y:S01]  /*156c0*/  UMOV UR21, UR59 ;  /* 0x0000003b00157c82 */ /* 0x000fe20008000000 */
[----:B------:R-:W-:Y:S01]  /*156d0*/  UMOV UR11, UR57 ;  /* 0x00000039000b7c82 */ /* 0x000fe20008000000 */
[----:B------:R1:W-:Y:S01]  /*156e0*/  UTMALDG.4D [UR16], [UR14], desc[UR6] ;  /* 0x000006100e0075b4 */ /* 0x0003e20008019000 */
[----:B------:R-:W-:Y:S01]  /*156f0*/  UMOV UR12, UR58 ;  /* 0x0000003a000c7c82 */ /* 0x000fe20008000000 */
[----:B------:R-:W-:Y:S01]  /*15700*/  UMOV UR13, UR59 ;  /* 0x0000003b000d7c82 */ /* 0x000fe20008000000 */
[----:B------:R-:W-:Y:S01]  /*15710*/  UMOV UR10, UR18 ;  /* 0x00000012000a7c82 */ /* 0x000fe20008000000 */
[----:B------:R3:W-:Y:S01]  /*15720*/  SYNCS.ARRIVE.TRANS64 RZ, [UR38+0x38810], R5 ;  /* 0x03881005ffff79a7 */ /* 0x0007e20008000026 */
[----:B------:R-:W-:Y:S01]  /*15730*/  UMOV UR26, 0x40 ;  /* 0x00000040001a7882 */ /* 0x000fe20000000000 */
[----:B------:R-:W-:Y:S01]  /*15740*/  UMOV UR27, UR57 ;  /* 0x00000039001b7c82 */ /* 0x000fe20008000000 */
[----:B------:R-:W-:Y:S01]  /*15750*/  UMOV UR28, UR58 ;  /* 0x0000003a001c7c82 */ /* 0x000fe20008000000 */
[----:B------:R-:W-:Y:S01]  /*15760*/  UMOV UR29, UR59 ;  /* 0x0000003b001d7c82 */ /* 0x000fe20008000000 */
[----:B------:R-:W-:Y:S01]  /*15770*/  UIADD3 UR48, UR38, 0x2a400, URZ ;  /* 0x0002a40026307890 */ /* 0x000fe2000fffe03f */
[----:B------:R2:W-:Y:S01]  /*15780*/  UTMALDG.4D [UR8], [UR4], desc[UR6] ;  /* 0x00000608040075b4 */ /* 0x0005e20008019000 */
[----:B------:R-:W-:Y:S01]  /*15790*/  UMOV UR25, UR9 ;  /* 0x0000000900197c82 */ /* 0x000fe20008000000 */
[----:B------:R-:W-:-:S02]  /*157a0*/  UIADD3 UR40, UR38, 0x2c400, URZ ;  /* 0x0002c40026287890 */ /* 0x000fc4000fffe03f */
[----:B------:R-:W-:Y:S01]  /*157b0*/  UIADD3 UR32, UR38, 0x2e400, URZ ;  /* 0x0002e40026207890 */ /* 0x000fe2000fffe03f */
[----:B------:R-:W-:Y:S01]  /*157c0*/  UMOV UR50, 0x80 ;  /* 0x0000008000327882 */ /* 0x000fe20000000000 */
[----:B------:R-:W-:Y:S01]  /*157d0*/  UMOV UR51, UR57 ;  /* 0x0000003900337c82 */ /* 0x000fe20008000000 */
[----:B------:R4:W-:Y:S01]  /*157e0*/  UTMALDG.4D [UR24], [UR4], desc[UR6] ;  /* 0x00000618040075b4 */ /* 0x0009e20008019000 */
[----:B------:R-:W-:Y:S01]  /*157f0*/  UMOV UR52, UR58 ;  /* 0x0000003a00347c82 */ /* 0x000fe20008000000 */
[----:B------:R-:W-:Y:S01]  /*15800*/  UMOV UR53, UR59 ;  /* 0x0000003b00357c82 */ /* 0x000fe20008000000 */
[----:B------:R-:W-:Y:S01]  /*15810*/  UMOV UR49, UR9 ;  /* 0x0000000900317c82 */ /* 0x000fe20008000000 */
[----:B------:R-:W-:Y:S01]  /*15820*/  UMOV UR42, 0xc0 ;  /* 0x000000c0002a7882 */ /* 0x000fe20000000000 */
[----:B------:R-:W-:Y:S01]  /*15830*/  UMOV UR43, UR57 ;  /* 0x00000039002b7c82 */ /* 0x000fe20008000000 */
[----:B------:R-:W-:Y:S01]  /*15840*/  UMOV UR44, UR58 ;  /* 0x0000003a002c7c82 */ /* 0x000fe20008000000 */
[----:B------:R-:W-:Y:S01]  /*15850*/  UMOV UR45, UR59 ;  /* 0x0000003b002d7c82 */ /* 0x000fe20008000000 */
[----:B-1----:R-:W-:Y:S01]  /*15860*/  UIADD3 UR16, UR38, 0x32400, URZ ;  /* 0x0003240026107890 */ /* 0x002fe2000fffe03f */
[----:B------:R3:W-:Y:S01]  /*15870*/  UTMALDG.4D [UR48], [UR4], desc[UR6] ;  /* 0x00000630040075b4 */ /* 0x0007e20008019000 */
[----:B------:R-:W-:Y:S01]  /*15880*/  UMOV UR41, UR9 ;  /* 0x0000000900297c82 */ /* 0x000fe20008000000 */
[----:B------:R-:W-:Y:S01]  /*15890*/  UMOV UR34, 0x100 ;  /* 0x0000010000227882 */ /* 0x000fe20000000000 */
[----:B------:R-:W-:Y:S01]  /*158a0*/  UMOV UR35, UR57 ;  /* 0x0000003900237c82 */ /* 0x000fe20008000000 */
[----:B------:R-:W-:Y:S01]  /*158b0*/  UMOV UR36, UR58 ;  /* 0x0000003a00247c82 */ /* 0x000fe20008000000 */
[----:B------:R-:W-:Y:S01]  /*158c0*/  UMOV UR37, UR59 ;  /* 0x0000003b00257c82 */ /* 0x000fe20008000000 */
[----:B------:R-:W-:Y:S01]  /*158d0*/  UMOV UR33, UR9 ;  /* 0x0000000900217c82 */ /* 0x000fe20008000000 */
[----:B------:R-:W-:Y:S01]  /*158e0*/  UMOV UR18, 0x180 ;  /* 0x0000018000127882 */ /* 0x000fe20000000000 */
[----:B------:R3:W-:Y:S01]  /*158f0*/  UTMALDG.4D [UR40], [UR4], desc[UR6] ;  /* 0x00000628040075b4 */ /* 0x0007e20008019000 */
[----:B--2---:R-:W-:Y:S01]  /*15900*/  UIADD3 UR8, UR38, 0x34400, URZ ;  /* 0x0003440026087890 */ /* 0x004fe2000fffe03f */
[----:B------:R-:W-:Y:S01]  /*15910*/  UMOV UR17, UR9 ;  /* 0x0000000900117c82 */ /* 0x000fe20008000000 */
[----:B------:R-:W-:Y:S01]  /*15920*/  UMOV UR10, 0x1c0 ;  /* 0x000001c0000a7882 */ /* 0x000fe20000000000 */
[----:B------:R3:W-:Y:S01]  /*15930*/  UTMALDG.4D [UR32], [UR4], desc[UR6] ;  /* 0x00000620040075b4 */ /* 0x0007e20008019000 */
[----:B----4-:R-:W-:Y:S01]  /*15940*/  UIADD3 UR24, UR38, 0x30400, URZ ;  /* 0x0003040026187890 */ /* 0x010fe2000fffe03f */
[----:B------:R-:W-:-:S08]  /*15950*/  UMOV UR26, 0x140 ;  /* 0x00000140001a7882 */ /* 0x000fd00000000000 */
[----:B------:R3:W-:Y:S01]  /*15960*/  UTMALDG.4D [UR24], [UR4], desc[UR6] ;  /* 0x00000618040075b4 */ /* 0x0007e20008019000 */
[----:B------:R3:W-:Y:S01]  /*15970*/  UTMALDG.4D [UR16], [UR4], desc[UR6] ;  /* 0x00000610040075b4 */ /* 0x0007e20008019000 */
[----:B------:R3:W-:Y:S02]  /*15980*/  UTMALDG.4D [UR8], [UR4], desc[UR6] ;  /* 0x00000608040075b4 */ /* 0x0007e40008019000 */
[----:B---3--:R-:W-:Y:S01]  /*15990*/  NOP ;  /* 0x0000000000007918 */ /* 0x008fe20000000000 */
.L_x_1602:
[----:B------:R-:W-:Y:S05]  /*159a0*/  BSYNC B0 ;  /* 0x0000000000007941 */ /* 0x000fea0003800000 */
.L_x_1601:
[----:B------:R-:W-:-:S04]  /*159b0*/  UIADD3 UR61, UR61, 0x1, URZ ;  /* 0x000000013d3d7890 */ /* 0x000fc8000fffe03f */
[----:B------:R-:W-:-:S04]  /*159c0*/  ULEA.HI UR4, UR61, UR61, URZ, 0x1 ;  /* 0x0000003d3d047291 */ /* 0x000fc8000f8f083f */
[----:B------:R-:W-:-:S04]  /*159d0*/  ULOP3.LUT UR4, UR4, 0xfffffffe, URZ, 0xc0, !UPT ;  /* 0xfffffffe04047892 */ /* 0x000fc8000f8ec03f */
[----:B------:R-:W-:-:S06]  /*159e0*/  UIADD3 UR4, UR61, -UR4, URZ ;  /* 0x800000043d047290 */ /* 0x000fcc000fffe03f */
[----:B-12---:R-:W-:-:S05]  /*159f0*/  IMAD.U32 R5, RZ, RZ, UR4 ;  /* 0x00000004ff057e24 */ /* 0x006fca000f8e00ff */
[----:B------:R-:W-:-:S04]  /*15a00*/  SHF.L.U32 R5, R5, 0x1f, RZ ;  /* 0x0000001f05057819 */ /* 0x000fc800000006ff */
[----:B------:R-:W1:Y:S02]  /*15a10*/  SYNCS.PHASECHK.TRANS64.TRYWAIT P2, [UR38+0x38820], R5 ;  /* 0x03882005ff0075a7 */ /* 0x000e640008040166 */
[----:B-1----:R-:W-:Y:S05]  /*15a20*/  @!P2 BRA `(.L_x_1603) ;  /* 0x000000240068a947 */ /* 0x002fea0003800000 */
.L_x_1654:
        /* <DEDUP_REMOVED lines=10> */
.L_x_1655:
[----:B------:R-:W-:Y:S05]  /*15ad0*/  @P3 BRA `(.L_x_1607) ;  /* 0x0000000000143947 */ /* 0x000fea0003800000 */
[----:B------:R-:W-:Y:S01]  /*15ae0*/  ISETP.NE.AND P2, PT, R19, RZ, PT ;  /* 0x000000ff1300720c */ /* 0x000fe20003f45270 */
[----:B-1----:R-:W-:-:S04]  /*15af0*/  IMAD.MOV.U32 R8, RZ, RZ, 0x10000 ;  /* 0x00010000ff087424 */ /* 0x002fc800078e00ff */
[----:B------:R2:W-:Y:S08]  /*15b00*/  SYNCS.ARRIVE.TRANS64 RZ, [R5+URZ+0x38850], R8 ;  /* 0x0388500805ff79a7 */ /* 0x0005f0000800003f */
[----:B------:R-:W-:Y:S05]  /*15b10*/  @!P2 BRA `(.L_x_1607) ;  /* 0x000000000004a947 */ /* 0x000fea0003800000 */
[----:B------:R-:W-:Y:S01]  /*15b20*/  BPT.TRAP 0x1 ;  /* 0x000000040000795c */ /* 0x000fe20000300000 */
.L_x_1607:
        /* <DEDUP_REMOVED lines=26> */
[----:B------:R3:W-:Y:S02]  /*15cd0*/  UTMALDG.4D [UR8], [UR14], desc[UR6] ;  /* 0x000006080e0075b4 */ /* 0x0007e40008019000 */
[----:B---3--:R-:W-:Y:S01]  /*15ce0*/  UMOV UR8, UR18 ;  /* 0x0000001200087c82 */ /* 0x008fe20008000000 */
[----:B------:R-:W-:Y:S01]  /*15cf0*/  UMOV UR10, UR21 ;  /* 0x00000015000a7c82 */ /* 0x000fe20008000000 */
[----:B------:R-:W-:Y:S01]  /*15d00*/  UIADD3 UR18, UR16, 0xa400, URZ ;  /* 0x0000a40010127890 */ /* 0x000fe2000fffe03f */
[----:B------:R3:W-:Y:S02]  /*15d10*/  UTMALDG.4D [UR8], [UR14], desc[UR6] ;  /* 0x000006080e0075b4 */ /* 0x0007e40008019000 */
[----:B---3--:R-:W-:Y:S01]  /*15d20*/  UMOV UR8, UR19 ;  /* 0x0000001300087c82 */ /* 0x008fe20008000000 */
[----:B------:R-:W-:Y:S01]  /*15d30*/  UMOV UR10, UR22 ;  /* 0x00000016000a7c82 */ /* 0x000fe20008000000 */
[----:B------:R-:W-:Y:S01]  /*15d40*/  UIADD3 UR19, UR16, 0xc400, URZ ;  /* 0x0000c40010137890 */ /* 0x000fe2000fffe03f */
[----:B------:R3:W-:Y:S01]  /*15d50*/  UTMALDG.4D [UR8], [UR14], desc[UR6] ;  /* 0x000006080e0075b4 */ /* 0x0007e20008019000 */
[----:B------:R-:W-:Y:S01]  /*15d60*/  UIADD3 UR16, UR16, 0xe400, URZ ;  /* 0x0000e40010107890 */ /* 0x000fe2000fffe03f */
[----:B---3--:R-:W-:Y:S01]  /*15d70*/  UMOV UR8, UR17 ;  /* 0x0000001100087c82 */ /* 0x008fe20008000000 */
[----:B------:R-:W-:Y:S01]  /*15d80*/  UMOV UR10, UR23 ;  /* 0x00000017000a7c82 */ /* 0x000fe20008000000 */
[----:B------:R-:W-:Y:S01]  /*15d90*/  UMOV UR17, 0x180 ;  /* 0x0000018000117882 */ /* 0x000fe20000000000 */
[----:B------:R3:W-:Y:S02]  /*15da0*/  UTMALDG.4D [UR8], [UR14], desc[UR6] ;  /* 0x000006080e0075b4 */ /* 0x0007e40008019000 */
[----:B---3--:R-:W-:Y:S01]  /*15db0*/  UMOV UR8, UR18 ;  /* 0x0000001200087c82 */ /* 0x008fe20008000000 */
[----:B------:R-:W-:-:S02]  /*15dc0*/  UMOV UR10, UR24 ;  /* 0x00000018000a7c82 */ /* 0x000fc40008000000 */
[----:B------:R3:W-:Y:S02]  /*15dd0*/  UTMALDG.4D [UR8], [UR14], desc[UR6] ;  /* 0x000006080e0075b4 */ /* 0x0007e40008019000 */
[----:B---3--:R-:W-:Y:S01]  /*15de0*/  UMOV UR8, UR19 ;  /* 0x0000001300087c82 */ /* 0x008fe20008000000 */
[----:B------:R-:W-:Y:S01]  /*15df0*/  UMOV UR10, UR17 ;  /* 0x00000011000a7c82 */ /* 0x000fe20008000000 */
[----:B------:R-:W-:Y:S01]  /*15e00*/  UMOV UR17, 0x1c0 ;  /* 0x000001c000117882 */ /* 0x000fe20000000000 */
[----:B------:R3:W-:Y:S02]  /*15e10*/  UTMALDG.4D [UR8], [UR14], desc[UR6] ;  /* 0x000006080e0075b4 */ /* 0x0007e40008019000 */
[----:B---3--:R-:W-:Y:S01]  /*15e20*/  UMOV UR8, UR16 ;  /* 0x0000001000087c82 */ /* 0x008fe20008000000 */
[----:B------:R-:W-:Y:S02]  /*15e30*/  UMOV UR10, UR17 ;  /* 0x00000011000a7c82 */ /* 0x000fe40008000000 */
[----:B------:R3:W-:Y:S02]  /*15e40*/  UTMALDG.4D [UR8], [UR14], desc[UR6] ;  /* 0x000006080e0075b4 */ /* 0x0007e40008019000 */
[----:B---3--:R-:W-:Y:S01]  /*15e50*/  NOP ;  /* 0x0000000000007918 */ /* 0x008fe20000000000 */
.L_x_1605:
[----:B------:R-:W-:Y:S05]  /*15e60*/  BSYNC B0 ;  /* 0x0000000000007941 */ /* 0x000fea0003800000 */
.L_x_1604:
[----:B------:R-:W-:-:S04]  /*15e70*/  UIADD3 UR6, UR60, -0x2, URZ ;  /* 0xfffffffe3c067890 */ /* 0x000fc8000fffe03f */
[----:B------:R-:W-:-:S06]  /*15e80*/  UISETP.GE.AND UP0, UPT, UR6, UR39, UPT ;  /* 0x000000270600728c */ /* 0x000fcc000bf06270 */
[----:B------:R-:W-:-:S13]  /*15e90*/  PLOP3.LUT P2, PT, PT, PT, UP0, 0x80, 0x0 ;  /* 0x000000000000781c */ /* 0x000fda0003f4f008 */
[----:B------:R-:W-:Y:S05]  /*15ea0*/  @!P2 BRA `(.L_x_1608) ;  /* 0x0000001400a4a947 */ /* 0x000fea0003800000 */
[----:B------:R-:W-:Y:S02]  /*15eb0*/  LOP3.LUT R9, RZ, UR39, RZ, 0x33, !PT ;  /* 0x00000027ff097c12 */ /* 0x000fe4000f8e33ff */
[----:B-12---:R-:W-:-:S04]  /*15ec0*/  IADD3 R8, RZ, -UR60, RZ ;  /* 0x8000003cff087c10 */ /* 0x006fc8000fffe0ff */
[----:B------:R-:W-:Y:S01]  /*15ed0*/  VIADDMNMX R9, R8, 0x1, R9, !PT ;  /* 0x0000000108097846 */ /* 0x000fe20007800109 */
[----:B------:R-:W-:-:S04]  /*15ee0*/  IMAD.U32 R8, RZ, RZ, UR6 ;  /* 0x00000006ff087e24 */ /* 0x000fc8000f8e00ff */
        /* <DEDUP_REMOVED lines=25> */
[----:B------:R-:W-:-:S04]  /*16080*/  LEA R2, P2, R4, R2, 0x2 ;  /* 0x0000000204027211 */ /* 0x000fc800078410ff */
[----:B------:R-:W-:-:S05]  /*16090*/  LEA.HI.X R3, R4, R3, R12, 0x2, P2 ;  /* 0x0000000304037211 */ /* 0x000fca00010f140c */
[----:B------:R1:W5:Y:S01]  /*160a0*/  LDG.E R4, desc[UR54][R2.64] ;  /* 0x0000003602047981 */ /* 0x000362000c1e1900 */
[----:B------:R-:W-:-:S05]  /*160b0*/  IADD3 R5, -R10, RZ, RZ ;  /* 0x000000ff0a057210 */ /* 0x000fca0007ffe1ff */
[----:B------:R-:W-:-:S07]  /*160c0*/  IMAD R8, R11, R5, R8 ;  /* 0x000000050b087224 */ /* 0x000fce00078e0208 */
.L_x_1612:
[----:B-1----:R-:W-:Y:S01]  /*160d0*/  LEA R2, R16, UR38, 0x3 ;  /* 0x0000002610027c11 */ /* 0x002fe2000f8e18ff */
[----:B------:R-:W1:Y:S01]  /*160e0*/  S2R R5, SR_TID.X ;  /* 0x0000000000057919 */ /* 0x000e620000002100 */
[----:B------:R-:W-:-:S04]  /*160f0*/  SHF.L.U32 R3, R17, 0x1f, RZ ;  /* 0x0000001f11037819 */ /* 0x000fc800000006ff */
[----:B------:R-:W2:Y:S01]  /*16100*/  SYNCS.PHASECHK.TRANS64.TRYWAIT P3, [R2+URZ+0x38840], R3 ;  /* 0x03884003020075a7 */ /* 0x000ea2000806017f */
[----:B-1----:R-:W-:-:S04]  /*16110*/  LOP3.LUT R5, R5, 0x7f, RZ, 0xc0, !PT ;  /* 0x0000007f05057812 */ /* 0x002fc800078ec0ff */
[----:B------:R-:W-:Y:S01]  /*16120*/  ISETP.NE.AND P2, PT, R5, RZ, PT ;  /* 0x000000ff0500720c */ /* 0x000fe20003f45270 */
[----:B--2---:R-:W-:-:S12]  /*16130*/  @!P3 BRA `(.L_x_1613) ;  /* 0x0000001c00d0b947 */ /* 0x004fd80003800000 */
.L_x_1656:
[----:B------:R-:W-:Y:S05]  /*16140*/  @P2 BRA `(.L_x_1614) ;  /* 0x0000000000142947 */ /* 0x000fea0003800000 */
[----:B------:R-:W-:Y:S01]  /*16150*/  ISETP.NE.AND P3, PT, R19, RZ, PT ;  /* 0x000000ff1300720c */ /* 0x000fe20003f65270 */
[----:B------:R-:W-:-:S04]  /*16160*/  IMAD.MOV.U32 R5, RZ, RZ, 0x2000 ;  /* 0x00002000ff057424 */ /* 0x000fc800078e00ff */
[----:B------:R2:W-:Y:S08]  /*16170*/  SYNCS.ARRIVE.TRANS64 RZ, [R2+URZ+0x38830], R5 ;  /* 0x0388300502ff79a7 */ /* 0x0005f0000800003f */
[----:B------:R-:W-:Y:S05]  /*16180*/  @!P3 BRA `(.L_x_1614) ;  /* 0x000000000004b947 */ /* 0x000fea0003800000 */
[----:B------:R-:W-:Y:S01]  /*16190*/  BPT.TRAP 0x1 ;  /* 0x000000040000795c */ /* 0x000fe20000300000 */
.L_x_1614:
        /* <DEDUP_REMOVED lines=17> */
.L_x_1657:
[----:B------:R-:W-:Y:S05]  /*162b0*/  @P2 BRA `(.L_x_1616) ;  /* 0x0000000000142947 */ /* 0x000fea0003800000 */
[----:B------:R-:W-:Y:S01]  /*162c0*/  ISETP.NE.AND P2, PT, R19, RZ, PT ;  /* 0x000000ff1300720c */ /* 0x000fe20003f45270 */
[----:B-1-3--:R-:W-:-:S04]  /*162d0*/  IMAD.MOV.U32 R3, RZ, RZ, 0x10000 ;  /* 0x00010000ff037424 */ /* 0x00afc800078e00ff */
[----:B------:R4:W-:Y:S08]  /*162e0*/  SYNCS.ARRIVE.TRANS64 RZ, [R2+URZ+0x38850], R3 ;  /* 0x0388500302ff79a7 */ /* 0x0009f0000800003f */
[----:B------:R-:W-:Y:S05]  /*162f0*/  @!P2 BRA `(.L_x_1616) ;  /* 0x000000000004a947 */ /* 0x000fea0003800000 */
[----:B------:R-:W-:Y:S01]  /*16300*/  BPT.TRAP 0x1 ;  /* 0x000000040000795c */ /* 0x000fe20000300000 */
.L_x_1616:
        /* <DEDUP_REMOVED lines=50> */
.L_x_1611:
[----:B------:R-:W-:Y:S05]  /*16630*/  BSYNC B0 ;  /* 0x0000000000007941 */ /* 0x000fea0003800000 */
.L_x_1610:
[----:B------:R-:W-:-:S06]  /*16640*/  UIADD3 UR6, UR60, -0x3, URZ ;  /* 0xfffffffd3c067890 */ /* 0x000fcc000fffe03f */
[----:B------:R-:W-:-:S07]  /*16650*/  IMAD.U32 R8, RZ, RZ, UR6 ;  /* 0x00000006ff087e24 */ /* 0x000fce000f8e00ff */
.L_x_1609:
[----:B------:R-:W-:Y:S01]  /*16660*/  ULOP3.LUT UR6, URZ, UR60, URZ, 0x33, !UPT ;  /* 0x0000003c3f067292 */ /* 0x000fe2000f8e333f */
[----:B------:R-:W-:Y:S01]  /*16670*/  VIADD R9, R9, 0xfffffffe ;  /* 0xfffffffe09097836 */ /* 0x000fe20000000000 */
[----:B------:R-:W-:Y:S04]  /*16680*/  BSSY B0, `(.L_x_1608) ;  /* 0x00000eb000007945 */ /* 0x000fe80003800000 */
[----:B------:R-:W-:-:S13]  /*16690*/  ISETP.NE.AND P2, PT, R9, UR6, PT ;  /* 0x0000000609007c0c */ /* 0x000fda000bf45270 */
[----:B------:R-:W-:Y:S05]  /*166a0*/  @!P2 BRA `(.L_x_1617) ;  /* 0x0000000c00a0a947 */ /* 0x000fea0003800000 */
.L_x_1632:
        /* <DEDUP_REMOVED lines=23> */
[----:B--2---:R-:W-:-:S04]  /*16820*/  LEA R4, P2, R2, R4, 0x2 ;  /* 0x0000000402047211 */ /* 0x004fc800078410ff */
[----:B------:R-:W-:-:S05]  /*16830*/  LEA.HI.X R5, R2, R5, R3, 0x2, P2 ;  /* 0x0000000502057211 */ /* 0x000fca00010f1403 */
[----:B------:R1:W5:Y:S01]  /*16840*/  LDG.E R4, desc[UR54][R4.64] ;  /* 0x0000003604047981 */ /* 0x000362000c1e1900 */
[----:B------:R-:W-:-:S04]  /*16850*/  IMAD.MOV R3, RZ, RZ, -R11 ;  /* 0x000000ffff037224 */ /* 0x000fc800078e0a0b */
[----:B------:R-:W-:-:S07]  /*16860*/  IMAD R10, R10, R3, R8 ;  /* 0x000000030a0a7224 */ /* 0x000fce00078e0208 */
.L_x_1620:
[----:B------:R-:W-:Y:S01]  /*16870*/  LEA R3, R9, UR38, 0x3 ;  /* 0x0000002609037c11 */ /* 0x000fe2000f8e18ff */
[----:B-1----:R-:W1:Y:S01]  /*16880*/  S2R R5, SR_TID.X ;  /* 0x0000000000057919 */ /* 0x002e620000002100 */
[----:B------:R-:W-:-:S04]  /*16890*/  SHF.L.U32 R2, R17, 0x1f, RZ ;  /* 0x0000001f11027819 */ /* 0x000fc800000006ff */
[----:B------:R-:W2:Y:S01]  /*168a0*/  SYNCS.PHASECHK.TRANS64.TRYWAIT P3, [R3+URZ+0x38840], R2 ;  /* 0x03884002030075a7 */ /* 0x000ea2000806017f */
[----:B-1----:R-:W-:-:S04]  /*168b0*/  LOP3.LUT R5, R5, 0x7f, RZ, 0xc0, !PT ;  /* 0x0000007f05057812 */ /* 0x002fc800078ec0ff */
[----:B------:R-:W-:Y:S01]  /*168c0*/  ISETP.NE.AND P2, PT, R5, RZ, PT ;  /* 0x000000ff0500720c */ /* 0x000fe20003f45270 */
[----:B--2---:R-:W-:-:S12]  /*168d0*/  @!P3 BRA `(.L_x_1621) ;  /* 0x000000180010b947 */ /* 0x004fd80003800000 */
.L_x_1658:
[----:B------:R-:W-:Y:S05]  /*168e0*/  @P2 BRA `(.L_x_1622) ;  /* 0x0000000000142947 */ /* 0x000fea0003800000 */
[----:B------:R-:W-:Y:S01]  /*168f0*/  ISETP.NE.AND P3, PT, R19, RZ, PT ;  /* 0x000000ff1300720c */ /* 0x000fe20003f65270 */
[----:B------:R-:W-:-:S04]  /*16900*/  IMAD.MOV.U32 R12, RZ, RZ, 0x2000 ;  /* 0x00002000ff0c7424 */ /* 0x000fc800078e00ff */
[----:B------:R2:W-:Y:S08]  /*16910*/  SYNCS.ARRIVE.TRANS64 RZ, [R3+URZ+0x38830], R12 ;  /* 0x0388300c03ff79a7 */ /* 0x0005f0000800003f */
[----:B------:R-:W-:Y:S05]  /*16920*/  @!P3 BRA `(.L_x_1622) ;  /* 0x000000000004b947 */ /* 0x000fea0003800000 */
[----:B------:R-:W-:Y:S01]  /*16930*/  BPT.TRAP 0x1 ;  /* 0x000000040000795c */ /* 0x000fe20000300000 */
.L_x_1622:
        /* <DEDUP_REMOVED lines=17> */
.L_x_1659:
[----:B------:R-:W-:Y:S05]  /*16a50*/  @P2 BRA `(.L_x_1624) ;  /* 0x0000000000142947 */ /* 0x000fea0003800000 */
[----:B------:R-:W-:Y:S02]  /*16a60*/  ISETP.NE.AND P2, PT, R19, RZ, PT ;  /* 0x000000ff1300720c */ /* 0x000fe40003f45270 */
[----:B-1-3--:R-:W-:-:S04]  /*16a70*/  MOV R2, 0x10000 ;  /* 0x0001000000027802 */ /* 0x00afc80000000f00 */
[----:B------:R4:W-:Y:S07]  /*16a80*/  SYNCS.ARRIVE.TRANS64 RZ, [R3+URZ+0x38850], R2 ;  /* 0x0388500203ff79a7 */ /* 0x0009ee000800003f */
[----:B------:R-:W-:Y:S05]  /*16a90*/  @!P2 BRA `(.L_x_1624) ;  /* 0x000000000004a947 */ /* 0x000fea0003800000 */
[----:B------:R-:W-:Y:S01]  /*16aa0*/  BPT.TRAP 0x1 ;  /* 0x000000040000795c */ /* 0x000fe20000300000 */
.L_x_1624:
        /* <DEDUP_REMOVED lines=50> */
.L_x_1619:
[----:B------:R-:W-:Y:S05]  /*16dd0*/  BSYNC B1 ;  /* 0x0000000000017941 */ /* 0x000fea0003800000 */
.L_x_1618:
[----:B------:R-:W-:Y:S01]  /*16de0*/  VIADD R9, R9, 0x1 ;  /* 0x0000000109097836 */ /* 0x000fe20000000000 */
[----:B------:R-:W-:Y:S04]  /*16df0*/  BSSY B1, `(.L_x_1625) ;  /* 0x0000070000017945 */ /* 0x000fe80003800000 */
[----:B------:R-:W-:-:S04]  /*16e00*/  ISETP.NE.AND P2, PT, R9, 0x2, PT ;  /* 0x000000020900780c */ /* 0x000fc80003f45270 */
[----:B---34-:R-:W-:Y:S02]  /*16e10*/  SEL R2, RZ, 0x1, P2 ;  /* 0x00000001ff027807 */ /* 0x018fe40001000000 */
[----:B------:R-:W-:Y:S01]  /*16e20*/  SEL R16, R9, RZ, P2 ;  /* 0x000000ff09107207 */ /* 0x000fe20001000000 */
[----:B------:R-:W-:Y:S01]  /*16e30*/  VIADD R9, R8, 0xffffffff ;  /* 0xffffffff08097836 */ /* 0x000fe20000000000 */
[----:B------:R-:W-:Y:S01]  /*16e40*/  LOP3.LUT R17, R17, R2, RZ, 0x3c, !PT ;  /* 0x0000000211117212 */ /* 0x000fe200078e3cff */
[----:B------:R-:W-:Y:S06]  /*16e50*/  @!P6 BRA `(.L_x_1626) ;  /* 0x0000000400a4e947 */ /* 0x000fec0003800000 */
[----:B------:R-:W-:Y:S01]  /*16e60*/  IMAD.MOV.U32 R10, RZ, RZ, R9 ;  /* 0x000000ffff0a7224 */ /* 0x000fe200078e0009 */
[----:B------:R-:W-:Y:S06]  /*16e70*/  @!P0 BRA `(.L_x_1627) ;  /* 0x0000000000448947 */ /* 0x000fec0003800000 */
[----:B------:R-:W1:Y:S02]  /*16e80*/  LDC R11, c[0x0][0x41c] ;  /* 0x00010700ff0b7b82 */ /* 0x000e640000000800 */
[----:B-1----:R-:W-:-:S13]  /*16e90*/  ISETP.NE.AND P2, PT, R11, 0x1, PT ;  /* 0x000000010b00780c */ /* 0x002fda0003f45270 */
[----:B--2---:R-:W1:Y:S02]  /*16ea0*/  @P2 LDC.64 R2, c[0x0][0x420] ;  /* 0x00010800ff022b82 */ /* 0x004e640000000a00 */
[----:B-1----:R-:W-:-:S04]  /*16eb0*/  @P2 IMAD.HI.U32 R4, R10, R2, RZ ;  /* 0x000000020a042227 */ /* 0x002fc800078e00ff */
[----:B------:R-:W-:Y:S01]  /*16ec0*/  IMAD.MOV.U32 R2, RZ, RZ, R10 ;  /* 0x000000ffff027224 */ /* 0x000fe200078e000a */
[----:B------:R-:W-:Y:S02]  /*16ed0*/  @P2 SHF.R.U32.HI R2, RZ, R3, R4 ;  /* 0x00000003ff022219 */ /* 0x000fe40000011604 */
[----:B------:R-:W1:Y:S03]  /*16ee0*/  LDC.64 R4, c[0x0][0x3f8] ;  /* 0x0000fe00ff047b82 */ /* 0x000e660000000a00 */
[----:B------:R-:W-:-:S04]  /*16ef0*/  IMAD.MOV R3, RZ, RZ, -R2 ;  /* 0x000000ffff037224 */ /* 0x000fc800078e0a02 */
        /* <DEDUP_REMOVED lines=9> */
.L_x_1627:
[----:B------:R-:W-:Y:S01]  /*16f90*/  LEA R2, R16, UR38, 0x3 ;  /* 0x0000002610027c11 */ /* 0x000fe2000f8e18ff */
[----:B-1----:R-:W1:Y:S01]  /*16fa0*/  S2R R5, SR_TID.X ;  /* 0x0000000000057919 */ /* 0x002e620000002100 */
[----:B--2---:R-:W-:-:S04]  /*16fb0*/  SHF.L.U32 R3, R17, 0x1f, RZ ;  /* 0x0000001f11037819 */ /* 0x004fc800000006ff */
[----:B------:R-:W2:Y:S01]  /*16fc0*/  SYNCS.PHASECHK.TRANS64.TRYWAIT P3, [R2+URZ+0x38840], R3 ;  /* 0x03884003020075a7 */ /* 0x000ea2000806017f */
[----:B-1----:R-:W-:-:S04]  /*16fd0*/  LOP3.LUT R5, R5, 0x7f, RZ, 0xc0, !PT ;  /* 0x0000007f05057812 */ /* 0x002fc800078ec0ff */
[----:B------:R-:W-:Y:S01]  /*16fe0*/  ISETP.NE.AND P2, PT, R5, RZ, PT ;  /* 0x000000ff0500720c */ /* 0x000fe20003f45270 */
[----:B--2---:R-:W-:-:S12]  /*16ff0*/  @!P3 BRA `(.L_x_1628) ;  /* 0x000000100070b947 */ /* 0x004fd80003800000 */
.L_x_1660:
[----:B------:R-:W-:Y:S05]  /*17000*/  @P2 BRA `(.L_x_1629) ;  /* 0x0000000000142947 */ /* 0x000fea0003800000 */
[----:B------:R-:W-:Y:S02]  /*17010*/  ISETP.NE.AND P3, PT, R19, RZ, PT ;  /* 0x000000ff1300720c */ /* 0x000fe40003f65270 */
[----:B------:R-:W-:-:S04]  /*17020*/  MOV R5, 0x2000 ;  /* 0x0000200000057802 */ /* 0x000fc80000000f00 */
[----:B------:R2:W-:Y:S07]  /*17030*/  SYNCS.ARRIVE.TRANS64 RZ, [R2+URZ+0x38830], R5 ;  /* 0x0388300502ff79a7 */ /* 0x0005ee000800003f */
[----:B------:R-:W-:Y:S05]  /*17040*/  @!P3 BRA `(.L_x_1629) ;  /* 0x000000000004b947 */ /* 0x000fea0003800000 */
[----:B------:R-:W-:Y:S01]  /*17050*/  BPT.TRAP 0x1 ;  /* 0x000000040000795c */ /* 0x000fe20000300000 */
.L_x_1629:
        /* <DEDUP_REMOVED lines=17> */
.L_x_1661:
[----:B------:R-:W-:Y:S05]  /*17170*/  @P2 BRA `(.L_x_1631) ;  /* 0x0000000000142947 */ /* 0x000fea0003800000 */
[----:B------:R-:W-:Y:S01]  /*17180*/  ISETP.NE.AND P2, PT, R19, RZ, PT ;  /* 0x000000ff1300720c */ /* 0x000fe20003f45270 */
[----:B-12---:R-:W-:-:S04]  /*17190*/  IMAD.MOV.U32 R3, RZ, RZ, 0x10000 ;  /* 0x00010000ff037424 */ /* 0x006fc800078e00ff */
[----:B------:R3:W-:Y:S08]  /*171a0*/  SYNCS.ARRIVE.TRANS64 RZ, [R2+URZ+0x38850], R3 ;  /* 0x0388500302ff79a7 */ /* 0x0007f0000800003f */
[----:B------:R-:W-:Y:S05]  /*171b0*/  @!P2 BRA `(.L_x_1631) ;  /* 0x000000000004a947 */ /* 0x000fea0003800000 */
[----:B------:R-:W-:Y:S01]  /*171c0*/  BPT.TRAP 0x1 ;  /* 0x000000040000795c */ /* 0x000fe20000300000 */
.L_x_1631:
        /* <DEDUP_REMOVED lines=50> */
.L_x_1626:
[----:B------:R-:W-:Y:S05]  /*174f0*/  BSYNC B1 ;  /* 0x0000000000017941 */ /* 0x000fea0003800000 */
.L_x_1625:
[----:B------:R-:W-:Y:S01]  /*17500*/  ISETP.GT.AND P2, PT, R9, UR39, PT ;  /* 0x0000002709007c0c */ /* 0x000fe2000bf44270 */
[----:B------:R-:W-:-:S12]  /*17510*/  VIADD R8, R8, 0xfffffffe ;  /* 0xfffffffe08087836 */ /* 0x000fd80000000000 */
[----:B------:R-:W-:Y:S05]  /*17520*/  @P2 BRA `(.L_x_1632) ;  /* 0xfffffff000602947 */ /* 0x000fea000383ffff */
.L_x_1617:
[----:B------:R-:W-:Y:S05]  /*17530*/  BSYNC B0 ;  /* 0x0000000000007941 */ /* 0x000fea0003800000 */
.L_x_1608:
[----:B------:R-:W-:Y:S01]  /*17540*/  VIADD R16, R16, 0x1 ;  /* 0x0000000110107836 */ /* 0x000fe20000000000 */
[----:B------:R-:W-:Y:S04]  /*17550*/  BSSY B0, `(.L_x_1633) ;  /* 0x0000013000007945 */ /* 0x000fe80003800000 */
[----:B------:R-:W-:-:S04]  /*17560*/  ISETP.NE.AND P0, PT, R16, 0x2, PT ;  /* 0x000000021000780c */ /* 0x000fc80003f05270 */
[----:B------:R-:W-:-:S04]  /*17570*/  SEL R0, RZ, 0x1, P0 ;  /* 0x00000001ff007807 */ /* 0x000fc80000000000 */
[----:B------:R-:W-:Y:S01]  /*17580*/  LOP3.LUT R17, R17, R0, RZ, 0x3c, !PT ;  /* 0x0000000011117212 */ /* 0x000fe200078e3cff */
[----:B------:R-:W-:Y:S06]  /*17590*/  @P1 BRA `(.L_x_1634) ;  /* 0x0000000000381947 */ /* 0x000fec0003800000 */
[----:B-1234-:R-:W2:Y:S01]  /*175a0*/  LDL R2, [R1] ;  /* 0x0000000001027983 */ /* 0x01eea20000100800 */
[----:B------:R-:W-:Y:S02]  /*175b0*/  VOTEU.ANY UR6, UPT, PT ;  /* 0x0000000000067886 */ /* 0x000fe400038e0100 */
[----:B------:R-:W1:Y:S01]  /*175c0*/  FLO.U32 R0, UR6 ;  /* 0x0000000600007d00 */ /* 0x000e6200080e0000 */
[----:B------:R-:W1:Y:S02]  /*175d0*/  S2R R5, SR_LANEID ;  /* 0x0000000000057919 */ /* 0x000e640000000000 */
[----:B-1----:R-:W-:-:S05]  /*175e0*/  ISETP.EQ.U32.AND P1, PT, R0, R5, PT ;  /* 0x000000050000720c */ /* 0x002fca0003f22070 */
[----:B------:R-:W1:Y:S01]  /*175f0*/  POPC R5, UR6 ;  /* 0x0000000600057d09 */ /* 0x000e620008000000 */
[----:B--2---:R-:W-:Y:S02]  /*17600*/  R2UR UR7, R2 ;  /* 0x00000000020772ca */ /* 0x004fe400000e0000 */
[----:B------:R-:W1:Y:S05]  /*17610*/  LDC.64 R2, c[0x0][0xef0] ;  /* 0x0003bc00ff027b82 */ /* 0x000e6a0000000a00 */
[----:B-1----:R-:W2:Y:S01]  /*17620*/  @P1 ATOMG.E.ADD.STRONG.GPU PT, R3, desc[UR54][R2.64], R5 ;  /* 0x00000005020319a8 */ /* 0x002ea200081ee1f6 */
[----:B------:R-:W1:Y:S02]  /*17630*/  S2R R4, SR_LTMASK ;  /* 0x0000000000047919 */ /* 0x000e640000003900 */
[----:B-1----:R-:W-:-:S04]  /*17640*/  LOP3.LUT R4, R4, UR6, RZ, 0xc0, !PT ;  /* 0x0000000604047c12 */ /* 0x002fc8000f8ec0ff */
[----:B------:R-:W1:Y:S01]  /*17650*/  POPC R7, R4 ;  /* 0x0000000400077309 */ /* 0x000e620000000000 */
[----:B--2---:R-:W1:Y:S02]  /*17660*/  SHFL.IDX PT, R0, R3, R0, 0x1f ;  /* 0x00001f0003007589 */ /* 0x004e6400000e0000 */
[----:B-1----:R-:W-:-:S07]  /*17670*/  IADD3 R18, R0, UR7, R7 ;  /* 0x0000000700127c10 */ /* 0x002fce000fffe007 */
.L_x_1634:
[----:B------:R-:W-:Y:S05]  /*17680*/  BSYNC B0 ;  /* 0x0000000000007941 */ /* 0x000fea0003800000 */
.L_x_1633:
[----:B------:R-:W-:Y:S01]  /*17690*/  SEL R16, R16, RZ, P0 ;  /* 0x000000ff10107207 */ /* 0x000fe20000000000 */
[----:B------:R-:W-:-:S07]  /*176a0*/  IMAD.MOV.U32 R13, RZ, RZ, R18 ;  /* 0x000000ffff0d7224 */ /* 0x000fce00078e0012 */
.L_x_1591:
[----:B------:R-:W-:Y:S05]  /*176b0*/  BSYNC B6 ;  /* 0x0000000000067941 */ /* 0x000fea0003800000 */
.L_x_1589:
[----:B------:R-:W-:-:S03]  /*176c0*/  UMOV UR6, 0xffffffff ;  /* 0xffffffff00067882 */ /* 0x000fc60000000000 */
[----:B------:R-:W-:Y:S05]  /*176d0*/  BRA.DIV UR6, `(.L_x_1635) ;  /* 0x0000000a06e07947 */ /* 0x000fea000b800000 */
[----:B------:R1:W1:Y:S02]  /*176e0*/  SHFL.IDX PT, R14, R13, RZ, 0x1f ;  /* 0x00001fff0d0e7589 */ /* 0x00026400000e0000 */
.L_x_1664:
[----:B------:R-:W-:Y:S01]  /*176f0*/  ISETP.NE.AND P0, PT, R19, RZ, PT ;  /* 0x000000ff1300720c */ /* 0x000fe20003f05270 */
[----:B------:R-:W-:Y:S05]  /*17700*/  WARPSYNC.ALL ;  /* 0x0000000000007948 */ /* 0x000fea0003800000 */
[----:B------:R-:W-:Y:S01]  /*17710*/  BAR.SYNC.DEFER_BLOCKING 0x4, 0x120 ;  /* 0x0104800000007b1d */ /* 0x000fe20000010000 */
[----:B-1----:R-:W-:-:S05]  /*17720*/  IMAD.MOV.U32 R18, RZ, RZ, R14 ;  /* 0x000000ffff127224 */ /* 0x002fca00078e000e */
[----:B------:R-:W-:Y:S01]  /*17730*/  ULDC UR6, c[0x0][0xea8] ;  /* 0x0003aa0000067ab9 */ /* 0x000fe20000000800 */
[----:B------:R-:W-:Y:S01]  /*17740*/  @!P0 MOV R0, 0x400 ;  /* 0x0000040000008802 */ /* 0x000fe20000000f00 */
[----:B--234-:R-:W1:Y:S03]  /*17750*/  @!P0 S2R R3, SR_CgaCtaId ;  /* 0x0000000000038919 */ /* 0x01ce660000008800 */
[----:B-1----:R-:W-:-:S05]  /*17760*/  @!P0 LEA R0, R3, R0, 0x18 ;  /* 0x0000000003008211 */ /* 0x002fca00078ec0ff */
[----:B------:R2:W-:Y:S01]  /*17770*/  @!P0 STS [R0+0x388d0], R13 ;  /* 0x0388d00d00008388 */ /* 0x0005e20000000800 */
[----:B------:R-:W-:Y:S06]  /*17780*/  BAR.ARV 0x5, 0x120 ;  /* 0x0144800000007b1d */ /* 0x000fec0000002000 */
[----:B------:R-:W-:-:S13]  /*17790*/  ISETP.GE.AND P0, PT, R18, UR6, PT ;  /* 0x0000000612007c0c */ /* 0x000fda000bf06270 */
[----:B--2---:R-:W-:Y:S05]  /*177a0*/  @!P0 BRA `(.L_x_1636) ;  /* 0xffffffcc001c8947 */ /* 0x004fea000383ffff */
.L_x_1580:
[----:B------:R-:W1:Y:S01]  /*177b0*/  S2R R3, SR_CgaCtaId ;  /* 0x0000000000037919 */ /* 0x000e620000008800 */
[----:B------:R-:W-:Y:S01]  /*177c0*/  UIADD3 UR61, UR61, 0x1, URZ ;  /* 0x000000013d3d7890 */ /* 0x000fe2000fffe03f */
[----:B------:R-:W-:-:S03]  /*177d0*/  MOV R0, 0x400 ;  /* 0x0000040000007802 */ /* 0x000fc60000000f00 */
[----:B------:R-:W-:-:S04]  /*177e0*/  ULEA.HI UR4, UR61, UR61, URZ, 0x1 ;  /* 0x0000003d3d047291 */ /* 0x000fc8000f8f083f */
[----:B------:R-:W-:-:S04]  /*177f0*/  ULOP3.LUT UR4, UR4, 0xfffffffe, URZ, 0xc0, !UPT ;  /* 0xfffffffe04047892 */ /* 0x000fc8000f8ec03f */
[----:B------:R-:W-:Y:S01]  /*17800*/  UIADD3 UR4, UR61, -UR4, URZ ;  /* 0x800000043d047290 */ /* 0x000fe2000fffe03f */
[----:B-1----:R-:W-:-:S05]  /*17810*/  LEA R7, R3, R0, 0x18 ;  /* 0x0000000003077211 */ /* 0x002fca00078ec0ff */
[----:B------:R-:W-:-:S04]  /*17820*/  MOV R0, UR4 ;  /* 0x0000000400007c02 */ /* 0x000fc80008000f00 */
[----:B------:R-:W-:-:S04]  /*17830*/  SHF.L.U32 R0, R0, 0x1f, RZ ;  /* 0x0000001f00007819 */ /* 0x000fc800000006ff */
[----:B------:R-:W1:Y:S02]  /*17840*/  SYNCS.PHASECHK.TRANS64.TRYWAIT P0, [R7+URZ+0x38820], R0 ;  /* 0x03882000070075a7 */ /* 0x000e64000800017f */
[----:B-1----:R-:W-:Y:S05]  /*17850*/  @!P0 BRA `(.L_x_1637) ;  /* 0x0000000800a48947 */ /* 0x002fea0003800000 */
.L_x_1665:
        /* <DEDUP_REMOVED lines=9> */
[----:B------:R-:W2:Y:S02]  /*178f0*/  LDL R2, [R1+0x4] ;  /* 0x0000040001027983 */ /* 0x000ea40000100800 */
[----:B--2---:R-:W-:-:S13]  /*17900*/  R2UR UR4, R2 ;  /* 0x00000000020472ca */ /* 0x004fda00000e0000 */
[----:B------:R-:W-:-:S06]  /*17910*/  ULOP3.LUT UR4, UR4, 0x2, URZ, 0xfc, !UPT ;  /* 0x0000000204047892 */ /* 0x000fcc000f8efc3f */
[----:B------:R-:W-:-:S05]  /*17920*/  IMAD.U32 R0, RZ, RZ, UR4 ;  /* 0x00000004ff007e24 */ /* 0x000fca000f8e00ff */
[----:B------:R-:W-:-:S13]  /*17930*/  ISETP.NE.AND P2, PT, R0, 0x3, PT ;  /* 0x000000030000780c */ /* 0x000fda0003f45270 */
[----:B------:R-:W-:Y:S05]  /*17940*/  @!P2 BRA `(.L_x_1640) ;  /* 0x000000000004a947 */ /* 0x000fea0003800000 */
[----:B------:R-:W-:Y:S01]  /*17950*/  BPT.TRAP 0x1 ;  /* 0x000000040000795c */ /* 0x000fe20000300000 */
.L_x_1640:
[----:B------:R-:W-:Y:S01]  /*17960*/  VIADD R3, R7, 0x38840 ;  /* 0x0003884007037836 */ /* 0x000fe20000000000 */
[----:B------:R-:W-:Y:S01]  /*17970*/  SHF.L.U32 R4, R17, 0x1f, RZ ;  /* 0x0000001f11047819 */ /* 0x000fe200000006ff */
[C---:B------:R-:W-:Y:S02]  /*17980*/  VIADD R0, R16.reuse, 0x1 ;  /* 0x0000000110007836 */ /* 0x040fe40000000000 */
[----:B------:R-:W-:-:S03]  /*17990*/  IMAD R5, R16, 0x8, R3 ;  /* 0x0000000810057824 */ /* 0x000fc600078e0203 */
[----:B------:R-:W-:Y:S01]  /*179a0*/  ISETP.NE.AND P1, PT, R0, 0x2, PT ;  /* 0x000000020000780c */ /* 0x000fe20003f25270 */
[----:B------:R-:W1:Y:S03]  /*179b0*/  SYNCS.PHASECHK.TRANS64.TRYWAIT P0, [R5+URZ], R4 ;  /* 0x00000004050075a7 */ /* 0x000e66000800017f */
[----:B------:R-:W-:-:S04]  /*179c0*/  SEL R2, RZ, 0x1, P1 ;  /* 0x00000001ff027807 */ /* 0x000fc80000800000 */
[----:B------:R-:W-:Y:S02]  /*179d0*/  LOP3.LUT R17, R17, R2, RZ, 0x3c, !PT ;  /* 0x0000000211117212 */ /* 0x000fe400078e3cff */
[----:B------:R-:W-:Y:S02]  /*179e0*/  SEL R2, R0, RZ, P1 ;  /* 0x000000ff00027207 */ /* 0x000fe40000800000 */
[----:B------:R-:W-:-:S03]  /*179f0*/  SHF.L.U32 R0, R17, 0x1f, RZ ;  /* 0x0000001f11007819 */ /* 0x000fc600000006ff */
[----:B------:R-:W-:Y:S01]  /*17a00*/  IMAD R3, R2, 0x8, R3 ;  /* 0x0000000802037824 */ /* 0x000fe200078e0203 */
[----:B-1----:R-:W-:Y:S06]  /*17a10*/  @!P0 BRA `(.L_x_1641) ;  /* 0x0000000800488947 */ /* 0x002fec0003800000 */
.L_x_1666:
[----:B------:R-:W2:Y:S02]  /*17a20*/  SYNCS.PHASECHK.TRANS64.TRYWAIT P0, [R3+URZ], R0 ;  /* 0x00000000030075a7 */ /* 0x000ea4000800017f */
[----:B--2---:R-:W-:Y:S05]  /*17a30*/  @!P0 BRA `(.L_x_1642) ;  /* 0x0000000800548947 */ /* 0x004fea0003800000 */
.L_x_1667:
[----:B------:R-:W-:Y:S05]  /*17a40*/  @!P2 BRA `(.L_x_1643) ;  /* 0x000000000004a947 */ /* 0x000fea0003800000 */
[----:B------:R-:W-:Y:S01]  /*17a50*/  BPT.TRAP 0x1 ;  /* 0x000000040000795c */ /* 0x000fe20000300000 */
.L_x_1643:
[----:B--2---:R-:W-:-:S05]  /*17a60*/  VIADD R3, R7, 0x38860 ;  /* 0x0003886007037836 */ /* 0x004fca0000000000 */
[----:B-1----:R-:W-:-:S04]  /*17a70*/  LEA R5, R16, R3, 0x3 ;  /* 0x0000000310057211 */ /* 0x002fc800078e18ff */
[----:B------:R-:W1:Y:S02]  /*17a80*/  SYNCS.PHASECHK.TRANS64.TRYWAIT P0, [R5+URZ], R4 ;  /* 0x00000004050075a7 */ /* 0x000e64000800017f */
[----:B-1----:R-:W-:Y:S05]  /*17a90*/  @!P0 BRA `(.L_x_1644) ;  /* 0x0000000800508947 */ /* 0x002fea0003800000 */
.L_x_1668:
[----:B------:R-:W-:-:S07]  /*17aa0*/  IMAD R3, R2, 0x8, R3 ;  /* 0x0000000802037824 */ /* 0x000fce00078e0203 */
.L_x_1645:
[----:B--2---:R2:W3:Y:S02]  /*17ab0*/  SYNCS.PHASECHK.TRANS64.TRYWAIT P0, [R3+URZ], R0 ;  /* 0x00000000030075a7 */ /* 0x0044e4000800017f */
[----:B---3--:R-:W-:Y:S05]  /*17ac0*/  @!P0 NANOSLEEP.SYNCS 0x989680 ;  /* 0x009896800000895d */ /* 0x008fea0003900000 */
[----:B------:R-:W3:Y:S02]  /*17ad0*/  @!P0 SYNCS.PHASECHK.TRANS64 P0, [R3+URZ], R0 ;  /* 0x00000000030085a7 */ /* 0x000ee4000800007f */
[----:B---3--:R-:W-:Y:S05]  /*17ae0*/  @!P0 BRA `(.L_x_1645) ;  /* 0xfffffffc00f08947 */ /* 0x008fea000383ffff */
.L_x_1639:
[----:B------:R-:W-:Y:S05]  /*17af0*/  BSYNC B0 ;  /* 0x0000000000007941 */ /* 0x000fea0003800000 */
.L_x_1638:
[----:B------:R-:W-:Y:S05]  /*17b00*/  EXIT ;  /* 0x000000000000794d */ /* 0x000fea0003800000 */
.L_x_1499:
[----:B-1----:R-:W-:-:S04]  /*17b10*/  IMAD.U32 R3, RZ, RZ, UR36 ;  /* 0x00000024ff037e24 */ /* 0x002fc8000f8e00ff */
[----:B------:R1:W2:Y:S03]  /*17b20*/  SYNCS.PHASECHK.TRANS64.TRYWAIT P1, [R3+URZ+0x38800], R0 ;  /* 0x03880000030075a7 */ /* 0x0002a6000802017f */
[----:B--2---:R-:W-:Y:S05]  /*17b30*/  @!P1 NANOSLEEP.SYNCS 0x989680 ;  /* 0x009896800000995d */ /* 0x004fea0003900000 */
[----:B------:R-:W2:Y:S02]  /*17b40*/  @!P1 SYNCS.PHASECHK.TRANS64 P1, [R3+URZ+0x38800], R0 ;  /* 0x03880000030095a7 */ /* 0x000ea4000802007f */
[----:B--2---:R-:W-:Y:S05]  /*17b50*/  @!P1 BRA `(.L_x_1499) ;  /* 0xfffffffc00ec9947 */ /* 0x004fea000383ffff */
[----:B------:R-:W-:Y:S05]  /*17b60*/  BRA `(.L_x_1646) ;  /* 0xfffffec000307947 */ /* 0x000fea000383ffff */
.L_x_1503:
[----:B---3--:R3:W4:Y:S02]  /*17b70*/  SYNCS.PHASECHK.TRANS64.TRYWAIT P1, [R6+URZ+0x38830], R7 ;  /* 0x03883007060075a7 */ /* 0x008724000802017f */
[----:B----4-:R-:W-:Y:S05]  /*17b80*/  @!P1 NANOSLEEP.SYNCS 0x989680 ;  /* 0x009896800000995d */ /* 0x010fea0003900000 */
[----:B------:R-:W4:Y:S02]  /*17b90*/  @!P1 SYNCS.PHASECHK.TRANS64 P1, [R6+URZ+0x38830], R7 ;  /* 0x03883007060095a7 */ /* 0x000f24000802007f */
[----:B----4-:R-:W-:Y:S05]  /*17ba0*/  @!P1 BRA `(.L_x_1503) ;  /* 0xfffffffc00f09947 */ /* 0x010fea000383ffff */
[----:B------:R-:W-:Y:S05]  /*17bb0*/  BRA `(.L_x_1502) ;  /* 0xfffffec000447947 */ /* 0x000fea000383ffff */
.L_x_1504:
[----:B-1----:R-:W-:-:S04]  /*17bc0*/  IMAD.U32 R3, RZ, RZ, UR36 ;  /* 0x00000024ff037e24 */ /* 0x002fc8000f8e00ff */
[----:B------:R1:W4:Y:S03]  /*17bd0*/  SYNCS.PHASECHK.TRANS64.TRYWAIT P1, [R3+URZ+0x38810], R0 ;  /* 0x03881000030075a7 */ /* 0x000326000802017f */
[----:B----4-:R-:W-:Y:S05]  /*17be0*/  @!P1 NANOSLEEP.SYNCS 0x989680 ;  /* 0x009896800000995d */ /* 0x010fea0003900000 */
[----:B------:R-:W4:Y:S02]  /*17bf0*/  @!P1 SYNCS.PHASECHK.TRANS64 P1, [R3+URZ+0x38810], R0 ;  /* 0x03881000030095a7 */ /* 0x000f24000802007f */
[----:B----4-:R-:W-:Y:S05]  /*17c00*/  @!P1 BRA `(.L_x_1504) ;  /* 0xfffffffc00ec9947 */ /* 0x010fea000383ffff */
[----:B------:R-:W-:Y:S05]  /*17c10*/  BRA `(.L_x_1647) ;  /* 0xfffffec000cc7947 */ /* 0x000fea000383ffff */
.L_x_1508:
[----:B------:R1:W1:Y:S02]  /*17c20*/  SYNCS.PHASECHK.TRANS64.TRYWAIT P1, [R6+URZ+0x38850], R7 ;  /* 0x03885007060075a7 */ /* 0x000264000802017f */
[----:B-1----:R-:W-:Y:S05]  /*17c30*/  @!P1 NANOSLEEP.SYNCS 0x989680 ;  /* 0x009896800000995d */ /* 0x002fea0003900000 */
[----:B------:R-:W1:Y:S02]  /*17c40*/  @!P1 SYNCS.PHASECHK.TRANS64 P1, [R6+URZ+0x38850], R7 ;  /* 0x03885007060095a7 */ /* 0x000e64000802007f */
[----:B-1----:R-:W-:Y:S05]  /*17c50*/  @!P1 BRA `(.L_x_1508) ;  /* 0xfffffffc00f09947 */ /* 0x002fea000383ffff */
[----:B------:R-:W-:Y:S05]  /*17c60*/  BRA `(.L_x_1507) ;  /* 0xfffffec400007947 */ /* 0x000fea000383ffff */
.L_x_1524:
[----:B--2---:R2:W3:Y:S02]  /*17c70*/  SYNCS.PHASECHK.TRANS64.TRYWAIT P3, [R12+URZ+0x38830], R21 ;  /* 0x038830150c0075a7 */ /* 0x0044e4000806017f */
[----:B---3--:R-:W-:Y:S05]  /*17c80*/  @!P3 NANOSLEEP.SYNCS 0x989680 ;  /* 0x009896800000b95d */ /* 0x008fea0003900000 */
[----:B------:R-:W3:Y:S02]  /*17c90*/  @!P3 SYNCS.PHASECHK.TRANS64 P3, [R12+URZ+0x38830], R21 ;  /* 0x038830150c00b5a7 */ /* 0x000ee4000806007f */
[----:B---3--:R-:W-:Y:S05]  /*17ca0*/  @!P3 BRA `(.L_x_1524) ;  /* 0xfffffffc00f0b947 */ /* 0x008fea000383ffff */
[----:B------:R-:W-:Y:S05]  /*17cb0*/  BRA `(.L_x_1523) ;  /* 0xfffffef800007947 */ /* 0x000fea000383ffff */
.L_x_1528:
[----:B----4-:R4:W1:Y:S02]  /*17cc0*/  SYNCS.PHASECHK.TRANS64.TRYWAIT P3, [R12+URZ+0x38850], R21 ;  /* 0x038850150c0075a7 */ /* 0x010864000806017f */
[----:B-1----:R-:W-:Y:S05]  /*17cd0*/  @!P3 NANOSLEEP.SYNCS 0x989680 ;  /* 0x009896800000b95d */ /* 0x002fea0003900000 */
[----:B------:R-:W1:Y:S02]  /*17ce0*/  @!P3 SYNCS.PHASECHK.TRANS64 P3, [R12+URZ+0x38850], R21 ;  /* 0x038850150c00b5a7 */ /* 0x000e64000806007f */
[----:B-1----:R-:W-:Y:S05]  /*17cf0*/  @!P3 BRA `(.L_x_1528) ;  /* 0xfffffffc00f0b947 */ /* 0x002fea000383ffff */
[----:B------:R-:W-:Y:S05]  /*17d00*/  BRA `(.L_x_1527) ;  /* 0xfffffef800607947 */ /* 0x000fea000383ffff */
.L_x_1545:
[----:B--2---:R2:W3:Y:S02]  /*17d10*/  SYNCS.PHASECHK.TRANS64.TRYWAIT P3, [R8+URZ+0x38830], R11 ;  /* 0x0388300b080075a7 */ /* 0x0044e4000806017f */
[----:B---3--:R-:W-:Y:S05]  /*17d20*/  @!P3 NANOSLEEP.SYNCS 0x989680 ;  /* 0x009896800000b95d */ /* 0x008fea0003900000 */
[----:B------:R-:W3:Y:S02]  /*17d30*/  @!P3 SYNCS.PHASECHK.TRANS64 P3, [R8+URZ+0x38830], R11 ;  /* 0x0388300b0800b5a7 */ /* 0x000ee4000806007f */
[----:B---3--:R-:W-:Y:S05]  /*17d40*/  @!P3 BRA `(.L_x_1545) ;  /* 0xfffffffc00f0b947 */ /* 0x008fea000383ffff */
[----:B------:R-:W-:Y:S05]  /*17d50*/  BRA `(.L_x_1544) ;  /* 0xffffff3400447947 */ /* 0x000fea000383ffff */
.L_x_1549:
[----:B----4-:R4:W1:Y:S02]  /*17d60*/  SYNCS.PHASECHK.TRANS64.TRYWAIT P3, [R8+URZ+0x38850], R11 ;  /* 0x0388500b080075a7 */ /* 0x010864000806017f */
[----:B-1----:R-:W-:Y:S05]  /*17d70*/  @!P3 NANOSLEEP.SYNCS 0x989680 ;  /* 0x009896800000b95d */ /* 0x002fea0003900000 */
[----:B------:R-:W1:Y:S02]  /*17d80*/  @!P3 SYNCS.PHASECHK.TRANS64 P3, [R8+URZ+0x38850], R11 ;  /* 0x0388500b0800b5a7 */ /* 0x000e64000806007f */
[----:B-1----:R-:W-:Y:S05]  /*17d90*/  @!P3 BRA `(.L_x_1549) ;  /* 0xfffffffc00f0b947 */ /* 0x002fea000383ffff */
[----:B------:R-:W-:Y:S05]  /*17da0*/  BRA `(.L_x_1548) ;  /* 0xffffff3400a07947 */ /* 0x000fea000383ffff */
.L_x_1555:
[----:B--2---:R2:W3:Y:S02]  /*17db0*/  SYNCS.PHASECHK.TRANS64.TRYWAIT P2, [R12+URZ+0x38830], R11 ;  /* 0x0388300b0c0075a7 */ /* 0x0044e4000804017f */
[----:B---3--:R-:W-:Y:S05]  /*17dc0*/  @!P2 NANOSLEEP.SYNCS 0x989680 ;  /* 0x009896800000a95d */ /* 0x008fea0003900000 */
[----:B------:R-:W3:Y:S02]  /*17dd0*/  @!P2 SYNCS.PHASECHK.TRANS64 P2, [R12+URZ+0x38830], R11 ;  /* 0x0388300b0c00a5a7 */ /* 0x000ee4000804007f */
[----:B---3--:R-:W-:Y:S05]  /*17de0*/  @!P2 BRA `(.L_x_1555) ;  /* 0xfffffffc00f0a947 */ /* 0x008fea000383ffff */
[----:B------:R-:W-:Y:S05]  /*17df0*/  BRA `(.L_x_1554) ;  /* 0xffffff6400607947 */ /* 0x000fea000383ffff */
.L_x_1559:
[----:B----4-:R4:W1:Y:S02]  /*17e00*/  SYNCS.PHASECHK.TRANS64.TRYWAIT P2, [R12+URZ+0x38850], R11 ;  /* 0x0388500b0c0075a7 */ /* 0x010864000804017f */
[----:B-1----:R-:W-:Y:S05]  /*17e10*/  @!P2 NANOSLEEP.SYNCS 0x989680 ;  /* 0x009896800000a95d */ /* 0x002fea0003900000 */
[----:B------:R-:W1:Y:S02]  /*17e20*/  @!P2 SYNCS.PHASECHK.TRANS64 P2, [R12+URZ+0x38850], R11 ;  /* 0x0388500b0c00a5a7 */ /* 0x000e64000804007f */
[----:B-1----:R-:W-:Y:S05]  /*17e30*/  @!P2 BRA `(.L_x_1559) ;  /* 0xfffffffc00f0a947 */ /* 0x002fea000383ffff */
[----:B------:R-:W-:Y:S05]  /*17e40*/  BRA `(.L_x_1558) ;  /* 0xffffff6400c07947 */ /* 0x000fea000383ffff */
.L_x_1595:
[----:B------:R-:W1:Y:S01]  /*17e50*/  S2R R7, SR_TID.X ;  /* 0x0000000000077919 */ /* 0x000e620000002100 */
[----:B------:R-:W-:Y:S01]  /*17e60*/  IMAD.MOV.U32 R12, RZ, RZ, RZ ;  /* 0x000000ffff0c7224 */ /* 0x000fe200078e00ff */
[----:B------:R-:W-:Y:S01]  /*17e70*/  MOV R15, 0xffffffff ;  /* 0xffffffff000f7802 */ /* 0x000fe20000000f00 */
[----:B------:R-:W-:Y:S01]  /*17e80*/  IMAD.MOV.U32 R11, RZ, RZ, 0x1f ;  /* 0x0000001fff0b7424 */ /* 0x000fe200078e00ff */
[----:B-1----:R-:W-:-:S04]  /*17e90*/  SHF.R.U32.HI R7, RZ, 0x5, R7 ;  /* 0x00000005ff077819 */ /* 0x002fc80000011607 */
[----:B------:R-:W-:-:S05]  /*17ea0*/  LOP3.LUT R7, R7, 0x3, RZ, 0xc0, !PT ;  /* 0x0000000307077812 */ /* 0x000fca00078ec0ff */
[----:B------:R-:W-:-:S07]  /*17eb0*/  IMAD.MOV.U32 R13, RZ, RZ, R7 ;  /* 0x000000ffff0d7224 */ /* 0x000fce00078e0007 */
[----:B------:R-:W-:Y:S05]  /*17ec0*/  WARPSYNC.COLLECTIVE R15, `(.L_x_1648) ;  /* 0x000000000f087348 */ /* 0x000fea0003c00000 */
[----:B------:R1:W2:Y:S02]  /*17ed0*/  SHFL.IDX P6, R14, R13, R12, R11 ;  /* 0x0000000c0d0e7389 */ /* 0x0002a400000c000b */
[----:B-12---:R-:W-:Y:S01]  /*17ee0*/  ENDCOLLECTIVE ;  /* 0x000000000000791b */ /* 0x006fe20003800000 */
.L_x_1648:
[----:B------:R-:W-:Y:S05]  /*17ef0*/  BRA `(.L_x_1649) ;  /* 0xffffffd000c07947 */ /* 0x000fea000383ffff */
.L_x_1596:
[----:B------:R-:W-:Y:S01]  /*17f00*/  BSSY B0, `(.L_x_1650) ;  /* 0x0000006000007945 */ /* 0x000fe20003800000 */
[----:B------:R-:W-:-:S07]  /*17f10*/  IMAD.MOV.U32 R15, RZ, RZ, -0x1 ;  /* 0xffffffffff0f7424 */ /* 0x000fce00078e00ff */
[----:B------:R-:W-:Y:S05]  /*17f20*/  WARPSYNC.COLLECTIVE R15, `(.L_x_1651) ;  /* 0x000000000f0c7348 */ /* 0x000fea0003c00000 */
[----:B------:R-:W-:Y:S02]  /*17f30*/  ELECT P6, UR62, PT ;  /* 0x00000000003e782f */ /* 0x000fe400038c0000 */
[----:B------:R-:W-:Y:S01]  /*17f40*/  MOV R14, UR62 ;  /* 0x0000003e000e7c02 */ /* 0x000fe20008000f00 */
[----:B------:R-:W-:Y:S10]  /*17f50*/  ENDCOLLECTIVE ;  /* 0x000000000000791b */ /* 0x000ff40003800000 */
.L_x_1651:
[----:B------:R-:W-:Y:S05]  /*17f60*/  BSYNC B0 ;  /* 0x0000000000007941 */ /* 0x000fea0003800000 */
.L_x_1650:
[----:B------:R-:W-:Y:S05]  /*17f70*/  BRA `(.L_x_1652) ;  /* 0xffffffd000b07947 */ /* 0x000fea000383ffff */
.L_x_1599:
[----:B-1----:R1:W2:Y:S02]  /*17f80*/  SYNCS.PHASECHK.TRANS64.TRYWAIT P2, [R8+URZ+0x38840], R5 ;  /* 0x03884005080075a7 */ /* 0x0022a4000804017f */
[----:B--2---:R-:W-:Y:S05]  /*17f90*/  @!P2 NANOSLEEP.SYNCS 0x989680 ;  /* 0x009896800000a95d */ /* 0x004fea0003900000 */
[----:B------:R-:W2:Y:S02]  /*17fa0*/  @!P2 SYNCS.PHASECHK.TRANS64 P2, [R8+URZ+0x38840], R5 ;  /* 0x038840050800a5a7 */ /* 0x000ea4000804007f */
[----:B--2---:R-:W-:Y:S05]  /*17fb0*/  @!P2 BRA `(.L_x_1599) ;  /* 0xfffffffc00f0a947 */ /* 0x004fea000383ffff */
[----:B------:R-:W-:Y:S05]  /*17fc0*/  BRA `(.L_x_1653) ;  /* 0xffffffd4000c7947 */ /* 0x000fea000383ffff */
.L_x_1603:
[----:B-1----:R-:W-:-:S04]  /*17fd0*/  IMAD.U32 R8, RZ, RZ, UR38 ;  /* 0x00000026ff087e24 */ /* 0x002fc8000f8e00ff */
[----:B------:R1:W2:Y:S03]  /*17fe0*/  SYNCS.PHASECHK.TRANS64.TRYWAIT P2, [R8+URZ+0x38820], R5 ;  /* 0x03882005080075a7 */ /* 0x0002a6000804017f */
[----:B--2---:R-:W-:Y:S05]  /*17ff0*/  @!P2 NANOSLEEP.SYNCS 0x989680 ;  /* 0x009896800000a95d */ /* 0x004fea0003900000 */
[----:B------:R-:W2:Y:S02]  /*18000*/  @!P2 SYNCS.PHASECHK.TRANS64 P2, [R8+URZ+0x38820], R5 ;  /* 0x038820050800a5a7 */ /* 0x000ea4000804007f */
[----:B--2---:R-:W-:Y:S05]  /*18010*/  @!P2 BRA `(.L_x_1603) ;  /* 0xfffffffc00eca947 */ /* 0x004fea000383ffff */
[----:B------:R-:W-:Y:S05]  /*18020*/  BRA `(.L_x_1654) ;  /* 0xffffffd800807947 */ /* 0x000fea000383ffff */
.L_x_1606:
[----:B-1----:R1:W2:Y:S02]  /*18030*/  SYNCS.PHASECHK.TRANS64.TRYWAIT P2, [R5+URZ+0x38860], R8 ;  /* 0x03886008050075a7 */ /* 0x0022a4000804017f */
[----:B--2---:R-:W-:Y:S05]  /*18040*/  @!P2 NANOSLEEP.SYNCS 0x989680 ;  /* 0x009896800000a95d */ /* 0x004fea0003900000 */
[----:B------:R-:W2:Y:S02]  /*18050*/  @!P2 SYNCS.PHASECHK.TRANS64 P2, [R5+URZ+0x38860], R8 ;  /* 0x038860080500a5a7 */ /* 0x000ea4000804007f */
[----:B--2---:R-:W-:Y:S05]  /*18060*/  @!P2 BRA `(.L_x_1606) ;  /* 0xfffffffc00f0a947 */ /* 0x004fea000383ffff */
[----:B------:R-:W-:Y:S05]  /*18070*/  BRA `(.L_x_1655) ;  /* 0xffffffd800947947 */ /* 0x000fea000383ffff */
.L_x_1613:
[----:B-1----:R1:W2:Y:S02]  /*18080*/  SYNCS.PHASECHK.TRANS64.TRYWAIT P3, [R2+URZ+0x38840], R3 ;  /* 0x03884003020075a7 */ /* 0x0022a4000806017f */
[----:B--2---:R-:W-:Y:S05]  /*18090*/  @!P3 NANOSLEEP.SYNCS 0x989680 ;  /* 0x009896800000b95d */ /* 0x004fea0003900000 */
[----:B------:R-:W2:Y:S02]  /*180a0*/  @!P3 SYNCS.PHASECHK.TRANS64 P3, [R2+URZ+0x38840], R3 ;  /* 0x038840030200b5a7 */ /* 0x000ea4000806007f */
[----:B--2---:R-:W-:Y:S05]  /*180b0*/  @!P3 BRA `(.L_x_1613) ;  /* 0xfffffffc00f0b947 */ /* 0x004fea000383ffff */
[----:B------:R-:W-:Y:S05]  /*180c0*/  BRA `(.L_x_1656) ;  /* 0xffffffe0001c7947 */ /* 0x000fea000383ffff */
.L_x_1615:
[----:B---3--:R3:W4:Y:S02]  /*180d0*/  SYNCS.PHASECHK.TRANS64.TRYWAIT P3, [R2+URZ+0x38860], R3 ;  /* 0x03886003020075a7 */ /* 0x008724000806017f */
[----:B----4-:R-:W-:Y:S05]  /*180e0*/  @!P3 NANOSLEEP.SYNCS 0x989680 ;  /* 0x009896800000b95d */ /* 0x010fea0003900000 */
[----:B------:R-:W4:Y:S02]  /*180f0*/  @!P3 SYNCS.PHASECHK.TRANS64 P3, [R2+URZ+0x38860], R3 ;  /* 0x038860030200b5a7 */ /* 0x000f24000806007f */
[----:B----4-:R-:W-:Y:S05]  /*18100*/  @!P3 BRA `(.L_x_1615) ;  /* 0xfffffffc00f0b947 */ /* 0x010fea000383ffff */
[----:B------:R-:W-:Y:S05]  /*18110*/  BRA `(.L_x_1657) ;  /* 0xffffffe000647947 */ /* 0x000fea000383ffff */
.L_x_1621:
[----:B-1----:R1:W2:Y:S02]  /*18120*/  SYNCS.PHASECHK.TRANS64.TRYWAIT P3, [R3+URZ+0x38840], R2 ;  /* 0x03884002030075a7 */ /* 0x0022a4000806017f */
[----:B--2---:R-:W-:Y:S05]  /*18130*/  @!P3 NANOSLEEP.SYNCS 0x989680 ;  /* 0x009896800000b95d */ /* 0x004fea0003900000 */
[----:B------:R-:W2:Y:S02]  /*18140*/  @!P3 SYNCS.PHASECHK.TRANS64 P3, [R3+URZ+0x38840], R2 ;  /* 0x038840020300b5a7 */ /* 0x000ea4000806007f */
[----:B--2---:R-:W-:Y:S05]  /*18150*/  @!P3 BRA `(.L_x_1621) ;  /* 0xfffffffc00f0b947 */ /* 0x004fea000383ffff */
[----:B------:R-:W-:Y:S05]  /*18160*/  BRA `(.L_x_1658) ;  /* 0xffffffe400dc7947 */ /* 0x000fea000383ffff */
.L_x_1623:
[----:B---3--:R3:W4:Y:S02]  /*18170*/  SYNCS.PHASECHK.TRANS64.TRYWAIT P3, [R3+URZ+0x38860], R2 ;  /* 0x03886002030075a7 */ /* 0x008724000806017f */
[----:B----4-:R-:W-:Y:S05]  /*18180*/  @!P3 NANOSLEEP.SYNCS 0x989680 ;  /* 0x009896800000b95d */ /* 0x010fea0003900000 */
[----:B------:R-:W4:Y:S02]  /*18190*/  @!P3 SYNCS.PHASECHK.TRANS64 P3, [R3+URZ+0x38860], R2 ;  /* 0x038860020300b5a7 */ /* 0x000f24000806007f */
[----:B----4-:R-:W-:Y:S05]  /*181a0*/  @!P3 BRA `(.L_x_1623) ;  /* 0xfffffffc00f0b947 */ /* 0x010fea000383ffff */
[----:B------:R-:W-:Y:S05]  /*181b0*/  BRA `(.L_x_1659) ;  /* 0xffffffe800247947 */ /* 0x000fea000383ffff */
.L_x_1628:
[----:B-1----:R1:W2:Y:S02]  /*181c0*/  SYNCS.PHASECHK.TRANS64.TRYWAIT P3, [R2+URZ+0x38840], R3 ;  /* 0x03884003020075a7 */ /* 0x0022a4000806017f */
[----:B--2---:R-:W-:Y:S05]  /*181d0*/  @!P3 NANOSLEEP.SYNCS 0x989680 ;  /* 0x009896800000b95d */ /* 0x004fea0003900000 */
[----:B------:R-:W2:Y:S02]  /*181e0*/  @!P3 SYNCS.PHASECHK.TRANS64 P3, [R2+URZ+0x38840], R3 ;  /* 0x038840030200b5a7 */ /* 0x000ea4000806007f */
[----:B--2---:R-:W-:Y:S05]  /*181f0*/  @!P3 BRA `(.L_x_1628) ;  /* 0xfffffffc00f0b947 */ /* 0x004fea000383ffff */
[----:B------:R-:W-:Y:S05]  /*18200*/  BRA `(.L_x_1660) ;  /* 0xffffffec007c7947 */ /* 0x000fea000383ffff */
.L_x_1630:
[----:B--2---:R2:W3:Y:S02]  /*18210*/  SYNCS.PHASECHK.TRANS64.TRYWAIT P3, [R2+URZ+0x38860], R3 ;  /* 0x03886003020075a7 */ /* 0x0044e4000806017f */
[----:B---3--:R-:W-:Y:S05]  /*18220*/  @!P3 NANOSLEEP.SYNCS 0x989680 ;  /* 0x009896800000b95d */ /* 0x008fea0003900000 */
[----:B------:R-:W3:Y:S02]  /*18230*/  @!P3 SYNCS.PHASECHK.TRANS64 P3, [R2+URZ+0x38860], R3 ;  /* 0x038860030200b5a7 */ /* 0x000ee4000806007f */
[----:B---3--:R-:W-:Y:S05]  /*18240*/  @!P3 BRA `(.L_x_1630) ;  /* 0xfffffffc00f0b947 */ /* 0x008fea000383ffff */
[----:B------:R-:W-:Y:S05]  /*18250*/  BRA `(.L_x_1661) ;  /* 0xffffffec00c47947 */ /* 0x000fea000383ffff */
.L_x_1635:
[----:B------:R-:W-:Y:S01]  /*18260*/  BSSY B0, `(.L_x_1662) ;  /* 0x0000007000007945 */ /* 0x000fe20003800000 */
[----:B--2---:R-:W-:Y:S02]  /*18270*/  IMAD.MOV.U32 R12, RZ, RZ, RZ ;  /* 0x000000ffff0c7224 */ /* 0x004fe400078e00ff */
[----:B------:R-:W-:Y:S02]  /*18280*/  IMAD.MOV.U32 R11, RZ, RZ, 0x1f ;  /* 0x0000001fff0b7424 */ /* 0x000fe400078e00ff */
[----:B------:R-:W-:-:S07]  /*18290*/  IMAD.MOV.U32 R15, RZ, RZ, -0x1 ;  /* 0xffffffffff0f7424 */ /* 0x000fce00078e00ff */
[----:B-1-34-:R-:W-:Y:S05]  /*182a0*/  WARPSYNC.COLLECTIVE R15, `(.L_x_1663) ;  /* 0x000000000f087348 */ /* 0x01afea0003c00000 */
[----:B------:R2:W1:Y:S02]  /*182b0*/  SHFL.IDX P6, R14, R13, R12, R11 ;  /* 0x0000000c0d0e7389 */ /* 0x00046400000c000b */
[----:B-1234-:R-:W-:Y:S01]  /*182c0*/  ENDCOLLECTIVE ;  /* 0x000000000000791b */ /* 0x01efe20003800000 */
.L_x_1663:
[----:B------:R-:W-:Y:S05]  /*182d0*/  BSYNC B0 ;  /* 0x0000000000007941 */ /* 0x000fea0003800000 */
.L_x_1662:
[----:B------:R-:W-:Y:S05]  /*182e0*/  BRA `(.L_x_1664) ;  /* 0xfffffff400007947 */ /* 0x000fea000383ffff */
.L_x_1637:
[----:B-1----:R1:W2:Y:S02]  /*182f0*/  SYNCS.PHASECHK.TRANS64.TRYWAIT P0, [R7+URZ+0x38820], R0 ;  /* 0x03882000070075a7 */ /* 0x0022a4000800017f */
[----:B--2---:R-:W-:Y:S05]  /*18300*/  @!P0 NANOSLEEP.SYNCS 0x989680 ;  /* 0x009896800000895d */ /* 0x004fea0003900000 */
[----:B------:R-:W2:Y:S02]  /*18310*/  @!P0 SYNCS.PHASECHK.TRANS64 P0, [R7+URZ+0x38820], R0 ;  /* 0x03882000070085a7 */ /* 0x000ea4000800007f */
[----:B--2---:R-:W-:Y:S05]  /*18320*/  @!P0 BRA `(.L_x_1637) ;  /* 0xfffffffc00f08947 */ /* 0x004fea000383ffff */
[----:B------:R-:W-:Y:S05]  /*18330*/  BRA `(.L_x_1665) ;  /* 0xfffffff400487947 */ /* 0x000fea000383ffff */
.L_x_1641:
[----:B-1----:R1:W2:Y:S02]  /*18340*/  SYNCS.PHASECHK.TRANS64.TRYWAIT P0, [R5+URZ], R4 ;  /* 0x00000004050075a7 */ /* 0x0022a4000800017f */
[----:B--2---:R-:W-:Y:S05]  /*18350*/  @!P0 NANOSLEEP.SYNCS 0x989680 ;  /* 0x009896800000895d */ /* 0x004fea0003900000 */
[----:B------:R-:W2:Y:S02]  /*18360*/  @!P0 SYNCS.PHASECHK.TRANS64 P0, [R5+URZ], R4 ;  /* 0x00000004050085a7 */ /* 0x000ea4000800007f */
[----:B--2---:R-:W-:Y:S05]  /*18370*/  @!P0 BRA `(.L_x_1641) ;  /* 0xfffffffc00f08947 */ /* 0x004fea000383ffff */
[----:B------:R-:W-:Y:S05]  /*18380*/  BRA `(.L_x_1666) ;  /* 0xfffffff400a47947 */ /* 0x000fea000383ffff */
.L_x_1642:
[----:B--2---:R2:W3:Y:S02]  /*18390*/  SYNCS.PHASECHK.TRANS64.TRYWAIT P0, [R3+URZ], R0 ;  /* 0x00000000030075a7 */ /* 0x0044e4000800017f */
[----:B---3--:R-:W-:Y:S05]  /*183a0*/  @!P0 NANOSLEEP.SYNCS 0x989680 ;  /* 0x009896800000895d */ /* 0x008fea0003900000 */
[----:B------:R-:W3:Y:S02]  /*183b0*/  @!P0 SYNCS.PHASECHK.TRANS64 P0, [R3+URZ], R0 ;  /* 0x00000000030085a7 */ /* 0x000ee4000800007f */
[----:B---3--:R-:W-:Y:S05]  /*183c0*/  @!P0 BRA `(.L_x_1642) ;  /* 0xfffffffc00f08947 */ /* 0x008fea000383ffff */
[----:B------:R-:W-:Y:S05]  /*183d0*/  BRA `(.L_x_1667) ;  /* 0xfffffff400987947 */ /* 0x000fea000383ffff */
.L_x_1644:
[----:B-1----:R1:W2:Y:S02]  /*183e0*/  SYNCS.PHASECHK.TRANS64.TRYWAIT P0, [R5+URZ], R4 ;  /* 0x00000004050075a7 */ /* 0x0022a4000800017f */
[----:B--2---:R-:W-:Y:S05]  /*183f0*/  @!P0 NANOSLEEP.SYNCS 0x989680 ;  /* 0x009896800000895d */ /* 0x004fea0003900000 */
[----:B------:R-:W2:Y:S02]  /*18400*/  @!P0 SYNCS.PHASECHK.TRANS64 P0, [R5+URZ], R4 ;  /* 0x00000004050085a7 */ /* 0x000ea4000800007f */
[----:B--2---:R-:W-:Y:S05]  /*18410*/  @!P0 BRA `(.L_x_1644) ;  /* 0xfffffffc00f08947 */ /* 0x004fea000383ffff */
[----:B------:R-:W-:Y:S05]  /*18420*/  BRA `(.L_x_1668) ;  /* 0xfffffff4009c7947 */ /* 0x000fea000383ffff */
.L_x_1669:
        /* <DEDUP_REMOVED lines=13> */
.L_x_4556:


//--------------------- .text._ZN7cutlass13device_kernelIN5flash11enable_sm90INS1_16FlashAttnFwdSm90INS1_25CollectiveMainloopFwdSm90ILi2EN4cute5tupleIJNS5_1CILi1EEES8_S8_EEENS6_IJNS7_ILi64EEESA_SA_EEELi512ENS_10bfloat16_tEfNS_4arch4Sm90ELb0ELb1ELb1ELb1ELb0ELb0ELb0ELb0ELb0ELb0ELb0ELb0EEENS1_21CollectiveEpilogueFwdINS6_IJSA_NS7_ILi512EEESA_EEES9_SC_SE_Li256ELb1ELb0ELb0ELb0EEENS1_36VarlenDynamicPersistentTileSchedulerILi64ELi64ELi256ELi32ELb0ELb0ELb1ELb1ELb0ELb1EEEEEEEEEvNT_6ParamsE --------------------------
	.section	.text._ZN7cutlass13device_kernelIN5flash11enable_sm90INS1_16FlashAttnFwdSm90INS1_25CollectiveMainloopFwdSm90ILi2EN4cute5tupleIJNS5_1CILi1EEES8_S8_EEENS6_IJNS7_ILi64EEESA_SA_EEELi512ENS_10bfloat16_tEfNS_4arch4Sm90ELb0ELb1ELb1ELb1ELb0ELb0ELb0ELb0ELb0ELb0ELb0ELb0EEENS1_21CollectiveEpilogueFwdINS6_IJSA_NS7_ILi512EEESA_EEES9_SC_SE_Li256ELb1ELb0ELb0ELb0EEENS1_36VarlenDynamicPersistentTileSchedulerILi64ELi64ELi256ELi32ELb0ELb0ELb1ELb1ELb0ELb1EEEEEEEEEvNT_6ParamsE,"ax",@progbits
	.align	128
.text._ZN7cutlass13device_kernelIN5flash11enable_sm90INS1_16FlashAttnFwdSm90INS1_25CollectiveMainloopFwdSm90ILi2EN4cute5tupleIJNS5_1CILi1EEES8_S8_EEENS6_IJNS7_ILi64EEESA_SA_EEELi512ENS_10bfloat16_tEfNS_4arch4Sm90ELb0ELb1ELb1ELb1ELb0ELb0ELb0ELb0ELb0ELb0ELb0ELb0EEENS1_21CollectiveEpilogueFwdINS6_IJSA_NS7_ILi512EEESA_EEES9_SC_SE_Li256ELb1ELb0ELb0ELb0EEENS1_36VarlenDynamicPersistentTileSchedulerILi64ELi64ELi256ELi32ELb0ELb0ELb1ELb1ELb0ELb1EEEEEEEEEvNT_6ParamsE:
        .type           _ZN7cutlass13device_kernelIN5flash11enable_sm90INS1_16FlashAttnFwdSm90INS1_25CollectiveMainloopFwdSm90ILi2EN4cute5tupleIJNS5_1CILi1EEES8_S8_EEENS6_IJNS7_ILi64EEESA_SA_EEELi512ENS_10bfloat16_tEfNS_4arch4Sm90ELb0ELb1ELb1ELb1ELb0ELb0ELb0ELb0ELb0ELb0ELb0ELb0EEENS1_21CollectiveEpilogueFwdINS6_IJSA_NS7_ILi512EEESA_EEES9_SC_SE_Li256ELb1ELb0ELb0ELb0EEENS1_36VarlenDynamicPersistentTileSchedulerILi64ELi64ELi256ELi32ELb0ELb0ELb1ELb1ELb0ELb1EEEEEEEEEvNT_6ParamsE,@function
        .size           _ZN7cutlass13device_kernelIN5flash11enable_sm90INS1_16FlashAttnFwdSm90INS1_25CollectiveMainloopFwdSm90ILi2EN4cute5tupleIJNS5_1CILi1EEES8_S8_EEENS6_IJNS7_ILi64EEESA_SA_EEELi512ENS_10bfloat16_tEfNS_4arch4Sm90ELb0ELb1ELb1ELb1ELb0ELb0ELb0ELb0ELb0ELb0ELb0ELb0EEENS1_21CollectiveEpilogueFwdINS6_IJSA_NS7_ILi512EEESA_EEES9_SC_SE_Li256ELb1ELb0ELb0ELb0EEENS1_36VarlenDynamicPersistentTileSchedulerILi64ELi64ELi256ELi32ELb0ELb0ELb1ELb1ELb0ELb1EEEEEEEEEvNT_6ParamsE,(.L_x_4557 - _ZN7cutlass13device_kernelIN5flash11enable_sm90INS1_16FlashAttnFwdSm90INS1_25CollectiveMainloopFwdSm90ILi2EN4cute5tupleIJNS5_1CILi1EEES8_S8_EEENS6_IJNS7_ILi64EEESA_SA_EEELi512ENS_10bfloat16_tEfNS_4arch4Sm90ELb0ELb1ELb1ELb1ELb0ELb0ELb0ELb0ELb0ELb0ELb0ELb0EEENS1_21CollectiveEpilogueFwdINS6_IJSA_NS7_ILi512EEESA_EEES9_SC_SE_Li256ELb1ELb0ELb0ELb0EEENS1_36VarlenDynamicPersistentTileSchedulerILi64ELi64ELi256ELi32ELb0ELb0ELb1ELb1ELb0ELb1EEEEEEEEEvNT_6ParamsE)
        .other          _ZN7cutlass13device_kernelIN5flash11enable_sm90INS1_16FlashAttnFwdSm90INS1_25CollectiveMainloopFwdSm90ILi2EN4cute5tupleIJNS5_1CILi1EEES8_S8_EEENS6_IJNS7_ILi64EEESA_SA_EEELi512ENS_10bfloat16_tEfNS_4arch4Sm90ELb0ELb1ELb1ELb1ELb0ELb0ELb0ELb0ELb0ELb0ELb0ELb0EEENS1_21CollectiveEpilogueFwdINS6_IJSA_NS7_ILi512EEESA_EEES9_SC_SE_Li256ELb1ELb0ELb0ELb0EEENS1_36VarlenDynamicPersistentTileSchedulerILi64ELi64ELi256ELi32ELb0ELb0ELb1ELb1ELb0ELb1EEEEEEEEEvNT_6ParamsE,@"STO_CUDA_ENTRY STV_DEFAULT"
_ZN7cutlass13device_kernelIN5flash11enable_sm90INS1_16FlashAttnFwdSm90INS1_25CollectiveMainloopFwdSm90ILi2EN4cute5tupleIJNS5_1CILi1EEES8_S8_EEENS6_IJNS7_ILi64EEESA_SA_EEELi512ENS_10bfloat16_tEfNS_4arch4Sm90ELb0ELb1ELb1ELb1ELb0ELb0ELb0ELb0ELb0ELb0ELb0ELb0EEENS1_21CollectiveEpilogueFwdINS6_IJSA_NS7_ILi512EEESA_EEES9_SC_SE_Li256ELb1ELb0ELb0ELb0EEENS1_36VarlenDynamicPersistentTileSchedulerILi64ELi64ELi256ELi32ELb0ELb0ELb1ELb1ELb0ELb1EEEEEEEEEvNT_6ParamsE:
        /* <DEDUP_REMOVED lines=21> */
.L_x_1671:
[----:B------:R-:W-:Y:S05]  /*0150*/  BSYNC B0 ;  /* 0x0000000000007941 */ /* 0x000fea0003800000 */
.L_x_1670:
        /* <DEDUP_REMOVED lines=37> */
.L_x_1672:
        /* <DEDUP_REMOVED lines=22> */
.L_x_1673:
        /* <DEDUP_REMOVED lines=18> */
.L_x_1674:
        /* <DEDUP_REMOVED lines=22> */
.L_x_1675:
        /* <DEDUP_REMOVED lines=22> */
.L_x_1676:
[----:B------:R-:W-:Y:S01]  /*08f0*/  PLOP3.LUT P0, PT, PT, PT, UP0, 0x80, 0x0 ;  /* 0x000000000000781c */ /* 0x000fe20003f0f008 */
[----:B------:R-:W-:Y:S01]  /*0900*/  UMOV UR36, 0x1 ;  /* 0x0000000100247882 */ /* 0x000fe20000000000 */
[----:B------:R-:W-:Y:S01]  /*0910*/  NOP ;  /* 0x0000000000007918 */ /* 0x000fe20000000000 */
[----:B------:R-:W-:Y:S01]  /*0920*/  USEL UR36, UR36, 0x2, !UP0 ;  /* 0x0000000224247887 */ /* 0x000fe2000c000000 */
[----:B------:R-:W-:Y:S01]  /*0930*/  ULDC.64 UR48, c[0x0][0x208] ;  /* 0x0000820000307ab9 */ /* 0x000fe20000000a00 */
[----:B012-4-:R-:W-:Y:S08]  /*0940*/  BAR.SYNC.DEFER_BLOCKING 0x0 ;  /* 0x0000000000007b1d */ /* 0x017ff00000010000 */
[----:B------:R-:W-:Y:S05]  /*0950*/  @!P0 BRA `(.L_x_1677) ;  /* 0x000000f800c08947 */ /* 0x000fea0003800000 */
.L_x_1678:
[----:B------:R-:W-:-:S08]  /*0960*/  NOP ;  /* 0x0000000000007918 */ /* 0x000fd00000000000 */
[----:B------:R-:W0:Y:S02]  /*0970*/  USETMAXREG.TRY_ALLOC.CTAPOOL UP0, 0xf0 ;  /* 0x000000f0000079c8 */ /* 0x000e240008000600 */
[----:B0-----:R-:W-:-:S13]  /*0980*/  PLOP3.LUT P0, PT, PT, PT, UP0, 0x80, 0x0 ;  /* 0x000000000000781c */ /* 0x001fda0003f0f008 */
[----:B------:R-:W-:Y:S05]  /*0990*/  @!P0 BRA `(.L_x_1678) ;  /* 0xfffffffc00f08947 */ /* 0x000fea000383ffff */
[----:B------:R-:W-:Y:S01]  /*09a0*/  LOP3.LUT R0, R4, 0xffffff80, RZ, 0xc0, !PT ;  /* 0xffffff8004007812 */ /* 0x000fe200078ec0ff */
[----:B------:R-:W0:Y:S01]  /*09b0*/  S2UR UR4, SR_CgaCtaId ;  /* 0x00000000000479c3 */ /* 0x000e220000008800 */
[----:B------:R-:W-:Y:S02]  /*09c0*/  UMOV UR38, 0x400 ;  /* 0x0000040000267882 */ /* 0x000fe40000000000 */
[----:B------:R-:W-:-:S13]  /*09d0*/  ISETP.NE.AND P0, PT, R0, 0x80, PT ;  /* 0x000000800000780c */ /* 0x000fda0003f05270 */
[----:B------:R-:W-:Y:S06]  /*09e0*/  @!P0 BAR.ARV 0x8, 0xa0 ;  /* 0x0202800000008b1d */ /* 0x000fec0000002000 */
[----:B------:R-:W-:Y:S01]  /*09f0*/  ISETP.GE.U32.AND P0, PT, R4, 0x100, PT ;  /* 0x000001000400780c */ /* 0x000fe20003f06070 */
[----:B0-----:R-:W-:-:S03]  /*0a00*/  ULEA UR38, UR4, UR38, 0x18 ;  /* 0x0000002604267291 */ /* 0x001fc6000f8ec03f */
[----:B------:R-:W-:-:S09]  /*0a10*/  ULDC UR4, c[0x0][0xc14] ;  /* 0x0003050000047ab9 */ /* 0x000fd20000000800 */
        /* <DEDUP_REMOVED lines=9> */
[----:B------:R-:W-:Y:S01]  /*0ab0*/  R2UR UR6, R14 ;  /* 0x000000000e0672ca */ /* 0x000fe200000e0000 */
[----:B------:R-:W-:Y:S01]  /*0ac0*/  IMAD.MOV.U32 R187, RZ, RZ, RZ ;  /* 0x000000ffffbb7224 */ /* 0x000fe200078e00ff */
[----:B------:R-:W-:Y:S01]  /*0ad0*/  SHF.R.S32.HI R3, RZ, 0x1f, R192 ;  /* 0x0000001fff037819 */ /* 0x000fe200000114c0 */
[----:B------:R-:W-:Y:S01]  /*0ae0*/  ULOP3.LUT UR39, UR36, 0x1, URZ, 0xfc, !UPT ;  /* 0x0000000124277892 */ /* 0x000fe2000f8efc3f */
[----:B------:R-:W-:Y:S01]  /*0af0*/  R2UR UR5, R15 ;  /* 0x000000000f0572ca */ /* 0x000fe200000e0000 */
[----:B------:R-:W-:Y:S01]  /*0b00*/  UMOV UR37, URZ ;  /* 0x0000003f00257c82 */ /* 0x000fe20008000000 */
[CC--:B------:R-:W-:Y:S02]  /*0b10*/  LEA.HI R0, R3.reuse, R192.reuse, RZ, 0x4 ;  /* 0x000000c003007211 */ /* 0x0c0fe400078f20ff */
[----:B------:R-:W-:-:S02]  /*0b20*/  LEA.HI R2, R3, R192, RZ, 0x5 ;  /* 0x000000c003027211 */ /* 0x000fc400078f28ff */
[----:B------:R-:W-:Y:S02]  /*0b30*/  SHF.R.S32.HI R9, RZ, 0x4, R0 ;  /* 0x00000004ff097819 */ /* 0x000fe40000011400 */
[C---:B------:R-:W-:Y:S02]  /*0b40*/  LOP3.LUT R7, R0.reuse, 0xfffffff0, RZ, 0xc0, !PT ;  /* 0xfffffff000077812 */ /* 0x040fe400078ec0ff */
[----:B------:R-:W-:Y:S02]  /*0b50*/  LEA.HI R4, R0, R9, RZ, 0x1 ;  /* 0x0000000900047211 */ /* 0x000fe400078f08ff */
[--C-:B------:R-:W-:Y:S01]  /*0b60*/  SHF.R.S32.HI R0, RZ, 0x5, R2.reuse ;  /* 0x00000005ff007819 */ /* 0x100fe20000011402 */
[----:B------:R-:W-:Y:S01]  /*0b70*/  IMAD.IADD R7, R192, 0x1, -R7 ;  /* 0x00000001c0077824 */ /* 0x000fe200078e0a07 */
[----:B------:R-:W-:Y:S02]  /*0b80*/  SHF.R.S32.HI R11, RZ, 0x1f, R2 ;  /* 0x0000001fff0b7819 */ /* 0x000fe40000011402 */
[----:B------:R-:W-:-:S02]  /*0b90*/  LEA.HI R5, R3, R192, RZ, 0x7 ;  /* 0x000000c003057211 */ /* 0x000fc400078f38ff */
[----:B------:R-:W-:Y:S02]  /*0ba0*/  LEA.HI R11, R11, R0, RZ, 0x2 ;  /* 0x000000000b0b7211 */ /* 0x000fe400078f10ff */
[----:B------:R-:W-:Y:S02]  /*0bb0*/  SHF.R.S32.HI R2, RZ, 0x1f, R7 ;  /* 0x0000001fff027819 */ /* 0x000fe40000011407 */
[----:B------:R-:W-:Y:S02]  /*0bc0*/  SHF.R.S32.HI R190, RZ, 0x7, R5 ;  /* 0x00000007ffbe7819 */ /* 0x000fe40000011405 */
[----:B------:R-:W-:Y:S02]  /*0bd0*/  LOP3.LUT R11, R11, 0x3ffffc, RZ, 0xc0, !PT ;  /* 0x003ffffc0b0b7812 */ /* 0x000fe400078ec0ff */
[-C--:B------:R-:W-:Y:S02]  /*0be0*/  LEA.HI R6, R2, R7.reuse, RZ, 0x3 ;  /* 0x0000000702067211 */ /* 0x080fe400078f18ff */
[----:B------:R-:W-:Y:S01]  /*0bf0*/  LOP3.LUT R4, R4, 0x1ffffffe, RZ, 0xc0, !PT ;  /* 0x1ffffffe04047812 */ /* 0x000fe200078ec0ff */
[----:B------:R-:W-:Y:S01]  /*0c00*/  IMAD.IADD R11, R0, 0x1, -R11 ;  /* 0x00000001000b7824 */ /* 0x000fe200078e0a0b */
[----:B------:R-:W-:Y:S01]  /*0c10*/  LEA R10, R190, R7, 0x8 ;  /* 0x00000007be0a7211 */ /* 0x000fe200078e40ff */
[C---:B------:R-:W-:Y:S01]  /*0c20*/  IMAD.SHL.U32 R12, R6.reuse, 0x40, RZ ;  /* 0x00000040060c7824 */ /* 0x040fe200078e00ff */
[----:B------:R-:W-:Y:S01]  /*0c30*/  LOP3.LUT R8, R6, 0xfffffff8, RZ, 0xc0, !PT ;  /* 0xfffffff806087812 */ /* 0x000fe200078ec0ff */
[----:B------:R-:W-:Y:S01]  /*0c40*/  IMAD.IADD R4, R9, 0x1, -R4 ;  /* 0x0000000109047824 */ /* 0x000fe200078e0a04 */
[----:B------:R-:W-:Y:S01]  /*0c50*/  LOP3.LUT R9, R5, 0xffffff80, RZ, 0xc0, !PT ;  /* 0xffffff8005097812 */ /* 0x000fe200078ec0ff */
[----:B------:R-:W-:Y:S01]  /*0c60*/  IMAD R191, R11, 0x10, R10 ;  /* 0x000000100bbf7824 */ /* 0x000fe200078e020a */
[----:B------:R-:W-:Y:S01]  /*0c70*/  LOP3.LUT R13, R12, 0x7ffffe00, RZ, 0xc0, !PT ;  /* 0x7ffffe000c0d7812 */ /* 0x000fe200078ec0ff */
[----:B------:R-:W-:Y:S01]  /*0c80*/  IMAD.IADD R10, R7, 0x1, -R8 ;  /* 0x00000001070a7824 */ /* 0x000fe200078e0a08 */
[----:B------:R-:W-:Y:S01]  /*0c90*/  LEA.HI R3, R3, R192, RZ, 0x3 ;  /* 0x000000c003037211 */ /* 0x000fe200078f18ff */
[----:B------:R-:W-:Y:S01]  /*0ca0*/  IMAD.IADD R9, R192, 0x1, -R9 ;  /* 0x00000001c0097824 */ /* 0x000fe200078e0a09 */
[----:B------:R-:W-:Y:S01]  /*0cb0*/  LEA R13, R0, R13, 0xa ;  /* 0x0000000d000d7211 */ /* 0x000fe200078e50ff */
[C---:B------:R-:W-:Y:S01]  /*0cc0*/  IMAD.SHL.U32 R11, R10.reuse, 0x40, RZ ;  /* 0x000000400a0b7824 */ /* 0x040fe200078e00ff */
[----:B------:R-:W-:Y:S01]  /*0cd0*/  R2P PR, R10, 0x6 ;  /* 0x000000060a007804 */ /* 0x000fe20000000000 */
[----:B------:R-:W-:Y:S01]  /*0ce0*/  IMAD.SHL.U32 R4, R4, 0x8, RZ ;  /* 0x0000000804047824 */ /* 0x000fe200078e00ff */
[----:B------:R-:W-:-:S02]  /*0cf0*/  SHF.R.S32.HI R2, RZ, 0x1f, R9 ;  /* 0x0000001fff027819 */ /* 0x000fc40000011409 */
[----:B------:R-:W-:Y:S01]  /*0d00*/  LOP3.LUT R11, R11, 0x1c0, RZ, 0xc0, !PT ;  /* 0x000001c00b0b7812 */ /* 0x000fe200078ec0ff */
[--C-:B------:R-:W-:Y:S01]  /*0d10*/  IMAD.U32 R191, R191, 0x40, R4.reuse ;  /* 0x00000040bfbf7824 */ /* 0x100fe200078e0004 */
[----:B------:R-:W-:Y:S02]  /*0d20*/  LEA.HI R6, R2, R9, RZ, 0x2 ;  /* 0x0000000902067211 */ /* 0x000fe400078f10ff */
[----:B------:R-:W-:Y:S02]  /*0d30*/  LOP3.LUT R4, R11, 0x8, R4, 0xf8, !PT ;  /* 0x000000080b047812 */ /* 0x000fe400078ef804 */
[----:B------:R-:W-:Y:S02]  /*0d40*/  SHF.R.U32.HI R11, RZ, 0x3, R11 ;  /* 0x00000003ff0b7819 */ /* 0x000fe4000001160b */
[--C-:B------:R-:W-:Y:S02]  /*0d50*/  SHF.R.S32.HI R7, RZ, 0x2, R6.reuse ;  /* 0x00000002ff077819 */ /* 0x100fe40000011406 */
[----:B------:R-:W-:-:S02]  /*0d60*/  SHF.R.S32.HI R8, RZ, 0x1f, R6 ;  /* 0x0000001fff087819 */ /* 0x000fc40000011406 */
[----:B------:R-:W-:Y:S02]  /*0d70*/  LOP3.LUT R4, R4, R11, RZ, 0x3c, !PT ;  /* 0x0000000b04047212 */ /* 0x000fe400078e3cff */
[----:B------:R-:W-:Y:S02]  /*0d80*/  LEA.HI R8, R8, R7, RZ, 0x3 ;  /* 0x0000000708087211 */ /* 0x000fe400078f18ff */
[----:B------:R-:W-:Y:S02]  /*0d90*/  IADD3 R4, R13, R4, RZ ;  /* 0x000000040d047210 */ /* 0x000fe40007ffe0ff */
[----:B------:R-:W-:Y:S02]  /*0da0*/  LOP3.LUT R8, R8, 0xfffffff8, RZ, 0xc0, !PT ;  /* 0xfffffff808087812 */ /* 0x000fe400078ec0ff */
[----:B------:R-:W-:Y:S02]  /*0db0*/  LEA.HI R5, R5, R190, RZ, 0x1 ;  /* 0x000000be05057211 */ /* 0x000fe400078f08ff */
[----:B------:R-:W-:Y:S01]  /*0dc0*/  LEA R19, R4, UR38, 0x1 ;  /* 0x0000002604137c11 */ /* 0x000fe2000f8e08ff */
[----:B------:R-:W-:Y:S01]  /*0dd0*/  IMAD.IADD R17, R7, 0x1, -R8 ;  /* 0x0000000107117824 */ /* 0x000fe200078e0a08 */
[----:B------:R-:W-:-:S02]  /*0de0*/  LEA.HI R2, R2, R9, RZ, 0x5 ;  /* 0x0000000902027211 */ /* 0x000fc400078f28ff */
[----:B------:R-:W-:Y:S01]  /*0df0*/  LOP3.LUT R6, R6, 0x7ffffffc, RZ, 0xc0, !PT ;  /* 0x7ffffffc06067812 */ /* 0x000fe200078ec0ff */
[----:B------:R-:W-:Y:S01]  /*0e00*/  VIADD R184, R19, 0x26800 ;  /* 0x0002680013b87836 */ /* 0x000fe20000000000 */
[----:B------:R-:W-:Y:S02]  /*0e10*/  LOP3.LUT R7, R3, 0x1ffffff8, RZ, 0xc0, !PT ;  /* 0x1ffffff803077812 */ /* 0x000fe400078ec0ff */
[----:B------:R-:W-:Y:S01]  /*0e20*/  LOP3.LUT R5, R5, 0xfffffe, RZ, 0xc0, !PT ;  /* 0x00fffffe05057812 */ /* 0x000fe200078ec0ff */
[----:B------:R-:W-:Y:S01]  /*0e30*/  IMAD.IADD R6, R9, 0x1, -R6 ;  /* 0x0000000109067824 */ /* 0x000fe200078e0a06 */
[----:B------:R-:W-:Y:S01]  /*0e40*/  SHF.R.S32.HI R2, RZ, 0x5, R2 ;  /* 0x00000005ff027819 */ /* 0x000fe20000011402 */
[----:B------:R-:W-:Y:S01]  /*0e50*/  IMAD.IADD R7, R192, 0x1, -R7 ;  /* 0x00000001c0077824 */ /* 0x000fe200078e0a07 */
[----:B------:R-:W-:Y:S01]  /*0e60*/  IADD3 R22, R19, 0x26820, RZ ;  /* 0x0002682013167810 */ /* 0x000fe20007ffe0ff */
[----:B------:R-:W-:Y:S01]  /*0e70*/  IMAD.IADD R5, R190, 0x1, -R5 ;  /* 0x00000001be057824 */ /* 0x000fe200078e0a05 */
[----:B------:R-:W-:Y:S01]  /*0e80*/  SEL R23, R23, 0xffffffc0, !P2 ;  /* 0xffffffc017177807 */ /* 0x000fe20005000000 */
[----:B------:R-:W-:Y:S01]  /*0e90*/  @P1 VIADD R22, R184, 0xffffffe0 ;  /* 0xffffffe0b8161836 */ /* 0x000fe20000000000 */
[----:B------:R-:W-:Y:S01]  /*0ea0*/  SHF.R.S32.HI R188, RZ, 0x3, R3 ;  /* 0x00000003ffbc7819 */ /* 0x000fe20000011403 */
[----:B------:R-:W-:Y:S01]  /*0eb0*/  IMAD R17, R2, 0x10, R17 ;  /* 0x0000001002117824 */ /* 0x000fe200078e0211 */
[----:B------:R-:W-:Y:S01]  /*0ec0*/  IADD3 R184, R184, R23, RZ ;  /* 0x00000017b8b87210 */ /* 0x000fe20007ffe0ff */
[----:B------:R-:W-:-:S02]  /*0ed0*/  IMAD.MOV.U32 R2, RZ, RZ, RZ ;  /* 0x000000ffff027224 */ /* 0x000fc400078e00ff */
[----:B------:R-:W-:Y:S02]  /*0ee0*/  IMAD.SHL.U32 R185, R7, 0x8, RZ ;  /* 0x0000000807b97824 */ /* 0x000fe400078e00ff */
[----:B------:R-:W-:Y:S02]  /*0ef0*/  IMAD.SHL.U32 R18, R5, 0x100, RZ ;  /* 0x0000010005127824 */ /* 0x000fe400078e00ff */
[----:B------:R-:W-:Y:S02]  /*0f00*/  IMAD.SHL.U32 R16, R6, 0x2, RZ ;  /* 0x0000000206107824 */ /* 0x000fe400078e00ff */
[----:B------:R-:W-:-:S07]  /*0f10*/  IMAD.IADD R23, R23, 0x1, R22 ;  /* 0x0000000117177824 */ /* 0x000fce00078e0216 */
.L_x_1786:
[----:B------:R-:W-:Y:S01]  /*0f20*/  ULDC.64 UR8, c[0x0][0xa28] ;  /* 0x00028a0000087ab9 */ /* 0x000fe20000000a00 */
[----:B------:R-:W-:Y:S01]  /*0f30*/  ULDC UR4, c[0x0][0x404] ;  /* 0x0001010000047ab9 */ /* 0x000fe20000000800 */
[----:B------:R-:W-:Y:S01]  /*0f40*/  UISETP.NE.U32.AND UP0, UPT, UR8, URZ, UPT ;  /* 0x0000003f0800728c */ /* 0x000fe2000bf05070 */
[----:B------:R-:W-:-:S03]  /*0f50*/  ULDC UR7, c[0x0][0x2e0] ;  /* 0x0000b80000077ab9 */ /* 0x000fc60000000800 */
[----:B------:R-:W-:-:S03]  /*0f60*/  UISETP.NE.AND.EX UP0, UPT, UR9, URZ, UPT, UP0 ;  /* 0x0000003f0900728c */ /* 0x000fc6000bf05300 */
[----:B------:R-:W-:Y:S02]  /*0f70*/  ULDC.64 UR8, c[0x0][0xa18] ;  /* 0x0002860000087ab9 */ /* 0x000fe40000000a00 */
[----:B------:R-:W-:Y:S01]  /*0f80*/  UISETP.NE.U32.AND UP1, UPT, UR8, URZ, UPT ;  /* 0x0000003f0800728c */ /* 0x000fe2000bf25070 */
[----:B------:R-:W-:-:S03]  /*0f90*/  PLOP3.LUT P0, PT, PT, PT, UP0, 0x80, 0x0 ;  /* 0x000000000000781c */ /* 0x000fc60003f0f008 */
[----:B------:R-:W-:-:S03]  /*0fa0*/  UISETP.NE.AND.EX UP1, UPT, UR9, URZ, UPT, UP1 ;  /* 0x0000003f0900728c */ /* 0x000fc6000bf25310 */
[----:B------:R-:W-:Y:S02]  /*0fb0*/  @UP0 ULDC.64 UR8, c[0x0][0xa28] ;  /* 0x00028a0000080ab9 */ /* 0x000fe40000000a00 */
[----:B------:R-:W-:Y:S01]  /*0fc0*/  @UP0 UIMAD.WIDE UR8, UR5, 0x4, UR8 ;  /* 0x00000004050808a5 */ /* 0x000fe2000f8e0208 */
[----:B------:R-:W-:-:S05]  /*0fd0*/  PLOP3.LUT P2, PT, PT, PT, UP1, 0x80, 0x0 ;  /* 0x000000000000781c */ /* 0x000fca0003f4f018 */
[----:B------:R-:W-:Y:S01]  /*0fe0*/  @UP1 ULDC.64 UR10, c[0x0][0xa18] ;  /* 0x00028600000a1ab9 */ /* 0x000fe20000000a00 */
[----:B-1---5:R-:W-:Y:S02]  /*0ff0*/  IMAD.U32 R4, RZ, RZ, UR8 ;  /* 0x00000008ff047e24 */ /* 0x022fe4000f8e00ff */
[----:B------:R-:W-:Y:S01]  /*1000*/  IMAD.U32 R5, RZ, RZ, UR9 ;  /* 0x00000009ff057e24 */ /* 0x000fe2000f8e00ff */
[----:B------:R-:W-:-:S04]  /*1010*/  @UP1 UIMAD.WIDE UR8, UR5, 0x4, UR10 ;  /* 0x00000004050818a5 */ /* 0x000fc8000f8e020a */
[----:B--2---:R-:W2:Y:S02]  /*1020*/  @P0 LDG.E R4, desc[UR48][R4.64] ;  /* 0x0000003004040981 */ /* 0x004ea4000c1e1900 */
[----:B---3--:R-:W-:Y:S02]  /*1030*/  IMAD.U32 R6, RZ, RZ, UR8 ;  /* 0x00000008ff067e24 */ /* 0x008fe4000f8e00ff */
[----:B------:R-:W-:Y:S01]  /*1040*/  IMAD.U32 R7, RZ, RZ, UR9 ;  /* 0x00000009ff077e24 */ /* 0x000fe2000f8e00ff */
[----:B------:R-:W-:-:S04]  /*1050*/  ULDC.64 UR8, c[0x0][0x3f8] ;  /* 0x0000fe0000087ab9 */ /* 0x000fc80000000a00 */
[----:B------:R-:W3:Y:S01]  /*1060*/  @P2 LDG.E R6, desc[UR48][R6.64] ;  /* 0x0000003006062981 */ /* 0x000ee2000c1e1900 */
[----:B------:R-:W-:Y:S01]  /*1070*/  UISETP.NE.U32.AND UP0, UPT, UR8, URZ, UPT ;  /* 0x0000003f0800728c */ /* 0x000fe2000bf05070 */
[----:B------:R-:W-:Y:S01]  /*1080*/  UMOV UR44, URZ ;  /* 0x0000003f002c7c82 */ /* 0x000fe20008000000 */
[----:B------:R-:W-:Y:S02]  /*1090*/  ULDC UR40, c[0x0][0x288] ;  /* 0x0000a20000287ab9 */ /* 0x000fe40000000800 */
[----:B------:R-:W-:Y:S01]  /*10a0*/  UISETP.NE.AND.EX UP0, UPT, UR9, URZ, UPT, UP0 ;  /* 0x0000003f0900728c */ /* 0x000fe2000bf05300 */
[----:B------:R-:W-:Y:S02]  /*10b0*/  UMOV UR41, UR6 ;  /* 0x0000000600297c82 */ /* 0x000fe40008000000 */
[----:B------:R-:W-:Y:S01]  /*10c0*/  ULDC.64 UR8, c[0x0][0xa20] ;  /* 0x0002880000087ab9 */ /* 0x000fe20000000a00 */
[----:B------:R-:W-:Y:S01]  /*10d0*/  USEL UR4, UR4, 0x1, UP0 ;  /* 0x0000000104047887 */ /* 0x000fe20008000000 */
[----:B------:R-:W-:-:S03]  /*10e0*/  ISETP.NE.U32.AND P1, PT, RZ, UR8, PT ;  /* 0x00000008ff007c0c */ /* 0x000fc6000bf25070 */
[----:B------:R-:W-:Y:S01]  /*10f0*/  UIMAD UR4, UR4, UR7, URZ ;  /* 0x00000007040472a4 */ /* 0x000fe2000f8e023f */
[----:B------:R-:W-:Y:S02]  /*1100*/  ISETP.NE.AND.EX P1, PT, RZ, UR9, PT, P1 ;  /* 0x00000009ff007c0c */ /* 0x000fe4000bf25310 */
[----:B--2---:R-:W-:Y:S02]  /*1110*/  @P0 R2UR UR44, R4 ;  /* 0x00000000042c02ca */ /* 0x004fe400000e0000 */
[----:B---3--:R-:W-:Y:S01]  /*1120*/  @P2 R2UR UR40, R6 ;  /* 0x00000000062822ca */ /* 0x008fe200000e0000 */
[----:B0-----:R-:W-:-:S14]  /*1130*/  @P2 BRA `(.L_x_1679) ;  /* 0x0000000000342947 */ /* 0x001fdc0003800000 */
[----:B------:R-:W-:Y:S02]  /*1140*/  ULDC.64 UR6, c[0x0][0xa00] ;  /* 0x0002800000067ab9 */ /* 0x000fe40000000a00 */
[----:B------:R-:W-:-:S04]  /*1150*/  ISETP.NE.U32.AND P0, PT, RZ, UR6, PT ;  /* 0x00000006ff007c0c */ /* 0x000fc8000bf05070 */
[----:B------:R-:W-:-:S13]  /*1160*/  ISETP.NE.AND.EX P0, PT, RZ, UR7, PT, P0 ;  /* 0x00000007ff007c0c */ /* 0x000fda000bf05300 */
[----:B------:R-:W-:Y:S05]  /*1170*/  @!P0 BRA `(.L_x_1679) ;  /* 0x0000000000248947 */ /* 0x000fea0003800000 */
[----:B------:R-:W-:Y:S02]  /*1180*/  ULDC.64 UR6, c[0x0][0xa00] ;  /* 0x0002800000067ab9 */ /* 0x000fe40000000a00 */
[----:B------:R-:W-:-:S06]  /*1190*/  UIMAD.WIDE UR6, UR5, 0x4, UR6 ;  /* 0x00000004050678a5 */ /* 0x000fcc000f8e0206 */
[----:B------:R-:W-:Y:S01]  /*11a0*/  MOV R4, UR6 ;  /* 0x0000000600047c02 */ /* 0x000fe20008000f00 */
[----:B------:R-:W-:-:S05]  /*11b0*/  IMAD.U32 R5, RZ, RZ, UR7 ;  /* 0x00000007ff057e24 */ /* 0x000fca000f8e00ff */
[----:B------:R-:W2:Y:S04]  /*11c0*/  LDG.E R3, desc[UR48][R4.64] ;  /* 0x0000003004037981 */ /* 0x000ea8000c1e1900 */
[----:B------:R-:W3:Y:S01]  /*11d0*/  LDG.E R0, desc[UR48][R4.64+0x4] ;  /* 0x0000043004007981 */ /* 0x000ee2000c1e1900 */
[----:B--2---:R-:W-:Y:S02]  /*11e0*/  R2UR UR40, R3 ;  /* 0x00000000032872ca */ /* 0x004fe400000e0000 */
[----:B---3--:R-:W-:-:S13]  /*11f0*/  R2UR UR6, R0 ;  /* 0x00000000000672ca */ /* 0x008fda00000e0000 */
[----:B------:R-:W-:-:S12]  /*1200*/  UIADD3 UR40, -UR40, UR6, URZ ;  /* 0x0000000628287290 */ /* 0x000fd8000fffe13f */
.L_x_1679:
[----:B------:R-:W-:Y:S01]  /*1210*/  UMOV UR42, UR47 ;  /* 0x0000002f002a7c82 */ /* 0x000fe20008000000 */
[----:B------:R-:W-:Y:S01]  /*1220*/  UMOV UR43, UR5 ;  /* 0x00000005002b7c82 */ /* 0x000fe20008000000 */
[----:B------:R-:W-:Y:S05]  /*1230*/  @!P1 BRA `(.L_x_1680) ;  /* 0x00000000001c9947 */ /* 0x000fea0003800000 */
[----:B------:R-:W-:Y:S02]  /*1240*/  ULDC.64 UR6, c[0x0][0xa20] ;  /* 0x0002880000067ab9 */ /* 0x000fe40000000a00 */
[----:B------:R-:W-:-:S06]  /*1250*/  UIMAD.WIDE UR4, UR5, 0x4, UR6 ;  /* 0x00000004050478a5 */ /* 0x000fcc000f8e0206 */
[----:B------:R-:W-:Y:S02]  /*1260*/  IMAD.U32 R4, RZ, RZ, UR4 ;  /* 0x00000004ff047e24 */ /* 0x000fe4000f8e00ff */
[----:B------:R-:W-:-:S05]  /*1270*/  IMAD.U32 R5, RZ, RZ, UR5 ;  /* 0x00000005ff057e24 */ /* 0x000fca000f8e00ff */
[----:B------:R-:W2:Y:S02]  /*1280*/  LDG.E R4, desc[UR48][R4.64] ;  /* 0x0000003004047981 */ /* 0x000ea4000c1e1900 */
[----:B--2---:R-:W-:Y:S01]  /*1290*/  R2UR UR4, R4 ;  /* 0x00000000040472ca */ /* 0x004fe200000e0000 */
[----:B------:R-:W-:-:S14]  /*12a0*/  BRA `(.L_x_1681) ;  /* 0x0000000000347947 */ /* 0x000fdc0003800000 */
.L_x_1680:
[----:B------:R-:W-:Y:S02]  /*12b0*/  ULDC.64 UR6, c[0x0][0xa08] ;  /* 0x0002820000067ab9 */ /* 0x000fe40000000a00 */
[----:B------:R-:W-:-:S04]  /*12c0*/  ISETP.NE.U32.AND P0, PT, RZ, UR6, PT ;  /* 0x00000006ff007c0c */ /* 0x000fc8000bf05070 */
[----:B------:R-:W-:-:S13]  /*12d0*/  ISETP.NE.AND.EX P0, PT, RZ, UR7, PT, P0 ;  /* 0x00000007ff007c0c */ /* 0x000fda000bf05300 */
[----:B------:R-:W-:Y:S05]  /*12e0*/  @!P0 BRA `(.L_x_1681) ;  /* 0x0000000000248947 */ /* 0x000fea0003800000 */
[----:B------:R-:W-:Y:S02]  /*12f0*/  ULDC.64 UR6, c[0x0][0xa08] ;  /* 0x0002820000067ab9 */ /* 0x000fe40000000a00 */
[----:B------:R-:W-:-:S06]  /*1300*/  UIMAD.WIDE UR4, UR5, 0x4, UR6 ;  /* 0x00000004050478a5 */ /* 0x000fcc000f8e0206 */
[----:B------:R-:W-:Y:S02]  /*1310*/  IMAD.U32 R4, RZ, RZ, UR4 ;  /* 0x00000004ff047e24 */ /* 0x000fe4000f8e00ff */
[----:B------:R-:W-:-:S05]  /*1320*/  IMAD.U32 R5, RZ, RZ, UR5 ;  /* 0x00000005ff057e24 */ /* 0x000fca000f8e00ff */
[----:B------:R-:W2:Y:S04]  /*1330*/  LDG.E R3, desc[UR48][R4.64] ;  /* 0x0000003004037981 */ /* 0x000ea8000c1e1900 */
[----:B------:R-:W3:Y:S01]  /*1340*/  LDG.E R0, desc[UR48][R4.64+0x4] ;  /* 0x0000043004007981 */ /* 0x000ee2000c1e1900 */
[----:B--2---:R-:W-:Y:S02]  /*1350*/  R2UR UR4, R3 ;  /* 0x00000000030472ca */ /* 0x004fe400000e0000 */
[----:B---3--:R-:W-:-:S13]  /*1360*/  R2UR UR5, R0 ;  /* 0x00000000000572ca */ /* 0x008fda00000e0000 */
[----:B------:R-:W-:-:S12]  /*1370*/  UIADD3 UR4, -UR4, UR5, URZ ;  /* 0x0000000504047290 */ /* 0x000fd8000fffe13f */
.L_x_1681:
[----:B------:R-:W-:Y:S02]  /*1380*/  UISETP.NE.AND UP0, UPT, UR46, 0x1, UPT ;  /* 0x000000012e00788c */ /* 0x000fe4000bf05270 */
[----:B------:R-:W-:Y:S02]  /*1390*/  UIADD3 UR44, -UR44, UR4, URZ ;  /* 0x000000042c2c7290 */ /* 0x000fe4000fffe13f */
[----:B------:R-:W-:Y:S02]  /*13a0*/  ULEA UR6, UR47, 0x40, 0x6 ;  /* 0x000000402f067891 */ /* 0x000fe4000f8e303f */
[----:B------:R-:W-:Y:S01]  /*13b0*/  UIADD3 UR4, UR44, 0x3f, URZ ;  /* 0x0000003f2c047890 */ /* 0x000fe2000fffe03f */
[----:B------:R-:W-:Y:S01]  /*13c0*/  PLOP3.LUT P0, PT, PT, PT, UP0, 0x80, 0x0 ;  /* 0x000000000000781c */ /* 0x000fe20003f0f008 */
[----:B------:R-:W-:Y:S02]  /*13d0*/  UIADD3 UR9, UR44, UR6, -UR40 ;  /* 0x000000062c097290 */ /* 0x000fe4000fffe828 */
[----:B------:R-:W-:Y:S01]  /*13e0*/  USHF.R.S32.HI UR5, URZ, 0x1f, UR4 ;  /* 0x0000001f3f057899 */ /* 0x000fe20008011404 */
[----:B------:R-:W-:-:S03]  /*13f0*/  ULDC UR7, c[0x0][0x9e0] ;  /* 0x0002780000077ab9 */ /* 0x000fc60000000800 */
[----:B------:R-:W-:Y:S02]  /*1400*/  ULEA.HI UR5, UR5, UR4, URZ, 0x6 ;  /* 0x0000000405057291 */ /* 0x000fe4000f8f303f */
[----:B------:R-:W-:Y:S02]  /*1410*/  UIADD3 UR6, UR9, UR7, URZ ;  /* 0x0000000709067290 */ /* 0x000fe4000fffe03f */
[----:B------:R-:W-:Y:S02]  /*1420*/  USHF.R.S32.HI UR20, URZ, 0x6, UR5 ;  /* 0x000000063f147899 */ /* 0x000fe40008011405 */
[----:B------:R-:W-:Y:S10]  /*1430*/  @!P0 BRA `(.L_x_1682) ;  /* 0x0000001c00fc8947 */ /* 0x000ff40003800000 */
        /* <DEDUP_REMOVED lines=14> */
.L_x_1684:
[----:B------:R-:W-:-:S11]  /*1520*/  UISETP.NE.AND UP0, UPT, UR8, 0x1, UPT ;  /* 0x000000010800788c */ /* 0x000fd6000bf05270 */
[----:B------:R-:W-:Y:S02]  /*1530*/  @UP0 ULDC.64 UR10, c[0x0][0x9e8] ;  /* 0x00027a00000a0ab9 */ /* 0x000fe40000000a00 */
[----:B------:R-:W-:-:S04]  /*1540*/  UIMAD.WIDE.U32 UR4, UR7, UR10, URZ ;  /* 0x0000000a070472a5 */ /* 0x000fc8000f8e003f */
[----:B------:R-:W-:-:S12]  /*1550*/  @UP0 USHF.R.U32.HI UR7, URZ, UR11, UR5 ;  /* 0x0000000b3f070299 */ /* 0x000fd80008011605 */
.L_x_1685:
[----:B------:R-:W-:-:S04]  /*1560*/  UIMAD UR7, UR7, UR8, UR8 ;  /* 0x00000008070772a4 */ /* 0x000fc8000f8e0208 */
[----:B------:R-:W-:-:S04]  /*1570*/  UISETP.LT.AND UP0, UPT, UR6, UR7, UPT ;  /* 0x000000070600728c */ /* 0x000fc8000bf01270 */
[----:B------:R-:W-:-:S12]  /*1580*/  USEL UR6, UR6, UR7, UP0 ;  /* 0x0000000706067287 */ /* 0x000fd80008000000 */
.L_x_1683:
[----:B------:R-:W-:Y:S02]  /*1590*/  UIADD3 UR6, UR6, 0x3f, URZ ;  /* 0x0000003f06067890 */ /* 0x000fe4000fffe03f */
[----:B------:R-:W-:Y:S02]  /*15a0*/  ULEA UR40, UR47, -UR40, 0x6 ;  /* 0x800000282f287291 */ /* 0x000fe4000f8e303f */
[----:B------:R-:W-:Y:S02]  /*15b0*/  USHF.R.S32.HI UR4, URZ, 0x1f, UR6 ;  /* 0x0000001f3f047899 */ /* 0x000fe40008011406 */
[----:B------:R-:W-:Y:S02]  /*15c0*/  UIADD3 UR40, UR44, UR40, URZ ;  /* 0x000000282c287290 */ /* 0x000fe4000fffe03f */
[----:B------:R-:W-:Y:S01]  /*15d0*/  ULEA.HI UR4, UR4, UR6, URZ, 0x6 ;  /* 0x0000000604047291 */ /* 0x000fe2000f8f303f */
[----:B------:R-:W-:-:S03]  /*15e0*/  ULDC UR5, c[0x0][0x9dc] ;  /* 0x0002770000057ab9 */ /* 0x000fc60000000800 */
[----:B------:R-:W-:Y:S02]  /*15f0*/  USHF.R.S32.HI UR4, URZ, 0x6, UR4 ;  /* 0x000000063f047899 */ /* 0x000fe40008011404 */
[----:B------:R-:W-:Y:S02]  /*1600*/  UIADD3 UR5, UR40, -UR5, URZ ;  /* 0x8000000528057290 */ /* 0x000fe4000fffe03f */
[----:B------:R-:W-:-:S04]  /*1610*/  UISETP.LT.AND UP0, UPT, UR20, UR4, UPT ;  /* 0x000000041400728c */ /* 0x000fc8000bf01270 */
[----:B------:R-:W-:Y:S01]  /*1620*/  USEL UR20, UR20, UR4, UP0 ;  /* 0x0000000414147287 */ /* 0x000fe20008000000 */
[----:B------:R-:W-:Y:S01]  /*1630*/  MOV R0, UR5 ;  /* 0x0000000500007c02 */ /* 0x000fe20008000f00 */
[----:B------:R-:W-:Y:S10]  /*1640*/  @!P1 BRA `(.L_x_1686) ;  /* 0x0000000000409947 */ /* 0x000ff40003800000 */
        /* <DEDUP_REMOVED lines=10> */
.L_x_1687:
[----:B------:R-:W-:-:S11]  /*16f0*/  UISETP.NE.AND UP0, UPT, UR8, 0x1, UPT ;  /* 0x000000010800788c */ /* 0x000fd6000bf05270 */
[----:B------:R-:W-:Y:S02]  /*1700*/  @UP0 ULDC.64 UR6, c[0x0][0x9e8] ;  /* 0x00027a0000060ab9 */ /* 0x000fe40000000a00 */
[----:B------:R-:W-:-:S04]  /*1710*/  UIMAD.WIDE.U32 UR4, UR40, UR6, URZ ;  /* 0x00000006280472a5 */ /* 0x000fc8000f8e003f */
[----:B------:R-:W-:-:S12]  /*1720*/  @UP0 USHF.R.U32.HI UR40, URZ, UR7, UR5 ;  /* 0x000000073f280299 */ /* 0x000fd80008011605 */
.L_x_1688:
[----:B------:R-:W-:-:S06]  /*1730*/  UIMAD UR40, UR40, UR8, URZ ;  /* 0x00000008282872a4 */ /* 0x000fcc000f8e023f */
[----:B------:R-:W-:-:S07]  /*1740*/  VIMNMX R0, R0, UR40, !PT ;  /* 0x0000002800007c48 */ /* 0x000fce000ffe0100 */
.L_x_1686:
[----:B------:R-:W-:Y:S01]  /*1750*/  SHF.R.S32.HI R5, RZ, 0x1f, R0 ;  /* 0x0000001fff057819 */ /* 0x000fe20000011400 */
[----:B------:R-:W-:Y:S01]  /*1760*/  IMAD.MOV.U32 R3, RZ, RZ, RZ ;  /* 0x000000ffff037224 */ /* 0x000fe200078e00ff */
[----:B------:R-:W-:Y:S02]  /*1770*/  PLOP3.LUT P0, PT, PT, PT, PT, 0x80, 0x0 ;  /* 0x000000000000781c */ /* 0x000fe40003f0f070 */
[----:B------:R-:W-:Y:S02]  /*1780*/  CS2R R150, SRZ ;  /* 0x0000000000967805 */ /* 0x000fe4000001ff00 */
[----:B------:R-:W-:Y:S01]  /*1790*/  LEA.HI R5, R5, R0, RZ, 0x6 ;  /* 0x0000000005057211 */ /* 0x000fe200078f30ff */
[----:B------:R-:W-:Y:S01]  /*17a0*/  IMAD.MOV.U32 R0, RZ, RZ, RZ ;  /* 0x000000ffff007224 */ /* 0x000fe200078e00ff */
[----:B------:R-:W-:Y:S02]  /*17b0*/  CS2R R148, SRZ ;  /* 0x0000000000947805 */ /* 0x000fe4000001ff00 */
[----:B------:R-:W-:-:S02]  /*17c0*/  CS2R R146, SRZ ;  /* 0x0000000000927805 */ /* 0x000fc4000001ff00 */
[----:B------:R-:W-:Y:S02]  /*17d0*/  SHF.R.S32.HI R4, RZ, 0x6, R5 ;  /* 0x00000006ff047819 */ /* 0x000fe40000011405 */
[----:B------:R-:W-:Y:S02]  /*17e0*/  CS2R R144, SRZ ;  /* 0x0000000000907805 */ /* 0x000fe4000001ff00 */
[----:B------:R-:W-:Y:S02]  /*17f0*/  CS2R R142, SRZ ;  /* 0x00000000008e7805 */ /* 0x000fe4000001ff00 */
[----:B------:R-:W-:Y:S02]  /*1800*/  CS2R R140, SRZ ;  /* 0x00000000008c7805 */ /* 0x000fe4000001ff00 */
[----:B------:R-:W-:Y:S02]  /*1810*/  VIMNMX R4, RZ, R4, !PT ;  /* 0x00000004ff047248 */ /* 0x000fe40007fe0100 */
[----:B------:R-:W-:-:S02]  /*1820*/  CS2R R138, SRZ ;  /* 0x00000000008a7805 */ /* 0x000fc4000001ff00 */
[----:B------:R-:W-:Y:S01]  /*1830*/  CS2R R136, SRZ ;  /* 0x0000000000887805 */ /* 0x000fe2000001ff00 */
[----:B------:R-:W-:Y:S01]  /*1840*/  IMAD.MOV.U32 R172, RZ, RZ, RZ ;  /* 0x000000ffffac7224 */ /* 0x000fe200078e00ff */
[----:B------:R-:W-:Y:S02]  /*1850*/  ISETP.LT.AND P1, PT, R4, UR20, PT ;  /* 0x0000001404007c0c */ /* 0x000fe4000bf21270 */
        /* <DEDUP_REMOVED lines=53> */
[----:B------:R-:W-:Y:S01]  /*1bb0*/  CS2R R30, SRZ ;  /* 0x00000000001e7805 */ /* 0x000fe2000001ff00 */
[----:B------:R-:W-:Y:S01]  /*1bc0*/  IMAD.MOV.U32 R8, RZ, RZ, RZ ;  /* 0x000000ffff087224 */ /* 0x000fe200078e00ff */
[----:B------:R-:W-:Y:S01]  /*1bd0*/  CS2R R26, SRZ ;  /* 0x00000000001a7805 */ /* 0x000fe2000001ff00 */
[----:B------:R-:W-:Y:S06]  /*1be0*/  @!P1 BRA `(.L_x_1689) ;  /* 0x000000bc00b89947 */ /* 0x000fec0003800000 */
        /* <DEDUP_REMOVED lines=14> */
.L_x_1690:
[----:B------:R-:W-:Y:S01]  /*1cd0*/  ULEA UR22, UR37, UR38, 0x3 ;  /* 0x0000002625167291 */ /* 0x000fe2000f8e183f */
[----:B------:R-:W-:-:S08]  /*1ce0*/  SHF.L.U32 R0, R2, 0x1f, RZ ;  /* 0x0000001f02007819 */ /* 0x000fd000000006ff */
[----:B------:R-:W0:Y:S02]  /*1cf0*/  SYNCS.PHASECHK.TRANS64.TRYWAIT P1, [UR22+0x28c50], R0 ;  /* 0x028c5000ff0075a7 */ /* 0x000e240008020156 */
[----:B0-----:R-:W-:Y:S05]  /*1d00*/  @!P1 BRA `(.L_x_1691) ;  /* 0x0000013800b89947 */ /* 0x001fea0003800000 */
.L_x_1880:
        /* <DEDUP_REMOVED lines=24> */
[----:B------:R-:W-:-:S06]  /*1e90*/  UIADD3 UR20, UR20, -0x2, URZ ;  /* 0xfffffffe14147890 */ /* 0x000fcc000fffe03f */
[----:B------:R-:W-:Y:S02]  /*1ea0*/  ISETP.LE.AND P1, PT, R4, UR20, PT ;  /* 0x0000001404007c0c */ /* 0x000fe4000bf23270 */
[----:B0-----:R-:W-:-:S04]  /*1eb0*/  LOP3.LUT R3, R3, 0x7f, RZ, 0xc0, !PT ;  /* 0x0000007f03037812 */ /* 0x001fc800078ec0ff */
        /* <DEDUP_REMOVED lines=18> */
[----:B0-----:R-:W-:-:S07]  /*1fe0*/  IMAD.U32 R0, RZ, RZ, UR20 ;  /* 0x00000014ff007e24 */ /* 0x001fce000f8e00ff */
.L_x_1697:
[----:B------:R-:W-:Y:S01]  /*1ff0*/  BAR.SYNC.DEFER_BLOCKING 0xe, 0x100 ;  /* 0x0384000000007b1d */ /* 0x000fe20000010000 */
[----:B------:R-:W-:Y:S01]  /*2000*/  IMAD.U32 R6, RZ, RZ, UR37 ;  /* 0x00000025ff067e24 */ /* 0x000fe2000f8e00ff */
[----:B------:R-:W-:Y:S01]  /*2010*/  UIADD3 UR37, UR37, 0x1, URZ ;  /* 0x0000000125257890 */ /* 0x000fe2000fffe03f */
[C---:B------:R-:W-:Y:S01]  /*2020*/  ISETP.GT.AND P3, PT, R0.reuse, R4, PT ;  /* 0x000000040000720c */ /* 0x040fe20003f64270 */
[----:B------:R-:W-:Y:S02]  /*2030*/  VIADD R0, R0, 0xffffffff ;  /* 0xffffffff00007836 */ /* 0x000fe40000000000 */
[----:B-1----:R-:W-:Y:S01]  /*2040*/  IMAD R3, R6, 0x40, R17 ;  /* 0x0000004006037824 */ /* 0x002fe200078e0211 */
[----:B------:R-:W-:-:S04]  /*2050*/  UISETP.NE.AND UP0, UPT, UR37, 0x2, UPT ;  /* 0x000000022500788c */ /* 0x000fc8000bf05270 */
        /* <DEDUP_REMOVED lines=136> */
.L_x_1693:
[----:B------:R-:W-:Y:S01]  /*28e0*/  ULEA UR20, UR37, UR38, 0x3 ;  /* 0x0000002625147291 */ /* 0x000fe2000f8e183f */
[----:B------:R-:W-:-:S08]  /*28f0*/  SHF.L.U32 R3, R2, 0x1f, RZ ;  /* 0x0000001f02037819 */ /* 0x000fd000000006ff */
[----:B------:R0:W1:Y:S01]  /*2900*/  SYNCS.PHASECHK.TRANS64.TRYWAIT P1, [UR20+0x28c50], R3 ;  /* 0x028c5003ff0075a7 */ /* 0x0000620008020154 */
[----:B------:R-:W-:Y:S05]  /*2910*/  @!P0 BRA `(.L_x_1694) ;  /* 0x0000000000048947 */ /* 0x000fea0003800000 */
[----:B------:R-:W-:Y:S01]  /*2920*/  BPT.TRAP 0x1 ;  /* 0x000000040000795c */ /* 0x000fe20000300000 */
.L_x_1694:
[----:B-1----:R-:W-:Y:S05]  /*2930*/  @P1 BRA `(.L_x_1695) ;  /* 0x0000000000081947 */ /* 0x002fea0003800000 */
[----:B------:R-:W1:Y:S02]  /*2940*/  SYNCS.PHASECHK.TRANS64.TRYWAIT P1, [UR20+0x28c50], R3 ;  /* 0x028c5003ff0075a7 */ /* 0x000e640008020154 */
[----:B-1----:R-:W-:Y:S05]  /*2950*/  @!P1 BRA `(.L_x_1696) ;  /* 0x0000012c00bc9947 */ /* 0x002fea0003800000 */
.L_x_1695:
[----:B------:R-:W-:Y:S01]  /*2960*/  ULEA UR18, UR37, UR21, 0xc ;  /* 0x0000001525127291 */ /* 0x000fe2000f8e603f */
[----:B------:R-:W-:Y:S01]  /*2970*/  WARPGROUP.ARRIVE ;  /* 0x00000000000079c5 */ /* 0x000fe20000000000 */
[----:B------:R-:W-:Y:S01]  /*2980*/  UMOV UR19, 0x40000040 ;  /* 0x4000004000137882 */ /* 0x000fe20000000000 */
[----:B------:R-:W-:Y:S01]  /*2990*/  UMOV UR7, 0x40000040 ;  /* 0x4000004000077882 */ /* 0x000fe20000000000 */
[----:B------:R-:W-:Y:S01]  /*29a0*/  UIADD3 UR6, UR18, 0x80, URZ ;  /* 0x0000008012067890 */ /* 0x000fe2000fffe03f */
[----:B01----:R-:W-:Y:S01]  /*29b0*/  IMAD.U32 R3, RZ, RZ, UR20 ;  /* 0x00000014ff037e24 */ /* 0x003fe2000f8e00ff */
        /* <DEDUP_REMOVED lines=23> */
.L_x_1692:
[----:B------:R-:W-:Y:S01]  /*2b30*/  BAR.SYNC.DEFER_BLOCKING 0xe, 0x100 ;  /* 0x0384000000007b1d */ /* 0x000fe20000010000 */
[----:B0-----:R-:W-:Y:S01]  /*2b40*/  IMAD.U32 R0, RZ, RZ, UR37 ;  /* 0x00000025ff007e24 */ /* 0x001fe2000f8e00ff */
[----:B------:R-:W-:Y:S01]  /*2b50*/  UIADD3 UR37, UR37, 0x1, URZ ;  /* 0x0000000125257890 */ /* 0x000fe2000fffe03f */
[----:B------:R-:W-:Y:S02]  /*2b60*/  PLOP3.LUT P0, PT, PT, PT, PT, 0x8, 0x0 ;  /* 0x000000000000781c */ /* 0x000fe40003f0e170 */
[----:B------:R-:W-:Y:S01]  /*2b70*/  IMAD R0, R0, 0x40, R17 ;  /* 0x0000004000007824 */ /* 0x000fe200078e0211 */
[----:B------:R-:W-:-:S04]  /*2b80*/  UISETP.NE.AND UP0, UPT, UR37, 0x2, UPT ;  /* 0x000000022500788c */ /* 0x000fc8000bf05270 */
[----:B------:R-:W-:Y:S01]  /*2b90*/  LEA R4, R0, UR38, 0x2 ;  /* 0x0000002600047c11 */ /* 0x000fe2000f8e10ff */
[----:B------:R-:W-:Y:S02]  /*2ba0*/  USEL UR4, URZ, 0x1, UP0 ;  /* 0x000000013f047887 */ /* 0x000fe40008000000 */
[----:B------:R-:W-:-:S04]  /*2bb0*/  USEL UR37, UR37, URZ, UP0 ;  /* 0x0000003f25257287 */ /* 0x000fc80008000000 */
[----:B------:R-:W-:Y:S01]  /*2bc0*/  LOP3.LUT R2, R2, UR4, RZ, 0x3c, !PT ;  /* 0x0000000402027c12 */ /* 0x000fe2000f8e3cff */
        /* <DEDUP_REMOVED lines=130> */
[----:B------:R-:W-:-:S02]  /*33f0*/  IMAD.MOV.U32 R3, RZ, RZ, RZ ;  /* 0x000000ffff037224 */ /* 0x000fc400078e00ff */
[----:B------:R-:W-:Y:S01]  /*3400*/  IMAD.MOV.U32 R0, RZ, RZ, RZ ;  /* 0x000000ffff007224 */ /* 0x000fe200078e00ff */
[----:B------:R-:W-:Y:S06]  /*3410*/  BAR.ARV 0xf, 0x100 ;  /* 0x03c4000000007b1d */ /* 0x000fec0000002000 */
[----:B------:R-:W-:Y:S05]  /*3420*/  BRA `(.L_x_1689) ;  /* 0x000000a400a87947 */ /* 0x000fea0003800000 */
.L_x_1682:
        /* <DEDUP_REMOVED lines=14> */
.L_x_1699:
[----:B------:R-:W-:-:S11]  /*3510*/  UISETP.NE.AND UP0, UPT, UR8, 0x1, UPT ;  /* 0x000000010800788c */ /* 0x000fd6000bf05270 */
[----:B------:R-:W-:Y:S02]  /*3520*/  @UP0 ULDC.64 UR10, c[0x0][0x9e8] ;  /* 0x00027a00000a0ab9 */ /* 0x000fe40000000a00 */
[----:B------:R-:W-:-:S04]  /*3530*/  UIMAD.WIDE.U32 UR4, UR7, UR10, URZ ;  /* 0x0000000a070472a5 */ /* 0x000fc8000f8e003f */
[----:B------:R-:W-:-:S12]  /*3540*/  @UP0 USHF.R.U32.HI UR7, URZ, UR11, UR5 ;  /* 0x0000000b3f070299 */ /* 0x000fd80008011605 */
.L_x_1700:
[----:B------:R-:W-:-:S04]  /*3550*/  UIMAD UR7, UR7, UR8, UR8 ;  /* 0x00000008070772a4 */ /* 0x000fc8000f8e0208 */
[----:B------:R-:W-:-:S04]  /*3560*/  UISETP.LT.AND UP0, UPT, UR6, UR7, UPT ;  /* 0x000000070600728c */ /* 0x000fc8000bf01270 */
[----:B------:R-:W-:-:S12]  /*3570*/  USEL UR6, UR6, UR7, UP0 ;  /* 0x0000000706067287 */ /* 0x000fd80008000000 */
.L_x_1698:
[----:B------:R-:W-:Y:S02]  /*3580*/  UIADD3 UR6, UR6, 0x3f, URZ ;  /* 0x0000003f06067890 */ /* 0x000fe4000fffe03f */
[----:B------:R-:W-:Y:S02]  /*3590*/  ULEA UR5, UR47, -UR40, 0x6 ;  /* 0x800000282f057291 */ /* 0x000fe4000f8e303f */
[----:B------:R-:W-:-:S04]  /*35a0*/  USHF.R.S32.HI UR4, URZ, 0x1f, UR6 ;  /* 0x0000001f3f047899 */ /* 0x000fc80008011406 */
[----:B------:R-:W-:Y:S02]  /*35b0*/  ULEA.HI UR4, UR4, UR6, URZ, 0x6 ;  /* 0x0000000604047291 */ /* 0x000fe4000f8f303f */
[----:B------:R-:W-:Y:S02]  /*35c0*/  UIADD3 UR6, UR44, UR5, URZ ;  /* 0x000000052c067290 */ /* 0x000fe4000fffe03f */
[----:B------:R-:W-:Y:S01]  /*35d0*/  USHF.R.S32.HI UR4, URZ, 0x6, UR4 ;  /* 0x000000063f047899 */ /* 0x000fe20008011404 */
[----:B------:R-:W-:Y:S02]  /*35e0*/  ULDC UR5, c[0x0][0x9dc] ;  /* 0x0002770000057ab9 */ /* 0x000fe40000000800 */
[----:B------:R-:W-:Y:S02]  /*35f0*/  UIADD3 UR5, UR6, -UR5, URZ ;  /* 0x8000000506057290 */ /* 0x000fe4000fffe03f */
[----:B------:R-:W-:-:S04]  /*3600*/  UISETP.LT.AND UP0, UPT, UR20, UR4, UPT ;  /* 0x000000041400728c */ /* 0x000fc8000bf01270 */
[----:B------:R-:W-:Y:S01]  /*3610*/  USEL UR50, UR20, UR4, UP0 ;  /* 0x0000000414327287 */ /* 0x000fe20008000000 */
[----:B------:R-:W-:Y:S01]  /*3620*/  IMAD.U32 R0, RZ, RZ, UR5 ;  /* 0x00000005ff007e24 */ /* 0x000fe2000f8e00ff */
        /* <DEDUP_REMOVED lines=11> */
.L_x_1702:
[----:B------:R-:W-:-:S11]  /*36e0*/  UISETP.NE.AND UP0, UPT, UR8, 0x1, UPT ;  /* 0x000000010800788c */ /* 0x000fd6000bf05270 */
[----:B------:R-:W-:Y:S02]  /*36f0*/  @UP0 ULDC.64 UR10, c[0x0][0x9e8] ;  /* 0x00027a00000a0ab9 */ /* 0x000fe40000000a00 */
[----:B------:R-:W-:-:S04]  /*3700*/  UIMAD.WIDE.U32 UR4, UR6, UR10, URZ ;  /* 0x0000000a060472a5 */ /* 0x000fc8000f8e003f */
[----:B------:R-:W-:-:S12]  /*3710*/  @UP0 USHF.R.U32.HI UR6, URZ, UR11, UR5 ;  /* 0x0000000b3f060299 */ /* 0x000fd80008011605 */
.L_x_1703:
[----:B------:R-:W-:-:S06]  /*3720*/  UIMAD UR6, UR6, UR8, URZ ;  /* 0x00000008060672a4 */ /* 0x000fcc000f8e023f */
[----:B------:R-:W-:-:S07]  /*3730*/  VIMNMX R0, R0, UR6, !PT ;  /* 0x0000000600007c48 */ /* 0x000fce000ffe0100 */
.L_x_1701:
[----:B------:R-:W-:Y:S02]  /*3740*/  SHF.R.S32.HI R5, RZ, 0x1f, R0 ;  /* 0x0000001fff057819 */ /* 0x000fe40000011400 */
[----:B------:R-:W-:Y:S02]  /*3750*/  CS2R R150, SRZ ;  /* 0x0000000000967805 */ /* 0x000fe4000001ff00 */
[----:B------:R-:W-:Y:S02]  /*3760*/  PLOP3.LUT P0, PT, PT, PT, PT, 0x80, 0x0 ;  /* 0x000000000000781c */ /* 0x000fe40003f0f070 */
[----:B------:R-:W-:Y:S02]  /*3770*/  CS2R R148, SRZ ;  /* 0x0000000000947805 */ /* 0x000fe4000001ff00 */
[----:B------:R-:W-:Y:S01]  /*3780*/  LEA.HI R5, R5, R0, RZ, 0x6 ;  /* 0x0000000005057211 */ /* 0x000fe200078f30ff */
[----:B------:R-:W-:Y:S01]  /*3790*/  IMAD.MOV.U32 R0, RZ, RZ, RZ ;  /* 0x000000ffff007224 */ /* 0x000fe200078e00ff */
        /* <DEDUP_REMOVED lines=8> */
[----:B------:R-:W-:Y:S01]  /*3820*/  CS2R R136, SRZ ;  /* 0x0000000000887805 */ /* 0x000fe2000001ff00 */
[----:B------:R-:W-:Y:S01]  /*3830*/  IMAD.MOV.U32 R172, RZ, RZ, RZ ;  /* 0x000000ffffac7224 */ /* 0x000fe200078e00ff */
[----:B------:R-:W-:Y:S02]  /*3840*/  ISETP.LT.AND P1, PT, R186, UR50, PT ;  /* 0x00000032ba007c0c */ /* 0x000fe4000bf21270 */
        /* <DEDUP_REMOVED lines=55> */
[----:B------:R-:W-:Y:S01]  /*3bc0*/  CS2R R26, SRZ ;  /* 0x00000000001a7805 */ /* 0x000fe2000001ff00 */
[----:B------:R-:W-:Y:S06]  /*3bd0*/  @!P1 BRA `(.L_x_1689) ;  /* 0x0000009c00bc9947 */ /* 0x000fec0003800000 */
        /* <DEDUP_REMOVED lines=24> */
[----:B------:R-:W-:Y:S01]  /*3d60*/  MOV R13, RZ ;  /* 0x000000ff000d7202 */ /* 0x000fe20000000f00 */
[----:B------:R-:W-:-:S02]  /*3d70*/  IMAD.U32 R11, RZ, RZ, UR7 ;  /* 0x00000007ff0b7e24 */ /* 0x000fc4000f8e00ff */
[----:B------:R-:W-:Y:S02]  /*3d80*/  IMAD.MOV.U32 R8, RZ, RZ, 0x70 ;  /* 0x00000070ff087424 */ /* 0x000fe400078e00ff */
[----:B0-----:R-:W-:-:S07]  /*3d90*/  IMAD.MOV.U32 R12, RZ, RZ, 0x1 ;  /* 0x00000001ff0c7424 */ /* 0x001fce00078e00ff */
[----:B------:R-:W-:-:S07]  /*3da0*/  LEPC R20, `(.L_x_1704) ;  /* 0x000000001014794e */ /* 0x000fce0000000000 */
[----:B-1----:R-:W-:Y:S05]  /*3db0*/  CALL.ABS.NOINC R14 ;  /* 0x000000000e007343 */ /* 0x002fea0003c00000 */
.L_x_1704:
[----:B------:R-:W-:Y:S01]  /*3dc0*/  LEA.HI R0, R187, R187, RZ, 0x1 ;  /* 0x000000bbbb007211 */ /* 0x000fe200078f08ff */
[----:B------:R-:W-:-:S03]  /*3dd0*/  IMAD.U32 R3, RZ, RZ, UR39 ;  /* 0x00000027ff037e24 */ /* 0x000fc6000f8e00ff */
[----:B------:R-:W-:Y:S02]  /*3de0*/  LOP3.LUT R0, R0, 0xfffffffe, RZ, 0xc0, !PT ;  /* 0xfffffffe00007812 */ /* 0x000fe400078ec0ff */
[----:B------:R-:W-:-:S03]  /*3df0*/  ISETP.NE.AND P4, PT, R3, 0x3, PT ;  /* 0x000000030300780c */ /* 0x000fc60003f85270 */
[----:B------:R-:W-:-:S05]  /*3e00*/  IMAD.IADD R0, R187, 0x1, -R0 ;  /* 0x00000001bb007824 */ /* 0x000fca00078e0a00 */
[----:B------:R-:W-:-:S04]  /*3e10*/  SHF.L.U32 R0, R0, 0x1f, RZ ;  /* 0x0000001f00007819 */ /* 0x000fc800000006ff */
[----:B------:R-:W0:Y:S02]  /*3e20*/  SYNCS.PHASECHK.TRANS64.TRYWAIT P0, [UR38+0x28c00], R0 ;  /* 0x028c0000ff0075a7 */ /* 0x000e240008000166 */
[----:B0-----:R-:W-:Y:S05]  /*3e30*/  @!P0 BRA `(.L_x_1705) ;  /* 0x00000118009c8947 */ /* 0x001fea0003800000 */
.L_x_1881:
[----:B------:R-:W-:Y:S05]  /*3e40*/  @!P4 BRA `(.L_x_1706) ;  /* 0x000000000004c947 */ /* 0x000fea0003800000 */
[----:B------:R-:W-:Y:S01]  /*3e50*/  BPT.TRAP 0x1 ;  /* 0x000000040000795c */ /* 0x000fe20000300000 */
.L_x_1706:
[----:B------:R-:W-:Y:S01]  /*3e60*/  IMAD.U32 R8, RZ, RZ, UR37 ;  /* 0x00000025ff087e24 */ /* 0x000fe2000f8e00ff */
[----:B------:R-:W-:-:S04]  /*3e70*/  SHF.L.U32 R9, R2, 0x1f, RZ ;  /* 0x0000001f02097819 */ /* 0x000fc800000006ff */
[----:B------:R-:W-:-:S04]  /*3e80*/  LEA R8, R8, UR38, 0x3 ;  /* 0x0000002608087c11 */ /* 0x000fc8000f8e18ff */
[----:B------:R1:W2:Y:S01]  /*3e90*/  SYNCS.PHASECHK.TRANS64.TRYWAIT P0, [R8+URZ+0x28c30], R9 ;  /* 0x028c3009080075a7 */ /* 0x0002a2000800017f */
[----:B------:R-:W-:Y:S05]  /*3ea0*/  @!P4 BRA `(.L_x_1707) ;  /* 0x000000000004c947 */ /* 0x000fea0003800000 */
[----:B------:R-:W-:Y:S01]  /*3eb0*/  BPT.TRAP 0x1 ;  /* 0x000000040000795c */ /* 0x000fe20000300000 */
.L_x_1707:
[----:B--2---:R-:W-:Y:S05]  /*3ec0*/  @P0 BRA `(.L_x_1708) ;  /* 0x0000000000080947 */ /* 0x004fea0003800000 */
[----:B------:R-:W2:Y:S02]  /*3ed0*/  SYNCS.PHASECHK.TRANS64.TRYWAIT P0, [R8+URZ+0x28c30], R9 ;  /* 0x028c3009080075a7 */ /* 0x000ea4000800017f */
[----:B--2---:R-:W-:Y:S05]  /*3ee0*/  @!P0 BRA `(.L_x_1709) ;  /* 0x0000011800888947 */ /* 0x004fea0003800000 */
.L_x_1708:
[----:B0-----:R-:W0:Y:S01]  /*3ef0*/  S2R R3, SR_TID.X ;  /* 0x0000000000037919 */ /* 0x001e220000002100 */
[----:B------:R-:W-:-:S04]  /*3f00*/  UIADD3 UR4, UR38, 0x22400, URZ ;  /* 0x0002240026047890 */ /* 0x000fc8000fffe03f */
[----:B------:R-:W-:-:S04]  /*3f10*/  USHF.R.U32.HI UR4, URZ, 0x4, UR4 ;  /* 0x000000043f047899 */ /* 0x000fc80008011604 */
[----:B------:R-:W-:-:S06]  /*3f20*/  ULOP3.LUT UR4, UR4, 0x3fff, URZ, 0xc0, !UPT ;  /* 0x00003fff04047892 */ /* 0x000fcc000f8ec03f */
[----:B------:R-:W-:Y:S01]  /*3f30*/  IMAD.U32 R0, RZ, RZ, UR4 ;  /* 0x00000004ff007e24 */ /* 0x000fe2000f8e00ff */
[----:B------:R-:W-:Y:S05]  /*3f40*/  WARPSYNC.ALL ;  /* 0x0000000000007948 */ /* 0x000fea0003800000 */
[----:B------:R-:W-:Y:S02]  /*3f50*/  LOP3.LUT R0, R0, 0x10000, RZ, 0xfc, !PT ;  /* 0x0001000000007812 */ /* 0x000fe400078efcff */
[----:B0-----:R-:W-:-:S04]  /*3f60*/  LOP3.LUT R3, R3, 0x7f, RZ, 0xc0, !PT ;  /* 0x0000007f03037812 */ /* 0x001fc800078ec0ff */
[----:B------:R-:W-:Y:S02]  /*3f70*/  ISETP.NE.AND P5, PT, R3, RZ, PT ;  /* 0x000000ff0300720c */ /* 0x000fe40003fa5270 */
[----:B------:R-:W-:Y:S01]  /*3f80*/  R2UR UR18, R0 ;  /* 0x00000000001272ca */ /* 0x000fe200000e0000 */
[----:B------:R-:W-:Y:S01]  /*3f90*/  UIADD3 UR4, UR38, 0x20400, URZ ;  /* 0x0002040026047890 */ /* 0x000fe2000fffe03f */
[----:B------:R-:W-:Y:S01]  /*3fa0*/  WARPGROUP.ARRIVE ;  /* 0x00000000000079c5 */ /* 0x000fe20000000000 */
[----:B------:R-:W-:Y:S01]  /*3fb0*/  UMOV UR19, 0x40000040 ;  /* 0x4000004000137882 */ /* 0x000fe20000000000 */
[----:B------:R-:W-:Y:S01]  /*3fc0*/  UMOV UR17, 0x40000040 ;  /* 0x4000004000117882 */ /* 0x000fe20000000000 */
[----:B------:R-:W-:Y:S01]  /*3fd0*/  USHF.R.U32.HI UR4, URZ, 0x4, UR4 ;  /* 0x000000043f047899 */ /* 0x000fe20008011604 */
[----:B------:R-:W0:Y:S01]  /*3fe0*/  LDC.64 R10, c[0x0][0x9e0] ;  /* 0x00027800ff0a7b82 */ /* 0x000e220000000a00 */
[----:B------:R-:W-:Y:S01]  /*3ff0*/  UMOV UR7, 0x40000040 ;  /* 0x4000004000077882 */ /* 0x000fe20000000000 */
[----:B------:R-:W-:Y:S01]  /*4000*/  UMOV UR5, 0x40000040 ;  /* 0x4000004000057882 */ /* 0x000fe20000000000 */
[----:B------:R-:W-:-:S02]  /*4010*/  ULOP3.LUT UR4, UR4, 0x3fff, URZ, 0xc0, !UPT ;  /* 0x00003fff04047892 */ /* 0x000fc4000f8ec03f */
[----:B------:R-:W-:Y:S01]  /*4020*/  @!P5 VIADD R3, R8, 0x28c40 ;  /* 0x00028c400803d836 */ /* 0x000fe20000000000 */
[----:B------:R-:W-:Y:S01]  /*4030*/  UMOV UR11, 0x40000040 ;  /* 0x40000040000b7882 */ /* 0x000fe20000000000 */
[----:B------:R-:W-:Y:S01]  /*4040*/  UMOV UR9, 0x40000040 ;  /* 0x4000004000097882 */ /* 0x000fe20000000000 */
[----:B------:R-:W-:Y:S01]  /*4050*/  ULEA UR18, UR37, UR18, 0x9 ;  /* 0x0000001225127291 */ /* 0x000fe2000f8e483f */
[----:B------:R-:W-:Y:S01]  /*4060*/  MOV R4, UR47 ;  /* 0x0000002f00047c02 */ /* 0x000fe20008000f00 */
[----:B------:R-:W-:Y:S01]  /*4070*/  ULOP3.LUT UR16, UR4, 0x10000, URZ, 0xfc, !UPT ;  /* 0x0001000004107892 */ /* 0x000fe2000f8efc3f */
[----:B------:R-:W-:Y:S01]  /*4080*/  @!P5 PRMT R3, RZ, 0x654, R3 ;  /* 0x00000654ff03d816 */ /* 0x000fe20000000003 */
[----:B------:R-:W-:Y:S02]  /*4090*/  UIADD3 UR6, UR18, 0x2, URZ ;  /* 0x0000000212067890 */ /* 0x000fe4000fffe03f */
[----:B------:R-:W-:Y:S02]  /*40a0*/  UIADD3 UR4, UR16, 0x2, URZ ;  /* 0x0000000210047890 */ /* 0x000fe4000fffe03f */
[----:B------:R-:W-:-:S02]  /*40b0*/  UIADD3 UR10, UR18, 0x4, URZ ;  /* 0x00000004120a7890 */ /* 0x000fc4000fffe03f */
[----:B------:R-:W-:Y:S02]  /*40c0*/  UIADD3 UR8, UR16, 0x4, URZ ;  /* 0x0000000410087890 */ /* 0x000fe4000fffe03f */
[----:B------:R-:W-:Y:S01]  /*40d0*/  HGMMA.64x64x16.F32.BF16 R24, gdesc[UR16], RZ, !UPT, gsb0 ;  /* 0x00e00000101879f0 */ /* 0x000fe2000c0018ff */
[----:B------:R-:W-:Y:S02]  /*40e0*/  UIADD3 UR14, UR18, 0x6, URZ ;  /* 0x00000006120e7890 */ /* 0x000fe4000fffe03f */
[----:B------:R-:W-:Y:S01]  /*40f0*/  UIADD3 UR12, UR16, 0x6, URZ ;  /* 0x00000006100c7890 */ /* 0x000fe2000fffe03f */
[----:B------:R-:W-:Y:S01]  /*4100*/  UMOV UR15, 0x40000040 ;  /* 0x40000040000f7882 */ /* 0x000fe20000000000 */
[----:B------:R-:W-:Y:S01]  /*4110*/  UMOV UR13, 0x40000040 ;  /* 0x40000040000d7882 */ /* 0x000fe20000000000 */
[----:B0-----:R-:W-:Y:S01]  /*4120*/  ISETP.GE.AND P6, PT, R11, 0x1, PT ;  /* 0x000000010b00780c */ /* 0x001fe20003fc6270 */
[----:B------:R-:W-:Y:S02]  /*4130*/  WARPGROUP.DEPBAR.LE gsb0, 0x0 ;  /* 0x00008000000079c5 */ /* 0x000fe40000010000 */
[----:B------:R-:W-:-:S06]  /*4140*/  WARPGROUP.ARRIVE ;  /* 0x00000000000079c5 */ /* 0x000fcc0000000000 */
[----:B------:R-:W-:Y:S01]  /*4150*/  HGMMA.64x64x16.F32.BF16 R24, gdesc[UR4], R24, gsb0 ;  /* 0x00e00000041879f0 */ /* 0x000fe20008001818 */
[----:B------:R-:W-:Y:S02]  /*4160*/  UMOV UR6, 0xffffffc0 ;  /* 0xffffffc000067882 */ /* 0x000fe40000000000 */
[----:B------:R-:W-:-:S04]  /*4170*/  UIMAD UR6, UR50, UR6, 0x41 ;  /* 0x00000041320674a4 */ /* 0x000fc8000f8e0206 */
[----:B------:R-:W-:Y:S02]  /*4180*/  UIADD3 UR7, -UR40, UR6, UR44 ;  /* 0x0000000628077290 */ /* 0x000fe4000fffe12c */
[----:B------:R-:W-:-:S04]  /*4190*/  UIADD3 UR6, UR6, -0x1, URZ ;  /* 0xffffffff06067890 */ /* 0x000fc8000fffe03f */
[----:B------:R-:W-:-:S05]  /*41a0*/  IADD3 R5, -R16, UR7, RZ ;  /* 0x0000000710057c10 */ /* 0x000fca000fffe1ff */
[----:B------:R-:W-:Y:S01]  /*41b0*/  IMAD.IADD R13, R5, 0x1, R10 ;  /* 0x00000001050d7824 */ /* 0x000fe200078e020a */
[----:B------:R-:W-:Y:S02]  /*41c0*/  WARPGROUP.DEPBAR.LE gsb0, 0x0 ;  /* 0x00008000000079c5 */ /* 0x000fe40000010000 */
[----:B------:R-:W-:-:S06]  /*41d0*/  WARPGROUP.ARRIVE ;  /* 0x00000000000079c5 */ /* 0x000fcc0000000000 */
[----:B------:R-:W-:Y:S01]  /*41e0*/  HGMMA.64x64x16.F32.BF16 R24, gdesc[UR8], R24, gsb0 ;  /* 0x00e00000081879f0 */ /* 0x000fe20008001818 */
[----:B------:R-:W-:Y:S02]  /*41f0*/  ULDC.64 UR10, c[0x0][0x9d8] ;  /* 0x00027600000a7ab9 */ /* 0x000fe40000000a00 */
[----:B------:R-:W-:Y:S01]  /*4200*/  ULOP3.LUT UR20, URZ, UR11, URZ, 0x33, !UPT ;  /* 0x0000000b3f147292 */ /* 0x000fe2000f8e333f */
[----:B------:R-:W-:Y:S02]  /*4210*/  WARPGROUP.DEPBAR.LE gsb0, 0x0 ;  /* 0x00008000000079c5 */ /* 0x000fe40000010000 */
[----:B------:R-:W-:-:S06]  /*4220*/  WARPGROUP.ARRIVE ;  /* 0x00000000000079c5 */ /* 0x000fcc0000000000 */
[----:B------:R-:W-:Y:S01]  /*4230*/  HGMMA.64x64x16.F32.BF16 R24, gdesc[UR12], R24, gsb0 ;  /* 0x00e000000c1879f0 */ /* 0x000fe20008001818 */
[----:B------:R-:W-:-:S06]  /*4240*/  ULEA UR14, UR50, 0xffffffc0, 0x6 ;  /* 0xffffffc0320e7891 */ /* 0x000fcc000f8e303f */
        /* <DEDUP_REMOVED lines=35> */
[----:B------:R3:W-:Y:S05]  /*4480*/  @!P5 SYNCS.ARRIVE.TRANS64.RED.A1T0 RZ, [R3+URZ], RZ ;  /* 0x000000ff03ffd9a7 */ /* 0x0007ea000810043f */
[----:B------:R-:W4:Y:S01]  /*4490*/  MUFU.TANH R24, R24 ;  /* 0x0000001800187308 */ /* 0x000f220000002400 */
[----:B---3--:R-:W-:-:S07]  /*44a0*/  IMAD R3, R4, 0x40, R17 ;  /* 0x0000004004037824 */ /* 0x008fce00078e0211 */
[----:B------:R-:W3:Y:S08]  /*44b0*/  MUFU.TANH R25, R25 ;  /* 0x0000001900197308 */ /* 0x000ef00000002400 */
[----:B------:R-:W0:Y:S08]  /*44c0*/  MUFU.TANH R26, R26 ;  /* 0x0000001a001a7308 */ /* 0x000e300000002400 */
        /* <DEDUP_REMOVED lines=26> */
[----:B------:R5:W0:Y:S08]  /*4670*/  MUFU.TANH R14, R30 ;  /* 0x0000001e000e7308 */ /* 0x000a300000002400 */
[----:B------:R1:W0:Y:S01]  /*4680*/  MUFU.TANH R20, R34 ;  /* 0x0000002200147308 */ /* 0x0002220000002400 */
[----:B-----5:R-:W-:-:S04]  /*4690*/  IADD3 R30, -R16, UR44, -R7 ;  /* 0x0000002c101e7c10 */ /* 0x020fc8000fffe907 */
[----:B------:R-:W-:Y:S01]  /*46a0*/  VIADDMNMX R4, R3, R13, R30, PT ;  /* 0x0000000d03047246 */ /* 0x000fe2000380011e */
[----:B-1----:R-:W-:-:S04]  /*46b0*/  VIADD R34, R5, UR20 ;  /* 0x0000001405227c36 */ /* 0x002fc80008000000 */
[----:B------:R-:W-:Y:S01]  /*46c0*/  IMAD.IADD R5, R34, 0x1, R3 ;  /* 0x0000000122057824 */ /* 0x000fe200078e0203 */
[----:B---34-:R-:W-:Y:S06]  /*46d0*/  @!P6 BRA `(.L_x_1710) ;  /* 0x000000000054e947 */ /* 0x018fec0003800000 */
[----:B------:R-:W-:Y:S01]  /*46e0*/  MOV R6, UR40 ;  /* 0x0000002800067c02 */ /* 0x000fe20008000f00 */
[----:B------:R-:W-:Y:S03]  /*46f0*/  BSSY B0, `(.L_x_1711) ;  /* 0x000000f000007945 */ /* 0x000fe60003800000 */
[----:B------:R-:W-:-:S04]  /*4700*/  IADD3 R6, R3, UR44, -R6 ;  /* 0x0000002c03067c10 */ /* 0x000fc8000fffe806 */
        /* <DEDUP_REMOVED lines=9> */
.L_x_1712:
[----:B------:R-:W-:-:S13]  /*47a0*/  ISETP.NE.AND P0, PT, R11, 0x1, PT ;  /* 0x000000010b00780c */ /* 0x000fda0003f05270 */
[----:B------:R-:W1:Y:S02]  /*47b0*/  @P0 LDC.64 R56, c[0x0][0x9e8] ;  /* 0x00027a00ff380b82 */ /* 0x000e640000000a00 */
[----:B-1----:R-:W-:-:S05]  /*47c0*/  @P0 IMAD.HI.U32 R12, R6, R56, RZ ;  /* 0x00000038060c0227 */ /* 0x002fca00078e00ff */
[----:B------:R-:W-:-:S07]  /*47d0*/  @P0 SHF.R.U32.HI R6, RZ, R57, R12 ;  /* 0x00000039ff060219 */ /* 0x000fce000001160c */
.L_x_1713:
[----:B------:R-:W-:Y:S05]  /*47e0*/  BSYNC B0 ;  /* 0x0000000000007941 */ /* 0x000fea0003800000 */
.L_x_1711:
[----:B------:R-:W-:-:S04]  /*47f0*/  IMAD R7, R6, R11, -UR14 ;  /* 0x8000000e06077e24 */ /* 0x000fc8000f8e020b */
[----:B------:R-:W-:-:S05]  /*4800*/  IMAD.IADD R6, R7, 0x1, -R16 ;  /* 0x0000000107067824 */ /* 0x000fca00078e0a10 */
[----:B------:R-:W-:Y:S02]  /*4810*/  VIMNMX R5, R5, R6, !PT ;  /* 0x0000000605057248 */ /* 0x000fe40007fe0100 */
[----:B------:R-:W-:-:S07]  /*4820*/  VIADDMNMX R4, R6, R11, R4, PT ;  /* 0x0000000b06047246 */ /* 0x000fce0003800104 */
.L_x_1710:
[----:B------:R-:W-:Y:S02]  /*4830*/  UISETP.GE.AND UP4, UPT, UR6, 0x9, UPT ;  /* 0x000000090600788c */ /* 0x000fe4000bf86270 */
[----:B------:R-:W-:Y:S02]  /*4840*/  UISETP.GE.AND UP1, UPT, UR6, 0x1, UPT ;  /* 0x000000010600788c */ /* 0x000fe4000bf26270 */
[----:B------:R-:W-:Y:S02]  /*4850*/  UISETP.GE.AND UP0, UPT, UR6, 0x2, UPT ;  /* 0x000000020600788c */ /* 0x000fe4000bf06270 */
[----:B------:R-:W-:Y:S01]  /*4860*/  PLOP3.LUT P0, PT, PT, PT, UP4, 0x40, 0x0 ;  /* 0x000000000000781c */ /* 0x000fe20003f0e848 */
[----:B------:R-:W-:Y:S01]  /*4870*/  UISETP.GE.AND UP3, UPT, UR6, 0xa, UPT ;  /* 0x0000000a0600788c */ /* 0x000fe2000bf66270 */
[----:B------:R-:W-:Y:S01]  /*4880*/  PLOP3.LUT P2, PT, PT, PT, UP1, 0x40, 0x0 ;  /* 0x000000000000781c */ /* 0x000fe20003f4e818 */
[----:B------:R-:W-:Y:S01]  /*4890*/  UP2UR UR11, UPR, URZ, 0x1 ;  /* 0x000000013f0b7883 */ /* 0x000fe20008000000 */
[C---:B------:R-:W-:Y:S01]  /*48a0*/  ISETP.GT.AND P0, PT, R5.reuse, 0x8, P0 ;  /* 0x000000080500780c */ /* 0x040fe20000704270 */
[----:B------:R-:W-:Y:S01]  /*48b0*/  UISETP.GE.AND UP2, UPT, UR6, 0x11, UPT ;  /* 0x000000110600788c */ /* 0x000fe2000bf46270 */
[C---:B------:R-:W-:Y:S01]  /*48c0*/  ISETP.GT.AND P2, PT, R5.reuse, RZ, P2 ;  /* 0x000000ff0500720c */ /* 0x040fe20001744270 */
[----:B------:R-:W-:Y:S01]  /*48d0*/  UP2UR UR10, UPR, URZ, 0x2 ;  /* 0x000000023f0a7883 */ /* 0x000fe20008000000 */
[----:B------:R-:W-:Y:S01]  /*48e0*/  PLOP3.LUT P1, PT, PT, PT, UP0, 0x40, 0x0 ;  /* 0x000000000000781c */ /* 0x000fe20003f2e808 */
[----:B------:R-:W-:Y:S01]  /*48f0*/  UISETP.GE.AND UP0, UPT, UR6, 0x19, UPT ;  /* 0x000000190600788c */ /* 0x000fe2000bf06270 */
[----:B------:R-:W-:Y:S01]  /*4900*/  PLOP3.LUT P3, PT, PT, PT, UP3, 0x40, 0x0 ;  /* 0x000000000000781c */ /* 0x000fe20003f6e838 */
[----:B------:R-:W-:Y:S01]  /*4910*/  UISETP.GE.AND UP1, UPT, UR6, 0x12, UPT ;  /* 0x000000120600788c */ /* 0x000fe2000bf26270 */
[C---:B------:R-:W-:Y:S01]  /*4920*/  ISETP.LT.OR P0, PT, R4.reuse, 0x9, P0 ;  /* 0x000000090400780c */ /* 0x040fe20000701670 */
[----:B------:R-:W-:Y:S01]  /*4930*/  UP2UR UR22, UPR, URZ, 0x1 ;  /* 0x000000013f167883 */ /* 0x000fe20008000000 */
[----:B------:R-:W-:Y:S01]  /*4940*/  ISETP.LT.OR P2, PT, R4, 0x1, P2 ;  /* 0x000000010400780c */ /* 0x000fe20001741670 */
[----:B------:R-:W-:Y:S01]  /*4950*/  UP2UR UR19, UPR, URZ, 0x4 ;  /* 0x000000043f137883 */ /* 0x000fe20008000000 */
[C---:B------:R-:W-:Y:S01]  /*4960*/  ISETP.GT.AND P3, PT, R5.reuse, 0x9, P3 ;  /* 0x000000090500780c */ /* 0x040fe20001f64270 */
[----:B------:R-:W-:Y:S01]  /*4970*/  UP2UR UR21, UPR, URZ, 0x2 ;  /* 0x000000023f157883 */ /* 0x000fe20008000000 */
[C---:B------:R-:W-:Y:S01]  /*4980*/  ISETP.GT.AND P1, PT, R5.reuse, 0x1, P1 ;  /* 0x000000010500780c */ /* 0x040fe20000f24270 */
[----:B------:R-:W-:Y:S01]  /*4990*/  UP2UR UR7, UPR, URZ, 0x10 ;  /* 0x000000103f077883 */ /* 0x000fe20008000000 */
[----:B0-----:R-:W-:Y:S01]  /*49a0*/  FSEL R57, R28, -INF , !P0 ;  /* 0xff8000001c397808 */ /* 0x001fe20004000000 */
[----:B------:R-:W-:Y:S01]  /*49b0*/  UP2UR UR18, UPR, URZ, 0x8 ;  /* 0x000000083f127883 */ /* 0x000fe20008000000 */
[----:B------:R-:W-:Y:S01]  /*49c0*/  FSEL R35, R24, -INF , !P2 ;  /* 0xff80000018237808 */ /* 0x000fe20005000000 */
[----:B------:R-:W-:Y:S01]  /*49d0*/  UISETP.GE.AND UP3, UPT, UR6, 0x31, UPT ;  /* 0x000000310600788c */ /* 0x000fe2000bf66270 */
[----:B------:R-:W-:Y:S01]  /*49e0*/  PLOP3.LUT P0, PT, PT, PT, UP0, 0x40, 0x0 ;  /* 0x000000000000781c */ /* 0x000fe20003f0e808 */
[----:B------:R-:W-:Y:S01]  /*49f0*/  UISETP.GE.AND UP0, UPT, UR6, 0x1a, UPT ;  /* 0x0000001a0600788c */ /* 0x000fe2000bf06270 */
[----:B------:R-:W-:Y:S01]  /*4a00*/  PLOP3.LUT P2, PT, PT, PT, UP2, 0x40, 0x0 ;  /* 0x000000000000781c */ /* 0x000fe20003f4e828 */
[----:B------:R-:W-:Y:S01]  /*4a10*/  UISETP.GE.AND UP2, UPT, UR6, 0x2a, UPT ;  /* 0x0000002a0600788c */ /* 0x000fe2000bf46270 */
[C---:B------:R-:W-:Y:S01]  /*4a20*/  ISETP.LT.OR P3, PT, R4.reuse, 0xa, P3 ;  /* 0x0000000a0400780c */ /* 0x040fe20001f61670 */
[----:B------:R-:W-:Y:S01]  /*4a30*/  UP2UR UR23, UPR, URZ, 0x1 ;  /* 0x000000013f177883 */ /* 0x000fe20008000000 */
[----:B------:R-:W-:Y:S01]  /*4a40*/  ISETP.LT.OR P1, PT, R4, 0x2, P1 ;  /* 0x000000020400780c */ /* 0x000fe20000f21670 */
[----:B------:R-:W-:Y:S01]  /*4a50*/  UISETP.GE.AND UP4, UPT, UR6, 0x32, UPT ;  /* 0x000000320600788c */ /* 0x000fe2000bf86270 */
[----:B------:R-:W-:Y:S01]  /*4a60*/  ISETP.GT.AND P2, PT, R5, 0x10, P2 ;  /* 0x000000100500780c */ /* 0x000fe20001744270 */
[----:B------:R-:W-:Y:S01]  /*4a70*/  UISETP.GE.AND UP5, UPT, UR6, 0x39, UPT ;  /* 0x000000390600788c */ /* 0x000fe2000bfa6270 */
[----:B------:R-:W-:Y:S01]  /*4a80*/  FSEL R59, R29, -INF , !P3 ;  /* 0xff8000001d3b7808 */ /* 0x000fe20005800000 */
[----:B------:R-:W-:Y:S01]  /*4a90*/  UISETP.GE.AND UP6, UPT, UR6, 0x3a, UPT ;  /* 0x0000003a0600788c */ /* 0x000fe2000bfc6270 */
[----:B------:R-:W-:-:S02]  /*4aa0*/  FSEL R55, R25, -INF , !P1 ;  /* 0xff80000019377808 */ /* 0x000fc40004800000 */
[----:B------:R-:W-:Y:S01]  /*4ab0*/  PLOP3.LUT P3, PT, PT, PT, UP0, 0x40, 0x0 ;  /* 0x000000000000781c */ /* 0x000fe20003f6e808 */
[----:B------:R-:W-:Y:S01]  /*4ac0*/  UISETP.GE.AND UP0, UPT, UR6, 0x21, UPT ;  /* 0x000000210600788c */ /* 0x000fe2000bf06270 */
[----:B------:R-:W-:Y:S01]  /*4ad0*/  PLOP3.LUT P1, PT, PT, PT, UP1, 0x40, 0x0 ;  /* 0x000000000000781c */ /* 0x000fe20003f2e818 */
[----:B------:R-:W-:Y:S01]  /*4ae0*/  UISETP.GE.AND UP1, UPT, UR6, 0x29, UPT ;  /* 0x000000290600788c */ /* 0x000fe2000bf26270 */
[----:B------:R-:W-:Y:S01]  /*4af0*/  ISETP.LT.OR P2, PT, R4, 0x11, P2 ;  /* 0x000000110400780c */ /* 0x000fe20001741670 */
[----:B------:R-:W-:Y:S01]  /*4b00*/  UP2UR UR24, UPR, URZ, 0x1 ;  /* 0x000000013f187883 */ /* 0x000fe20008000000 */
[C---:B------:R-:W-:Y:S02]  /*4b10*/  ISETP.GT.AND P1, PT, R5.reuse, 0x11, P1 ;  /* 0x000000110500780c */ /* 0x040fe40000f24270 */
[C---:B------:R-:W-:Y:S02]  /*4b20*/  ISETP.GT.AND P0, PT, R5.reuse, 0x18, P0 ;  /* 0x000000180500780c */ /* 0x040fe40000704270 */
[----:B------:R-:W-:-:S02]  /*4b30*/  ISETP.GT.AND P3, PT, R5, 0x19, P3 ;  /* 0x000000190500780c */ /* 0x000fc40001f64270 */
[----:B------:R-:W-:Y:S02]  /*4b40*/  FSEL R61, R32, -INF , !P2 ;  /* 0xff800000203d7808 */ /* 0x000fe40005000000 */
[----:B------:R-:W-:Y:S01]  /*4b50*/  PLOP3.LUT P2, PT, PT, PT, UP0, 0x40, 0x0 ;  /* 0x000000000000781c */ /* 0x000fe20003f4e808 */
[----:B------:R-:W-:Y:S01]  /*4b60*/  UISETP.GE.AND UP0, UPT, UR6, 0x22, UPT ;  /* 0x000000220600788c */ /* 0x000fe2000bf06270 */
[C---:B------:R-:W-:Y:S02]  /*4b70*/  ISETP.LT.OR P1, PT, R4.reuse, 0x12, P1 ;  /* 0x000000120400780c */ /* 0x040fe40000f21670 */
[C---:B------:R-:W-:Y:S02]  /*4b80*/  ISETP.LT.OR P0, PT, R4.reuse, 0x19, P0 ;  /* 0x000000190400780c */ /* 0x040fe40000701670 */
[----:B------:R-:W-:Y:S02]  /*4b90*/  ISETP.LT.OR P3, PT, R4, 0x1a, P3 ;  /* 0x0000001a0400780c */ /* 0x000fe40001f61670 */
[----:B------:R-:W-:-:S02]  /*4ba0*/  FSEL R63, R33, -INF , !P1 ;  /* 0xff800000213f7808 */ /* 0x000fc40004800000 */
[----:B------:R-:W-:Y:S02]  /*4bb0*/  FSEL R65, R36, -INF , !P0 ;  /* 0xff80000024417808 */ /* 0x000fe40004000000 */
[----:B------:R-:W-:Y:S02]  /*4bc0*/  FSEL R67, R37, -INF , !P3 ;  /* 0xff80000025437808 */ /* 0x000fe40005800000 */
[----:B------:R-:W-:Y:S02]  /*4bd0*/  PLOP3.LUT P1, PT, PT, PT, UP0, 0x40, 0x0 ;  /* 0x000000000000781c */ /* 0x000fe40003f2e808 */
[----:B------:R-:W-:Y:S02]  /*4be0*/  PLOP3.LUT P0, PT, PT, PT, UP1, 0x40, 0x0 ;  /* 0x000000000000781c */ /* 0x000fe40003f0e818 */
[----:B------:R-:W-:Y:S02]  /*4bf0*/  PLOP3.LUT P3, PT, PT, PT, UP2, 0x40, 0x0 ;  /* 0x000000000000781c */ /* 0x000fe40003f6e828 */
[----:B------:R-:W-:-:S02]  /*4c00*/  ISETP.GT.AND P2, PT, R5, 0x20, P2 ;  /* 0x000000200500780c */ /* 0x000fc40001744270 */
[C---:B------:R-:W-:Y:S02]  /*4c10*/  ISETP.GT.AND P1, PT, R5.reuse, 0x21, P1 ;  /* 0x000000210500780c */ /* 0x040fe40000f24270 */
[C---:B------:R-:W-:Y:S02]  /*4c20*/  ISETP.GT.AND P0, PT, R5.reuse, 0x28, P0 ;  /* 0x000000280500780c */ /* 0x040fe40000704270 */
[----:B------:R-:W-:Y:S02]  /*4c30*/  ISETP.GT.AND P3, PT, R5, 0x29, P3 ;  /* 0x000000290500780c */ /* 0x000fe40001f64270 */
[C---:B------:R-:W-:Y:S02]  /*4c40*/  ISETP.LT.OR P2, PT, R4.reuse, 0x21, P2 ;  /* 0x000000210400780c */ /* 0x040fe40001741670 */
[C---:B------:R-:W-:Y:S02]  /*4c50*/  ISETP.LT.OR P1, PT, R4.reuse, 0x22, P1 ;  /* 0x000000220400780c */ /* 0x040fe40000f21670 */
[----:B------:R-:W-:-:S02]  /*4c60*/  ISETP.LT.OR P0, PT, R4, 0x29, P0 ;  /* 0x000000290400780c */ /* 0x000fc40000701670 */
[----:B------:R-:W-:Y:S02]  /*4c70*/  ISETP.LT.OR P3, PT, R4, 0x2a, P3 ;  /* 0x0000002a0400780c */ /* 0x000fe40001f61670 */
[----:B------:R-:W-:Y:S02]  /*4c80*/  FSEL R69, R40, -INF , !P2 ;  /* 0xff80000028457808 */ /* 0x000fe40005000000 */
[----:B------:R-:W-:Y:S02]  /*4c90*/  FSEL R71, R41, -INF , !P1 ;  /* 0xff80000029477808 */ /* 0x000fe40004800000 */
[----:B------:R-:W-:Y:S02]  /*4ca0*/  FSEL R73, R44, -INF , !P0 ;  /* 0xff8000002c497808 */ /* 0x000fe40004000000 */
[----:B------:R-:W-:Y:S02]  /*4cb0*/  FSEL R45, R45, -INF , !P3 ;  /* 0xff8000002d2d7808 */ /* 0x000fe40005800000 */
[----:B------:R-:W-:-:S02]  /*4cc0*/  PLOP3.LUT P2, PT, PT, PT, UP3, 0x40, 0x0 ;  /* 0x000000000000781c */ /* 0x000fc40003f4e838 */
[----:B------:R-:W-:Y:S02]  /*4cd0*/  PLOP3.LUT P1, PT, PT, PT, UP4, 0x40, 0x0 ;  /* 0x000000000000781c */ /* 0x000fe40003f2e848 */
[----:B------:R-:W-:Y:S02]  /*4ce0*/  PLOP3.LUT P0, PT, PT, PT, UP5, 0x40, 0x0 ;  /* 0x000000000000781c */ /* 0x000fe40003f0e858 */
[----:B------:R-:W-:Y:S02]  /*4cf0*/  PLOP3.LUT P3, PT, PT, PT, UP6, 0x40, 0x0 ;  /* 0x000000000000781c */ /* 0x000fe40003f6e868 */
[C---:B------:R-:W-:Y:S02]  /*4d00*/  ISETP.GT.AND P2, PT, R5.reuse, 0x30, P2 ;  /* 0x000000300500780c */ /* 0x040fe40001744270 */
[C---:B------:R-:W-:Y:S02]  /*4d10*/  ISETP.GT.AND P1, PT, R5.reuse, 0x31, P1 ;  /* 0x000000310500780c */ /* 0x040fe40000f24270 */
[----:B------:R-:W-:-:S02]  /*4d20*/  ISETP.GT.AND P0, PT, R5, 0x38, P0 ;  /* 0x000000380500780c */ /* 0x000fc40000704270 */
[----:B------:R-:W-:Y:S01]  /*4d30*/  ISETP.GT.AND P3, PT, R5, 0x39, P3 ;  /* 0x000000390500780c */ /* 0x000fe20001f64270 */
[----:B------:R-:W-:Y:S01]  /*4d40*/  VIADD R5, R3, 0x8 ;  /* 0x0000000803057836 */ /* 0x000fe20000000000 */
[C---:B------:R-:W-:Y:S02]  /*4d50*/  ISETP.LT.OR P2, PT, R4.reuse, 0x31, P2 ;  /* 0x000000310400780c */ /* 0x040fe40001741670 */
[C---:B------:R-:W-:Y:S02]  /*4d60*/  ISETP.LT.OR P1, PT, R4.reuse, 0x32, P1 ;  /* 0x000000320400780c */ /* 0x040fe40000f21670 */
[C---:B------:R-:W-:Y:S02]  /*4d70*/  ISETP.LT.OR P0, PT, R4.reuse, 0x39, P0 ;  /* 0x000000390400780c */ /* 0x040fe40000701670 */
[----:B------:R-:W-:Y:S02]  /*4d80*/  ISETP.LT.OR P3, PT, R4, 0x3a, P3 ;  /* 0x0000003a0400780c */ /* 0x000fe40001f61670 */
[----:B------:R-:W-:-:S02]  /*4d90*/  VIADDMNMX R4, R5, R13, R30, PT ;  /* 0x0000000d05047246 */ /* 0x000fc4000380011e */
[----:B------:R-:W-:Y:S02]  /*4da0*/  IADD3 R5, R34, 0x8, R3 ;  /* 0x0000000822057810 */ /* 0x000fe40007ffe003 */
[----:B------:R-:W-:Y:S02]  /*4db0*/  FSEL R75, R48, -INF , !P2 ;  /* 0xff800000304b7808 */ /* 0x000fe40005000000 */
[----:B------:R-:W-:Y:S02]  /*4dc0*/  FSEL R49, R49, -INF , !P1 ;  /* 0xff80000031317808 */ /* 0x000fe40004800000 */
[----:B------:R-:W-:Y:S02]  /*4dd0*/  FSEL R77, R52, -INF , !P0 ;  /* 0xff800000344d7808 */ /* 0x000fe40004000000 */
[----:B------:R-:W-:Y:S01]  /*4de0*/  FSEL R53, R53, -INF , !P3 ;  /* 0xff80000035357808 */ /* 0x000fe20005800000 */
[----:B------:R-:W-:Y:S06]  /*4df0*/  @!P6 BRA `(.L_x_1714) ;  /* 0x000000000058e947 */ /* 0x000fec0003800000 */
[----:B------:R-:W-:Y:S01]  /*4e00*/  IMAD.U32 R6, RZ, RZ, UR40 ;  /* 0x00000028ff067e24 */ /* 0x000fe2000f8e00ff */
[----:B------:R-:W-:Y:S04]  /*4e10*/  BSSY B0, `(.L_x_1715) ;  /* 0x0000010000007945 */ /* 0x000fe80003800000 */
[----:B------:R-:W-:-:S05]  /*4e20*/  IADD3 R6, R3, UR44, -R6 ;  /* 0x0000002c03067c10 */ /* 0x000fca000fffe806 */
[----:B------:R-:W-:-:S05]  /*4e30*/  VIADD R6, R6, 0x8 ;  /* 0x0000000806067836 */ /* 0x000fca0000000000 */
[----:B------:R-:W-:-:S13]  /*4e40*/  ISETP.GT.AND P0, PT, R6, -0x1, PT ;  /* 0xffffffff0600780c */ /* 0x000fda0003f04270 */
[----:B------:R-:W-:Y:S05]  /*4e50*/  @P0 BRA `(.L_x_1716) ;  /* 0x00000000001c0947 */ /* 0x000fea0003800000 */
[----:B------:R-:W-:Y:S02]  /*4e60*/  ISETP.NE.AND P0, PT, R11, 0x1, PT ;  /* 0x000000010b00780c */ /* 0x000fe40003f05270 */
[----:B------:R-:W-:-:S11]  /*4e70*/  LOP3.LUT R7, RZ, R6, RZ, 0x33, !PT ;  /* 0x00000006ff077212 */ /* 0x000fd600078e33ff */
[----:B------:R-:W0:Y:S02]  /*4e80*/  @P0 LDC.64 R12, c[0x0][0x9e8] ;  /* 0x00027a00ff0c0b82 */ /* 0x000e240000000a00 */
[----:B0-----:R-:W-:-:S05]  /*4e90*/  @P0 IMAD.HI.U32 R6, R7, R12, RZ ;  /* 0x0000000c07060227 */ /* 0x001fca00078e00ff */
[----:B------:R-:W-:-:S04]  /*4ea0*/  @P0 SHF.R.U32.HI R7, RZ, R13, R6 ;  /* 0x0000000dff070219 */ /* 0x000fc80000011606 */
[----:B------:R-:W-:Y:S01]  /*4eb0*/  LOP3.LUT R6, RZ, R7, RZ, 0x33, !PT ;  /* 0x00000007ff067212 */ /* 0x000fe200078e33ff */
[----:B------:R-:W-:Y:S06]  /*4ec0*/  BRA `(.L_x_1717) ;  /* 0x0000000000107947 */ /* 0x000fec0003800000 */
.L_x_1716:
[----:B------:R-:W-:-:S13]  /*4ed0*/  ISETP.NE.AND P0, PT, R11, 0x1, PT ;  /* 0x000000010b00780c */ /* 0x000fda0003f05270 */
[----:B------:R-:W0:Y:S02]  /*4ee0*/  @P0 LDC.64 R12, c[0x0][0x9e8] ;  /* 0x00027a00ff0c0b82 */ /* 0x000e240000000a00 */
[----:B0-----:R-:W-:-:S05]  /*4ef0*/  @P0 IMAD.HI.U32 R12, R6, R12, RZ ;  /* 0x0000000c060c0227 */ /* 0x001fca00078e00ff */
[----:B------:R-:W-:-:S07]  /*4f00*/  @P0 SHF.R.U32.HI R6, RZ, R13, R12 ;  /* 0x0000000dff060219 */ /* 0x000fce000001160c */
.L_x_1717:
[----:B------:R-:W-:Y:S05]  /*4f10*/  BSYNC B0 ;  /* 0x0000000000007941 */ /* 0x000fea0003800000 */
.L_x_1715:
[----:B------:R-:W-:-:S04]  /*4f20*/  IMAD R7, R6, R11, -UR14 ;  /* 0x8000000e06077e24 */ /* 0x000fc8000f8e020b */
[----:B------:R-:W-:-:S05]  /*4f30*/  IMAD.IADD R6, R7, 0x1, -R16 ;  /* 0x0000000107067824 */ /* 0x000fca00078e0a10 */
[----:B------:R-:W-:Y:S02]  /*4f40*/  VIMNMX R5, R5, R6, !PT ;  /* 0x0000000605057248 */ /* 0x000fe40007fe0100 */
[----:B------:R-:W-:-:S07]  /*4f50*/  VIADDMNMX R4, R6, R11, R4, PT ;  /* 0x0000000b06047246 */ /* 0x000fce0003800104 */
.L_x_1714:
[----:B------:R-:W-:Y:S01]  /*4f60*/  FMNMX.FTZ R6, R35, R55, !PT ;  /* 0x0000003723067209 */ /* 0x000fe20007810000 */
[----:B------:R-:W-:Y:S01]  /*4f70*/  UP2UR UR6, UPR, URZ, 0x4 ;  /* 0x000000043f067883 */ /* 0x000fe20008000000 */
[----:B------:R-:W-:Y:S01]  /*4f80*/  BAR.SYNC.DEFER_BLOCKING 0xf, 0x100 ;  /* 0x03c4000000007b1d */ /* 0x000fe20000010000 */
[----:B------:R-:W-:Y:S01]  /*4f90*/  UISETP.NE.AND UP2, UPT, UR7, URZ, UPT ;  /* 0x0000003f0700728c */ /* 0x000fe2000bf45270 */
[----:B------:R-:W-:Y:S01]  /*4fa0*/  FMNMX.FTZ R6, R57, R6, !PT ;  /* 0x0000000639067209 */ /* 0x000fe20007810000 */
[----:B------:R-:W-:Y:S02]  /*4fb0*/  UP2UR UR7, UPR, URZ, 0x8 ;  /* 0x000000083f077883 */ /* 0x000fe40008000000 */
[----:B------:R-:W-:Y:S01]  /*4fc0*/  UISETP.NE.AND UP3, UPT, UR11, URZ, UPT ;  /* 0x0000003f0b00728c */ /* 0x000fe2000bf65270 */
[----:B------:R-:W-:Y:S01]  /*4fd0*/  FMNMX.FTZ R6, R59, R6, !PT ;  /* 0x000000063b067209 */ /* 0x000fe20007810000 */
[----:B------:R-:W-:Y:S01]  /*4fe0*/  UP2UR UR11, UPR, URZ, 0x10 ;  /* 0x000000103f0b7883 */ /* 0x000fe20008000000 */
[----:B------:R-:W-:Y:S01]  /*4ff0*/  PLOP3.LUT P0, PT, PT, PT, UP2, 0x40, 0x0 ;  /* 0x000000000000781c */ /* 0x000fe20003f0e828 */
[----:B------:R-:W-:Y:S01]  /*5000*/  UISETP.NE.AND UP4, UPT, UR10, URZ, UPT ;  /* 0x0000003f0a00728c */ /* 0x000fe2000bf85270 */
[----:B------:R-:W-:Y:S01]  /*5010*/  FMNMX.FTZ R6, R61, R6, !PT ;  /* 0x000000063d067209 */ /* 0x000fe20007810000 */
[----:B------:R-:W-:Y:S01]  /*5020*/  UP2UR UR14, UPR, URZ, 0x20 ;  /* 0x000000203f0e7883 */ /* 0x000fe20008000000 */
[----:B------:R-:W-:Y:S01]  /*5030*/  PLOP3.LUT P3, PT, PT, PT, UP3, 0x40, 0x0 ;  /* 0x000000000000781c */ /* 0x000fe20003f6e838 */
[----:B------:R-:W-:Y:S01]  /*5040*/  ULDC UR10, c[0x0][0x988] ;  /* 0x00026200000a7ab9 */ /* 0x000fe20000000800 */
[----:B------:R-:W-:Y:S01]  /*5050*/  FMNMX.FTZ R6, R63, R6, !PT ;  /* 0x000000063f067209 */ /* 0x000fe20007810000 */
[----:B------:R-:W-:Y:S01]  /*5060*/  UISETP.NE.AND UP5, UPT, UR18, URZ, UPT ;  /* 0x0000003f1200728c */ /* 0x000fe2000bfa5270 */
[----:B------:R-:W-:Y:S01]  /*5070*/  PLOP3.LUT P1, PT, PT, PT, UP4, 0x40, 0x0 ;  /* 0x000000000000781c */ /* 0x000fe20003f2e848 */
[----:B------:R-:W-:Y:S01]  /*5080*/  UISETP.NE.AND UP2, UPT, UR19, URZ, UPT ;  /* 0x0000003f1300728c */ /* 0x000fe2000bf45270 */
[----:B------:R-:W-:Y:S01]  /*5090*/  FMNMX.FTZ R6, R65, R6, !PT ;  /* 0x0000000641067209 */ /* 0x000fe20007810000 */
[----:B------:R-:W-:Y:S01]  /*50a0*/  UISETP.NE.AND UP3, UPT, UR21, URZ, UPT ;  /* 0x0000003f1500728c */ /* 0x000fe2000bf65270 */
[----:B------:R-:W-:Y:S01]  /*50b0*/  ISETP.GT.AND P1, PT, R5, RZ, P1 ;  /* 0x000000ff0500720c */ /* 0x000fe20000f24270 */
[----:B------:R-:W-:Y:S01]  /*50c0*/  UISETP.NE.AND UP4, UPT, UR22, URZ, UPT ;  /* 0x0000003f1600728c */ /* 0x000fe2000bf85270 */
[----:B------:R-:W-:Y:S01]  /*50d0*/  FMNMX.FTZ R6, R67, R6, !PT ;  /* 0x0000000643067209 */ /* 0x000fe20007810000 */
[----:B------:R-:W-:Y:S01]  /*50e0*/  UP2UR UR15, UPR, URZ, 0x40 ;  /* 0x000000403f0f7883 */ /* 0x000fe20008000000 */
[----:B------:R-:W-:Y:S01]  /*50f0*/  ISETP.GT.AND P3, PT, R5, 0x1, P3 ;  /* 0x000000010500780c */ /* 0x000fe20001f64270 */
[----:B------:R-:W-:Y:S01]  /*5100*/  UISETP.NE.AND UP6, UPT, UR24, URZ, UPT ;  /* 0x0000003f1800728c */ /* 0x000fe2000bfc5270 */
[----:B------:R-:W-:-:S02]  /*5110*/  FMNMX.FTZ R6, R69, R6, !PT ;  /* 0x0000000645067209 */ /* 0x000fc40007810000 */
[C---:B------:R-:W-:Y:S02]  /*5120*/  ISETP.LT.OR P1, PT, R4.reuse, 0x1, P1 ;  /* 0x000000010400780c */ /* 0x040fe40000f21670 */
[----:B------:R-:W-:Y:S02]  /*5130*/  FMNMX.FTZ R6, R71, R6, !PT ;  /* 0x0000000647067209 */ /* 0x000fe40007810000 */
[----:B------:R-:W-:Y:S02]  /*5140*/  ISETP.LT.OR P3, PT, R4, 0x2, P3 ;  /* 0x000000020400780c */ /* 0x000fe40001f61670 */
[----:B------:R-:W-:Y:S02]  /*5150*/  FMNMX.FTZ R6, R73, R6, !PT ;  /* 0x0000000649067209 */ /* 0x000fe40007810000 */
[----:B------:R-:W-:Y:S02]  /*5160*/  ISETP.GT.AND P0, PT, R5, 0x8, P0 ;  /* 0x000000080500780c */ /* 0x000fe40000704270 */
[----:B------:R-:W-:-:S02]  /*5170*/  FMNMX.FTZ R6, R45, R6, !PT ;  /* 0x000000062d067209 */ /* 0x000fc40007810000 */
[----:B------:R-:W-:Y:S02]  /*5180*/  ISETP.LT.OR P0, PT, R4, 0x9, P0 ;  /* 0x000000090400780c */ /* 0x000fe40000701670 */
[----:B------:R-:W-:Y:S02]  /*5190*/  FMNMX.FTZ R6, R75, R6, !PT ;  /* 0x000000064b067209 */ /* 0x000fe40007810000 */
[----:B------:R-:W-:Y:S02]  /*51a0*/  FSEL R14, R14, -INF , !P0 ;  /* 0xff8000000e0e7808 */ /* 0x000fe40004000000 */
[----:B------:R-:W-:Y:S02]  /*51b0*/  FMNMX.FTZ R6, R49, R6, !PT ;  /* 0x0000000631067209 */ /* 0x000fe40007810000 */
[----:B------:R-:W-:Y:S01]  /*51c0*/  PLOP3.LUT P0, PT, PT, PT, UP4, 0x40, 0x0 ;  /* 0x000000000000781c */ /* 0x000fe20003f0e848 */
[----:B------:R-:W-:Y:S01]  /*51d0*/  UISETP.NE.AND UP4, UPT, UR11, URZ, UPT ;  /* 0x0000003f0b00728c */ /* 0x000fe2000bf85270 */
[----:B------:R-:W-:-:S02]  /*51e0*/  FMNMX.FTZ R6, R77, R6, !PT ;  /* 0x000000064d067209 */ /* 0x000fc40007810000 */
[----:B------:R-:W-:Y:S02]  /*51f0*/  ISETP.GT.AND P0, PT, R5, 0x18, P0 ;  /* 0x000000180500780c */ /* 0x000fe40000704270 */
[----:B------:R-:W-:Y:S02]  /*5200*/  FMNMX.FTZ R7, R53, R6, !PT ;  /* 0x0000000635077209 */ /* 0x000fe40007810000 */
[----:B------:R-:W-:-:S03]  /*5210*/  ISETP.LT.OR P0, PT, R4, 0x19, P0 ;  /* 0x000000190400780c */ /* 0x000fc60000701670 */
[----:B------:R-:W0:Y:S01]  /*5220*/  SHFL.BFLY PT, R6, R7, 0x2, 0x1f ;  /* 0x0c401f0007067f89 */ /* 0x000e2200000e0000 */
[----:B------:R-:W-:Y:S02]  /*5230*/  FSEL R24, R38, -INF , !P0 ;  /* 0xff80000026187808 */ /* 0x000fe40004000000 */
[----:B------:R-:W-:-:S04]  /*5240*/  PLOP3.LUT P0, PT, PT, PT, UP1, 0x40, 0x0 ;  /* 0x000000000000781c */ /* 0x000fc80003f0e818 */
[----:B------:R-:W-:-:S04]  /*5250*/  ISETP.GT.AND P0, PT, R5, 0x28, P0 ;  /* 0x000000280500780c */ /* 0x000fc80000704270 */
[----:B------:R-:W-:Y:S02]  /*5260*/  ISETP.LT.OR P0, PT, R4, 0x29, P0 ;  /* 0x000000290400780c */ /* 0x000fe40000701670 */
[----:B0-----:R-:W-:-:S05]  /*5270*/  FMNMX.FTZ R13, R7, R6, !PT ;  /* 0x00000006070d7209 */ /* 0x001fca0007810000 */
[----:B------:R-:W0:Y:S02]  /*5280*/  SHFL.BFLY PT, R6, R13, 0x1, 0x1f ;  /* 0x0c201f000d067f89 */ /* 0x000e2400000e0000 */
[----:B0-----:R-:W-:Y:S02]  /*5290*/  FMNMX.FTZ R6, R13, R6, !PT ;  /* 0x000000060d067209 */ /* 0x001fe40007810000 */
[----:B------:R-:W-:Y:S02]  /*52a0*/  FSEL R13, R27, -INF , !P3 ;  /* 0xff8000001b0d7808 */ /* 0x000fe40005800000 */
[C---:B------:R-:W-:Y:S01]  /*52b0*/  FSETP.NEU.FTZ.AND P2, PT, R6.reuse, -INF , PT ;  /* 0xff8000000600780b */ /* 0x040fe20003f5d000 */
[----:B------:R-:W-:Y:S01]  /*52c0*/  FMUL.FTZ R12, R6, UR10 ;  /* 0x0000000a060c7c20 */ /* 0x000fe20008410000 */
[----:B------:R-:W-:Y:S01]  /*52d0*/  PLOP3.LUT P3, PT, PT, PT, UP3, 0x40, 0x0 ;  /* 0x000000000000781c */ /* 0x000fe20003f6e838 */
[----:B------:R-:W-:-:S03]  /*52e0*/  UISETP.NE.AND UP3, UPT, UR7, URZ, UPT ;  /* 0x0000003f0700728c */ /* 0x000fc6000bf65270 */
[----:B------:R-:W-:Y:S02]  /*52f0*/  FSEL R34, R12, RZ, P2 ;  /* 0x000000ff0c227208 */ /* 0x000fe40001000000 */
[----:B------:R-:W-:Y:S01]  /*5300*/  PLOP3.LUT P2, PT, PT, PT, UP5, 0x40, 0x0 ;  /* 0x000000000000781c */ /* 0x000fe20003f4e858 */
[----:B------:R-:W-:Y:S01]  /*5310*/  UISETP.NE.AND UP5, UPT, UR23, URZ, UPT ;  /* 0x0000003f1700728c */ /* 0x000fe2000bfa5270 */
[----:B------:R-:W-:Y:S01]  /*5320*/  FSEL R12, R26, -INF , !P1 ;  /* 0xff8000001a0c7808 */ /* 0x000fe20004800000 */
[--C-:B------:R-:W-:Y:S01]  /*5330*/  FFMA.FTZ R33, R35, UR10, -R34.reuse ;  /* 0x0000000a23217c23 */ /* 0x100fe20008010822 */
[----:B------:R-:W-:Y:S01]  /*5340*/  PLOP3.LUT P1, PT, PT, PT, UP2, 0x40, 0x0 ;  /* 0x000000000000781c */ /* 0x000fe20003f2e828 */
[----:B------:R-:W-:Y:S01]  /*5350*/  UISETP.NE.AND UP2, UPT, UR6, URZ, UPT ;  /* 0x0000003f0600728c */ /* 0x000fe2000bf45270 */
[C---:B------:R-:W-:Y:S01]  /*5360*/  ISETP.GT.AND P2, PT, R5.reuse, 0x9, P2 ;  /* 0x000000090500780c */ /* 0x040fe20001744270 */
[----:B------:R0:W-:Y:S01]  /*5370*/  MUFU.EX2 R152, R33 ;  /* 0x0000002100987308 */ /* 0x0001e20000000800 */
[----:B------:R-:W-:Y:S01]  /*5380*/  ISETP.GT.AND P1, PT, R5, 0x10, P1 ;  /* 0x000000100500780c */ /* 0x000fe20000f24270 */
[--C-:B------:R-:W-:Y:S01]  /*5390*/  FFMA.FTZ R36, R59, UR10, -R34.reuse ;  /* 0x0000000a3b247c23 */ /* 0x100fe20008010822 */
[----:B------:R-:W-:Y:S01]  /*53a0*/  ISETP.LT.OR P2, PT, R4, 0xa, P2 ;  /* 0x0000000a0400780c */ /* 0x000fe20001741670 */
[--C-:B------:R-:W-:Y:S01]  /*53b0*/  FFMA.FTZ R35, R55, UR10, -R34.reuse ;  /* 0x0000000a37237c23 */ /* 0x100fe20008010822 */
[----:B------:R-:W-:Y:S01]  /*53c0*/  FMNMX.FTZ R7, R12, R13, !PT ;  /* 0x0000000d0c077209 */ /* 0x000fe20007810000 */
[--C-:B------:R-:W-:Y:S01]  /*53d0*/  FFMA.FTZ R38, R61, UR10, -R34.reuse ;  /* 0x0000000a3d267c23 */ /* 0x100fe20008010822 */
[----:B------:R-:W-:Y:S01]  /*53e0*/  FSEL R15, R15, -INF , !P2 ;  /* 0xff8000000f0f7808 */ /* 0x000fe20005000000 */
[----:B------:R1:W-:Y:S01]  /*53f0*/  MUFU.EX2 R37, R36 ;  /* 0x0000002400257308 */ /* 0x0003e20000000800 */
[----:B------:R-:W-:Y:S01]  /*5400*/  ISETP.LT.OR P1, PT, R4, 0x11, P1 ;  /* 0x000000110400780c */ /* 0x000fe20000f21670 */
[--C-:B0-----:R-:W-:Y:S01]  /*5410*/  FFMA.FTZ R33, R57, UR10, -R34.reuse ;  /* 0x0000000a39217c23 */ /* 0x101fe20008010822 */
[----:B------:R-:W-:Y:S01]  /*5420*/  ISETP.GT.AND P3, PT, R5, 0x11, P3 ;  /* 0x000000110500780c */ /* 0x000fe20001f64270 */
[--C-:B------:R-:W-:Y:S01]  /*5430*/  FFMA.FTZ R40, R65, UR10, -R34.reuse ;  /* 0x0000000a41287c23 */ /* 0x100fe20008010822 */
[----:B------:R-:W-:Y:S01]  /*5440*/  FMNMX.FTZ R26, R14, R7, !PT ;  /* 0x000000070e1a7209 */ /* 0x000fe20007810000 */
[--C-:B------:R-:W-:Y:S01]  /*5450*/  FFMA.FTZ R41, R67, UR10, -R34.reuse ;  /* 0x0000000a43297c23 */ /* 0x100fe20008010822 */
[----:B------:R-:W-:Y:S01]  /*5460*/  PLOP3.LUT P2, PT, PT, PT, UP5, 0x40, 0x0 ;  /* 0x000000000000781c */ /* 0x000fe20003f4e858 */
[----:B------:R-:W-:Y:S01]  /*5470*/  UISETP.NE.AND UP5, UPT, UR14, URZ, UPT ;  /* 0x0000003f0e00728c */ /* 0x000fe2000bfa5270 */
[----:B------:R-:W-:Y:S01]  /*5480*/  FSEL R20, R20, -INF , !P1 ;  /* 0xff80000014147808 */ /* 0x000fe20004800000 */
[----:B------:R-:W-:Y:S01]  /*5490*/  MUFU.EX2 R154, R33 ;  /* 0x00000021009a7308 */ /* 0x000fe20000000800 */
[----:B------:R-:W-:Y:S01]  /*54a0*/  ISETP.LT.OR P3, PT, R4, 0x12, P3 ;  /* 0x000000120400780c */ /* 0x000fe20001f61670 */
[--C-:B-1----:R-:W-:Y:S01]  /*54b0*/  FFMA.FTZ R36, R71, UR10, -R34.reuse ;  /* 0x0000000a47247c23 */ /* 0x102fe20008010822 */
[----:B------:R-:W-:Y:S01]  /*54c0*/  FMNMX.FTZ R7, R15, R26, !PT ;  /* 0x0000001a0f077209 */ /* 0x000fe20007810000 */
[--C-:B------:R-:W-:Y:S01]  /*54d0*/  FFMA.FTZ R44, R73, UR10, -R34.reuse ;  /* 0x0000000a492c7c23 */ /* 0x100fe20008010822 */
[----:B------:R-:W-:Y:S01]  /*54e0*/  PLOP3.LUT P1, PT, PT, PT, UP6, 0x40, 0x0 ;  /* 0x000000000000781c */ /* 0x000fe20003f2e868 */
[----:B------:R-:W-:Y:S01]  /*54f0*/  UISETP.NE.AND UP6, UPT, UR15, URZ, UPT ;  /* 0x0000003f0f00728c */ /* 0x000fe2000bfc5270 */
[----:B------:R-:W-:Y:S01]  /*5500*/  FSEL R21, R21, -INF , !P3 ;  /* 0xff80000015157808 */ /* 0x000fe20005800000 */
[----:B------:R-:W0:Y:S01]  /*5510*/  MUFU.EX2 R35, R35 ;  /* 0x0000002300237308 */ /* 0x000e220000000800 */
[----:B------:R-:W-:Y:S01]  /*5520*/  ISETP.GT.AND P2, PT, R5, 0x19, P2 ;  /* 0x000000190500780c */ /* 0x000fe20001744270 */
[----:B------:R-:W-:Y:S01]  /*5530*/  FFMA.FTZ R45, R45, UR10, -R34 ;  /* 0x0000000a2d2d7c23 */ /* 0x000fe20008010822 */
[----:B------:R-:W-:-:S02]  /*5540*/  FMNMX.FTZ R28, R20, R7, !PT ;  /* 0x00000007141c7209 */ /* 0x000fc40007810000 */
[----:B------:R-:W-:Y:S02]  /*5550*/  PLOP3.LUT P3, PT, PT, PT, UP0, 0x40, 0x0 ;  /* 0x000000000000781c */ /* 0x000fe40003f6e808 */
[----:B------:R-:W-:Y:S01]  /*5560*/  ISETP.GT.AND P1, PT, R5, 0x20, P1 ;  /* 0x000000200500780c */ /* 0x000fe20000f24270 */
[----:B------:R-:W-:Y:S01]  /*5570*/  MUFU.EX2 R38, R38 ;  /* 0x0000002600267308 */ /* 0x000fe20000000800 */
[C---:B------:R-:W-:Y:S02]  /*5580*/  ISETP.LT.OR P2, PT, R4.reuse, 0x1a, P2 ;  /* 0x0000001a0400780c */ /* 0x040fe40001741670 */
[----:B------:R-:W-:Y:S02]  /*5590*/  FMNMX.FTZ R7, R21, R28, !PT ;  /* 0x0000001c15077209 */ /* 0x000fe40007810000 */
[----:B------:R-:W-:Y:S02]  /*55a0*/  ISETP.LT.OR P1, PT, R4, 0x21, P1 ;  /* 0x000000210400780c */ /* 0x000fe40000f21670 */
[----:B------:R-:W-:Y:S01]  /*55b0*/  FSEL R25, R39, -INF , !P2 ;  /* 0xff80000027197808 */ /* 0x000fe20005000000 */
[----:B------:R-:W-:Y:S01]  /*55c0*/  FFMA.FTZ R39, R63, UR10, -R34 ;  /* 0x0000000a3f277c23 */ /* 0x000fe20008010822 */
[----:B------:R-:W-:Y:S01]  /*55d0*/  ISETP.GT.AND P3, PT, R5, 0x21, P3 ;  /* 0x000000210500780c */ /* 0x000fe20001f64270 */
[----:B------:R-:W-:Y:S01]  /*55e0*/  MUFU.EX2 R40, R40 ;  /* 0x0000002800287308 */ /* 0x000fe20000000800 */
[----:B------:R-:W-:-:S02]  /*55f0*/  FMNMX.FTZ R30, R24, R7, !PT ;  /* 0x00000007181e7209 */ /* 0x000fc40007810000 */
[----:B------:R-:W-:Y:S02]  /*5600*/  PLOP3.LUT P2, PT, PT, PT, UP2, 0x40, 0x0 ;  /* 0x000000000000781c */ /* 0x000fe40003f4e828 */
[----:B------:R-:W-:Y:S01]  /*5610*/  FSEL R26, R42, -INF , !P1 ;  /* 0xff8000002a1a7808 */ /* 0x000fe20004800000 */
[----:B------:R-:W-:Y:S01]  /*5620*/  FFMA.FTZ R42, R69, UR10, -R34 ;  /* 0x0000000a452a7c23 */ /* 0x000fe20008010822 */
[----:B------:R-:W-:Y:S01]  /*5630*/  ISETP.LT.OR P3, PT, R4, 0x22, P3 ;  /* 0x000000220400780c */ /* 0x000fe20001f61670 */
[----:B------:R-:W-:Y:S01]  /*5640*/  MUFU.EX2 R39, R39 ;  /* 0x0000002700277308 */ /* 0x000fe20000000800 */
[----:B------:R-:W-:Y:S02]  /*5650*/  FMNMX.FTZ R7, R25, R30, !PT ;  /* 0x0000001e19077209 */ /* 0x000fe40007810000 */
[----:B------:R-:W-:Y:S02]  /*5660*/  ISETP.GT.AND P2, PT, R5, 0x29, P2 ;  /* 0x000000290500780c */ /* 0x000fe40001744270 */
[----:B------:R-:W-:-:S02]  /*5670*/  PLOP3.LUT P1, PT, PT, PT, UP3, 0x40, 0x0 ;  /* 0x000000000000781c */ /* 0x000fc40003f2e838 */
[----:B------:R-:W-:Y:S01]  /*5680*/  FSEL R27, R43, -INF , !P3 ;  /* 0xff8000002b1b7808 */ /* 0x000fe20005800000 */
[----:B------:R-:W-:Y:S01]  /*5690*/  MUFU.EX2 R41, R41 ;  /* 0x0000002900297308 */ /* 0x000fe20000000800 */
[----:B------:R-:W-:Y:S02]  /*56a0*/  FMNMX.FTZ R30, R26, R7, !PT ;  /* 0x000000071a1e7209 */ /* 0x000fe40007810000 */
[----:B------:R-:W-:Y:S02]  /*56b0*/  ISETP.LT.OR P2, PT, R4, 0x2a, P2 ;  /* 0x0000002a0400780c */ /* 0x000fe40001741670 */
[----:B------:R-:W-:Y:S02]  /*56c0*/  PLOP3.LUT P3, PT, PT, PT, UP4, 0x40, 0x0 ;  /* 0x000000000000781c */ /* 0x000fe40003f6e848 */
[----:B------:R-:W-:Y:S01]  /*56d0*/  FSEL R28, R46, -INF , !P0 ;  /* 0xff8000002e1c7808 */ /* 0x000fe20004000000 */
[----:B------:R-:W-:Y:S01]  /*56e0*/  MUFU.EX2 R43, R36 ;  /* 0x00000024002b7308 */ /* 0x000fe20000000800 */
[----:B------:R-:W-:Y:S01]  /*56f0*/  ISETP.GT.AND P1, PT, R5, 0x30, P1 ;  /* 0x000000300500780c */ /* 0x000fe20000f24270 */
[----:B------:R-:W-:Y:S01]  /*5700*/  FFMA.FTZ R46, R75, UR10, -R34 ;  /* 0x0000000a4b2e7c23 */ /* 0x000fe20008010822 */
[----:B------:R-:W-:-:S02]  /*5710*/  FMNMX.FTZ R7, R27, R30, !PT ;  /* 0x0000001e1b077209 */ /* 0x000fc40007810000 */
[----:B------:R-:W-:Y:S01]  /*5720*/  FSEL R29, R47, -INF , !P2 ;  /* 0xff8000002f1d7808 */ /* 0x000fe20005000000 */
[----:B------:R-:W-:Y:S01]  /*5730*/  FFMA.FTZ R47, R49, UR10, -R34 ;  /* 0x0000000a312f7c23 */ /* 0x000fe20008010822 */
[----:B------:R-:W-:Y:S01]  /*5740*/  PLOP3.LUT P0, PT, PT, PT, UP5, 0x40, 0x0 ;  /* 0x000000000000781c */ /* 0x000fe20003f0e858 */
[----:B0-----:R-:W-:Y:S01]  /*5750*/  FADD.FTZ R49, R152, R35 ;  /* 0x0000002398317221 */ /* 0x001fe20000010000 */
[----:B------:R-:W-:Y:S01]  /*5760*/  PLOP3.LUT P2, PT, PT, PT, UP6, 0x40, 0x0 ;  /* 0x000000000000781c */ /* 0x000fe20003f4e868 */
[----:B------:R-:W-:Y:S01]  /*5770*/  MUFU.EX2 R42, R42 ;  /* 0x0000002a002a7308 */ /* 0x000fe20000000800 */
[----:B------:R-:W-:Y:S02]  /*5780*/  ISETP.GT.AND P3, PT, R5, 0x31, P3 ;  /* 0x000000310500780c */ /* 0x000fe40001f64270 */
[----:B------:R-:W-:Y:S02]  /*5790*/  ISETP.LT.OR P1, PT, R4, 0x31, P1 ;  /* 0x000000310400780c */ /* 0x000fe40000f21670 */
[----:B------:R-:W-:-:S02]  /*57a0*/  FMNMX.FTZ R30, R28, R7, !PT ;  /* 0x000000071c1e7209 */ /* 0x000fc40007810000 */
[C---:B------:R-:W-:Y:S01]  /*57b0*/  ISETP.GT.AND P0, PT, R5.reuse, 0x38, P0 ;  /* 0x000000380500780c */ /* 0x040fe20000704270 */
[----:B------:R-:W-:Y:S01]  /*57c0*/  MUFU.EX2 R44, R44 ;  /* 0x0000002c002c7308 */ /* 0x000fe20000000800 */
[----:B------:R-:W-:Y:S02]  /*57d0*/  ISETP.GT.AND P2, PT, R5, 0x39, P2 ;  /* 0x000000390500780c */ /* 0x000fe40001744270 */
[----:B------:R-:W-:Y:S02]  /*57e0*/  ISETP.LT.OR P3, PT, R4, 0x32, P3 ;  /* 0x000000320400780c */ /* 0x000fe40001f61670 */
[----:B------:R-:W-:Y:S02]  /*57f0*/  FSEL R5, R50, -INF , !P1 ;  /* 0xff80000032057808 */ /* 0x000fe40004800000 */
[----:B------:R-:W-:Y:S01]  /*5800*/  FMNMX.FTZ R32, R29, R30, !PT ;  /* 0x0000001e1d207209 */ /* 0x000fe20007810000 */
[----:B------:R-:W0:Y:S01]  /*5810*/  MUFU.EX2 R45, R45 ;  /* 0x0000002d002d7308 */ /* 0x000e220000000800 */
[----:B------:R-:W-:-:S02]  /*5820*/  ISETP.LT.OR P0, PT, R4, 0x39, P0 ;  /* 0x000000390400780c */ /* 0x000fc40000701670 */
[----:B------:R-:W-:Y:S02]  /*5830*/  FSEL R30, R51, -INF , !P3 ;  /* 0xff800000331e7808 */ /* 0x000fe40005800000 */
[----:B------:R-:W-:Y:S02]  /*5840*/  FMNMX.FTZ R7, R5, R32, !PT ;  /* 0x0000002005077209 */ /* 0x000fe40007810000 */
[----:B------:R-:W-:Y:S01]  /*5850*/  ISETP.LT.OR P2, PT, R4, 0x3a, P2 ;  /* 0x0000003a0400780c */ /* 0x000fe20001741670 */
[----:B------:R-:W-:Y:S01]  /*5860*/  MUFU.EX2 R46, R46 ;  /* 0x0000002e002e7308 */ /* 0x000fe20000000800 */
[----:B------:R-:W-:Y:S02]  /*5870*/  FSEL R4, R54, -INF , !P0 ;  /* 0xff80000036047808 */ /* 0x000fe40004000000 */
[----:B------:R-:W-:Y:S02]  /*5880*/  FMNMX.FTZ R7, R30, R7, !PT ;  /* 0x000000071e077209 */ /* 0x000fe40007810000 */
[----:B------:R-:W-:-:S02]  /*5890*/  FSEL R31, R31, -INF , !P2 ;  /* 0xff8000001f1f7808 */ /* 0x000fc40005000000 */
[----:B------:R-:W-:Y:S01]  /*58a0*/  FMNMX.FTZ R32, R4, R7, !PT ;  /* 0x0000000704207209 */ /* 0x000fe20007810000 */
[----:B------:R-:W1:Y:S01]  /*58b0*/  MUFU.EX2 R47, R47 ;  /* 0x0000002f002f7308 */ /* 0x000e620000000800 */
[----:B------:R-:W-:Y:S02]  /*58c0*/  F2FP.BF16.F32.PACK_AB R152, R35, R152 ;  /* 0x000000982398723e */ /* 0x000fe400000010ff */
[----:B------:R-:W-:Y:S02]  /*58d0*/  FMNMX.FTZ R32, R31, R32, !PT ;  /* 0x000000201f207209 */ /* 0x000fe40007810000 */
[----:B0-----:R-:W-:Y:S02]  /*58e0*/  F2FP.BF16.F32.PACK_AB R162, R45, R44 ;  /* 0x0000002c2da2723e */ /* 0x001fe400000010ff */
[----:B------:R-:W-:Y:S01]  /*58f0*/  F2FP.BF16.F32.PACK_AB R156, R39, R38 ;  /* 0x00000026279c723e */ /* 0x000fe200000010ff */
[----:B------:R-:W0:Y:S01]  /*5900*/  SHFL.BFLY PT, R7, R32, 0x2, 0x1f ;  /* 0x0c401f0020077f89 */ /* 0x000e2200000e0000 */
[----:B------:R-:W-:-:S02]  /*5910*/  F2FP.BF16.F32.PACK_AB R158, R41, R40 ;  /* 0x00000028299e723e */ /* 0x000fc400000010ff */
[----:B------:R-:W-:Y:S02]  /*5920*/  F2FP.BF16.F32.PACK_AB R160, R43, R42 ;  /* 0x0000002a2ba0723e */ /* 0x000fe400000010ff */
[----:B-1----:R-:W-:Y:S02]  /*5930*/  F2FP.BF16.F32.PACK_AB R164, R47, R46 ;  /* 0x0000002e2fa4723e */ /* 0x002fe400000010ff */
[----:B0-----:R-:W-:-:S05]  /*5940*/  FMNMX.FTZ R33, R32, R7, !PT ;  /* 0x0000000720217209 */ /* 0x001fca0007810000 */
[----:B------:R-:W0:Y:S02]  /*5950*/  SHFL.BFLY PT, R32, R33, 0x1, 0x1f ;  /* 0x0c201f0021207f89 */ /* 0x000e2400000e0000 */
[----:B0-----:R-:W-:Y:S01]  /*5960*/  FMNMX.FTZ R7, R33, R32, !PT ;  /* 0x0000002021077209 */ /* 0x001fe20007810000 */
[--C-:B------:R-:W-:Y:S01]  /*5970*/  FFMA.FTZ R32, R77, UR10, -R34.reuse ;  /* 0x0000000a4d207c23 */ /* 0x100fe20008010822 */
[----:B------:R-:W-:Y:S02]  /*5980*/  FFMA.FTZ R34, R53, UR10, -R34 ;  /* 0x0000000a35227c23 */ /* 0x000fe40008010822 */
[C---:B------:R-:W-:Y:S01]  /*5990*/  FSETP.NEU.FTZ.AND P0, PT, R7.reuse, -INF , PT ;  /* 0xff8000000700780b */ /* 0x040fe20003f1d000 */
[----:B------:R-:W-:Y:S02]  /*59a0*/  FMUL.FTZ R33, R7, UR10 ;  /* 0x0000000a07217c20 */ /* 0x000fe40008410000 */
[----:B------:R-:W-:Y:S03]  /*59b0*/  MUFU.EX2 R32, R32 ;  /* 0x0000002000207308 */ /* 0x000fe60000000800 */
[----:B------:R-:W-:-:S05]  /*59c0*/  FSEL R36, R33, RZ, P0 ;  /* 0x000000ff21247208 */ /* 0x000fca0000000000 */
        /* <DEDUP_REMOVED lines=14> */
[----:B------:R-:W0:Y:S01]  /*5ab0*/  MUFU.EX2 R13, R13 ;  /* 0x0000000d000d7308 */ /* 0x000e220000000800 */
[--C-:B------:R-:W-:Y:S01]  /*5ac0*/  FFMA.FTZ R30, R30, UR10, -R36.reuse ;  /* 0x0000000a1e1e7c23 */ /* 0x100fe20008010824 */
[--C-:B------:R-:W-:Y:S01]  /*5ad0*/  FFMA.FTZ R4, R4, UR10, -R36.reuse ;  /* 0x0000000a04047c23 */ /* 0x100fe20008010824 */
[----:B------:R-:W-:-:S05]  /*5ae0*/  FFMA.FTZ R31, R31, UR10, -R36 ;  /* 0x0000000a1f1f7c23 */ /* 0x000fca0008010824 */
[----:B------:R-:W-:Y:S08]  /*5af0*/  MUFU.EX2 R14, R14 ;  /* 0x0000000e000e7308 */ /* 0x000ff00000000800 */
[----:B------:R-:W1:Y:S01]  /*5b00*/  MUFU.EX2 R15, R15 ;  /* 0x0000000f000f7308 */ /* 0x000e620000000800 */
[----:B0-----:R-:W-:-:S07]  /*5b10*/  F2FP.BF16.F32.PACK_AB R153, R13, R12 ;  /* 0x0000000c0d99723e */ /* 0x001fce00000010ff */
[----:B------:R-:W-:Y:S08]  /*5b20*/  MUFU.EX2 R20, R20 ;  /* 0x0000001400147308 */ /* 0x000ff00000000800 */
[----:B------:R0:W3:Y:S01]  /*5b30*/  MUFU.EX2 R33, R34 ;  /* 0x0000002200217308 */ /* 0x0000e20000000800 */
[----:B-1----:R-:W-:-:S07]  /*5b40*/  F2FP.BF16.F32.PACK_AB R155, R15, R14 ;  /* 0x0000000e0f9b723e */ /* 0x002fce00000010ff */
[----:B------:R-:W1:Y:S01]  /*5b50*/  MUFU.EX2 R21, R21 ;  /* 0x0000001500157308 */ /* 0x000e620000000800 */
[----:B0-----:R-:W-:Y:S01]  /*5b60*/  FADD.FTZ R34, R154, R49 ;  /* 0x000000319a227221 */ /* 0x001fe20000010000 */
[----:B------:R-:W-:Y:S01]  /*5b70*/  FADD.FTZ R49, R12, R13 ;  /* 0x0000000d0c317221 */ /* 0x000fe20000010000 */
[C---:B------:R-:W-:Y:S02]  /*5b80*/  F2FP.BF16.F32.PACK_AB R154, R37.reuse, R154 ;  /* 0x0000009a259a723e */ /* 0x040fe400000010ff */
[----:B------:R-:W-:Y:S01]  /*5b90*/  FADD.FTZ R51, R37, R34 ;  /* 0x0000002225337221 */ /* 0x000fe20000010000 */
[----:B------:R-:W-:Y:S02]  /*5ba0*/  FADD.FTZ R34, R14, R49 ;  /* 0x000000310e227221 */ /* 0x000fe40000010000 */
[----:B------:R-:W0:Y:S01]  /*5bb0*/  MUFU.EX2 R24, R24 ;  /* 0x0000001800187308 */ /* 0x000e220000000800 */
[----:B------:R-:W-:Y:S01]  /*5bc0*/  FADD.FTZ R48, R38, R51 ;  /* 0x0000003326307221 */ /* 0x000fe20000010000 */
[----:B------:R-:W-:Y:S01]  /*5bd0*/  FADD.FTZ R49, R15, R34 ;  /* 0x000000220f317221 */ /* 0x000fe20000010000 */
[----:B---3--:R-:W-:Y:S01]  /*5be0*/  F2FP.BF16.F32.PACK_AB R166, R33, R32 ;  /* 0x0000002021a6723e */ /* 0x008fe200000010ff */
[----:B------:R3:W-:Y:S01]  /*5bf0*/  STSM.16.M88.4 [R19+0x26800], R152 ;  /* 0x0268009813007844 */ /* 0x0007e20000000200 */
[----:B------:R-:W-:Y:S01]  /*5c00*/  FADD.FTZ R51, R39, R48 ;  /* 0x0000003027337221 */ /* 0x000fe20000010000 */
[----:B------:R-:W-:-:S02]  /*5c10*/  FADD.FTZ R34, R20, R49 ;  /* 0x0000003114227221 */ /* 0x000fc40000010000 */
[----:B------:R-:W4:Y:S01]  /*5c20*/  MUFU.EX2 R25, R25 ;  /* 0x0000001900197308 */ /* 0x000f220000000800 */
[----:B------:R-:W-:Y:S01]  /*5c30*/  FADD.FTZ R36, R40, R51 ;  /* 0x0000003328247221 */ /* 0x000fe20000010000 */
[C---:B-1----:R-:W-:Y:S01]  /*5c40*/  FADD.FTZ R35, R21.reuse, R34 ;  /* 0x0000002215237221 */ /* 0x042fe20000010000 */
[----:B------:R-:W-:Y:S02]  /*5c50*/  F2FP.BF16.F32.PACK_AB R157, R21, R20 ;  /* 0x00000014159d723e */ /* 0x000fe400000010ff */
[----:B------:R-:W-:-:S03]  /*5c60*/  FADD.FTZ R49, R41, R36 ;  /* 0x0000002429317221 */ /* 0x000fc60000010000 */
[----:B------:R-:W1:Y:S01]  /*5c70*/  MUFU.EX2 R26, R26 ;  /* 0x0000001a001a7308 */ /* 0x000e620000000800 */
[----:B0-----:R-:W-:Y:S01]  /*5c80*/  FADD.FTZ R34, R24, R35 ;  /* 0x0000002318227221 */ /* 0x001fe20000010000 */
[----:B------:R-:W-:-:S04]  /*5c90*/  FADD.FTZ R36, R42, R49 ;  /* 0x000000312a247221 */ /* 0x000fc80000010000 */
[----:B------:R-:W-:Y:S02]  /*5ca0*/  FADD.FTZ R37, R43, R36 ;  /* 0x000000242b257221 */ /* 0x000fe40000010000 */
[----:B------:R-:W0:Y:S01]  /*5cb0*/  MUFU.EX2 R27, R27 ;  /* 0x0000001b001b7308 */ /* 0x000e220000000800 */
[C---:B----4-:R-:W-:Y:S01]  /*5cc0*/  FADD.FTZ R35, R25.reuse, R34 ;  /* 0x0000002219237221 */ /* 0x050fe20000010000 */
[----:B------:R-:W-:-:S05]  /*5cd0*/  F2FP.BF16.F32.PACK_AB R159, R25, R24 ;  /* 0x00000018199f723e */ /* 0x000fca00000010ff */
[----:B------:R3:W-:Y:S01]  /*5ce0*/  STSM.16.M88.4 [R22], R156 ;  /* 0x0000009c16007844 */ /* 0x0007e20000000200 */
[----:B------:R-:W4:Y:S01]  /*5cf0*/  MUFU.EX2 R28, R28 ;  /* 0x0000001c001c7308 */ /* 0x000f220000000800 */
[----:B-1----:R-:W-:-:S07]  /*5d00*/  FADD.FTZ R12, R26, R35 ;  /* 0x000000231a0c7221 */ /* 0x002fce0000010000 */
[----:B------:R-:W1:Y:S01]  /*5d10*/  MUFU.EX2 R29, R29 ;  /* 0x0000001d001d7308 */ /* 0x000e620000000800 */
[C---:B0-----:R-:W-:Y:S01]  /*5d20*/  FADD.FTZ R13, R27.reuse, R12 ;  /* 0x0000000c1b0d7221 */ /* 0x041fe20000010000 */
[----:B------:R-:W-:Y:S01]  /*5d30*/  FADD.FTZ R12, R44, R37 ;  /* 0x000000252c0c7221 */ /* 0x000fe20000010000 */
[----:B------:R-:W-:-:S03]  /*5d40*/  F2FP.BF16.F32.PACK_AB R161, R27, R26 ;  /* 0x0000001a1ba1723e */ /* 0x000fc600000010ff */
[----:B------:R-:W-:Y:S02]  /*5d50*/  FADD.FTZ R45, R45, R12 ;  /* 0x0000000c2d2d7221 */ /* 0x000fe40000010000 */
[----:B------:R-:W-:Y:S01]  /*5d60*/  MUFU.EX2 R5, R5 ;  /* 0x0000000500057308 */ /* 0x000fe20000000800 */
[----:B----4-:R-:W-:Y:S01]  /*5d70*/  FADD.FTZ R14, R28, R13 ;  /* 0x0000000d1c0e7221 */ /* 0x010fe20000010000 */
[----:B------:R-:W-:-:S04]  /*5d80*/  FADD.FTZ R46, R46, R45 ;  /* 0x0000002d2e2e7221 */ /* 0x000fc80000010000 */
[----:B------:R-:W-:Y:S02]  /*5d90*/  FADD.FTZ R47, R47, R46 ;  /* 0x0000002e2f2f7221 */ /* 0x000fe40000010000 */
[----:B------:R-:W0:Y:S01]  /*5da0*/  MUFU.EX2 R30, R30 ;  /* 0x0000001e001e7308 */ /* 0x000e220000000800 */
[C---:B-1----:R-:W-:Y:S01]  /*5db0*/  FADD.FTZ R14, R29.reuse, R14 ;  /* 0x0000000e1d0e7221 */ /* 0x042fe20000010000 */
[----:B------:R-:W-:Y:S01]  /*5dc0*/  F2FP.BF16.F32.PACK_AB R163, R29, R28 ;  /* 0x0000001c1da3723e */ /* 0x000fe200000010ff */
[----:B------:R-:W-:-:S04]  /*5dd0*/  FADD.FTZ R32, R32, R47 ;  /* 0x0000002f20207221 */ /* 0x000fc80000010000 */
[----:B------:R3:W-:Y:S01]  /*5de0*/  STSM.16.M88.4 [R184], R160 ;  /* 0x000000a0b8007844 */ /* 0x0007e20000000200 */
[----:B------:R-:W1:Y:S08]  /*5df0*/  MUFU.EX2 R4, R4 ;  /* 0x0000000400047308 */ /* 0x000e700000000800 */
[----:B------:R-:W4:Y:S01]  /*5e00*/  MUFU.EX2 R31, R31 ;  /* 0x0000001f001f7308 */ /* 0x000f220000000800 */
[----:B0-----:R-:W-:Y:S01]  /*5e10*/  F2FP.BF16.F32.PACK_AB R165, R30, R5 ;  /* 0x000000051ea5723e */ /* 0x001fe200000010ff */
[----:B------:R-:W-:-:S04]  /*5e20*/  FADD.FTZ R5, R5, R14 ;  /* 0x0000000e05057221 */ /* 0x000fc80000010000 */
[----:B------:R-:W-:-:S04]  /*5e30*/  FADD.FTZ R5, R30, R5 ;  /* 0x000000051e057221 */ /* 0x000fc80000010000 */
[----:B-1----:R-:W-:Y:S01]  /*5e40*/  FADD.FTZ R12, R4, R5 ;  /* 0x00000005040c7221 */ /* 0x002fe20000010000 */
[----:B----4-:R-:W-:Y:S01]  /*5e50*/  F2FP.BF16.F32.PACK_AB R167, R31, R4 ;  /* 0x000000041fa7723e */ /* 0x010fe200000010ff */
[----:B------:R-:W-:Y:S02]  /*5e60*/  FADD.FTZ R4, R33, R32 ;  /* 0x0000002021047221 */ /* 0x000fe40000010000 */
[----:B------:R-:W-:Y:S02]  /*5e70*/  FADD.FTZ R5, R31, R12 ;  /* 0x0000000c1f057221 */ /* 0x000fe40000010000 */
[----:B------:R3:W-:Y:S01]  /*5e80*/  STSM.16.M88.4 [R23], R164 ;  /* 0x000000a417007844 */ /* 0x0007e20000000200 */
[----:B------:R-:W-:Y:S05]  /*5e90*/  @!P4 BRA `(.L_x_1718) ;  /* 0x000000000004c947 */ /* 0x000fea0003800000 */
[----:B------:R-:W-:Y:S01]  /*5ea0*/  BPT.TRAP 0x1 ;  /* 0x000000040000795c */ /* 0x000fe20000300000 */
.L_x_1718:
[----:B------:R0:W1:Y:S01]  /*5eb0*/  SYNCS.PHASECHK.TRANS64.TRYWAIT P0, [R8+URZ+0x28c50], R9 ;  /* 0x028c5009080075a7 */ /* 0x000062000800017f */
[----:B------:R-:W-:Y:S05]  /*5ec0*/  @!P4 BRA `(.L_x_1719) ;  /* 0x000000000004c947 */ /* 0x000fea0003800000 */
[----:B------:R-:W-:Y:S01]  /*5ed0*/  BPT.TRAP 0x1 ;  /* 0x000000040000795c */ /* 0x000fe20000300000 */
.L_x_1719:
[----:B-1----:R-:W-:Y:S05]  /*5ee0*/  @P0 BRA `(.L_x_1720) ;  /* 0x0000000000080947 */ /* 0x002fea0003800000 */
[----:B------:R-:W1:Y:S02]  /*5ef0*/  SYNCS.PHASECHK.TRANS64.TRYWAIT P0, [R8+URZ+0x28c50], R9 ;  /* 0x028c5009080075a7 */ /* 0x000e64000800017f */
[----:B-1----:R-:W-:Y:S05]  /*5f00*/  @!P0 BRA `(.L_x_1721) ;  /* 0x000000f800948947 */ /* 0x002fea0003800000 */
.L_x_1720:
[----:B------:R-:W-:Y:S01]  /*5f10*/  ULEA UR11, UR37, UR45, 0xc ;  /* 0x0000002d250b7291 */ /* 0x000fe2000f8e603f */
[----:B------:R-:W-:Y:S01]  /*5f20*/  WARPGROUP.ARRIVE ;  /* 0x00000000000079c5 */ /* 0x000fe20000000000 */
[----:B------:R-:W-:Y:S01]  /*5f30*/  UMOV UR7, 0x40000040 ;  /* 0x4000004000077882 */ /* 0x000fe20000000000 */
[----:B------:R-:W-:Y:S01]  /*5f40*/  UIADD3 UR23, UR44, -UR40, URZ ;  /* 0x800000282c177290 */ /* 0x000fe2000fffe03f */
[----:B012---:R-:W-:Y:S01]  /*5f50*/  @!P5 IADD3 R8, R8, 0x28c60, RZ ;  /* 0x00028c600808d810 */ /* 0x007fe20007ffe0ff */
[----:B------:R-:W-:Y:S02]  /*5f60*/  UIADD3 UR50, UR50, -0x2, URZ ;  /* 0xfffffffe32327890 */ /* 0x000fe4000fffe03f */
[----:B------:R-:W-:Y:S01]  /*5f70*/  UMOV UR6, UR11 ;  /* 0x0000000b00067c82 */ /* 0x000fe20008000000 */
[----:B------:R-:W-:Y:S01]  /*5f80*/  @!P5 PRMT R8, RZ, 0x654, R8 ;  /* 0x00000654ff08d816 */ /* 0x000fe20000000008 */
[----:B------:R-:W-:Y:S01]  /*5f90*/  HGMMA.64x256x16.F32.BF16 R24, R152, gdesc[UR4].tnspB, RZ, !UPT, gsb0 ;  /* 0x43e0000498187df0 */ /* 0x000fe2000c0018ff */
        /* <DEDUP_REMOVED lines=18> */
[----:B------:R-:W-:-:S06]  /*60c0*/  ULEA UR7, UR47, UR23, 0x6 ;  /* 0x000000172f077291 */ /* 0x000fcc000f8e303f */
[----:B------:R-:W-:Y:S01]  /*60d0*/  VIADD R10, R10, UR7 ;  /* 0x000000070a0a7c36 */ /* 0x000fe20008000000 */
        /* <DEDUP_REMOVED lines=11> */
[----:B------:R-:W-:Y:S01]  /*6190*/  ISETP.LT.AND P0, PT, RZ, UR7, PT ;  /* 0x00000007ff007c0c */ /* 0x000fe2000bf01270 */
[----:B------:R-:W-:-:S06]  /*61a0*/  UIADD3 UR6, UR7, -0x1, URZ ;  /* 0xffffffff07067890 */ /* 0x000fcc000fffe03f */
[----:B0-----:R-:W-:-:S06]  /*61b0*/  IMAD.U32 R8, RZ, RZ, UR6 ;  /* 0x00000006ff087e24 */ /* 0x001fcc000f8e00ff */
[----:B------:R-:W-:Y:S05]  /*61c0*/  @P0 BRA `(.L_x_1723) ;  /* 0x00000000001c0947 */ /* 0x000fea0003800000 */
[----:B------:R-:W-:Y:S01]  /*61d0*/  ISETP.NE.AND P0, PT, R11, 0x1, PT ;  /* 0x000000010b00780c */ /* 0x000fe20003f05270 */
[----:B------:R-:W-:-:S12]  /*61e0*/  IMAD R9, RZ, RZ, -UR7 ;  /* 0x80000007ff097e24 */ /* 0x000fd8000f8e02ff */
[----:B------:R-:W0:Y:S02]  /*61f0*/  @P0 LDC.64 R12, c[0x0][0x9e8] ;  /* 0x00027a00ff0c0b82 */ /* 0x000e240000000a00 */
[----:B0-----:R-:W-:-:S05]  /*6200*/  @P0 IMAD.HI.U32 R8, R9, R12, RZ ;  /* 0x0000000c09080227 */ /* 0x001fca00078e00ff */
[----:B------:R-:W-:-:S04]  /*6210*/  @P0 SHF.R.U32.HI R9, RZ, R13, R8 ;  /* 0x0000000dff090219 */ /* 0x000fc80000011608 */
[----:B------:R-:W-:Y:S01]  /*6220*/  LOP3.LUT R8, RZ, R9, RZ, 0x33, !PT ;  /* 0x00000009ff087212 */ /* 0x000fe200078e33ff */
[----:B------:R-:W-:Y:S06]  /*6230*/  BRA `(.L_x_1724) ;  /* 0x0000000000107947 */ /* 0x000fec0003800000 */
.L_x_1723:
[----:B------:R-:W-:-:S13]  /*6240*/  ISETP.NE.AND P0, PT, R11, 0x1, PT ;  /* 0x000000010b00780c */ /* 0x000fda0003f05270 */
[----:B------:R-:W0:Y:S02]  /*6250*/  @P0 LDC.64 R12, c[0x0][0x9e8] ;  /* 0x00027a00ff0c0b82 */ /* 0x000e240000000a00 */
[----:B0-----:R-:W-:-:S05]  /*6260*/  @P0 IMAD.HI.U32 R12, R8, R12, RZ ;  /* 0x0000000c080c0227 */ /* 0x001fca00078e00ff */
[----:B------:R-:W-:-:S07]  /*6270*/  @P0 SHF.R.U32.HI R8, RZ, R13, R12 ;  /* 0x0000000dff080219 */ /* 0x000fce000001160c */
.L_x_1724:
[----:B------:R-:W-:-:S05]  /*6280*/  IMAD R11, R8, R11, R11 ;  /* 0x0000000b080b7224 */ /* 0x000fca00078e020b */
[----:B------:R-:W-:-:S07]  /*6290*/  VIMNMX R10, R10, R11, PT ;  /* 0x0000000b0a0a7248 */ /* 0x000fce0003fe0100 */
.L_x_1722:
[----:B------:R-:W-:-:S04]  /*62a0*/  SHF.R.S32.HI R9, RZ, 0x1f, R10 ;  /* 0x0000001fff097819 */ /* 0x000fc8000001140a */
[----:B------:R-:W-:-:S04]  /*62b0*/  LEA.HI R9, R9, R10, RZ, 0x6 ;  /* 0x0000000a09097211 */ /* 0x000fc800078f30ff */
[----:B------:R-:W-:-:S04]  /*62c0*/  SHF.R.S32.HI R9, RZ, 0x6, R9 ;  /* 0x00000006ff097819 */ /* 0x000fc80000011409 */
[----:B------:R-:W-:-:S04]  /*62d0*/  VIMNMX R10, R186, R9, !PT ;  /* 0x00000009ba0a7248 */ /* 0x000fc80007fe0100 */
[----:B------:R-:W-:-:S13]  /*62e0*/  ISETP.LE.AND P0, PT, R10, UR50, PT ;  /* 0x000000320a007c0c */ /* 0x000fda000bf03270 */
[----:B------:R-:W-:Y:S05]  /*62f0*/  @!P0 BRA `(.L_x_1725) ;  /* 0x0000002400c48947 */ /* 0x000fea0003800000 */
[----:B------:R-:W-:Y:S01]  /*6300*/  VIADD R13, R3, UR23 ;  /* 0x00000017030d7c36 */ /* 0x000fe20008000000 */
[----:B------:R-:W-:Y:S01]  /*6310*/  ULDC UR24, c[0x0][0x9e4] ;  /* 0x0002790000187ab9 */ /* 0x000fe20000000800 */
[----:B------:R-:W-:Y:S01]  /*6320*/  ULDC UR21, c[0x0][0x988] ;  /* 0x0002620000157ab9 */ /* 0x000fe20000000800 */
[----:B------:R-:W-:Y:S01]  /*6330*/  ULDC UR25, c[0x0][0x9d8] ;  /* 0x0002760000197ab9 */ /* 0x000fe20000000800 */
[----:B------:R-:W-:Y:S01]  /*6340*/  VIADD R11, R13, 0x8 ;  /* 0x000000080d0b7836 */ /* 0x000fe20000000000 */
[----:B------:R-:W-:-:S04]  /*6350*/  ULDC UR26, c[0x0][0x9e0] ;  /* 0x00027800001a7ab9 */ /* 0x000fc80000000800 */
[----:B------:R-:W-:-:S07]  /*6360*/  LOP3.LUT R9, RZ, R11, RZ, 0x33, !PT ;  /* 0x0000000bff097212 */ /* 0x000fce00078e33ff */
.L_x_1742:
[----:B------:R-:W-:-:S04]  /*6370*/  UIADD3 UR22, UR37, 0x1, URZ ;  /* 0x0000000125167890 */ /* 0x000fc8000fffe03f */
[----:B------:R-:W-:-:S04]  /*6380*/  UISETP.NE.AND UP0, UPT, UR22, 0x2, UPT ;  /* 0x000000021600788c */ /* 0x000fc8000bf05270 */
[----:B------:R-:W-:Y:S02]  /*6390*/  USEL UR6, URZ, 0x1, UP0 ;  /* 0x000000013f067887 */ /* 0x000fe40008000000 */
[----:B------:R-:W-:-:S04]  /*63a0*/  USEL UR22, UR22, URZ, UP0 ;  /* 0x0000003f16167287 */ /* 0x000fc80008000000 */
[----:B------:R-:W-:Y:S01]  /*63b0*/  LOP3.LUT R2, R2, UR6, RZ, 0x3c, !PT ;  /* 0x0000000602027c12 */ /* 0x000fe2000f8e3cff */
[----:B-1----:R-:W-:Y:S07]  /*63c0*/  @!P4 BRA `(.L_x_1726) ;  /* 0x000000000004c947 */ /* 0x002fee0003800000 */
[----:B------:R-:W-:Y:S01]  /*63d0*/  BPT.TRAP 0x1 ;  /* 0x000000040000795c */ /* 0x000fe20000300000 */
.L_x_1726:
[----:B------:R-:W-:Y:S01]  /*63e0*/  ULEA UR27, UR22, UR38, 0x3 ;  /* 0x00000026161b7291 */ /* 0x000fe2000f8e183f */
[----:B0-----:R-:W-:-:S08]  /*63f0*/  SHF.L.U32 R8, R2, 0x1f, RZ ;  /* 0x0000001f02087819 */ /* 0x001fd000000006ff */
[----:B------:R0:W1:Y:S01]  /*6400*/  SYNCS.PHASECHK.TRANS64.TRYWAIT P0, [UR27+0x28c30], R8 ;  /* 0x028c3008ff0075a7 */ /* 0x000062000800015b */
[----:B------:R-:W-:Y:S05]  /*6410*/  @!P4 BRA `(.L_x_1727) ;  /* 0x000000000004c947 */ /* 0x000fea0003800000 */
[----:B------:R-:W-:Y:S01]  /*6420*/  BPT.TRAP 0x1 ;  /* 0x000000040000795c */ /* 0x000fe20000300000 */
.L_x_1727:
[----:B-1----:R-:W-:Y:S05]  /*6430*/  @P0 BRA `(.L_x_1728) ;  /* 0x0000000000080947 */ /* 0x002fea0003800000 */
[----:B------:R-:W1:Y:S02]  /*6440*/  SYNCS.PHASECHK.TRANS64.TRYWAIT P0, [UR27+0x28c30], R8 ;  /* 0x028c3008ff0075a7 */ /* 0x000e64000800015b */
[----:B-1----:R-:W-:Y:S05]  /*6450*/  @!P0 BRA `(.L_x_1729) ;  /* 0x000000f400548947 */ /* 0x002fea0003800000 */
.L_x_1728:
[----:B------:R-:W-:Y:S01]  /*6460*/  R2UR UR18, R0 ;  /* 0x00000000001272ca */ /* 0x000fe200000e0000 */
[----:B---3--:R-:W-:Y:S01]  /*6470*/  WARPGROUP.ARRIVE ;  /* 0x00000000000079c5 */ /* 0x008fe20000000000 */
[----:B------:R-:W-:Y:S01]  /*6480*/  UMOV UR19, 0x40000040 ;  /* 0x4000004000137882 */ /* 0x000fe20000000000 */
[----:B------:R-:W-:Y:S01]  /*6490*/  UMOV UR7, 0x40000040 ;  /* 0x4000004000077882 */ /* 0x000fe20000000000 */
[----:B------:R-:W-:Y:S01]  /*64a0*/  UMOV UR11, 0x40000040 ;  /* 0x40000040000b7882 */ /* 0x000fe20000000000 */
[----:B------:R-:W-:Y:S01]  /*64b0*/  UMOV UR15, 0x40000040 ;  /* 0x40000040000f7882 */ /* 0x000fe20000000000 */
[----:B------:R-:W-:Y:S01]  /*64c0*/  MOV R21, UR27 ;  /* 0x0000001b00157c02 */ /* 0x000fe20008000f00 */
[----:B-1----:R-:W-:-:S04]  /*64d0*/  IMAD.U32 R15, RZ, RZ, UR40 ;  /* 0x00000028ff0f7e24 */ /* 0x002fc8000f8e00ff */
        /* <DEDUP_REMOVED lines=9> */
[----:B------:R-:W-:Y:S01]  /*6570*/  HGMMA.64x64x16.F32.BF16 R152, gdesc[UR4], R152, gsb0 ;  /* 0x00e00000049879f0 */ /* 0x000fe20008001898 */
[----:B------:R-:W-:-:S04]  /*6580*/  USHF.L.U32 UR7, UR50, 0x6, URZ ;  /* 0x0000000632077899 */ /* 0x000fc8000800063f */
[----:B------:R-:W-:Y:S01]  /*6590*/  UIADD3 UR6, UR44, 0x1, -UR7 ;  /* 0x000000012c067890 */ /* 0x000fe2000fffe807 */
        /* <DEDUP_REMOVED lines=38> */
[----:B------:R2:W-:Y:S01]  /*6800*/  @!P5 SYNCS.ARRIVE.TRANS64.RED.A1T0 RZ, [R14+URZ], RZ ;  /* 0x000000ff0effd9a7 */ /* 0x0005e2000810043f */
[----:B------:R-:W-:Y:S01]  /*6810*/  FMUL.FTZ R176, R176, UR25 ;  /* 0x00000019b0b07c20 */ /* 0x000fe20008410000 */
[----:B------:R-:W-:-:S05]  /*6820*/  FMUL.FTZ R177, R177, UR25 ;  /* 0x00000019b1b17c20 */ /* 0x000fca0008410000 */
[----:B------:R-:W3:Y:S01]  /*6830*/  MUFU.TANH R194, R194 ;  /* 0x000000c200c27308 */ /* 0x000ee20000002400 */
[----:B--2---:R-:W-:-:S05]  /*6840*/  IADD3 R14, -R16, UR6, -R15 ;  /* 0x00000006100e7c10 */ /* 0x004fca000fffe90f */
[C---:B------:R-:W-:Y:S02]  /*6850*/  VIADD R182, R14.reuse, UR20 ;  /* 0x000000140eb67c36 */ /* 0x040fe40008000000 */
[----:B------:R-:W2:Y:S01]  /*6860*/  MUFU.TANH R12, R12 ;  /* 0x0000000c000c7308 */ /* 0x000ea20000002400 */
[----:B------:R-:W-:-:S07]  /*6870*/  VIADD R178, R14, UR26 ;  /* 0x0000001a0eb27c36 */ /* 0x000fce0008000000 */
[----:B------:R-:W4:Y:S08]  /*6880*/  MUFU.TANH R20, R20 ;  /* 0x0000001400147308 */ /* 0x000f300000002400 */
        /* <DEDUP_REMOVED lines=28> */
[C---:B-----5:R-:W-:Y:S01]  /*6a50*/  IMAD.IADD R176, R3.reuse, 0x1, R178 ;  /* 0x0000000103b07824 */ /* 0x060fe200078e02b2 */
[----:B-1----:R-:W-:Y:S01]  /*6a60*/  IADD3 R177, R3, R182, RZ ;  /* 0x000000b603b17210 */ /* 0x002fe20007ffe0ff */
[----:B--234-:R-:W-:Y:S06]  /*6a70*/  @!P6 BRA `(.L_x_1730) ;  /* 0x00000000005ce947 */ /* 0x01cfec0003800000 */
[----:B------:R-:W-:Y:S01]  /*6a80*/  ISETP.GT.AND P0, PT, R13, -0x1, PT ;  /* 0xffffffff0d00780c */ /* 0x000fe20003f04270 */
[----:B------:R-:W-:-:S12]  /*6a90*/  BSSY B0, `(.L_x_1731) ;  /* 0x0000011000007945 */ /* 0x000fd80003800000 */
[----:B------:R-:W-:Y:S05]  /*6aa0*/  @P0 BRA `(.L_x_1732) ;  /* 0x0000000000240947 */ /* 0x000fea0003800000 */
[----:B------:R-:W-:Y:S02]  /*6ab0*/  IMAD.U32 R179, RZ, RZ, UR24 ;  /* 0x00000018ffb37e24 */ /* 0x000fe4000f8e00ff */
[----:B------:R-:W-:-:S03]  /*6ac0*/  VIADD R175, R3, UR23 ;  /* 0x0000001703af7c36 */ /* 0x000fc60008000000 */
[----:B------:R-:W-:Y:S02]  /*6ad0*/  ISETP.NE.AND P0, PT, R179, 0x1, PT ;  /* 0x00000001b300780c */ /* 0x000fe40003f05270 */
[----:B------:R-:W-:-:S11]  /*6ae0*/  LOP3.LUT R175, RZ, R175, RZ, 0x33, !PT ;  /* 0x000000afffaf7212 */ /* 0x000fd600078e33ff */
[----:B------:R-:W1:Y:S02]  /*6af0*/  @P0 LDC.64 R14, c[0x0][0x9e8] ;  /* 0x00027a00ff0e0b82 */ /* 0x000e640000000a00 */
[----:B-1----:R-:W-:-:S05]  /*6b00*/  @P0 IMAD.HI.U32 R14, R175, R14, RZ ;  /* 0x0000000eaf0e0227 */ /* 0x002fca00078e00ff */
[----:B------:R-:W-:-:S04]  /*6b10*/  @P0 SHF.R.U32.HI R175, RZ, R15, R14 ;  /* 0x0000000fffaf0219 */ /* 0x000fc8000001160e */
[----:B------:R-:W-:Y:S01]  /*6b20*/  LOP3.LUT R14, RZ, R175, RZ, 0x33, !PT ;  /* 0x000000afff0e7212 */ /* 0x000fe200078e33ff */
[----:B------:R-:W-:Y:S06]  /*6b30*/  BRA `(.L_x_1733) ;  /* 0x0000000000187947 */ /* 0x000fec0003800000 */
.L_x_1732:
[----:B------:R-:W-:-:S05]  /*6b40*/  IMAD.U32 R179, RZ, RZ, UR24 ;  /* 0x00000018ffb37e24 */ /* 0x000fca000f8e00ff */
[----:B------:R-:W-:-:S13]  /*6b50*/  ISETP.NE.AND P0, PT, R179, 0x1, PT ;  /* 0x00000001b300780c */ /* 0x000fda0003f05270 */
[----:B------:R-:W1:Y:S02]  /*6b60*/  @P0 LDC.64 R14, c[0x0][0x9e8] ;  /* 0x00027a00ff0e0b82 */ /* 0x000e640000000a00 */
[----:B-1----:R-:W-:-:S04]  /*6b70*/  @P0 IMAD.HI.U32 R170, R13, R14, RZ ;  /* 0x0000000e0daa0227 */ /* 0x002fc800078e00ff */
[----:B------:R-:W-:Y:S01]  /*6b80*/  IMAD.MOV.U32 R14, RZ, RZ, R13 ;  /* 0x000000ffff0e7224 */ /* 0x000fe200078e000d */
[----:B------:R-:W-:-:S07]  /*6b90*/  @P0 SHF.R.U32.HI R14, RZ, R15, R170 ;  /* 0x0000000fff0e0219 */ /* 0x000fce00000116aa */
.L_x_1733:
[----:B------:R-:W-:Y:S05]  /*6ba0*/  BSYNC B0 ;  /* 0x0000000000007941 */ /* 0x000fea0003800000 */
.L_x_1731:
[----:B------:R-:W-:-:S04]  /*6bb0*/  IMAD R15, R14, R179, -UR7 ;  /* 0x800000070e0f7e24 */ /* 0x000fc8000f8e02b3 */
[----:B------:R-:W-:-:S05]  /*6bc0*/  IMAD.IADD R15, R15, 0x1, -R16 ;  /* 0x000000010f0f7824 */ /* 0x000fca00078e0a10 */
[----:B------:R-:W-:Y:S02]  /*6bd0*/  VIADDMNMX R176, R15, R179, R176, PT ;  /* 0x000000b30fb07246 */ /* 0x000fe400038001b0 */
[----:B------:R-:W-:-:S07]  /*6be0*/  VIMNMX R177, R177, R15, !PT ;  /* 0x0000000fb1b17248 */ /* 0x000fce0007fe0100 */
.L_x_1730:
[----:B------:R-:W-:-:S06]  /*6bf0*/  UISETP.GT.AND UP0, UPT, UR50, -0x1, UPT ;  /* 0xffffffff3200788c */ /* 0x000fcc000bf04270 */
[----:B------:R-:W-:-:S04]  /*6c00*/  PLOP3.LUT P0, PT, PT, PT, UP0, 0x80, 0x0 ;  /* 0x000000000000781c */ /* 0x000fc80003f0f008 */
[C---:B------:R-:W-:Y:S02]  /*6c10*/  ISETP.GT.AND P1, PT, R177.reuse, RZ, P0 ;  /* 0x000000ffb100720c */ /* 0x040fe40000724270 */
[C---:B------:R-:W-:Y:S02]  /*6c20*/  ISETP.GT.AND P3, PT, R177.reuse, 0x1, P0 ;  /* 0x00000001b100780c */ /* 0x040fe40000764270 */
        /* <DEDUP_REMOVED lines=8> */
[----:B0-----:R-:W-:Y:S02]  /*6cb0*/  FSEL R195, R195, -INF , !P1 ;  /* 0xff800000c3c37808 */ /* 0x001fe40004800000 */
        /* <DEDUP_REMOVED lines=40> */
[----:B------:R-:W-:Y:S01]  /*6f40*/  ISETP.GT.AND P1, PT, R11, -0x1, PT ;  /* 0xffffffff0b00780c */ /* 0x000fe20003f24270 */
[----:B------:R-:W-:-:S12]  /*6f50*/  BSSY B0, `(.L_x_1735) ;  /* 0x0000010000007945 */ /* 0x000fd80003800000 */
[----:B------:R-:W-:Y:S05]  /*6f60*/  @P1 BRA `(.L_x_1736) ;  /* 0x0000000000201947 */ /* 0x000fea0003800000 */
[----:B------:R-:W-:-:S04]  /*6f70*/  MOV R179, UR24 ;  /* 0x0000001800b37c02 */ /* 0x000fc80008000f00 */
[----:B------:R-:W-:-:S13]  /*6f80*/  ISETP.NE.AND P1, PT, R179, 0x1, PT ;  /* 0x00000001b300780c */ /* 0x000fda0003f25270 */
[----:B------:R-:W0:Y:S02]  /*6f90*/  @P1 LDC.64 R14, c[0x0][0x9e8] ;  /* 0x00027a00ff0e1b82 */ /* 0x000e240000000a00 */
[----:B0-----:R-:W-:-:S04]  /*6fa0*/  @P1 IMAD.HI.U32 R178, R9, R14, RZ ;  /* 0x0000000e09b21227 */ /* 0x001fc800078e00ff */
[----:B------:R-:W-:Y:S01]  /*6fb0*/  IMAD.MOV.U32 R14, RZ, RZ, R9 ;  /* 0x000000ffff0e7224 */ /* 0x000fe200078e0009 */
[----:B------:R-:W-:-:S04]  /*6fc0*/  @P1 SHF.R.U32.HI R14, RZ, R15, R178 ;  /* 0x0000000fff0e1219 */ /* 0x000fc800000116b2 */
[----:B------:R-:W-:Y:S01]  /*6fd0*/  LOP3.LUT R14, RZ, R14, RZ, 0x33, !PT ;  /* 0x0000000eff0e7212 */ /* 0x000fe200078e33ff */
[----:B------:R-:W-:Y:S06]  /*6fe0*/  BRA `(.L_x_1737) ;  /* 0x0000000000187947 */ /* 0x000fec0003800000 */
.L_x_1736:
[----:B------:R-:W-:-:S05]  /*6ff0*/  IMAD.U32 R179, RZ, RZ, UR24 ;  /* 0x00000018ffb37e24 */ /* 0x000fca000f8e00ff */
[----:B------:R-:W-:-:S13]  /*7000*/  ISETP.NE.AND P1, PT, R179, 0x1, PT ;  /* 0x00000001b300780c */ /* 0x000fda0003f25270 */
[----:B------:R-:W0:Y:S02]  /*7010*/  @P1 LDC.64 R14, c[0x0][0x9e8] ;  /* 0x00027a00ff0e1b82 */ /* 0x000e240000000a00 */
[----:B0-----:R-:W-:-:S04]  /*7020*/  @P1 IMAD.HI.U32 R178, R11, R14, RZ ;  /* 0x0000000e0bb21227 */ /* 0x001fc800078e00ff */
[----:B------:R-:W-:Y:S01]  /*7030*/  IMAD.MOV.U32 R14, RZ, RZ, R11 ;  /* 0x000000ffff0e7224 */ /* 0x000fe200078e000b */
[----:B------:R-:W-:-:S07]  /*7040*/  @P1 SHF.R.U32.HI R14, RZ, R15, R178 ;  /* 0x0000000fff0e1219 */ /* 0x000fce00000116b2 */
.L_x_1737:
[----:B------:R-:W-:Y:S05]  /*7050*/  BSYNC B0 ;  /* 0x0000000000007941 */ /* 0x000fea0003800000 */
.L_x_1735:
[----:B------:R-:W-:-:S04]  /*7060*/  IMAD R15, R14, R179, -UR7 ;  /* 0x800000070e0f7e24 */ /* 0x000fc8000f8e02b3 */
[----:B------:R-:W-:-:S05]  /*7070*/  IMAD.IADD R15, R15, 0x1, -R16 ;  /* 0x000000010f0f7824 */ /* 0x000fca00078e0a10 */
[----:B------:R-:W-:Y:S02]  /*7080*/  VIADDMNMX R176, R15, R179, R176, PT ;  /* 0x000000b30fb07246 */ /* 0x000fe400038001b0 */
[----:B------:R-:W-:-:S07]  /*7090*/  VIMNMX R177, R177, R15, !PT ;  /* 0x0000000fb1b17248 */ /* 0x000fce0007fe0100 */
.L_x_1734:
        /* <DEDUP_REMOVED lines=14> */
[----:B------:R-:W-:Y:S02]  /*7180*/  ISETP.GT.AND P3, PT, R177, 0x9, P0 ;  /* 0x00000009b100780c */ /* 0x000fe40000764270 */
[----:B------:R-:W-:Y:S02]  /*7190*/  FMNMX.FTZ R15, R175, R14, !PT ;  /* 0x0000000eaf0f7209 */ /* 0x000fe40007810000 */
[----:B------:R-:W-:Y:S02]  /*71a0*/  FSEL R12, R12, -INF , !P1 ;  /* 0xff8000000c0c7808 */ /* 0x000fe40004800000 */
[----:B------:R-:W-:Y:S02]  /*71b0*/  FMNMX.FTZ R15, R172, R15, !PT ;  /* 0x0000000fac0f7209 */ /* 0x000fe40007810000 */
[----:B------:R-:W-:-:S02]  /*71c0*/  ISETP.LT.OR P2, PT, R176, 0x9, P2 ;  /* 0x00000009b000780c */ /* 0x000fc40001741670 */
[----:B------:R-:W-:Y:S02]  /*71d0*/  FMNMX.FTZ R14, R174, R15, !PT ;  /* 0x0000000fae0e7209 */ /* 0x000fe40007810000 */
[----:B------:R-:W-:Y:S02]  /*71e0*/  ISETP.LT.OR P3, PT, R176, 0xa, P3 ;  /* 0x0000000ab000780c */ /* 0x000fe40001f61670 */
[----:B------:R-:W-:Y:S02]  /*71f0*/  FMNMX.FTZ R14, R171, R14, !PT ;  /* 0x0000000eab0e7209 */ /* 0x000fe40007810000 */
[----:B------:R-:W-:Y:S02]  /*7200*/  FSEL R153, R153, -INF , !P2 ;  /* 0xff80000099997808 */ /* 0x000fe40005000000 */
[----:B------:R-:W-:Y:S02]  /*7210*/  FMNMX.FTZ R14, R173, R14, !PT ;  /* 0x0000000ead0e7209 */ /* 0x000fe40007810000 */
[----:B------:R-:W-:-:S02]  /*7220*/  ISETP.GT.AND P2, PT, R177, 0x10, P0 ;  /* 0x00000010b100780c */ /* 0x000fc40000744270 */
[----:B------:R-:W-:Y:S02]  /*7230*/  FMNMX.FTZ R14, R165, R14, !PT ;  /* 0x0000000ea50e7209 */ /* 0x000fe40007810000 */
[----:B------:R-:W-:Y:S02]  /*7240*/  FSEL R152, R152, -INF , !P3 ;  /* 0xff80000098987808 */ /* 0x000fe40005800000 */
[----:B------:R-:W-:Y:S02]  /*7250*/  FMNMX.FTZ R15, R169, R14, !PT ;  /* 0x0000000ea90f7209 */ /* 0x000fe40007810000 */
[----:B------:R-:W-:Y:S02]  /*7260*/  ISETP.GT.AND P3, PT, R177, 0x11, P0 ;  /* 0x00000011b100780c */ /* 0x000fe40000764270 */
[----:B------:R-:W-:Y:S02]  /*7270*/  FMNMX.FTZ R15, R168, R15, !PT ;  /* 0x0000000fa80f7209 */ /* 0x000fe40007810000 */
[----:B------:R-:W-:-:S02]  /*7280*/  ISETP.LT.OR P2, PT, R176, 0x11, P2 ;  /* 0x00000011b000780c */ /* 0x000fc40001741670 */
[----:B------:R-:W-:Y:S02]  /*7290*/  FMNMX.FTZ R15, R164, R15, !PT ;  /* 0x0000000fa40f7209 */ /* 0x000fe40007810000 */
[----:B------:R-:W-:Y:S02]  /*72a0*/  ISETP.LT.OR P3, PT, R176, 0x12, P3 ;  /* 0x00000012b000780c */ /* 0x000fe40001f61670 */
[----:B------:R-:W-:Y:S01]  /*72b0*/  FSEL R154, R154, -INF , !P2 ;  /* 0xff8000009a9a7808 */ /* 0x000fe20005000000 */
[----:B------:R-:W0:Y:S01]  /*72c0*/  SHFL.BFLY PT, R14, R15, 0x2, 0x1f ;  /* 0x0c401f000f0e7f89 */ /* 0x000e2200000e0000 */
[----:B------:R-:W-:Y:S02]  /*72d0*/  ISETP.GT.AND P1, PT, R177, 0x18, P0 ;  /* 0x00000018b100780c */ /* 0x000fe40000724270 */
[----:B------:R-:W-:Y:S02]  /*72e0*/  FSEL R155, R155, -INF , !P3 ;  /* 0xff8000009b9b7808 */ /* 0x000fe40005800000 */
[----:B------:R-:W-:-:S02]  /*72f0*/  ISETP.GT.AND P3, PT, R177, 0x20, P0 ;  /* 0x00000020b100780c */ /* 0x000fc40000764270 */
[C---:B------:R-:W-:Y:S02]  /*7300*/  ISETP.GT.AND P2, PT, R177.reuse, 0x19, P0 ;  /* 0x00000019b100780c */ /* 0x040fe40000744270 */
[C---:B------:R-:W-:Y:S02]  /*7310*/  ISETP.LT.OR P1, PT, R176.reuse, 0x19, P1 ;  /* 0x00000019b000780c */ /* 0x040fe40000f21670 */
[C---:B------:R-:W-:Y:S02]  /*7320*/  ISETP.LT.OR P3, PT, R176.reuse, 0x21, P3 ;  /* 0x00000021b000780c */ /* 0x040fe40001f61670 */
[----:B------:R-:W-:Y:S02]  /*7330*/  ISETP.LT.OR P2, PT, R176, 0x1a, P2 ;  /* 0x0000001ab000780c */ /* 0x000fe40001741670 */
[----:B------:R-:W-:Y:S02]  /*7340*/  FSEL R156, R156, -INF , !P1 ;  /* 0xff8000009c9c7808 */ /* 0x000fe40004800000 */
[----:B------:R-:W-:-:S02]  /*7350*/  ISETP.GT.AND P1, PT, R177, 0x21, P0 ;  /* 0x00000021b100780c */ /* 0x000fc40000724270 */
[----:B------:R-:W-:Y:S02]  /*7360*/  FSEL R158, R158, -INF , !P3 ;  /* 0xff8000009e9e7808 */ /* 0x000fe40005800000 */
[----:B------:R-:W-:Y:S02]  /*7370*/  FSEL R157, R157, -INF , !P2 ;  /* 0xff8000009d9d7808 */ /* 0x000fe40005000000 */
[----:B------:R-:W-:Y:S02]  /*7380*/  ISETP.GT.AND P2, PT, R177, 0x28, P0 ;  /* 0x00000028b100780c */ /* 0x000fe40000744270 */
[----:B0-----:R-:W-:Y:S02]  /*7390*/  FMNMX.FTZ R178, R15, R14, !PT ;  /* 0x0000000e0fb27209 */ /* 0x001fe40007810000 */
[----:B------:R-:W-:Y:S02]  /*73a0*/  FMNMX.FTZ R15, R12, R7, !PT ;  /* 0x000000070c0f7209 */ /* 0x000fe40007810000 */
[C---:B------:R-:W-:Y:S01]  /*73b0*/  ISETP.LT.OR P1, PT, R176.reuse, 0x22, P1 ;  /* 0x00000022b000780c */ /* 0x040fe20000f21670 */
[----:B------:R-:W0:Y:S01]  /*73c0*/  SHFL.BFLY PT, R179, R178, 0x1, 0x1f ;  /* 0x0c201f00b2b37f89 */ /* 0x000e2200000e0000 */
[----:B------:R-:W-:-:S02]  /*73d0*/  ISETP.LT.OR P2, PT, R176, 0x29, P2 ;  /* 0x00000029b000780c */ /* 0x000fc40001741670 */
[----:B------:R-:W-:Y:S02]  /*73e0*/  FSEL R159, R159, -INF , !P1 ;  /* 0xff8000009f9f7808 */ /* 0x000fe40004800000 */
[C---:B------:R-:W-:Y:S02]  /*73f0*/  ISETP.GT.AND P1, PT, R177.reuse, 0x29, P0 ;  /* 0x00000029b100780c */ /* 0x040fe40000724270 */
[----:B------:R-:W-:Y:S02]  /*7400*/  FSEL R160, R160, -INF , !P2 ;  /* 0xff800000a0a07808 */ /* 0x000fe40005000000 */
[----:B------:R-:W-:Y:S02]  /*7410*/  ISETP.GT.AND P2, PT, R177, 0x30, P0 ;  /* 0x00000030b100780c */ /* 0x000fe40000744270 */
[C---:B------:R-:W-:Y:S02]  /*7420*/  ISETP.LT.OR P1, PT, R176.reuse, 0x2a, P1 ;  /* 0x0000002ab000780c */ /* 0x040fe40000f21670 */
[----:B------:R-:W-:-:S02]  /*7430*/  ISETP.LT.OR P2, PT, R176, 0x31, P2 ;  /* 0x00000031b000780c */ /* 0x000fc40001741670 */
[----:B------:R-:W-:Y:S02]  /*7440*/  FSEL R161, R161, -INF , !P1 ;  /* 0xff800000a1a17808 */ /* 0x000fe40004800000 */
[C---:B------:R-:W-:Y:S02]  /*7450*/  ISETP.GT.AND P1, PT, R177.reuse, 0x31, P0 ;  /* 0x00000031b100780c */ /* 0x040fe40000724270 */
[----:B------:R-:W-:Y:S02]  /*7460*/  FSEL R162, R162, -INF , !P2 ;  /* 0xff800000a2a27808 */ /* 0x000fe40005000000 */
[----:B------:R-:W-:Y:S02]  /*7470*/  ISETP.GT.AND P2, PT, R177, 0x38, P0 ;  /* 0x00000038b100780c */ /* 0x000fe40000744270 */
[----:B------:R-:W-:Y:S02]  /*7480*/  ISETP.LT.OR P1, PT, R176, 0x32, P1 ;  /* 0x00000032b000780c */ /* 0x000fe40000f21670 */
[----:B0-----:R-:W-:-:S02]  /*7490*/  FMNMX.FTZ R14, R178, R179, !PT ;  /* 0x000000b3b20e7209 */ /* 0x001fc40007810000 */
[----:B------:R-:W-:Y:S02]  /*74a0*/  FMNMX.FTZ R178, R20, R15, !PT ;  /* 0x0000000f14b27209 */ /* 0x000fe40007810000 */
[C---:B------:R-:W-:Y:S01]  /*74b0*/  FSETP.NEU.FTZ.AND P3, PT, R14.reuse, -INF , PT ;  /* 0xff8000000e00780b */ /* 0x040fe20003f7d000 */
[----:B------:R-:W-:Y:S01]  /*74c0*/  FMUL.FTZ R179, R14, UR10 ;  /* 0x0000000a0eb37c20 */ /* 0x000fe20008410000 */
[----:B------:R-:W-:Y:S02]  /*74d0*/  FMNMX.FTZ R15, R153, R178, !PT ;  /* 0x000000b2990f7209 */ /* 0x000fe40007810000 */
[----:B------:R-:W-:Y:S02]  /*74e0*/  ISETP.GT.AND P0, PT, R177, 0x39, P0 ;  /* 0x00000039b100780c */ /* 0x000fe40000704270 */
[----:B------:R-:W-:Y:S02]  /*74f0*/  FMNMX.FTZ R15, R152, R15, !PT ;  /* 0x0000000f980f7209 */ /* 0x000fe40007810000 */
[----:B------:R-:W-:-:S02]  /*7500*/  ISETP.LT.OR P2, PT, R176, 0x39, P2 ;  /* 0x00000039b000780c */ /* 0x000fc40001741670 */
[----:B------:R-:W-:Y:S02]  /*7510*/  FMNMX.FTZ R178, R154, R15, !PT ;  /* 0x0000000f9ab27209 */ /* 0x000fe40007810000 */
[----:B------:R-:W-:Y:S02]  /*7520*/  FSEL R163, R163, -INF , !P1 ;  /* 0xff800000a3a37808 */ /* 0x000fe40004800000 */
        /* <DEDUP_REMOVED lines=11> */
[----:B------:R-:W-:Y:S01]  /*75e0*/  FSEL R167, R167, -INF , !P0 ;  /* 0xff800000a7a77808 */ /* 0x000fe20004000000 */
        /* <DEDUP_REMOVED lines=12> */
[----:B------:R-:W-:Y:S01]  /*76b0*/  FFMA.FTZ R173, R168, UR10, -R178 ;  /* 0x0000000aa8ad7c23 */ /* 0x000fe200080108b2 */
[----:B------:R-:W-:-:S03]  /*76c0*/  FMNMX.FTZ R182, R162, R179, !PT ;  /* 0x000000b3a2b67209 */ /* 0x000fc60007810000 */
[----:B------:R-:W-:Y:S01]  /*76d0*/  MUFU.EX2 R177, R177 ;  /* 0x000000b100b17308 */ /* 0x000fe20000000800 */
[----:B------:R-:W-:-:S04]  /*76e0*/  FMNMX.FTZ R179, R163, R182, !PT ;  /* 0x000000b6a3b37209 */ /* 0x000fc80007810000 */
[----:B------:R-:W-:Y:S01]  /*76f0*/  FMNMX.FTZ R182, R166, R179, !PT ;  /* 0x000000b3a6b67209 */ /* 0x000fe20007810000 */
[--C-:B------:R-:W-:Y:S02]  /*7700*/  FFMA.FTZ R179, R197, UR10, -R178.reuse ;  /* 0x0000000ac5b37c23 */ /* 0x100fe400080108b2 */
[----:B------:R-:W-:Y:S01]  /*7710*/  MUFU.EX2 R176, R176 ;  /* 0x000000b000b07308 */ /* 0x000fe20000000800 */
[----:B------:R-:W-:Y:S01]  /*7720*/  FMNMX.FTZ R183, R167, R182, !PT ;  /* 0x000000b6a7b77209 */ /* 0x000fe20007810000 */
[----:B------:R-:W-:-:S04]  /*7730*/  FFMA.FTZ R182, R198, UR10, -R178 ;  /* 0x0000000ac6b67c23 */ /* 0x000fc800080108b2 */
[----:B0-----:R-:W0:Y:S02]  /*7740*/  SHFL.BFLY PT, R194, R183, 0x2, 0x1f ;  /* 0x0c401f00b7c27f89 */ /* 0x001e2400000e0000 */
[----:B------:R-:W-:Y:S08]  /*7750*/  MUFU.EX2 R179, R179 ;  /* 0x000000b300b37308 */ /* 0x000ff00000000800 */
[----:B------:R-:W-:Y:S08]  /*7760*/  MUFU.EX2 R182, R182 ;  /* 0x000000b600b67308 */ /* 0x000ff00000000800 */
[----:B------:R-:W-:Y:S01]  /*7770*/  MUFU.EX2 R170, R170 ;  /* 0x000000aa00aa7308 */ /* 0x000fe20000000800 */
[----:B0-----:R-:W-:Y:S01]  /*7780*/  FMNMX.FTZ R193, R183, R194, !PT ;  /* 0x000000c2b7c17209 */ /* 0x001fe20007810000 */
[----:B------:R-:W-:Y:S01]  /*7790*/  FFMA.FTZ R194, R169, UR10, -R178 ;  /* 0x0000000aa9c27c23 */ /* 0x000fe200080108b2 */
[----:B------:R-:W-:Y:S01]  /*77a0*/  FSEL R183, R14, RZ, P3 ;  /* 0x000000ff0eb77208 */ /* 0x000fe20001800000 */
[----:B------:R-:W-:-:S02]  /*77b0*/  IMAD.MOV R169, RZ, RZ, -R18 ;  /* 0x000000ffffa97224 */ /* 0x000fc400078e0a12 */
[----:B------:R-:W-:Y:S01]  /*77c0*/  FFMA.FTZ R178, R164, UR10, -R178 ;  /* 0x0000000aa4b27c23 */ /* 0x000fe200080108b2 */
[----:B------:R-:W0:Y:S01]  /*77d0*/  SHFL.BFLY PT, R196, R193, 0x1, 0x1f ;  /* 0x0c201f00c1c47f89 */ /* 0x000e2200000e0000 */
[----:B------:R-:W-:Y:S01]  /*77e0*/  MUFU.EX2 R175, R175 ;  /* 0x000000af00af7308 */ /* 0x000fe20000000800 */
[----:B------:R-:W-:Y:S01]  /*77f0*/  FADD.FTZ R183, -R183, R6 ;  /* 0x00000006b7b77221 */ /* 0x000fe20000010100 */
[----:B------:R-:W-:-:S03]  /*7800*/  ISETP.NE.AND P0, PT, R16, R169, PT ;  /* 0x000000a91000720c */ /* 0x000fc60003f05270 */
[----:B------:R-:W-:-:S03]  /*7810*/  FMUL.FTZ R6, R183, UR10 ;  /* 0x0000000ab7067c20 */ /* 0x000fc60008410000 */
[----:B------:R-:W-:Y:S08]  /*7820*/  MUFU.EX2 R172, R172 ;  /* 0x000000ac00ac7308 */ /* 0x000ff00000000800 */
[----:B------:R-:W1:Y:S01]  /*7830*/  MUFU.EX2 R6, R6 ;  /* 0x0000000600067308 */ /* 0x000e620000000800 */
[----:B0-----:R-:W-:-:S07]  /*7840*/  FMNMX.FTZ R168, R193, R196, !PT ;  /* 0x000000c4c1a87209 */ /* 0x001fce0007810000 */
[----:B------:R-:W0:Y:S01]  /*7850*/  MUFU.EX2 R181, R181 ;  /* 0x000000b500b57308 */ /* 0x000e220000000800 */
[----:B------:R-:W-:Y:S02]  /*7860*/  MOV R196, UR37 ;  /* 0x0000002500c47c02 */ /* 0x000fe40008000f00 */
[----:B------:R-:W-:-:S05]  /*7870*/  FSETP.NEU.FTZ.AND P1, PT, R168, -INF , PT ;  /* 0xff800000a800780b */ /* 0x000fca0003f3d000 */
[----:B------:R-:W2:Y:S01]  /*7880*/  MUFU.EX2 R171, R171 ;  /* 0x000000ab00ab7308 */ /* 0x000ea20000000800 */
[----:B-1----:R-:W-:Y:S01]  /*7890*/  FFMA.FTZ R169, R6, R4, R15 ;  /* 0x0000000406a97223 */ /* 0x002fe2000001000f */
[----:B------:R-:W-:Y:S01]  /*78a0*/  FMUL.FTZ R4, R168, UR10 ;  /* 0x0000000aa8047c20 */ /* 0x000fe20008410000 */
[-C--:B------:R-:W-:Y:S01]  /*78b0*/  FMUL.FTZ R24, R24, R6.reuse ;  /* 0x0000000618187220 */ /* 0x080fe20000410000 */
[-C--:B------:R-:W-:Y:S01]  /*78c0*/  FMUL.FTZ R25, R25, R6.reuse ;  /* 0x0000000619197220 */ /* 0x080fe20000410000 */
[----:B------:R-:W-:Y:S01]  /*78d0*/  FADD.FTZ R164, R180, R169 ;  /* 0x000000a9b4a47221 */ /* 0x000fe20000010000 */
[-C--:B------:R-:W-:Y:S01]  /*78e0*/  FMUL.FTZ R28, R28, R6.reuse ;  /* 0x000000061c1c7220 */ /* 0x080fe20000410000 */
[----:B------:R-:W-:Y:S01]  /*78f0*/  FSEL R183, R4, RZ, P1 ;  /* 0x000000ff04b77208 */ /* 0x000fe20000800000 */
[----:B------:R-:W1:Y:S01]  /*7900*/  MUFU.EX2 R174, R174 ;  /* 0x000000ae00ae7308 */ /* 0x000e620000000800 */
[----:B------:R-:W-:Y:S01]  /*7910*/  FADD.FTZ R169, R177, R164 ;  /* 0x000000a4b1a97221 */ /* 0x000fe20000010000 */
[----:B------:R-:W-:Y:S01]  /*7920*/  FSEL R4, R168, RZ, P1 ;  /* 0x000000ffa8047208 */ /* 0x000fe20000800000 */
[----:B------:R-:W-:Y:S01]  /*7930*/  FMUL.FTZ R29, R29, R6 ;  /* 0x000000061d1d7220 */ /* 0x000fe20000410000 */
[----:B------:R-:W-:Y:S01]  /*7940*/  FFMA.FTZ R12, R12, UR10, -R183 ;  /* 0x0000000a0c0c7c23 */ /* 0x000fe200080108b7 */
[----:B------:R-:W-:Y:S01]  /*7950*/  FADD.FTZ R164, R176, R169 ;  /* 0x000000a9b0a47221 */ /* 0x000fe20000010000 */
[----:B------:R-:W-:Y:S01]  /*7960*/  FFMA.FTZ R169, R20, UR10, -R183 ;  /* 0x0000000a14a97c23 */ /* 0x000fe200080108b7 */
[----:B------:R-:W-:Y:S01]  /*7970*/  FADD.FTZ R4, -R4, R7 ;  /* 0x0000000704047221 */ /* 0x000fe20000010100 */
[----:B------:R-:W3:Y:S01]  /*7980*/  MUFU.EX2 R165, R165 ;  /* 0x000000a500a57308 */ /* 0x000ee20000000800 */
[----:B------:R-:W-:Y:S01]  /*7990*/  FADD.FTZ R193, R179, R164 ;  /* 0x000000a4b3c17221 */ /* 0x000fe20000010000 */
[----:B------:R-:W-:-:S02]  /*79a0*/  @!P0 IMAD R164, R196, 0x40, R17 ;  /* 0x00000040c4a48824 */ /* 0x000fc400078e0211 */
[----:B------:R-:W-:Y:S01]  /*79b0*/  FMUL.FTZ R4, R4, UR10 ;  /* 0x0000000a04047c20 */ /* 0x000fe20008410000 */
[----:B------:R-:W-:Y:S01]  /*79c0*/  FFMA.FTZ R198, R157, UR10, -R183 ;  /* 0x0000000a9dc67c23 */ /* 0x000fe200080108b7 */
[----:B------:R-:W-:Y:S01]  /*79d0*/  FADD.FTZ R193, R182, R193 ;  /* 0x000000c1b6c17221 */ /* 0x000fe20000010000 */
[--C-:B------:R-:W-:Y:S01]  /*79e0*/  FFMA.FTZ R153, R153, UR10, -R183.reuse ;  /* 0x0000000a99997c23 */ /* 0x100fe200080108b7 */
[----:B------:R-:W-:Y:S01]  /*79f0*/  @!P0 LEA R20, R164, UR38, 0x2 ;  /* 0x00000026a4148c11 */ /* 0x000fe2000f8e10ff */
[----:B------:R-:W-:Y:S01]  /*7a00*/  FFMA.FTZ R164, R152, UR10, -R183 ;  /* 0x0000000a98a47c23 */ /* 0x000fe200080108b7 */
[----:B------:R-:W-:Y:S01]  /*7a10*/  FADD.FTZ R196, R170, R193 ;  /* 0x000000c1aac47221 */ /* 0x000fe20000010000 */
[----:B------:R-:W4:Y:S01]  /*7a20*/  MUFU.EX2 R194, R194 ;  /* 0x000000c200c27308 */ /* 0x000f220000000800 */
[--C-:B------:R-:W-:Y:S01]  /*7a30*/  FFMA.FTZ R195, R155, UR10, -R183.reuse ;  /* 0x0000000a9bc37c23 */ /* 0x100fe200080108b7 */
[--C-:B------:R-:W-:Y:S01]  /*7a40*/  FFMA.FTZ R193, R154, UR10, -R183.reuse ;  /* 0x0000000a9ac17c23 */ /* 0x100fe200080108b7 */
[----:B------:R-:W-:Y:S01]  /*7a50*/  FADD.FTZ R199, R175, R196 ;  /* 0x000000c4afc77221 */ /* 0x000fe20000010000 */
[----:B------:R-:W-:Y:S01]  /*7a60*/  @!P0 STS [R20+0x28800], R6 ;  /* 0x0288000614008388 */ /* 0x000fe20000000800 */
[--C-:B------:R-:W-:Y:S01]  /*7a70*/  FFMA.FTZ R197, R156, UR10, -R183.reuse ;  /* 0x0000000a9cc57c23 */ /* 0x100fe200080108b7 */
[----:B------:R-:W-:Y:S01]  /*7a80*/  FFMA.FTZ R200, R159, UR10, -R183 ;  /* 0x0000000a9fc87c23 */ /* 0x000fe200080108b7 */
[----:B------:R-:W-:Y:S01]  /*7a90*/  FADD.FTZ R152, R172, R199 ;  /* 0x000000c7ac987221 */ /* 0x000fe20000010000 */
[----:B------:R-:W-:Y:S01]  /*7aa0*/  MUFU.EX2 R12, R12 ;  /* 0x0000000c000c7308 */ /* 0x000fe20000000800 */
[--C-:B------:R-:W-:Y:S01]  /*7ab0*/  FFMA.FTZ R199, R158, UR10, -R183.reuse ;  /* 0x0000000a9ec77c23 */ /* 0x100fe200080108b7 */
[----:B------:R-:W-:Y:S01]  /*7ac0*/  F2FP.BF16.F32.PACK_AB R158, R175, R170 ;  /* 0x000000aaaf9e723e */ /* 0x000fe200000010ff */
[----:B0-----:R-:W-:Y:S01]  /*7ad0*/  FADD.FTZ R152, R181, R152 ;  /* 0x00000098b5987221 */ /* 0x001fe20000010000 */
[--C-:B------:R-:W-:Y:S01]  /*7ae0*/  FFMA.FTZ R202, R161, UR10, -R183.reuse ;  /* 0x0000000aa1ca7c23 */ /* 0x100fe200080108b7 */
[--C-:B------:R-:W-:Y:S01]  /*7af0*/  FFMA.FTZ R201, R160, UR10, -R183.reuse ;  /* 0x0000000aa0c97c23 */ /* 0x100fe200080108b7 */
[--C-:B------:R-:W-:Y:S01]  /*7b00*/  FFMA.FTZ R204, R163, UR10, -R183.reuse ;  /* 0x0000000aa3cc7c23 */ /* 0x100fe200080108b7 */
[----:B--2---:R-:W-:Y:S01]  /*7b10*/  FADD.FTZ R157, R171, R152 ;  /* 0x00000098ab9d7221 */ /* 0x004fe20000010000 */
[----:B------:R1:W0:Y:S01]  /*7b20*/  MUFU.EX2 R7, R4 ;  /* 0x0000000400077308 */ /* 0x0002220000000800 */
[--C-:B------:R-:W-:Y:S01]  /*7b30*/  FFMA.FTZ R203, R162, UR10, -R183.reuse ;  /* 0x0000000aa2cb7c23 */ /* 0x100fe200080108b7 */
[--C-:B------:R-:W-:Y:S01]  /*7b40*/  FFMA.FTZ R205, R166, UR10, -R183.reuse ;  /* 0x0000000aa6cd7c23 */ /* 0x100fe200080108b7 */
[----:B------:R-:W-:Y:S01]  /*7b50*/  FFMA.FTZ R183, R167, UR10, -R183 ;  /* 0x0000000aa7b77c23 */ /* 0x000fe200080108b7 */
[----:B------:R-:W-:Y:S01]  /*7b60*/  F2FP.BF16.F32.PACK_AB R160, R181, R172 ;  /* 0x000000acb5a0723e */ /* 0x000fe200000010ff */
        /* <DEDUP_REMOVED lines=8> */
[----:B---3--:R-:W-:Y:S01]  /*7bf0*/  FADD.FTZ R157, R165, R4 ;  /* 0x00000004a59d7221 */ /* 0x008fe20000010000 */
[-C--:B------:R-:W-:Y:S01]  /*7c00*/  FMUL.FTZ R44, R44, R6.reuse ;  /* 0x000000062c2c7220 */ /* 0x080fe20000410000 */
[-C--:B------:R-:W-:Y:S01]  /*7c10*/  FMUL.FTZ R45, R45, R6.reuse ;  /* 0x000000062d2d7220 */ /* 0x080fe20000410000 */
[----:B------:R-:W1:Y:S01]  /*7c20*/  MUFU.EX2 R155, R153 ;  /* 0x00000099009b7308 */ /* 0x000e620000000800 */
[----:B----4-:R-:W-:Y:S01]  /*7c30*/  FADD.FTZ R4, R194, R157 ;  /* 0x0000009dc2047221 */ /* 0x010fe20000010000 */
[----:B0-----:R-:W-:Y:S01]  /*7c40*/  FFMA.FTZ R170, R7, R5, R12 ;  /* 0x0000000507aa7223 */ /* 0x001fe2000001000c */
[----:B------:R0:W-:Y:S01]  /*7c50*/  @!P0 STS [R20+0x28820], R7 ;  /* 0x0288200714008388 */ /* 0x0001e20000000800 */
[-C--:B------:R-:W-:Y:S01]  /*7c60*/  FMUL.FTZ R48, R48, R6.reuse ;  /* 0x0000000630307220 */ /* 0x080fe20000410000 */
[-C--:B------:R-:W-:Y:S01]  /*7c70*/  FMUL.FTZ R49, R49, R6.reuse ;  /* 0x0000000631317220 */ /* 0x080fe20000410000 */
[-C--:B------:R-:W-:Y:S01]  /*7c80*/  FMUL.FTZ R52, R52, R6.reuse ;  /* 0x0000000634347220 */ /* 0x080fe20000410000 */
[-C--:B------:R-:W-:Y:S01]  /*7c90*/  FMUL.FTZ R53, R53, R6.reuse ;  /* 0x0000000635357220 */ /* 0x080fe20000410000 */
[----:B------:R3:W4:Y:S01]  /*7ca0*/  MUFU.EX2 R196, R164 ;  /* 0x000000a400c47308 */ /* 0x0007220000000800 */
        /* <DEDUP_REMOVED lines=12> */
[-C--:B------:R-:W-:Y:S01]  /*7d70*/  FMUL.FTZ R72, R72, R6.reuse ;  /* 0x0000000648487220 */ /* 0x080fe20000410000 */
[-C--:B------:R-:W-:Y:S01]  /*7d80*/  FMUL.FTZ R73, R73, R6.reuse ;  /* 0x0000000649497220 */ /* 0x080fe20000410000 */
[-C--:B------:R-:W-:Y:S01]  /*7d90*/  FMUL.FTZ R76, R76, R6.reuse ;  /* 0x000000064c4c7220 */ /* 0x080fe20000410000 */
[----:B0-----:R-:W0:Y:S01]  /*7da0*/  MUFU.EX2 R20, R195 ;  /* 0x000000c300147308 */ /* 0x001e220000000800 */
[----:B----4-:R-:W-:Y:S01]  /*7db0*/  FADD.FTZ R170, R196, R5 ;  /* 0x00000005c4aa7221 */ /* 0x010fe20000010000 */
        /* <DEDUP_REMOVED lines=48> */
[----:B------:R-:W-:Y:S01]  /*80c0*/  FMUL.FTZ R149, R149, R6 ;  /* 0x0000000695957220 */ /* 0x000fe20000410000 */
[----:B------:R-:W-:Y:S01]  /*80d0*/  F2FP.BF16.F32.PACK_AB R152, R180, R15 ;  /* 0x0000000fb498723e */ /* 0x000fe200000010ff */
[----:B------:R-:W-:Y:S01]  /*80e0*/  FMUL.FTZ R26, R26, R7 ;  /* 0x000000071a1a7220 */ /* 0x000fe20000410000 */
[----:B------:R-:W-:Y:S01]  /*80f0*/  F2FP.BF16.F32.PACK_AB R154, R176, R177 ;  /* 0x000000b1b09a723e */ /* 0x000fe200000010ff */
[----:B------:R-:W-:Y:S01]  /*8100*/  FMUL.FTZ R27, R27, R7 ;  /* 0x000000071b1b7220 */ /* 0x000fe20000410000 */
[----:B------:R-:W-:Y:S01]  /*8110*/  F2FP.BF16.F32.PACK_AB R153, R169, R12 ;  /* 0x0000000ca999723e */ /* 0x000fe200000010ff */
[----:B------:R-:W1:Y:S01]  /*8120*/  MUFU.EX2 R165, R203 ;  /* 0x000000cb00a57308 */ /* 0x000e620000000800 */
[----:B--2---:R-:W-:Y:S01]  /*8130*/  FADD.FTZ R5, R163, R170 ;  /* 0x000000aaa3057221 */ /* 0x004fe20000010000 */
[----:B------:R-:W-:Y:S01]  /*8140*/  F2FP.BF16.F32.PACK_AB R155, R196, R155 ;  /* 0x0000009bc49b723e */ /* 0x000fe200000010ff */
[----:B------:R-:W-:Y:S01]  /*8150*/  BAR.SYNC.DEFER_BLOCKING 0xf, 0x100 ;  /* 0x03c4000000007b1d */ /* 0x000fe20000010000 */
[----:B------:R-:W-:Y:S01]  /*8160*/  F2FP.BF16.F32.PACK_AB R156, R182, R179 ;  /* 0x000000b3b69c723e */ /* 0x000fe200000010ff */
[----:B------:R-:W-:Y:S01]  /*8170*/  FMUL.FTZ R30, R30, R7 ;  /* 0x000000071e1e7220 */ /* 0x000fe20000410000 */
[----:B------:R-:W-:Y:S01]  /*8180*/  F2FP.BF16.F32.PACK_AB R157, R20, R157 ;  /* 0x0000009d149d723e */ /* 0x000fe200000010ff */
[----:B------:R-:W-:Y:S01]  /*8190*/  FMUL.FTZ R31, R31, R7 ;  /* 0x000000071f1f7220 */ /* 0x000fe20000410000 */
[----:B------:R-:W-:Y:S01]  /*81a0*/  F2FP.BF16.F32.PACK_AB R159, R198, R159 ;  /* 0x0000009fc69f723e */ /* 0x000fe200000010ff */
[----:B------:R-:W2:Y:S01]  /*81b0*/  MUFU.EX2 R204, R204 ;  /* 0x000000cc00cc7308 */ /* 0x000ea20000000800 */
[----:B0-----:R-:W-:Y:S01]  /*81c0*/  FADD.FTZ R172, R202, R5 ;  /* 0x00000005caac7221 */ /* 0x001fe20000010000 */
[----:B------:R-:W-:Y:S01]  /*81d0*/  F2FP.BF16.F32.PACK_AB R162, R174, R171 ;  /* 0x000000abaea2723e */ /* 0x000fe200000010ff */
[----:B------:R-:W-:Y:S01]  /*81e0*/  FMUL.FTZ R34, R34, R7 ;  /* 0x0000000722227220 */ /* 0x000fe20000410000 */
[----:B------:R-:W-:Y:S01]  /*81f0*/  F2FP.BF16.F32.PACK_AB R161, R200, R161 ;  /* 0x000000a1c8a1723e */ /* 0x000fe200000010ff */
[----:B------:R-:W-:Y:S01]  /*8200*/  FMUL.FTZ R35, R35, R7 ;  /* 0x0000000723237220 */ /* 0x000fe20000410000 */
        /* <DEDUP_REMOVED lines=11> */
[C---:B--2---:R-:W-:Y:S01]  /*82c0*/  FADD.FTZ R6, R204.reuse, R5 ;  /* 0x00000005cc067221 */ /* 0x044fe20000010000 */
[----:B------:R-:W-:Y:S01]  /*82d0*/  F2FP.BF16.F32.PACK_AB R165, R204, R165 ;  /* 0x000000a5cca5723e */ /* 0x000fe200000010ff */
[----:B------:R2:W-:Y:S01]  /*82e0*/  STSM.16.M88.4 [R19+0x26800], R152 ;  /* 0x0268009813007844 */ /* 0x0005e20000000200 */
[-C--:B------:R-:W-:Y:S01]  /*82f0*/  FMUL.FTZ R51, R51, R7.reuse ;  /* 0x0000000733337220 */ /* 0x080fe20000410000 */
[-C--:B------:R-:W-:Y:S01]  /*8300*/  FMUL.FTZ R54, R54, R7.reuse ;  /* 0x0000000736367220 */ /* 0x080fe20000410000 */
[-C--:B------:R-:W-:Y:S01]  /*8310*/  FMUL.FTZ R55, R55, R7.reuse ;  /* 0x0000000737377220 */ /* 0x080fe20000410000 */
[----:B------:R2:W-:Y:S01]  /*8320*/  STSM.16.M88.4 [R22], R156 ;  /* 0x0000009c16007844 */ /* 0x0005e20000000200 */
[----:B------:R-:W3:Y:S01]  /*8330*/  MUFU.EX2 R178, R178 ;  /* 0x000000b200b27308 */ /* 0x000ee20000000800 */
[----:B0-----:R-:W-:Y:S01]  /*8340*/  FADD.FTZ R5, R167, R6 ;  /* 0x00000006a7057221 */ /* 0x001fe20000010000 */
[-C--:B------:R-:W-:Y:S01]  /*8350*/  FMUL.FTZ R58, R58, R7.reuse ;  /* 0x000000073a3a7220 */ /* 0x080fe20000410000 */
[----:B------:R2:W-:Y:S01]  /*8360*/  STSM.16.M88.4 [R184], R160 ;  /* 0x000000a0b8007844 */ /* 0x0005e20000000200 */
        /* <DEDUP_REMOVED lines=12> */
[----:B------:R-:W-:Y:S01]  /*8430*/  FMUL.FTZ R79, R79, R7 ;  /* 0x000000074f4f7220 */ /* 0x000fe20000410000 */
[C---:B---3--:R-:W-:Y:S01]  /*8440*/  F2FP.BF16.F32.PACK_AB R166, R178.reuse, R173 ;  /* 0x000000adb2a6723e */ /* 0x048fe200000010ff */
[----:B------:R-:W-:Y:S01]  /*8450*/  FADD.FTZ R4, R178, R15 ;  /* 0x0000000fb2047221 */ /* 0x000fe20000010000 */
[-C--:B------:R-:W-:Y:S01]  /*8460*/  FMUL.FTZ R82, R82, R7.reuse ;  /* 0x0000000752527220 */ /* 0x080fe20000410000 */
[-C--:B------:R-:W-:Y:S01]  /*8470*/  FMUL.FTZ R83, R83, R7.reuse ;  /* 0x0000000753537220 */ /* 0x080fe20000410000 */
[-C--:B------:R-:W-:Y:S01]  /*8480*/  FMUL.FTZ R86, R86, R7.reuse ;  /* 0x0000000756567220 */ /* 0x080fe20000410000 */
[-C--:B------:R-:W-:Y:S01]  /*8490*/  FMUL.FTZ R87, R87, R7.reuse ;  /* 0x0000000757577220 */ /* 0x080fe20000410000 */
[-C--:B------:R-:W-:Y:S01]  /*84a0*/  FMUL.FTZ R90, R90, R7.reuse ;  /* 0x000000075a5a7220 */ /* 0x080fe20000410000 */
[----:B------:R-:W-:Y:S01]  /*84b0*/  FMUL.FTZ R91, R91, R7 ;  /* 0x000000075b5b7220 */ /* 0x000fe20000410000 */
[C---:B0-----:R-:W-:Y:S01]  /*84c0*/  F2FP.BF16.F32.PACK_AB R167, R170.reuse, R167 ;  /* 0x000000a7aaa7723e */ /* 0x041fe200000010ff */
[----:B------:R-:W-:Y:S01]  /*84d0*/  FADD.FTZ R5, R170, R5 ;  /* 0x00000005aa057221 */ /* 0x000fe20000010000 */
[-C--:B------:R-:W-:Y:S01]  /*84e0*/  FMUL.FTZ R94, R94, R7.reuse ;  /* 0x000000075e5e7220 */ /* 0x080fe20000410000 */
[-C--:B------:R-:W-:Y:S01]  /*84f0*/  FMUL.FTZ R95, R95, R7.reuse ;  /* 0x000000075f5f7220 */ /* 0x080fe20000410000 */
[-C--:B------:R-:W-:Y:S01]  /*8500*/  FMUL.FTZ R98, R98, R7.reuse ;  /* 0x0000000762627220 */ /* 0x080fe20000410000 */
[----:B------:R2:W-:Y:S01]  /*8510*/  STSM.16.M88.4 [R23], R164 ;  /* 0x000000a417007844 */ /* 0x0005e20000000200 */
        /* <DEDUP_REMOVED lines=27> */
[----:B--2---:R-:W-:Y:S06]  /*86d0*/  @!P4 BRA `(.L_x_1738) ;  /* 0x000000000004c947 */ /* 0x004fec0003800000 */
[----:B------:R-:W-:Y:S01]  /*86e0*/  BPT.TRAP 0x1 ;  /* 0x000000040000795c */ /* 0x000fe20000300000 */
.L_x_1738:
[----:B------:R0:W1:Y:S01]  /*86f0*/  SYNCS.PHASECHK.TRANS64.TRYWAIT P0, [UR27+0x28c50], R8 ;  /* 0x028c5008ff0075a7 */ /* 0x000062000800015b */
[----:B------:R-:W-:Y:S05]  /*8700*/  @!P4 BRA `(.L_x_1739) ;  /* 0x000000000004c947 */ /* 0x000fea0003800000 */
[----:B------:R-:W-:Y:S01]  /*8710*/  BPT.TRAP 0x1 ;  /* 0x000000040000795c */ /* 0x000fe20000300000 */
.L_x_1739:
[----:B-1----:R-:W-:Y:S05]  /*8720*/  @P0 BRA `(.L_x_1740) ;  /* 0x0000000000080947 */ /* 0x002fea0003800000 */
[----:B------:R-:W1:Y:S02]  /*8730*/  SYNCS.PHASECHK.TRANS64.TRYWAIT P0, [UR27+0x28c50], R8 ;  /* 0x028c5008ff0075a7 */ /* 0x000e64000800015b */
[----:B-1----:R-:W-:Y:S05]  /*8740*/  @!P0 BRA `(.L_x_1741) ;  /* 0x000000d000b08947 */ /* 0x002fea0003800000 */
.L_x_1740:
[----:B------:R-:W-:Y:S01]  /*8750*/  ULEA UR11, UR22, UR45, 0xc ;  /* 0x0000002d160b7291 */ /* 0x000fe2000f8e603f */
[----:B------:R-:W-:Y:S01]  /*8760*/  WARPGROUP.ARRIVE ;  /* 0x00000000000079c5 */ /* 0x000fe20000000000 */
[----:B------:R-:W-:Y:S01]  /*8770*/  UMOV UR7, 0x40000040 ;  /* 0x4000004000077882 */ /* 0x000fe20000000000 */
[----:B------:R-:W-:Y:S01]  /*8780*/  ISETP.LT.AND P0, PT, R10, UR50, PT ;  /* 0x000000320a007c0c */ /* 0x000fe2000bf01270 */
[----:B-1----:R-:W-:Y:S01]  /*8790*/  @!P5 VIADD R21, R21, 0x28c60 ;  /* 0x00028c601515d836 */ /* 0x002fe20000000000 */
[----:B------:R-:W-:Y:S01]  /*87a0*/  UIADD3 UR50, UR50, -0x1, URZ ;  /* 0xffffffff32327890 */ /* 0x000fe2000fffe03f */
[----:B------:R-:W-:Y:S01]  /*87b0*/  IMAD.MOV.U32 R7, RZ, RZ, R168 ;  /* 0x000000ffff077224 */ /* 0x000fe200078e00a8 */
[----:B------:R-:W-:Y:S01]  /*87c0*/  UMOV UR6, UR11 ;  /* 0x0000000b00067c82 */ /* 0x000fe20008000000 */
[----:B------:R-:W-:Y:S01]  /*87d0*/  UMOV UR37, UR22 ;  /* 0x0000001600257c82 */ /* 0x000fe20008000000 */
        /* <DEDUP_REMOVED lines=32> */
[----:B------:R-:W-:Y:S01]  /*89e0*/  IMAD.MOV.U32 R7, RZ, RZ, R168 ;  /* 0x000000ffff077224 */ /* 0x000fe200078e00a8 */
[----:B------:R-:W-:Y:S01]  /*89f0*/  MOV R6, R14 ;  /* 0x0000000e00067202 */ /* 0x000fe20000000f00 */
[----:B------:R-:W-:-:S06]  /*8a00*/  UMOV UR37, UR22 ;  /* 0x0000001600257c82 */ /* 0x000fcc0008000000 */
.L_x_1725:
[----:B------:R-:W2:Y:S01]  /*8a10*/  LDC R12, c[0x0][0x9e4] ;  /* 0x00027900ff0c7b82 */ /* 0x000ea20000000800 */
[----:B------:R-:W-:Y:S01]  /*8a20*/  UIADD3 UR6, UR44, 0x40, -UR40 ;  /* 0x000000402c067890 */ /* 0x000fe2000fffe828 */
[----:B------:R-:W-:-:S03]  /*8a30*/  ULDC UR7, c[0x0][0x9dc] ;  /* 0x0002770000077ab9 */ /* 0x000fc60000000800 */
[----:B------:R-:W-:-:S04]  /*8a40*/  ULEA UR6, UR47, UR6, 0x6 ;  /* 0x000000062f067291 */ /* 0x000fc8000f8e303f */
[----:B------:R-:W-:-:S06]  /*8a50*/  UIADD3 UR7, UR6, -UR7, URZ ;  /* 0x8000000706077290 */ /* 0x000fcc000fffe03f */
[----:B0-----:R-:W-:Y:S01]  /*8a60*/  IMAD.U32 R8, RZ, RZ, UR7 ;  /* 0x00000007ff087e24 */ /* 0x001fe2000f8e00ff */
[----:B--2---:R-:W-:-:S13]  /*8a70*/  ISETP.GE.AND P6, PT, R12, 0x1, PT ;  /* 0x000000010c00780c */ /* 0x004fda0003fc6270 */
[----:B------:R-:W-:Y:S05]  /*8a80*/  @!P6 BRA `(.L_x_1743) ;  /* 0x000000000040e947 */ /* 0x000fea0003800000 */
[----:B------:R-:W-:-:S05]  /*8a90*/  IMAD.U32 R9, RZ, RZ, UR6 ;  /* 0x00000006ff097e24 */ /* 0x000fca000f8e00ff */
        /* <DEDUP_REMOVED lines=9> */
.L_x_1744:
[----:B------:R-:W-:-:S13]  /*8b30*/  ISETP.NE.AND P0, PT, R12, 0x1, PT ;  /* 0x000000010c00780c */ /* 0x000fda0003f05270 */
[----:B------:R-:W0:Y:S02]  /*8b40*/  @P0 LDC.64 R10, c[0x0][0x9e8] ;  /* 0x00027a00ff0a0b82 */ /* 0x000e240000000a00 */
[----:B0-----:R-:W-:-:S05]  /*8b50*/  @P0 IMAD.HI.U32 R10, R9, R10, RZ ;  /* 0x0000000a090a0227 */ /* 0x001fca00078e00ff */
[----:B------:R-:W-:-:S07]  /*8b60*/  @P0 SHF.R.U32.HI R9, RZ, R11, R10 ;  /* 0x0000000bff090219 */ /* 0x000fce000001160a */
.L_x_1745:
[----:B------:R-:W-:-:S05]  /*8b70*/  IMAD R9, R9, R12, RZ ;  /* 0x0000000c09097224 */ /* 0x000fca00078e02ff */
[----:B------:R-:W-:-:S07]  /*8b80*/  VIMNMX R8, R8, R9, !PT ;  /* 0x0000000908087248 */ /* 0x000fce0007fe0100 */
.L_x_1743:
[----:B------:R-:W-:-:S05]  /*8b90*/  VIADD R8, R8, 0x3f ;  /* 0x0000003f08087836 */ /* 0x000fca0000000000 */
[----:B------:R-:W-:-:S04]  /*8ba0*/  SHF.R.S32.HI R9, RZ, 0x1f, R8 ;  /* 0x0000001fff097819 */ /* 0x000fc80000011408 */
[----:B------:R-:W-:-:S04]  /*8bb0*/  LEA.HI R9, R9, R8, RZ, 0x6 ;  /* 0x0000000809097211 */ /* 0x000fc800078f30ff */
[----:B------:R-:W-:-:S04]  /*8bc0*/  SHF.R.S32.HI R9, RZ, 0x6, R9 ;  /* 0x00000006ff097819 */ /* 0x000fc80000011409 */
[----:B------:R-:W-:-:S04]  /*8bd0*/  VIMNMX R8, R186, R9, !PT ;  /* 0x00000009ba087248 */ /* 0x000fc80007fe0100 */
[----:B------:R-:W-:-:S13]  /*8be0*/  ISETP.LE.AND P0, PT, R8, UR50, PT ;  /* 0x0000003208007c0c */ /* 0x000fda000bf03270 */
[----:B------:R-:W-:Y:S05]  /*8bf0*/  @!P0 BRA `(.L_x_1746) ;  /* 0x0000001c00308947 */ /* 0x000fea0003800000 */
[----:B------:R-:W-:Y:S01]  /*8c00*/  IMAD.MOV.U32 R10, RZ, RZ, R7 ;  /* 0x000000ffff0a7224 */ /* 0x000fe200078e0007 */
[----:B------:R-:W-:Y:S01]  /*8c10*/  UMOV UR22, UR37 ;  /* 0x0000002500167c82 */ /* 0x000fe20008000000 */
[----:B------:R-:W-:Y:S01]  /*8c20*/  IMAD.MOV.U32 R15, RZ, RZ, R6 ;  /* 0x000000ffff0f7224 */ /* 0x000fe200078e0006 */
[----:B------:R-:W-:Y:S01]  /*8c30*/  ULDC UR21, c[0x0][0x988] ;  /* 0x0002620000157ab9 */ /* 0x000fe20000000800 */
[----:B------:R-:W-:-:S05]  /*8c40*/  ULDC UR23, c[0x0][0x9d8] ;  /* 0x0002760000177ab9 */ /* 0x000fca0000000800 */
.L_x_1755:
[----:B------:R-:W-:Y:S01]  /*8c50*/  UIADD3 UR37, UR22, 0x1, URZ ;  /* 0x0000000116257890 */ /* 0x000fe2000fffe03f */
[----:B------:R-:W-:Y:S01]  /*8c60*/  MOV R7, UR50 ;  /* 0x0000003200077c02 */ /* 0x000fe20008000f00 */
[----:B------:R-:W-:Y:S02]  /*8c70*/  UIADD3 UR50, UR50, -0x1, URZ ;  /* 0xffffffff32327890 */ /* 0x000fe4000fffe03f */
[----:B------:R-:W-:Y:S01]  /*8c80*/  UISETP.NE.AND UP0, UPT, UR37, 0x2, UPT ;  /* 0x000000022500788c */ /* 0x000fe2000bf05270 */
[----:B------:R-:W-:-:S03]  /*8c90*/  ISETP.GT.AND P0, PT, R7, R8, PT ;  /* 0x000000080700720c */ /* 0x000fc60003f04270 */
[----:B------:R-:W-:Y:S02]  /*8ca0*/  USEL UR6, URZ, 0x1, UP0 ;  /* 0x000000013f067887 */ /* 0x000fe40008000000 */
[----:B------:R-:W-:-:S04]  /*8cb0*/  USEL UR37, UR37, URZ, UP0 ;  /* 0x0000003f25257287 */ /* 0x000fc80008000000 */
[----:B------:R-:W-:Y:S01]  /*8cc0*/  LOP3.LUT R2, R2, UR6, RZ, 0x3c, !PT ;  /* 0x0000000602027c12 */ /* 0x000fe2000f8e3cff */
[----:B012---:R-:W-:Y:S07]  /*8cd0*/  @!P4 BRA `(.L_x_1747) ;  /* 0x000000000004c947 */ /* 0x007fee0003800000 */
[----:B------:R-:W-:Y:S01]  /*8ce0*/  BPT.TRAP 0x1 ;  /* 0x000000040000795c */ /* 0x000fe20000300000 */
.L_x_1747:
[----:B------:R-:W-:Y:S01]  /*8cf0*/  ULEA UR24, UR37, UR38, 0x3 ;  /* 0x0000002625187291 */ /* 0x000fe2000f8e183f */
[----:B------:R-:W-:-:S08]  /*8d00*/  SHF.L.U32 R9, R2, 0x1f, RZ ;  /* 0x0000001f02097819 */ /* 0x000fd000000006ff */
[----:B------:R0:W2:Y:S01]  /*8d10*/  SYNCS.PHASECHK.TRANS64.TRYWAIT P1, [UR24+0x28c30], R9 ;  /* 0x028c3009ff0075a7 */ /* 0x0000a20008020158 */
[----:B------:R-:W-:Y:S05]  /*8d20*/  @!P4 BRA `(.L_x_1748) ;  /* 0x000000000004c947 */ /* 0x000fea0003800000 */
[----:B------:R-:W-:Y:S01]  /*8d30*/  BPT.TRAP 0x1 ;  /* 0x000000040000795c */ /* 0x000fe20000300000 */
.L_x_1748:
[----:B--2---:R-:W-:Y:S05]  /*8d40*/  @P1 BRA `(.L_x_1749) ;  /* 0x0000000000081947 */ /* 0x004fea0003800000 */
[----:B------:R-:W2:Y:S02]  /*8d50*/  SYNCS.PHASECHK.TRANS64.TRYWAIT P1, [UR24+0x28c30], R9 ;  /* 0x028c3009ff0075a7 */ /* 0x000ea40008020158 */
[----:B--2---:R-:W-:Y:S05]  /*8d60*/  @!P1 BRA `(.L_x_1750) ;  /* 0x000000cc003c9947 */ /* 0x004fea0003800000 */
.L_x_1749:
[----:B------:R-:W-:Y:S01]  /*8d70*/  R2UR UR18, R0 ;  /* 0x00000000001272ca */ /* 0x000fe200000e0000 */
[----:B---3--:R-:W-:Y:S01]  /*8d80*/  WARPGROUP.ARRIVE ;  /* 0x00000000000079c5 */ /* 0x008fe20000000000 */
        /* <DEDUP_REMOVED lines=21> */
[----:B------:R-:W-:Y:S01]  /*8ee0*/  FMUL.FTZ R7, R153, UR23 ;  /* 0x0000001799077c20 */ /* 0x000fe20008410000 */
[----:B-1----:R-:W-:Y:S01]  /*8ef0*/  FMUL.FTZ R21, R156, UR23 ;  /* 0x000000179c157c20 */ /* 0x002fe20008410000 */
        /* <DEDUP_REMOVED lines=20> */
[----:B--2---:R-:W-:Y:S01]  /*9040*/  FMNMX.FTZ R6, R20, R15, !PT ;  /* 0x0000000f14067209 */ /* 0x004fe20007810000 */
[----:B------:R-:W-:Y:S01]  /*9050*/  FMUL.FTZ R163, R163, UR23 ;  /* 0x00000017a3a37c20 */ /* 0x000fe20008410000 */
[----:B------:R-:W-:Y:S01]  /*9060*/  FMUL.FTZ R166, R166, UR23 ;  /* 0x00000017a6a67c20 */ /* 0x000fe20008410000 */
[----:B------:R-:W-:Y:S01]  /*9070*/  FMUL.FTZ R167, R167, UR23 ;  /* 0x00000017a7a77c20 */ /* 0x000fe20008410000 */
[----:B------:R-:W-:Y:S01]  /*9080*/  FMUL.FTZ R172, R178, UR23 ;  /* 0x00000017b2ac7c20 */ /* 0x000fe20008410000 */
[----:B------:R-:W-:-:S02]  /*9090*/  FMUL.FTZ R176, R183, UR23 ;  /* 0x00000017b7b07c20 */ /* 0x000fc40008410000 */
[----:B------:R-:W2:Y:S01]  /*90a0*/  MUFU.TANH R152, R152 ;  /* 0x0000009800987308 */ /* 0x000ea20000002400 */
[----:B-1----:R-:W-:-:S07]  /*90b0*/  FMNMX.FTZ R6, R7, R6, !PT ;  /* 0x0000000607067209 */ /* 0x002fce0007810000 */
[----:B------:R-:W1:Y:S01]  /*90c0*/  MUFU.TANH R153, R153 ;  /* 0x0000009900997308 */ /* 0x000e620000002400 */
[----:B---3--:R-:W-:-:S07]  /*90d0*/  FMNMX.FTZ R165, R21, R6, !PT ;  /* 0x0000000615a57209 */ /* 0x008fce0007810000 */
[----:B------:R-:W3:Y:S01]  /*90e0*/  MUFU.TANH R154, R154 ;  /* 0x0000009a009a7308 */ /* 0x000ee20000002400 */
[----:B--2---:R-:W-:-:S07]  /*90f0*/  FMNMX.FTZ R6, R152, R165, !PT ;  /* 0x000000a598067209 */ /* 0x004fce0007810000 */
[----:B------:R-:W2:Y:S01]  /*9100*/  MUFU.TANH R155, R155 ;  /* 0x0000009b009b7308 */ /* 0x000ea20000002400 */
[----:B-1----:R-:W-:-:S07]  /*9110*/  FMNMX.FTZ R165, R153, R6, !PT ;  /* 0x0000000699a57209 */ /* 0x002fce0007810000 */
[----:B------:R-:W1:Y:S01]  /*9120*/  MUFU.TANH R156, R156 ;  /* 0x0000009c009c7308 */ /* 0x000e620000002400 */
[----:B---3--:R-:W-:Y:S01]  /*9130*/  FMNMX.FTZ R6, R154, R165, !PT ;  /* 0x000000a59a067209 */ /* 0x008fe20007810000 */
[----:B------:R-:W-:-:S06]  /*9140*/  FMUL.FTZ R165, R180, UR23 ;  /* 0x00000017b4a57c20 */ /* 0x000fcc0008410000 */
[----:B------:R-:W3:Y:S01]  /*9150*/  MUFU.TANH R157, R157 ;  /* 0x0000009d009d7308 */ /* 0x000ee20000002400 */
[----:B--2---:R-:W-:-:S07]  /*9160*/  FMNMX.FTZ R169, R155, R6, !PT ;  /* 0x000000069ba97209 */ /* 0x004fce0007810000 */
        /* <DEDUP_REMOVED lines=17> */
[----:B--2---:R-:W-:Y:S01]  /*9280*/  FMNMX.FTZ R6, R168, R169, !PT ;  /* 0x000000a9a8067209 */ /* 0x004fe20007810000 */
[----:B------:R-:W-:Y:S01]  /*9290*/  FMUL.FTZ R169, R170, UR23 ;  /* 0x00000017aaa97c20 */ /* 0x000fe20008410000 */
[----:B------:R-:W-:Y:S01]  /*92a0*/  FMUL.FTZ R170, R171, UR23 ;  /* 0x00000017abaa7c20 */ /* 0x000fe20008410000 */
[----:B------:R-:W-:Y:S01]  /*92b0*/  FMUL.FTZ R171, R174, UR23 ;  /* 0x00000017aeab7c20 */ /* 0x000fe20008410000 */
[----:B------:R-:W-:Y:S01]  /*92c0*/  FMUL.FTZ R174, R175, UR23 ;  /* 0x00000017afae7c20 */ /* 0x000fe20008410000 */
[----:B------:R-:W2:Y:S02]  /*92d0*/  SHFL.BFLY PT, R173, R6, 0x2, 0x1f ;  /* 0x0c401f0006ad7f89 */ /* 0x000ea400000e0000 */
[----:B------:R-:W4:Y:S01]  /*92e0*/  MUFU.TANH R13, R13 ;  /* 0x0000000d000d7308 */ /* 0x000f220000002400 */
[----:B-1----:R-:W-:-:S07]  /*92f0*/  FMNMX.FTZ R175, R11, R10, !PT ;  /* 0x0000000a0baf7209 */ /* 0x002fce0007810000 */
[----:B------:R-:W1:Y:S08]  /*9300*/  MUFU.TANH R14, R14 ;  /* 0x0000000e000e7308 */ /* 0x000e700000002400 */
[----:B------:R-:W5:Y:S01]  /*9310*/  MUFU.TANH R162, R162 ;  /* 0x000000a200a27308 */ /* 0x000f620000002400 */
[----:B--2---:R-:W-:Y:S01]  /*9320*/  FMNMX.FTZ R180, R6, R173, !PT ;  /* 0x000000ad06b47209 */ /* 0x004fe20007810000 */
[----:B------:R-:W-:-:S06]  /*9330*/  FMUL.FTZ R173, R179, UR23 ;  /* 0x00000017b3ad7c20 */ /* 0x000fcc0008410000 */
[----:B------:R-:W2:Y:S01]  /*9340*/  MUFU.TANH R163, R163 ;  /* 0x000000a300a37308 */ /* 0x000ea20000002400 */
[----:B---3--:R-:W-:Y:S01]  /*9350*/  FMNMX.FTZ R6, R12, R175, !PT ;  /* 0x000000af0c067209 */ /* 0x008fe20007810000 */
[----:B------:R-:W-:Y:S01]  /*9360*/  FMUL.FTZ R175, R182, UR23 ;  /* 0x00000017b6af7c20 */ /* 0x000fe20008410000 */
[----:B------:R-:W3:Y:S02]  /*9370*/  SHFL.BFLY PT, R181, R180, 0x1, 0x1f ;  /* 0x0c201f00b4b57f89 */ /* 0x000ee400000e0000 */
[----:B----4-:R-:W-:-:S03]  /*9380*/  FMNMX.FTZ R177, R13, R6, !PT ;  /* 0x000000060db17209 */ /* 0x010fc60007810000 */
[----:B------:R-:W4:Y:S01]  /*9390*/  MUFU.TANH R166, R166 ;  /* 0x000000a600a67308 */ /* 0x000f220000002400 */
[----:B-1----:R-:W-:-:S04]  /*93a0*/  FMNMX.FTZ R177, R14, R177, !PT ;  /* 0x000000b10eb17209 */ /* 0x002fc80007810000 */
[----:B-----5:R-:W-:-:S03]  /*93b0*/  FMNMX.FTZ R178, R162, R177, !PT ;  /* 0x000000b1a2b27209 */ /* 0x020fc60007810000 */
[----:B------:R-:W1:Y:S01]  /*93c0*/  MUFU.TANH R167, R167 ;  /* 0x000000a700a77308 */ /* 0x000e620000002400 */
[----:B--2---:R-:W-:-:S07]  /*93d0*/  FMNMX.FTZ R177, R163, R178, !PT ;  /* 0x000000b2a3b17209 */ /* 0x004fce0007810000 */
[----:B------:R-:W2:Y:S01]  /*93e0*/  MUFU.TANH R169, R169 ;  /* 0x000000a900a97308 */ /* 0x000ea20000002400 */
[----:B----4-:R-:W-:Y:S02]  /*93f0*/  FMNMX.FTZ R178, R166, R177, !PT ;  /* 0x000000b1a6b27209 */ /* 0x010fe40007810000 */
[----:B---3--:R-:W-:Y:S01]  /*9400*/  FMNMX.FTZ R6, R180, R181, !PT ;  /* 0x000000b5b4067209 */ /* 0x008fe20007810000 */
[----:B------:R-:W-:-:S04]  /*9410*/  IMAD.MOV R181, RZ, RZ, -R18 ;  /* 0x000000ffffb57224 */ /* 0x000fc800078e0a12 */
[----:B------:R-:W3:Y:S01]  /*9420*/  MUFU.TANH R170, R170 ;  /* 0x000000aa00aa7308 */ /* 0x000ee20000002400 */
[----:B-1----:R-:W-:Y:S01]  /*9430*/  FMNMX.FTZ R178, R167, R178, !PT ;  /* 0x000000b2a7b27209 */ /* 0x002fe20007810000 */
[C---:B------:R-:W-:Y:S01]  /*9440*/  FMUL.FTZ R179, R6.reuse, UR10 ;  /* 0x0000000a06b37c20 */ /* 0x040fe20008410000 */
[----:B------:R-:W-:Y:S01]  /*9450*/  FADD.FTZ R15, -R6, R15 ;  /* 0x0000000f060f7221 */ /* 0x000fe20000010100 */
[----:B------:R-:W-:Y:S02]  /*9460*/  ISETP.NE.AND P1, PT, R16, R181, PT ;  /* 0x000000b51000720c */ /* 0x000fe40003f25270 */
[--C-:B------:R-:W-:Y:S01]  /*9470*/  FFMA.FTZ R180, R7, UR10, -R179.reuse ;  /* 0x0000000a07b47c23 */ /* 0x100fe200080108b3 */
[----:B------:R-:W-:Y:S01]  /*9480*/  FMUL.FTZ R15, R15, UR10 ;  /* 0x0000000a0f0f7c20 */ /* 0x000fe20008410000 */
        /* <DEDUP_REMOVED lines=17> */
[----:B-1----:R-:W-:Y:S01]  /*95a0*/  FMNMX.FTZ R177, R171, R178, !PT ;  /* 0x000000b2abb17209 */ /* 0x002fe20007810000 */
[----:B------:R-:W-:-:S06]  /*95b0*/  FFMA.FTZ R168, R168, UR10, -R179 ;  /* 0x0000000aa8a87c23 */ /* 0x000fcc00080108b3 */
[----:B------:R-:W1:Y:S01]  /*95c0*/  MUFU.TANH R173, R173 ;  /* 0x000000ad00ad7308 */ /* 0x000e620000002400 */
[----:B--2---:R-:W-:-:S07]  /*95d0*/  FMNMX.FTZ R7, R174, R177, !PT ;  /* 0x000000b1ae077209 */ /* 0x004fce0007810000 */
[----:B------:R-:W2:Y:S01]  /*95e0*/  MUFU.TANH R175, R175 ;  /* 0x000000af00af7308 */ /* 0x000ea20000002400 */
[----:B---3--:R-:W-:-:S07]  /*95f0*/  FMNMX.FTZ R178, R172, R7, !PT ;  /* 0x00000007acb27209 */ /* 0x008fce0007810000 */
[----:B------:R-:W3:Y:S01]  /*9600*/  MUFU.TANH R176, R176 ;  /* 0x000000b000b07308 */ /* 0x000ee20000002400 */
[----:B-1----:R-:W-:-:S07]  /*9610*/  FMNMX.FTZ R178, R173, R178, !PT ;  /* 0x000000b2adb27209 */ /* 0x002fce0007810000 */
[----:B------:R-:W1:Y:S01]  /*9620*/  MUFU.EX2 R15, R15 ;  /* 0x0000000f000f7308 */ /* 0x000e620000000800 */
[----:B--2---:R-:W-:Y:S01]  /*9630*/  FMNMX.FTZ R7, R175, R178, !PT ;  /* 0x000000b2af077209 */ /* 0x004fe20007810000 */
[----:B------:R-:W-:-:S06]  /*9640*/  FFMA.FTZ R178, R152, UR10, -R179 ;  /* 0x0000000a98b27c23 */ /* 0x000fcc00080108b3 */
[----:B------:R-:W2:Y:S01]  /*9650*/  MUFU.EX2 R20, R20 ;  /* 0x0000001400147308 */ /* 0x000ea20000000800 */
[----:B---3--:R-:W-:-:S05]  /*9660*/  FMNMX.FTZ R7, R176, R7, !PT ;  /* 0x00000007b0077209 */ /* 0x008fca0007810000 */
[----:B------:R-:W3:Y:S02]  /*9670*/  SHFL.BFLY PT, R152, R7, 0x2, 0x1f ;  /* 0x0c401f0007987f89 */ /* 0x000ee400000e0000 */
[----:B------:R4:W5:Y:S01]  /*9680*/  MUFU.EX2 R177, R180 ;  /* 0x000000b400b17308 */ /* 0x0009620000000800 */
[-C--:B-1----:R-:W-:Y:S01]  /*9690*/  FMUL.FTZ R24, R24, R15.reuse ;  /* 0x0000000f18187220 */ /* 0x082fe20000410000 */
[-C--:B------:R-:W-:Y:S01]  /*96a0*/  FMUL.FTZ R25, R25, R15.reuse ;  /* 0x0000000f19197220 */ /* 0x080fe20000410000 */
[-C--:B------:R-:W-:Y:S01]  /*96b0*/  FMUL.FTZ R28, R28, R15.reuse ;  /* 0x0000000f1c1c7220 */ /* 0x080fe20000410000 */
[-C--:B------:R-:W-:Y:S01]  /*96c0*/  FMUL.FTZ R29, R29, R15.reuse ;  /* 0x0000000f1d1d7220 */ /* 0x080fe20000410000 */
[-C--:B------:R-:W-:Y:S01]  /*96d0*/  FMUL.FTZ R32, R32, R15.reuse ;  /* 0x0000000f20207220 */ /* 0x080fe20000410000 */
[-C--:B------:R-:W-:Y:S01]  /*96e0*/  FMUL.FTZ R33, R33, R15.reuse ;  /* 0x0000000f21217220 */ /* 0x080fe20000410000 */
[----:B------:R-:W-:Y:S01]  /*96f0*/  FMUL.FTZ R36, R36, R15 ;  /* 0x0000000f24247220 */ /* 0x000fe20000410000 */
[----:B------:R-:W-:Y:S01]  /*9700*/  MUFU.EX2 R21, R21 ;  /* 0x0000001500157308 */ /* 0x000fe20000000800 */
[----:B----4-:R-:W-:Y:S01]  /*9710*/  FFMA.FTZ R180, R154, UR10, -R179 ;  /* 0x0000000a9ab47c23 */ /* 0x010fe200080108b3 */
[----:B--2---:R-:W-:Y:S01]  /*9720*/  FFMA.FTZ R4, R15, R4, R20 ;  /* 0x000000040f047223 */ /* 0x004fe20000010014 */
[----:B------:R-:W-:-:S02]  /*9730*/  IMAD.U32 R154, RZ, RZ, UR22 ;  /* 0x00000016ff9a7e24 */ /* 0x000fc4000f8e00ff */
[-C--:B------:R-:W-:Y:S01]  /*9740*/  FMUL.FTZ R37, R37, R15.reuse ;  /* 0x0000000f25257220 */ /* 0x080fe20000410000 */
[-C--:B------:R-:W-:Y:S01]  /*9750*/  FMUL.FTZ R40, R40, R15.reuse ;  /* 0x0000000f28287220 */ /* 0x080fe20000410000 */
[-C--:B------:R-:W-:Y:S01]  /*9760*/  FMUL.FTZ R41, R41, R15.reuse ;  /* 0x0000000f29297220 */ /* 0x080fe20000410000 */
[----:B------:R-:W-:Y:S01]  /*9770*/  @!P1 IMAD R154, R154, 0x40, R17 ;  /* 0x000000409a9a9824 */ /* 0x000fe200078e0211 */
[----:B------:R-:W-:Y:S01]  /*9780*/  MUFU.EX2 R178, R178 ;  /* 0x000000b200b27308 */ /* 0x000fe20000000800 */
[----:B-----5:R-:W-:Y:S01]  /*9790*/  FADD.FTZ R4, R177, R4 ;  /* 0x00000004b1047221 */ /* 0x020fe20000010000 */
[-C--:B------:R-:W-:Y:S01]  /*97a0*/  FMUL.FTZ R44, R44, R15.reuse ;  /* 0x0000000f2c2c7220 */ /* 0x080fe20000410000 */
[-C--:B------:R-:W-:Y:S01]  /*97b0*/  FMUL.FTZ R45, R45, R15.reuse ;  /* 0x0000000f2d2d7220 */ /* 0x080fe20000410000 */
[----:B------:R-:W-:Y:S01]  /*97c0*/  @!P1 LEA R154, R154, UR38, 0x2 ;  /* 0x000000269a9a9c11 */ /* 0x000fe2000f8e10ff */
[-C--:B------:R-:W-:Y:S01]  /*97d0*/  FMUL.FTZ R48, R48, R15.reuse ;  /* 0x0000000f30307220 */ /* 0x080fe20000410000 */
[----:B---3--:R-:W-:Y:S01]  /*97e0*/  FMNMX.FTZ R152, R7, R152, !PT ;  /* 0x0000009807987209 */ /* 0x008fe20007810000 */
        /* <DEDUP_REMOVED lines=42> */
[--C-:B------:R-:W-:Y:S01]  /*9a90*/  FFMA.FTZ R202, R170, UR10, -R156.reuse ;  /* 0x0000000aaaca7c23 */ /* 0x100fe2000801089c */
[----:B------:R-:W1:Y:S01]  /*9aa0*/  MUFU.EX2 R10, R10 ;  /* 0x0000000a000a7308 */ /* 0x000e620000000800 */
[----:B------:R-:W-:Y:S01]  /*9ab0*/  FFMA.FTZ R179, R162, UR10, -R156 ;  /* 0x0000000aa2b37c23 */ /* 0x000fe2000801089c */
[----:B------:R-:W-:-:S02]  /*9ac0*/  IMAD.U32 R170, RZ, RZ, UR24 ;  /* 0x00000018ffaa7e24 */ /* 0x000fc4000f8e00ff */
[--C-:B------:R-:W-:Y:S01]  /*9ad0*/  FFMA.FTZ R198, R163, UR10, -R156.reuse ;  /* 0x0000000aa3c67c23 */ /* 0x100fe2000801089c */
[--C-:B------:R-:W-:Y:S01]  /*9ae0*/  FFMA.FTZ R200, R167, UR10, -R156.reuse ;  /* 0x0000000aa7c87c23 */ /* 0x100fe2000801089c */
[--C-:B------:R-:W-:Y:S01]  /*9af0*/  FFMA.FTZ R173, R173, UR10, -R156.reuse ;  /* 0x0000000aadad7c23 */ /* 0x100fe2000801089c */
[----:B------:R-:W-:Y:S02]  /*9b00*/  @!P5 VIADD R152, R170, 0x28c40 ;  /* 0x00028c40aa98d836 */ /* 0x000fe40000000000 */
[--C-:B------:R-:W-:Y:S01]  /*9b10*/  FFMA.FTZ R167, R169, UR10, -R156.reuse ;  /* 0x0000000aa9a77c23 */ /* 0x100fe2000801089c */
[----:B------:R-:W2:Y:S01]  /*9b20*/  MUFU.EX2 R11, R11 ;  /* 0x0000000b000b7308 */ /* 0x000ea20000000800 */
[--C-:B------:R-:W-:Y:S01]  /*9b30*/  FFMA.FTZ R169, R171, UR10, -R156.reuse ;  /* 0x0000000aaba97c23 */ /* 0x100fe2000801089c */
[--C-:B------:R-:W-:Y:S01]  /*9b40*/  FFMA.FTZ R163, R166, UR10, -R156.reuse ;  /* 0x0000000aa6a37c23 */ /* 0x100fe2000801089c */
[----:B------:R-:W-:Y:S01]  /*9b50*/  FFMA.FTZ R171, R172, UR10, -R156 ;  /* 0x0000000aacab7c23 */ /* 0x000fe2000801089c */
[----:B------:R-:W-:Y:S01]  /*9b60*/  @!P5 PRMT R152, RZ, 0x654, R152 ;  /* 0x00000654ff98d816 */ /* 0x000fe20000000098 */
[--C-:B------:R-:W-:Y:S01]  /*9b70*/  FFMA.FTZ R174, R174, UR10, -R156.reuse ;  /* 0x0000000aaeae7c23 */ /* 0x100fe2000801089c */
[--C-:B------:R-:W-:Y:S01]  /*9b80*/  FFMA.FTZ R175, R175, UR10, -R156.reuse ;  /* 0x0000000aafaf7c23 */ /* 0x100fe2000801089c */
[----:B------:R-:W-:Y:S01]  /*9b90*/  FFMA.FTZ R176, R176, UR10, -R156 ;  /* 0x0000000ab0b07c23 */ /* 0x000fe2000801089c */
[----:B------:R-:W3:Y:S01]  /*9ba0*/  MUFU.EX2 R12, R12 ;  /* 0x0000000c000c7308 */ /* 0x000ee20000000800 */
[----:B------:R4:W-:Y:S01]  /*9bb0*/  @!P5 SYNCS.ARRIVE.TRANS64.RED.A1T0 RZ, [R152+URZ], RZ ;  /* 0x000000ff98ffd9a7 */ /* 0x0009e2000810043f */
[----:B------:R-:W-:Y:S01]  /*9bc0*/  @!P1 STS [R154+0x28800], R15 ;  /* 0x0288000f9a009388 */ /* 0x000fe20000000800 */
[-C--:B------:R-:W-:Y:S01]  /*9bd0*/  FMUL.FTZ R105, R105, R15.reuse ;  /* 0x0000000f69697220 */ /* 0x080fe20000410000 */
[-C--:B------:R-:W-:Y:S01]  /*9be0*/  FMUL.FTZ R108, R108, R15.reuse ;  /* 0x0000000f6c6c7220 */ /* 0x080fe20000410000 */
[-C--:B------:R-:W-:Y:S01]  /*9bf0*/  FMUL.FTZ R109, R109, R15.reuse ;  /* 0x0000000f6d6d7220 */ /* 0x080fe20000410000 */
[----:B-1----:R1:W-:Y:S01]  /*9c00*/  @!P1 STS [R154+0x28820], R10 ;  /* 0x0288200a9a009388 */ /* 0x0023e20000000800 */
[----:B------:R-:W-:Y:S01]  /*9c10*/  FMUL.FTZ R112, R112, R15 ;  /* 0x0000000f70707220 */ /* 0x000fe20000410000 */
[----:B------:R-:W5:Y:S01]  /*9c20*/  MUFU.EX2 R13, R13 ;  /* 0x0000000d000d7308 */ /* 0x000f620000000800 */
[----:B--2---:R-:W-:Y:S01]  /*9c30*/  FFMA.FTZ R5, R10, R5, R11 ;  /* 0x000000050a057223 */ /* 0x004fe2000001000b */
        /* <DEDUP_REMOVED lines=20> */
[----:B------:R-:W-:Y:S01]  /*9d80*/  FMUL.FTZ R149, R149, R15 ;  /* 0x0000000f95957220 */ /* 0x000fe20000410000 */
[----:B------:R-:W-:Y:S01]  /*9d90*/  F2FP.BF16.F32.PACK_AB R156, R180, R153 ;  /* 0x00000099b49c723e */ /* 0x000fe200000010ff */
[----:B------:R4:W-:Y:S01]  /*9da0*/  MUFU.EX2 R172, R173 ;  /* 0x000000ad00ac7308 */ /* 0x0009e20000000800 */
[----:B------:R-:W-:Y:S01]  /*9db0*/  F2FP.BF16.F32.PACK_AB R158, R182, R155 ;  /* 0x0000009bb69e723e */ /* 0x000fe200000010ff */
[-C--:B------:R-:W-:Y:S01]  /*9dc0*/  FMUL.FTZ R26, R26, R10.reuse ;  /* 0x0000000a1a1a7220 */ /* 0x080fe20000410000 */
[----:B-1----:R-:W-:Y:S01]  /*9dd0*/  F2FP.BF16.F32.PACK_AB R154, R178, R21 ;  /* 0x00000015b29a723e */ /* 0x002fe200000010ff */
[-C--:B------:R-:W-:Y:S01]  /*9de0*/  FMUL.FTZ R27, R27, R10.reuse ;  /* 0x0000000a1b1b7220 */ /* 0x080fe20000410000 */
[-C--:B------:R-:W-:Y:S01]  /*9df0*/  FMUL.FTZ R30, R30, R10.reuse ;  /* 0x0000000a1e1e7220 */ /* 0x080fe20000410000 */
[-C--:B------:R-:W-:Y:S01]  /*9e00*/  FMUL.FTZ R31, R31, R10.reuse ;  /* 0x0000000a1f1f7220 */ /* 0x080fe20000410000 */
[-C--:B------:R-:W-:Y:S01]  /*9e10*/  FMUL.FTZ R34, R34, R10.reuse ;  /* 0x0000000a22227220 */ /* 0x080fe20000410000 */
[----:B------:R-:W1:Y:S01]  /*9e20*/  MUFU.EX2 R198, R198 ;  /* 0x000000c600c67308 */ /* 0x000e620000000800 */
[----:B----4-:R-:W-:Y:S01]  /*9e30*/  FADD.FTZ R173, R21, R4 ;  /* 0x0000000415ad7221 */ /* 0x010fe20000010000 */
[----:B---3--:R-:W-:Y:S01]  /*9e40*/  FADD.FTZ R4, R12, R5 ;  /* 0x000000050c047221 */ /* 0x008fe20000010000 */
[-C--:B------:R-:W-:Y:S01]  /*9e50*/  FMUL.FTZ R35, R35, R10.reuse ;  /* 0x0000000a23237220 */ /* 0x080fe20000410000 */
[-C--:B------:R-:W-:Y:S01]  /*9e60*/  FMUL.FTZ R38, R38, R10.reuse ;  /* 0x0000000a26267220 */ /* 0x080fe20000410000 */
[----:B------:R-:W-:Y:S01]  /*9e70*/  FADD.FTZ R152, R178, R173 ;  /* 0x000000adb2987221 */ /* 0x000fe20000010000 */
[----:B-----5:R-:W-:Y:S01]  /*9e80*/  FADD.FTZ R5, R13, R4 ;  /* 0x000000040d057221 */ /* 0x020fe20000010000 */
[-C--:B------:R-:W-:Y:S01]  /*9e90*/  FMUL.FTZ R39, R39, R10.reuse ;  /* 0x0000000a27277220 */ /* 0x080fe20000410000 */
[----:B------:R-:W3:Y:S01]  /*9ea0*/  MUFU.EX2 R163, R163 ;  /* 0x000000a300a37308 */ /* 0x000ee20000000800 */
[----:B------:R-:W-:Y:S01]  /*9eb0*/  FADD.FTZ R173, R153, R152 ;  /* 0x0000009899ad7221 */ /* 0x000fe20000010000 */
[----:B--2---:R-:W-:Y:S01]  /*9ec0*/  FADD.FTZ R4, R14, R5 ;  /* 0x000000050e047221 */ /* 0x004fe20000010000 */
[----:B------:R-:W-:Y:S01]  /*9ed0*/  F2FP.BF16.F32.PACK_AB R153, R12, R11 ;  /* 0x0000000b0c99723e */ /* 0x000fe200000010ff */
[-C--:B------:R-:W-:Y:S01]  /*9ee0*/  FMUL.FTZ R42, R42, R10.reuse ;  /* 0x0000000a2a2a7220 */ /* 0x080fe20000410000 */
[----:B------:R-:W-:Y:S01]  /*9ef0*/  FADD.FTZ R152, R180, R173 ;  /* 0x000000adb4987221 */ /* 0x000fe20000010000 */
[----:B0-----:R-:W-:Y:S01]  /*9f00*/  FADD.FTZ R5, R179, R4 ;  /* 0x00000004b3057221 */ /* 0x001fe20000010000 */
[-C--:B------:R-:W-:Y:S01]  /*9f10*/  FMUL.FTZ R43, R43, R10.reuse ;  /* 0x0000000a2b2b7220 */ /* 0x080fe20000410000 */
[----:B------:R-:W0:Y:S01]  /*9f20*/  MUFU.EX2 R200, R200 ;  /* 0x000000c800c87308 */ /* 0x000e220000000800 */
[----:B------:R-:W-:Y:S01]  /*9f30*/  FADD.FTZ R173, R155, R152 ;  /* 0x000000989bad7221 */ /* 0x000fe20000010000 */
[----:B-1----:R-:W-:Y:S01]  /*9f40*/  FADD.FTZ R4, R198, R5 ;  /* 0x00000005c6047221 */ /* 0x002fe20000010000 */
[----:B------:R-:W-:Y:S01]  /*9f50*/  F2FP.BF16.F32.PACK_AB R155, R14, R13 ;  /* 0x0000000d0e9b723e */ /* 0x000fe200000010ff */
[-C--:B------:R-:W-:Y:S01]  /*9f60*/  FMUL.FTZ R46, R46, R10.reuse ;  /* 0x0000000a2e2e7220 */ /* 0x080fe20000410000 */
[----:B------:R-:W-:Y:S01]  /*9f70*/  FADD.FTZ R152, R182, R173 ;  /* 0x000000adb6987221 */ /* 0x000fe20000010000 */
[-C--:B------:R-:W-:Y:S01]  /*9f80*/  FMUL.FTZ R47, R47, R10.reuse ;  /* 0x0000000a2f2f7220 */ /* 0x080fe20000410000 */
[-C--:B------:R-:W-:Y:S01]  /*9f90*/  FMUL.FTZ R50, R50, R10.reuse ;  /* 0x0000000a32327220 */ /* 0x080fe20000410000 */
[----:B------:R-:W1:Y:S01]  /*9fa0*/  MUFU.EX2 R194, R194 ;  /* 0x000000c200c27308 */ /* 0x000e620000000800 */
[----:B---3--:R-:W-:Y:S01]  /*9fb0*/  FADD.FTZ R5, R163, R4 ;  /* 0x00000004a3057221 */ /* 0x008fe20000010000 */
[----:B------:R-:W-:Y:S01]  /*9fc0*/  FADD.FTZ R173, R157, R152 ;  /* 0x000000989dad7221 */ /* 0x000fe20000010000 */
        /* <DEDUP_REMOVED lines=32> */
[----:B------:R-:W-:Y:S01]  /*a1d0*/  BAR.SYNC.DEFER_BLOCKING 0xf, 0x100 ;  /* 0x03c4000000007b1d */ /* 0x000fe20000010000 */
        /* <DEDUP_REMOVED lines=16> */
[-C--:B------:R-:W-:Y:S01]  /*a2e0*/  FMUL.FTZ R115, R115, R10.reuse ;  /* 0x0000000a73737220 */ /* 0x080fe20000410000 */
[----:B------:R-:W-:Y:S01]  /*a2f0*/  F2FP.BF16.F32.PACK_AB R159, R200, R163 ;  /* 0x000000a3c89f723e */ /* 0x000fe200000010ff */
[-C--:B------:R-:W-:Y:S01]  /*a300*/  FMUL.FTZ R118, R118, R10.reuse ;  /* 0x0000000a76767220 */ /* 0x080fe20000410000 */
[-C--:B------:R-:W-:Y:S01]  /*a310*/  FMUL.FTZ R119, R119, R10.reuse ;  /* 0x0000000a77777220 */ /* 0x080fe20000410000 */
[-C--:B------:R-:W-:Y:S01]  /*a320*/  FMUL.FTZ R122, R122, R10.reuse ;  /* 0x0000000a7a7a7220 */ /* 0x080fe20000410000 */
[----:B------:R-:W2:Y:S01]  /*a330*/  MUFU.EX2 R174, R174 ;  /* 0x000000ae00ae7308 */ /* 0x000ea20000000800 */
[----:B0-----:R-:W-:Y:S01]  /*a340*/  FADD.FTZ R5, R169, R4 ;  /* 0x00000004a9057221 */ /* 0x001fe20000010000 */
[----:B------:R0:W-:Y:S01]  /*a350*/  STSM.16.M88.4 [R19+0x26800], R152 ;  /* 0x0268009813007844 */ /* 0x0001e20000000200 */
[-C--:B------:R-:W-:Y:S01]  /*a360*/  FMUL.FTZ R123, R123, R10.reuse ;  /* 0x0000000a7b7b7220 */ /* 0x080fe20000410000 */
[-C--:B------:R-:W-:Y:S01]  /*a370*/  FMUL.FTZ R126, R126, R10.reuse ;  /* 0x0000000a7e7e7220 */ /* 0x080fe20000410000 */
[-C--:B------:R-:W-:Y:S01]  /*a380*/  FMUL.FTZ R127, R127, R10.reuse ;  /* 0x0000000a7f7f7220 */ /* 0x080fe20000410000 */
[----:B------:R0:W-:Y:S01]  /*a390*/  STSM.16.M88.4 [R22], R156 ;  /* 0x0000009c16007844 */ /* 0x0001e20000000200 */
        /* <DEDUP_REMOVED lines=13> */
[-C--:B------:R-:W-:Y:S01]  /*a470*/  FMUL.FTZ R146, R146, R10.reuse ;  /* 0x0000000a92927220 */ /* 0x080fe20000410000 */
[-C--:B------:R-:W-:Y:S01]  /*a480*/  FMUL.FTZ R147, R147, R10.reuse ;  /* 0x0000000a93937220 */ /* 0x080fe20000410000 */
[-C--:B------:R-:W-:Y:S01]  /*a490*/  FMUL.FTZ R150, R150, R10.reuse ;  /* 0x0000000a96967220 */ /* 0x080fe20000410000 */
[----:B------:R-:W-:Y:S01]  /*a4a0*/  FMUL.FTZ R151, R151, R10 ;  /* 0x0000000a97977220 */ /* 0x000fe20000410000 */
[----:B------:R-:W2:Y:S01]  /*a4b0*/  MUFU.EX2 R165, R165 ;  /* 0x000000a500a57308 */ /* 0x000ea20000000800 */
[C---:B---3--:R-:W-:Y:S01]  /*a4c0*/  FADD.FTZ R20, R164.reuse, R15 ;  /* 0x0000000fa4147221 */ /* 0x048fe20000010000 */
[----:B------:R-:W-:-:S02]  /*a4d0*/  F2FP.BF16.F32.PACK_AB R164, R164, R161 ;  /* 0x000000a1a4a4723e */ /* 0x000fc400000010ff */
[----:B------:R-:W-:-:S04]  /*a4e0*/  F2FP.BF16.F32.PACK_AB R161, R202, R167 ;  /* 0x000000a7caa1723e */ /* 0x000fc800000010ff */
[----:B------:R-:W3:Y:S01]  /*a4f0*/  MUFU.EX2 R168, R168 ;  /* 0x000000a800a87308 */ /* 0x000ee20000000800 */
[----:B-1----:R-:W-:Y:S01]  /*a500*/  FADD.FTZ R5, R171, R4 ;  /* 0x00000004ab057221 */ /* 0x002fe20000010000 */
[----:B------:R0:W-:Y:S03]  /*a510*/  STSM.16.M88.4 [R184], R160 ;  /* 0x000000a0b8007844 */ /* 0x0001e60000000200 */
[----:B------:R-:W-:-:S03]  /*a520*/  FADD.FTZ R12, R172, R5 ;  /* 0x00000005ac0c7221 */ /* 0x000fc60000010000 */
[----:B------:R-:W1:Y:S01]  /*a530*/  MUFU.EX2 R175, R175 ;  /* 0x000000af00af7308 */ /* 0x000e620000000800 */
[----:B--2---:R-:W-:-:S07]  /*a540*/  FADD.FTZ R15, R165, R20 ;  /* 0x00000014a50f7221 */ /* 0x004fce0000010000 */
[----:B------:R-:W2:Y:S01]  /*a550*/  MUFU.EX2 R176, R176 ;  /* 0x000000b000b07308 */ /* 0x000ea20000000800 */
[C---:B---3--:R-:W-:Y:S01]  /*a560*/  F2FP.BF16.F32.PACK_AB R166, R168.reuse, R165 ;  /* 0x000000a5a8a6723e */ /* 0x048fe200000010ff */
[----:B------:R-:W-:Y:S01]  /*a570*/  FADD.FTZ R4, R168, R15 ;  /* 0x0000000fa8047221 */ /* 0x000fe20000010000 */
[----:B------:R-:W-:Y:S01]  /*a580*/  F2FP.BF16.F32.PACK_AB R165, R172, R171 ;  /* 0x000000abaca5723e */ /* 0x000fe200000010ff */
[----:B-1----:R-:W-:Y:S01]  /*a590*/  FADD.FTZ R5, R175, R12 ;  /* 0x0000000caf057221 */ /* 0x002fe20000010000 */
[----:B--2---:R-:W-:-:S03]  /*a5a0*/  F2FP.BF16.F32.PACK_AB R167, R176, R175 ;  /* 0x000000afb0a7723e */ /* 0x004fc600000010ff */
[----:B------:R-:W-:Y:S02]  /*a5b0*/  FADD.FTZ R5, R176, R5 ;  /* 0x00000005b0057221 */ /* 0x000fe40000010000 */
[----:B------:R0:W-:Y:S01]  /*a5c0*/  STSM.16.M88.4 [R23], R164 ;  /* 0x000000a417007844 */ /* 0x0001e20000000200 */
[----:B------:R-:W-:Y:S05]  /*a5d0*/  @!P4 BRA `(.L_x_1751) ;  /* 0x000000000004c947 */ /* 0x000fea0003800000 */
[----:B------:R-:W-:Y:S01]  /*a5e0*/  BPT.TRAP 0x1 ;  /* 0x000000040000795c */ /* 0x000fe20000300000 */
.L_x_1751:
[----:B------:R1:W2:Y:S01]  /*a5f0*/  SYNCS.PHASECHK.TRANS64.TRYWAIT P1, [UR24+0x28c50], R9 ;  /* 0x028c5009ff0075a7 */ /* 0x0002a20008020158 */
[----:B------:R-:W-:Y:S05]  /*a600*/  @!P4 BRA `(.L_x_1752) ;  /* 0x000000000004c947 */ /* 0x000fea0003800000 */
[----:B------:R-:W-:Y:S01]  /*a610*/  BPT.TRAP 0x1 ;  /* 0x000000040000795c */ /* 0x000fe20000300000 */
.L_x_1752:
[----:B--2---:R-:W-:Y:S05]  /*a620*/  @P1 BRA `(.L_x_1753) ;  /* 0x0000000000081947 */ /* 0x004fea0003800000 */
[----:B------:R-:W2:Y:S02]  /*a630*/  SYNCS.PHASECHK.TRANS64.TRYWAIT P1, [UR24+0x28c50], R9 ;  /* 0x028c5009ff0075a7 */ /* 0x000ea40008020158 */
[----:B--2---:R-:W-:Y:S05]  /*a640*/  @!P1 BRA `(.L_x_1754) ;  /* 0x000000b4001c9947 */ /* 0x004fea0003800000 */
.L_x_1753:
[----:B------:R-:W-:Y:S01]  /*a650*/  ULEA UR11, UR37, UR45, 0xc ;  /* 0x0000002d250b7291 */ /* 0x000fe2000f8e603f */
[----:B------:R-:W-:Y:S01]  /*a660*/  WARPGROUP.ARRIVE ;  /* 0x00000000000079c5 */ /* 0x000fe20000000000 */
[----:B------:R-:W-:Y:S01]  /*a670*/  UMOV UR7, 0x40000040 ;  /* 0x4000004000077882 */ /* 0x000fe20000000000 */
[----:B--2---:R-:W-:Y:S01]  /*a680*/  @!P5 IADD3 R170, R170, 0x28c60, RZ ;  /* 0x00028c60aaaad810 */ /* 0x004fe20007ffe0ff */
        /* <DEDUP_REMOVED lines=35> */
.L_x_1746:
[----:B------:R-:W-:-:S13]  /*a8c0*/  ISETP.LE.AND P0, PT, R186, UR50, PT ;  /* 0x00000032ba007c0c */ /* 0x000fda000bf03270 */
[----:B------:R-:W-:Y:S05]  /*a8d0*/  @!P0 BRA `(.L_x_1756) ;  /* 0x0000002400d08947 */ /* 0x000fea0003800000 */
[----:B------:R-:W-:Y:S01]  /*a8e0*/  UIADD3 UR6, UR44, -UR40, URZ ;  /* 0x800000282c067290 */ /* 0x000fe2000fffe03f */
[----:B------:R-:W-:Y:S01]  /*a8f0*/  IMAD.MOV.U32 R12, RZ, RZ, R7 ;  /* 0x000000ffff0c7224 */ /* 0x000fe200078e0007 */
[----:B------:R-:W-:Y:S01]  /*a900*/  UMOV UR22, UR37 ;  /* 0x0000002500167c82 */ /* 0x000fe20008000000 */
[----:B------:R-:W-:Y:S01]  /*a910*/  IMAD.MOV.U32 R10, RZ, RZ, R6 ;  /* 0x000000ffff0a7224 */ /* 0x000fe200078e0006 */
[----:B------:R-:W-:Y:S01]  /*a920*/  ULDC UR23, c[0x0][0x9e4] ;  /* 0x0002790000177ab9 */ /* 0x000fe20000000800 */
[----:B------:R-:W-:Y:S01]  /*a930*/  ULDC UR21, c[0x0][0x988] ;  /* 0x0002620000157ab9 */ /* 0x000fe20000000800 */
[----:B------:R-:W-:Y:S01]  /*a940*/  IMAD.U32 R8, RZ, RZ, UR6 ;  /* 0x00000006ff087e24 */ /* 0x000fe2000f8e00ff */
[----:B------:R-:W-:Y:S01]  /*a950*/  IADD3 R11, R3, UR6, RZ ;  /* 0x00000006030b7c10 */ /* 0x000fe2000fffe0ff */
[----:B------:R-:W-:Y:S01]  /*a960*/  ULDC UR24, c[0x0][0x9d8] ;  /* 0x0002760000187ab9 */ /* 0x000fe20000000800 */
[----:B------:R-:W-:Y:S02]  /*a970*/  ULDC UR25, c[0x0][0x9e0] ;  /* 0x0002780000197ab9 */ /* 0x000fe40000000800 */
[----:B------:R-:W-:-:S04]  /*a980*/  IADD3 R13, R8, 0x8, R3 ;  /* 0x00000008080d7810 */ /* 0x000fc80007ffe003 */
[----:B-1----:R-:W-:-:S07]  /*a990*/  LOP3.LUT R9, RZ, R13, RZ, 0x33, !PT ;  /* 0x0000000dff097212 */ /* 0x002fce00078e33ff */
.L_x_1773:
[----:B------:R-:W-:-:S04]  /*a9a0*/  UIADD3 UR37, UR22, 0x1, URZ ;  /* 0x0000000116257890 */ /* 0x000fc8000fffe03f */
[----:B------:R-:W-:-:S04]  /*a9b0*/  UISETP.NE.AND UP0, UPT, UR37, 0x2, UPT ;  /* 0x000000022500788c */ /* 0x000fc8000bf05270 */
[----:B------:R-:W-:Y:S02]  /*a9c0*/  USEL UR6, URZ, 0x1, UP0 ;  /* 0x000000013f067887 */ /* 0x000fe40008000000 */
[----:B------:R-:W-:-:S04]  /*a9d0*/  USEL UR37, UR37, URZ, UP0 ;  /* 0x0000003f25257287 */ /* 0x000fc80008000000 */
[----:B------:R-:W-:Y:S01]  /*a9e0*/  LOP3.LUT R2, R2, UR6, RZ, 0x3c, !PT ;  /* 0x0000000602027c12 */ /* 0x000fe2000f8e3cff */
[----:B-1--4-:R-:W-:Y:S07]  /*a9f0*/  @!P4 BRA `(.L_x_1757) ;  /* 0x000000000004c947 */ /* 0x012fee0003800000 */
[----:B------:R-:W-:Y:S01]  /*aa00*/  BPT.TRAP 0x1 ;  /* 0x000000040000795c */ /* 0x000fe20000300000 */
.L_x_1757:
[----:B------:R-:W-:Y:S01]  /*aa10*/  ULEA UR26, UR37, UR38, 0x3 ;  /* 0x00000026251a7291 */ /* 0x000fe2000f8e183f */
[----:B------:R-:W-:-:S08]  /*aa20*/  SHF.L.U32 R8, R2, 0x1f, RZ ;  /* 0x0000001f02087819 */ /* 0x000fd000000006ff */
[----:B------:R1:W4:Y:S01]  /*aa30*/  SYNCS.PHASECHK.TRANS64.TRYWAIT P0, [UR26+0x28c30], R8 ;  /* 0x028c3008ff0075a7 */ /* 0x000322000800015a */
[----:B------:R-:W-:Y:S05]  /*aa40*/  @!P4 BRA `(.L_x_1758) ;  /* 0x000000000004c947 */ /* 0x000fea0003800000 */
[----:B------:R-:W-:Y:S01]  /*aa50*/  BPT.TRAP 0x1 ;  /* 0x000000040000795c */ /* 0x000fe20000300000 */
.L_x_1758:
[----:B----4-:R-:W-:Y:S05]  /*aa60*/  @P0 BRA `(.L_x_1759) ;  /* 0x0000000000080947 */ /* 0x010fea0003800000 */
[----:B------:R-:W4:Y:S02]  /*aa70*/  SYNCS.PHASECHK.TRANS64.TRYWAIT P0, [UR26+0x28c30], R8 ;  /* 0x028c3008ff0075a7 */ /* 0x000f24000800015a */
[----:B----4-:R-:W-:Y:S05]  /*aa80*/  @!P0 BRA `(.L_x_1760) ;  /* 0x000000b000208947 */ /* 0x010fea0003800000 */
.L_x_1759:
[----:B------:R-:W-:Y:S01]  /*aa90*/  R2UR UR18, R0 ;  /* 0x00000000001272ca */ /* 0x000fe200000e0000 */
[----:B0-23--:R-:W-:Y:S01]  /*aaa0*/  WARPGROUP.ARRIVE ;  /* 0x00000000000079c5 */ /* 0x00dfe20000000000 */
[----:B------:R-:W-:Y:S01]  /*aab0*/  UMOV UR19, 0x40000040 ;  /* 0x4000004000137882 */ /* 0x000fe20000000000 */
[----:B------:R-:W-:Y:S01]  /*aac0*/  UMOV UR7, 0x40000040 ;  /* 0x4000004000077882 */ /* 0x000fe20000000000 */
[----:B------:R-:W-:Y:S01]  /*aad0*/  UMOV UR11, 0x40000040 ;  /* 0x40000040000b7882 */ /* 0x000fe20000000000 */
[----:B------:R-:W-:Y:S01]  /*aae0*/  UMOV UR15, 0x40000040 ;  /* 0x40000040000f7882 */ /* 0x000fe20000000000 */
[----:B------:R-:W-:Y:S02]  /*aaf0*/  IMAD.U32 R15, RZ, RZ, UR26 ;  /* 0x0000001aff0f7e24 */ /* 0x000fe4000f8e00ff */
[----:B----4-:R-:W-:Y:S02]  /*ab00*/  IMAD.U32 R7, RZ, RZ, UR40 ;  /* 0x00000028ff077e24 */ /* 0x010fe4000f8e00ff */
[----:B------:R-:W-:-:S03]  /*ab10*/  @!P5 VIADD R6, R15, 0x28c40 ;  /* 0x00028c400f06d836 */ /* 0x000fc60000000000 */
[----:B------:R-:W-:Y:S02]  /*ab20*/  ULEA UR18, UR37, UR18, 0x9 ;  /* 0x0000001225127291 */ /* 0x000fe4000f8e483f */
[----:B------:R-:W-:Y:S02]  /*ab30*/  @!P5 PRMT R6, RZ, 0x654, R6 ;  /* 0x00000654ff06d816 */ /* 0x000fe40000000006 */
        /* <DEDUP_REMOVED lines=84> */
[C---:B-----5:R-:W-:Y:S01]  /*b080*/  IADD3 R176, R3.reuse, R178, RZ ;  /* 0x000000b203b07210 */ /* 0x060fe20007ffe0ff */
[----:B-1----:R-:W-:Y:S01]  /*b090*/  IMAD.IADD R177, R3, 0x1, R182 ;  /* 0x0000000103b17824 */ /* 0x002fe200078e02b6 */
[----:B--234-:R-:W-:Y:S06]  /*b0a0*/  @!P6 BRA `(.L_x_1761) ;  /* 0x000000000060e947 */ /* 0x01cfec0003800000 */
[----:B------:R-:W-:Y:S01]  /*b0b0*/  ISETP.GT.AND P0, PT, R11, -0x1, PT ;  /* 0xffffffff0b00780c */ /* 0x000fe20003f04270 */
[----:B------:R-:W-:-:S12]  /*b0c0*/  BSSY B0, `(.L_x_1762) ;  /* 0x0000012000007945 */ /* 0x000fd80003800000 */
[----:B------:R-:W-:Y:S05]  /*b0d0*/  @P0 BRA `(.L_x_1763) ;  /* 0x0000000000280947 */ /* 0x000fea0003800000 */
[----:B------:R-:W-:Y:S02]  /*b0e0*/  IMAD.U32 R171, RZ, RZ, UR23 ;  /* 0x00000017ffab7e24 */ /* 0x000fe4000f8e00ff */
[----:B------:R-:W-:-:S03]  /*b0f0*/  IMAD.U32 R174, RZ, RZ, UR40 ;  /* 0x00000028ffae7e24 */ /* 0x000fc6000f8e00ff */
[----:B------:R-:W-:Y:S02]  /*b100*/  ISETP.NE.AND P0, PT, R171, 0x1, PT ;  /* 0x00000001ab00780c */ /* 0x000fe40003f05270 */
[----:B------:R-:W-:-:S04]  /*b110*/  IADD3 R169, R3, UR44, -R174 ;  /* 0x0000002c03a97c10 */ /* 0x000fc8000fffe8ae */
[----:B------:R-:W-:-:S07]  /*b120*/  LOP3.LUT R169, RZ, R169, RZ, 0x33, !PT ;  /* 0x000000a9ffa97212 */ /* 0x000fce00078e33ff */
[----:B------:R-:W1:Y:S02]  /*b130*/  @P0 LDC.64 R6, c[0x0][0x9e8] ;  /* 0x00027a00ff060b82 */ /* 0x000e640000000a00 */
[----:B-1----:R-:W-:-:S05]  /*b140*/  @P0 IMAD.HI.U32 R6, R169, R6, RZ ;  /* 0x00000006a9060227 */ /* 0x002fca00078e00ff */
[----:B------:R-:W-:-:S04]  /*b150*/  @P0 SHF.R.U32.HI R169, RZ, R7, R6 ;  /* 0x00000007ffa90219 */ /* 0x000fc80000011606 */
[----:B------:R-:W-:Y:S01]  /*b160*/  LOP3.LUT R6, RZ, R169, RZ, 0x33, !PT ;  /* 0x000000a9ff067212 */ /* 0x000fe200078e33ff */
[----:B------:R-:W-:Y:S06]  /*b170*/  BRA `(.L_x_1764) ;  /* 0x0000000000187947 */ /* 0x000fec0003800000 */
.L_x_1763:
[----:B------:R-:W-:-:S05]  /*b180*/  IMAD.U32 R171, RZ, RZ, UR23 ;  /* 0x00000017ffab7e24 */ /* 0x000fca000f8e00ff */
[----:B------:R-:W-:-:S13]  /*b190*/  ISETP.NE.AND P0, PT, R171, 0x1, PT ;  /* 0x00000001ab00780c */ /* 0x000fda0003f05270 */
[----:B------:R-:W1:Y:S02]  /*b1a0*/  @P0 LDC.64 R6, c[0x0][0x9e8] ;  /* 0x00027a00ff060b82 */ /* 0x000e640000000a00 */
[----:B-1----:R-:W-:-:S04]  /*b1b0*/  @P0 IMAD.HI.U32 R174, R11, R6, RZ ;  /* 0x000000060bae0227 */ /* 0x002fc800078e00ff */
[----:B------:R-:W-:Y:S01]  /*b1c0*/  IMAD.MOV.U32 R6, RZ, RZ, R11 ;  /* 0x000000ffff067224 */ /* 0x000fe200078e000b */
[----:B------:R-:W-:-:S07]  /*b1d0*/  @P0 SHF.R.U32.HI R6, RZ, R7, R174 ;  /* 0x00000007ff060219 */ /* 0x000fce00000116ae */
.L_x_1764:
[----:B------:R-:W-:Y:S05]  /*b1e0*/  BSYNC B0 ;  /* 0x0000000000007941 */ /* 0x000fea0003800000 */
.L_x_1762:
[----:B------:R-:W-:-:S05]  /*b1f0*/  IMAD R7, R6, R171, -UR7 ;  /* 0x8000000706077e24 */ /* 0x000fca000f8e02ab */
[----:B------:R-:W-:-:S04]  /*b200*/  IADD3 R7, -R16, R7, RZ ;  /* 0x0000000710077210 */ /* 0x000fc80007ffe1ff */
[----:B------:R-:W-:Y:S02]  /*b210*/  VIADDMNMX R176, R7, R171, R176, PT ;  /* 0x000000ab07b07246 */ /* 0x000fe400038001b0 */
[----:B------:R-:W-:-:S07]  /*b220*/  VIMNMX R177, R177, R7, !PT ;  /* 0x00000007b1b17248 */ /* 0x000fce0007fe0100 */
.L_x_1761:
[----:B------:R-:W-:-:S06]  /*b230*/  UISETP.GT.AND UP0, UPT, UR50, -0x1, UPT ;  /* 0xffffffff3200788c */ /* 0x000fcc000bf04270 */
[----:B------:R-:W-:-:S04]  /*b240*/  PLOP3.LUT P0, PT, PT, PT, UP0, 0x80, 0x0 ;  /* 0x000000000000781c */ /* 0x000fc80003f0f008 */
[C---:B------:R-:W-:Y:S02]  /*b250*/  ISETP.GT.AND P1, PT, R177.reuse, RZ, P0 ;  /* 0x000000ffb100720c */ /* 0x040fe40000724270 */
[C---:B------:R-:W-:Y:S02]  /*b260*/  ISETP.GT.AND P3, PT, R177.reuse, 0x1, P0 ;  /* 0x00000001b100780c */ /* 0x040fe40000764270 */
[----:B------:R-:W-:Y:S02]  /*b270*/  ISETP.LT.OR P2, PT, R176, 0x1, P1 ;  /* 0x00000001b000780c */ /* 0x000fe40000f41670 */
[----:B------:R-:W-:Y:S02]  /*b280*/  ISETP.GT.AND P1, PT, R177, 0x8, P0 ;  /* 0x00000008b100780c */ /* 0x000fe40000724270 */
[----:B0-----:R-:W-:Y:S02]  /*b290*/  FSEL R193, R193, -INF , !P2 ;  /* 0xff800000c1c17808 */ /* 0x001fe40005000000 */
        /* <DEDUP_REMOVED lines=49> */
[----:B------:R-:W-:-:S05]  /*b5b0*/  IMAD.U32 R179, RZ, RZ, UR23 ;  /* 0x00000017ffb37e24 */ /* 0x000fca000f8e00ff */
[----:B------:R-:W-:-:S13]  /*b5c0*/  ISETP.NE.AND P1, PT, R179, 0x1, PT ;  /* 0x00000001b300780c */ /* 0x000fda0003f25270 */
[----:B------:R-:W0:Y:S02]  /*b5d0*/  @P1 LDC.64 R6, c[0x0][0x9e8] ;  /* 0x00027a00ff061b82 */ /* 0x000e240000000a00 */
[----:B0-----:R-:W-:-:S04]  /*b5e0*/  @P1 IMAD.HI.U32 R178, R9, R6, RZ ;  /* 0x0000000609b21227 */ /* 0x001fc800078e00ff */
[----:B------:R-:W-:Y:S01]  /*b5f0*/  IMAD.MOV.U32 R6, RZ, RZ, R9 ;  /* 0x000000ffff067224 */ /* 0x000fe200078e0009 */
[----:B------:R-:W-:-:S04]  /*b600*/  @P1 SHF.R.U32.HI R6, RZ, R7, R178 ;  /* 0x00000007ff061219 */ /* 0x000fc800000116b2 */
[----:B------:R-:W-:Y:S01]  /*b610*/  LOP3.LUT R6, RZ, R6, RZ, 0x33, !PT ;  /* 0x00000006ff067212 */ /* 0x000fe200078e33ff */
[----:B------:R-:W-:Y:S06]  /*b620*/  BRA `(.L_x_1768) ;  /* 0x0000000000187947 */ /* 0x000fec0003800000 */
.L_x_1767:
[----:B------:R-:W-:-:S05]  /*b630*/  IMAD.U32 R179, RZ, RZ, UR23 ;  /* 0x00000017ffb37e24 */ /* 0x000fca000f8e00ff */
[----:B------:R-:W-:-:S13]  /*b640*/  ISETP.NE.AND P1, PT, R179, 0x1, PT ;  /* 0x00000001b300780c */ /* 0x000fda0003f25270 */
[----:B------:R-:W0:Y:S02]  /*b650*/  @P1 LDC.64 R6, c[0x0][0x9e8] ;  /* 0x00027a00ff061b82 */ /* 0x000e240000000a00 */
[----:B0-----:R-:W-:-:S04]  /*b660*/  @P1 IMAD.HI.U32 R178, R13, R6, RZ ;  /* 0x000000060db21227 */ /* 0x001fc800078e00ff */
[----:B------:R-:W-:Y:S01]  /*b670*/  IMAD.MOV.U32 R6, RZ, RZ, R13 ;  /* 0x000000ffff067224 */ /* 0x000fe200078e000d */
[----:B------:R-:W-:-:S07]  /*b680*/  @P1 SHF.R.U32.HI R6, RZ, R7, R178 ;  /* 0x00000007ff061219 */ /* 0x000fce00000116b2 */
.L_x_1768:
[----:B------:R-:W-:Y:S05]  /*b690*/  BSYNC B0 ;  /* 0x0000000000007941 */ /* 0x000fea0003800000 */
.L_x_1766:
[----:B------:R-:W-:-:S04]  /*b6a0*/  IMAD R7, R6, R179, -UR7 ;  /* 0x8000000706077e24 */ /* 0x000fc8000f8e02b3 */
[----:B------:R-:W-:-:S05]  /*b6b0*/  IMAD.IADD R7, R7, 0x1, -R16 ;  /* 0x0000000107077824 */ /* 0x000fca00078e0a10 */
[----:B------:R-:W-:Y:S02]  /*b6c0*/  VIADDMNMX R176, R7, R179, R176, PT ;  /* 0x000000b307b07246 */ /* 0x000fe400038001b0 */
[----:B------:R-:W-:-:S07]  /*b6d0*/  VIMNMX R177, R177, R7, !PT ;  /* 0x00000007b1b17248 */ /* 0x000fce0007fe0100 */
.L_x_1765:
        /* <DEDUP_REMOVED lines=33> */
[C---:B------:R-:W-:Y:S01]  /*b8f0*/  ISETP.GT.AND P2, PT, R177.reuse, 0x19, P0 ;  /* 0x00000019b100780c */ /* 0x040fe20000744270 */
[----:B------:R-:W0:Y:S01]  /*b900*/  SHFL.BFLY PT, R6, R7, 0x2, 0x1f ;  /* 0x0c401f0007067f89 */ /* 0x000e2200000e0000 */
[----:B------:R-:W-:Y:S02]  /*b910*/  FSEL R154, R154, -INF , !P3 ;  /* 0xff8000009a9a7808 */ /* 0x000fe40005800000 */
[----:B------:R-:W-:Y:S02]  /*b920*/  ISETP.GT.AND P3, PT, R177, 0x20, P0 ;  /* 0x00000020b100780c */ /* 0x000fe40000764270 */
[----:B------:R-:W-:-:S02]  /*b930*/  ISETP.LT.OR P2, PT, R176, 0x1a, P2 ;  /* 0x0000001ab000780c */ /* 0x000fc40001741670 */
[----:B------:R-:W-:Y:S02]  /*b940*/  ISETP.LT.OR P3, PT, R176, 0x21, P3 ;  /* 0x00000021b000780c */ /* 0x000fe40001f61670 */
[----:B------:R-:W-:Y:S02]  /*b950*/  FSEL R156, R156, -INF , !P2 ;  /* 0xff8000009c9c7808 */ /* 0x000fe40005000000 */
[----:B------:R-:W-:Y:S02]  /*b960*/  ISETP.GT.AND P2, PT, R177, 0x28, P0 ;  /* 0x00000028b100780c */ /* 0x000fe40000744270 */
[----:B------:R-:W-:Y:S02]  /*b970*/  FSEL R157, R157, -INF , !P3 ;  /* 0xff8000009d9d7808 */ /* 0x000fe40005800000 */
[----:B------:R-:W-:Y:S02]  /*b980*/  ISETP.LT.OR P2, PT, R176, 0x29, P2 ;  /* 0x00000029b000780c */ /* 0x000fe40001741670 */
[----:B------:R-:W-:-:S02]  /*b990*/  IADD3 R183, -R18, RZ, RZ ;  /* 0x000000ff12b77210 */ /* 0x000fc40007ffe1ff */
[----:B------:R-:W-:Y:S02]  /*b9a0*/  FSEL R159, R159, -INF , !P2 ;  /* 0xff8000009f9f7808 */ /* 0x000fe40005000000 */
[----:B------:R-:W-:Y:S02]  /*b9b0*/  ISETP.GT.AND P2, PT, R177, 0x30, P0 ;  /* 0x00000030b100780c */ /* 0x000fe40000744270 */
[----:B0-----:R-:W-:Y:S02]  /*b9c0*/  FMNMX.FTZ R178, R7, R6, !PT ;  /* 0x0000000607b27209 */ /* 0x001fe40007810000 */
[----:B------:R-:W-:-:S03]  /*b9d0*/  ISETP.LT.OR P2, PT, R176, 0x31, P2 ;  /* 0x00000031b000780c */ /* 0x000fc60001741670 */
[----:B------:R-:W0:Y:S01]  /*b9e0*/  SHFL.BFLY PT, R179, R178, 0x1, 0x1f ;  /* 0x0c201f00b2b37f89 */ /* 0x000e2200000e0000 */
[----:B------:R-:W-:Y:S02]  /*b9f0*/  FSEL R162, R162, -INF , !P2 ;  /* 0xff800000a2a27808 */ /* 0x000fe40005000000 */
[----:B------:R-:W-:-:S04]  /*ba00*/  ISETP.GT.AND P2, PT, R177, 0x38, P0 ;  /* 0x00000038b100780c */ /* 0x000fc80000744270 */
[----:B------:R-:W-:-:S04]  /*ba10*/  ISETP.LT.OR P2, PT, R176, 0x39, P2 ;  /* 0x00000039b000780c */ /* 0x000fc80001741670 */
[----:B------:R-:W-:Y:S02]  /*ba20*/  FSEL R166, R166, -INF , !P2 ;  /* 0xff800000a6a67808 */ /* 0x000fe40005000000 */
[----:B0-----:R-:W-:Y:S02]  /*ba30*/  FMNMX.FTZ R6, R178, R179, !PT ;  /* 0x000000b3b2067209 */ /* 0x001fe40007810000 */
[----:B------:R-:W-:Y:S02]  /*ba40*/  FSEL R179, R14, -INF , !P1 ;  /* 0xff8000000eb37808 */ /* 0x000fe40004800000 */
[----:B------:R-:W-:Y:S02]  /*ba50*/  ISETP.GT.AND P1, PT, R177, 0x18, P0 ;  /* 0x00000018b100780c */ /* 0x000fe40000724270 */
        /* <DEDUP_REMOVED lines=8> */
[----:B------:R-:W-:Y:S01]  /*bae0*/  FMNMX.FTZ R7, R153, R14, !PT ;  /* 0x0000000e99077209 */ /* 0x000fe20007810000 */
[----:B------:R-:W-:Y:S01]  /*baf0*/  FMUL.FTZ R14, R6, UR10 ;  /* 0x0000000a060e7c20 */ /* 0x000fe20008410000 */
[----:B------:R-:W-:Y:S02]  /*bb00*/  FSEL R158, R158, -INF , !P1 ;  /* 0xff8000009e9e7808 */ /* 0x000fe40004800000 */
[----:B------:R-:W-:Y:S02]  /*bb10*/  FMNMX.FTZ R178, R154, R7, !PT ;  /* 0x000000079ab27209 */ /* 0x000fe40007810000 */
        /* <DEDUP_REMOVED lines=16> */
[----:B------:R-:W-:Y:S02]  /*bc20*/  FSETP.NEU.FTZ.AND P3, PT, R6, -INF , PT ;  /* 0xff8000000600780b */ /* 0x000fe40003f7d000 */
[----:B------:R-:W-:Y:S02]  /*bc30*/  FSEL R167, R167, -INF , !P0 ;  /* 0xff800000a7a77808 */ /* 0x000fe40004000000 */
[----:B------:R-:W-:Y:S02]  /*bc40*/  FMNMX.FTZ R180, R166, R7, !PT ;  /* 0x00000007a6b47209 */ /* 0x000fe40007810000 */
[----:B------:R-:W-:Y:S02]  /*bc50*/  FSEL R14, R14, RZ, P3 ;  /* 0x000000ff0e0e7208 */ /* 0x000fe40001800000 */
[----:B------:R-:W-:-:S02]  /*bc60*/  FMNMX.FTZ R7, R167, R180, !PT ;  /* 0x000000b4a7077209 */ /* 0x000fc40007810000 */
[----:B------:R-:W-:Y:S01]  /*bc70*/  ISETP.NE.AND P1, PT, R16, R183, PT ;  /* 0x000000b71000720c */ /* 0x000fe20003f25270 */
[--C-:B------:R-:W-:Y:S01]  /*bc80*/  FFMA.FTZ R178, R194, UR10, -R14.reuse ;  /* 0x0000000ac2b27c23 */ /* 0x100fe2000801080e */
[--C-:B------:R-:W-:Y:S01]  /*bc90*/  FFMA.FTZ R182, R173, UR10, -R14.reuse ;  /* 0x0000000aadb67c23 */ /* 0x100fe2000801080e */
[----:B------:R-:W0:Y:S01]  /*bca0*/  SHFL.BFLY PT, R194, R7, 0x2, 0x1f ;  /* 0x0c401f0007c27f89 */ /* 0x000e2200000e0000 */
[----:B------:R-:W-:Y:S01]  /*bcb0*/  FSEL R173, R6, RZ, P3 ;  /* 0x000000ff06ad7208 */ /* 0x000fe20001800000 */
[--C-:B------:R-:W-:Y:S01]  /*bcc0*/  FFMA.FTZ R181, R193, UR10, -R14.reuse ;  /* 0x0000000ac1b57c23 */ /* 0x100fe2000801080e */
[--C-:B------:R-:W-:Y:S01]  /*bcd0*/  FFMA.FTZ R177, R195, UR10, -R14.reuse ;  /* 0x0000000ac3b17c23 */ /* 0x100fe2000801080e */
[----:B------:R-:W-:Y:S01]  /*bce0*/  MUFU.EX2 R178, R178 ;  /* 0x000000b200b27308 */ /* 0x000fe20000000800 */
[----:B------:R-:W-:Y:S01]  /*bcf0*/  FFMA.FTZ R176, R196, UR10, -R14 ;  /* 0x0000000ac4b07c23 */ /* 0x000fe2000801080e */
[----:B------:R-:W-:Y:S01]  /*bd00*/  FADD.FTZ R10, -R173, R10 ;  /* 0x0000000aad0a7221 */ /* 0x000fe20000010100 */
[--C-:B------:R-:W-:Y:S01]  /*bd10*/  FFMA.FTZ R197, R197, UR10, -R14.reuse ;  /* 0x0000000ac5c57c23 */ /* 0x100fe2000801080e */
[--C-:B------:R-:W-:Y:S01]  /*bd20*/  FFMA.FTZ R175, R175, UR10, -R14.reuse ;  /* 0x0000000aafaf7c23 */ /* 0x100fe2000801080e */
[--C-:B------:R-:W-:Y:S01]  /*bd30*/  FFMA.FTZ R169, R169, UR10, -R14.reuse ;  /* 0x0000000aa9a97c23 */ /* 0x100fe2000801080e */
[----:B------:R-:W-:Y:S01]  /*bd40*/  FMUL.FTZ R10, R10, UR10 ;  /* 0x0000000a0a0a7c20 */ /* 0x000fe20008410000 */
        /* <DEDUP_REMOVED lines=9> */
[----:B------:R-:W1:Y:S01]  /*bde0*/  MUFU.EX2 R10, R10 ;  /* 0x0000000a000a7308 */ /* 0x000e620000000800 */
[----:B0-----:R-:W-:-:S07]  /*bdf0*/  FMNMX.FTZ R194, R7, R194, !PT ;  /* 0x000000c207c27209 */ /* 0x001fce0007810000 */
[----:B------:R-:W0:Y:S01]  /*be00*/  MUFU.EX2 R177, R177 ;  /* 0x000000b100b17308 */ /* 0x000e220000000800 */
[----:B------:R-:W2:Y:S07]  /*be10*/  SHFL.BFLY PT, R7, R194, 0x1, 0x1f ;  /* 0x0c201f00c2077f89 */ /* 0x000eae00000e0000 */
[----:B------:R-:W3:Y:S01]  /*be20*/  MUFU.EX2 R176, R176 ;  /* 0x000000b000b07308 */ /* 0x000ee20000000800 */
[----:B-1----:R-:W-:Y:S01]  /*be30*/  FFMA.FTZ R193, R10, R4, R181 ;  /* 0x000000040ac17223 */ /* 0x002fe200000100b5 */
[-C--:B------:R-:W-:Y:S01]  /*be40*/  FMUL.FTZ R24, R24, R10.reuse ;  /* 0x0000000a18187220 */ /* 0x080fe20000410000 */
[-C--:B------:R-:W-:Y:S01]  /*be50*/  FMUL.FTZ R25, R25, R10.reuse ;  /* 0x0000000a19197220 */ /* 0x080fe20000410000 */
[-C--:B------:R-:W-:Y:S01]  /*be60*/  FMUL.FTZ R28, R28, R10.reuse ;  /* 0x0000000a1c1c7220 */ /* 0x080fe20000410000 */
[----:B------:R-:W-:Y:S01]  /*be70*/  FADD.FTZ R4, R178, R193 ;  /* 0x000000c1b2047221 */ /* 0x000fe20000010000 */
        /* <DEDUP_REMOVED lines=11> */
[----:B--2---:R-:W-:Y:S01]  /*bf30*/  FMNMX.FTZ R7, R194, R7, !PT ;  /* 0x00000007c2077209 */ /* 0x004fe20007810000 */
[-C--:B------:R-:W-:Y:S01]  /*bf40*/  FMUL.FTZ R45, R45, R10.reuse ;  /* 0x0000000a2d2d7220 */ /* 0x080fe20000410000 */
[-C--:B------:R-:W-:Y:S01]  /*bf50*/  FMUL.FTZ R48, R48, R10.reuse ;  /* 0x0000000a30307220 */ /* 0x080fe20000410000 */
[-C--:B------:R-:W-:Y:S01]  /*bf60*/  FMUL.FTZ R49, R49, R10.reuse ;  /* 0x0000000a31317220 */ /* 0x080fe20000410000 */
[C---:B------:R-:W-:Y:S01]  /*bf70*/  FSETP.NEU.FTZ.AND P0, PT, R7.reuse, -INF , PT ;  /* 0xff8000000700780b */ /* 0x040fe20003f1d000 */
[----:B------:R-:W-:Y:S01]  /*bf80*/  FMUL.FTZ R194, R7, UR10 ;  /* 0x0000000a07c27c20 */ /* 0x000fe20008410000 */
[-C--:B------:R-:W-:Y:S01]  /*bf90*/  FMUL.FTZ R52, R52, R10.reuse ;  /* 0x0000000a34347220 */ /* 0x080fe20000410000 */
[----:B------:R-:W2:Y:S01]  /*bfa0*/  MUFU.EX2 R169, R169 ;  /* 0x000000a900a97308 */ /* 0x000ea20000000800 */
[-C--:B------:R-:W-:Y:S01]  /*bfb0*/  FMUL.FTZ R53, R53, R10.reuse ;  /* 0x0000000a35357220 */ /* 0x080fe20000410000 */
[-C--:B------:R-:W-:Y:S01]  /*bfc0*/  FMUL.FTZ R56, R56, R10.reuse ;  /* 0x0000000a38387220 */ /* 0x080fe20000410000 */
[----:B------:R-:W-:Y:S01]  /*bfd0*/  FSEL R193, R194, RZ, P0 ;  /* 0x000000ffc2c17208 */ /* 0x000fe20000000000 */
[-C--:B------:R-:W-:Y:S01]  /*bfe0*/  FMUL.FTZ R57, R57, R10.reuse ;  /* 0x0000000a39397220 */ /* 0x080fe20000410000 */
[-C--:B------:R-:W-:Y:S01]  /*bff0*/  FMUL.FTZ R60, R60, R10.reuse ;  /* 0x0000000a3c3c7220 */ /* 0x080fe20000410000 */
[-C--:B------:R-:W-:Y:S01]  /*c000*/  FMUL.FTZ R61, R61, R10.reuse ;  /* 0x0000000a3d3d7220 */ /* 0x080fe20000410000 */
[-C--:B------:R-:W-:Y:S01]  /*c010*/  FMUL.FTZ R64, R64, R10.reuse ;  /* 0x0000000a40407220 */ /* 0x080fe20000410000 */
[----:B------:R-:W4:Y:S01]  /*c020*/  MUFU.EX2 R174, R174 ;  /* 0x000000ae00ae7308 */ /* 0x000f220000000800 */
[----:B------:R-:W-:Y:S01]  /*c030*/  FFMA.FTZ R14, R179, UR10, -R193 ;  /* 0x0000000ab30e7c23 */ /* 0x000fe200080108c1 */
[----:B---3--:R-:W-:Y:S01]  /*c040*/  FADD.FTZ R179, R176, R161 ;  /* 0x000000a1b0b37221 */ /* 0x008fe20000010000 */
[----:B------:R-:W-:Y:S01]  /*c050*/  FSEL R161, R7, RZ, P0 ;  /* 0x000000ff07a17208 */ /* 0x000fe20000000000 */
[--C-:B------:R-:W-:Y:S01]  /*c060*/  FFMA.FTZ R195, R155, UR10, -R193.reuse ;  /* 0x0000000a9bc37c23 */ /* 0x100fe200080108c1 */
[----:B------:R-:W-:Y:S01]  /*c070*/  FFMA.FTZ R20, R20, UR10, -R193 ;  /* 0x0000000a14147c23 */ /* 0x000fe200080108c1 */
[----:B-1----:R-:W-:Y:S01]  /*c080*/  FADD.FTZ R194, R180, R179 ;  /* 0x000000b3b4c27221 */ /* 0x002fe20000010000 */
[--C-:B------:R-:W-:Y:S01]  /*c090*/  FFMA.FTZ R179, R152, UR10, -R193.reuse ;  /* 0x0000000a98b37c23 */ /* 0x100fe200080108c1 */
[----:B------:R-:W-:Y:S01]  /*c0a0*/  MUFU.EX2 R173, R172 ;  /* 0x000000ac00ad7308 */ /* 0x000fe20000000800 */
[----:B------:R-:W-:Y:S01]  /*c0b0*/  FADD.FTZ R4, -R161, R12 ;  /* 0x0000000ca1047221 */ /* 0x000fe20000010100 */
[----:B0-----:R-:W-:Y:S01]  /*c0c0*/  FADD.FTZ R194, R175, R194 ;  /* 0x000000c2afc27221 */ /* 0x001fe20000010000 */
[--C-:B------:R-:W-:Y:S01]  /*c0d0*/  FFMA.FTZ R197, R157, UR10, -R193.reuse ;  /* 0x0000000a9dc57c23 */ /* 0x100fe200080108c1 */
[--C-:B------:R-:W-:Y:S01]  /*c0e0*/  FFMA.FTZ R153, R153, UR10, -R193.reuse ;  /* 0x0000000a99997c23 */ /* 0x100fe200080108c1 */
[----:B------:R-:W-:Y:S01]  /*c0f0*/  FMUL.FTZ R4, R4, UR10 ;  /* 0x0000000a04047c20 */ /* 0x000fe20008410000 */
[--C-:B------:R-:W-:Y:S01]  /*c100*/  FFMA.FTZ R199, R159, UR10, -R193.reuse ;  /* 0x0000000a9fc77c23 */ /* 0x100fe200080108c1 */
[--C-:B------:R-:W-:Y:S01]  /*c110*/  FFMA.FTZ R196, R156, UR10, -R193.reuse ;  /* 0x0000000a9cc47c23 */ /* 0x100fe200080108c1 */
[----:B------:R0:W-:Y:S01]  /*c120*/  MUFU.EX2 R172, R164 ;  /* 0x000000a400ac7308 */ /* 0x0001e20000000800 */
[--C-:B------:R-:W-:Y:S01]  /*c130*/  FFMA.FTZ R198, R158, UR10, -R193.reuse ;  /* 0x0000000a9ec67c23 */ /* 0x100fe200080108c1 */
[--C-:B------:R-:W-:Y:S01]  /*c140*/  FFMA.FTZ R200, R160, UR10, -R193.reuse ;  /* 0x0000000aa0c87c23 */ /* 0x100fe200080108c1 */
[--C-:B------:R-:W-:Y:S01]  /*c150*/  FFMA.FTZ R202, R163, UR10, -R193.reuse ;  /* 0x0000000aa3ca7c23 */ /* 0x100fe200080108c1 */
[--C-:B------:R-:W-:Y:S01]  /*c160*/  FFMA.FTZ R201, R162, UR10, -R193.reuse ;  /* 0x0000000aa2c97c23 */ /* 0x100fe200080108c1 */
[----:B------:R-:W-:Y:S01]  /*c170*/  FFMA.FTZ R203, R166, UR10, -R193 ;  /* 0x0000000aa6cb7c23 */ /* 0x000fe200080108c1 */
[-C--:B------:R-:W-:Y:S01]  /*c180*/  FMUL.FTZ R65, R65, R10.reuse ;  /* 0x0000000a41417220 */ /* 0x080fe20000410000 */
[----:B------:R-:W-:Y:S01]  /*c190*/  FMUL.FTZ R68, R68, R10 ;  /* 0x0000000a44447220 */ /* 0x000fe20000410000 */
[----:B------:R-:W1:Y:S01]  /*c1a0*/  MUFU.EX2 R171, R171 ;  /* 0x000000ab00ab7308 */ /* 0x000e620000000800 */
[----:B0-----:R-:W-:-:S02]  /*c1b0*/  IMAD.U32 R164, RZ, RZ, UR22 ;  /* 0x00000016ffa47e24 */ /* 0x001fc4000f8e00ff */
[-C--:B------:R-:W-:Y:S01]  /*c1c0*/  FMUL.FTZ R69, R69, R10.reuse ;  /* 0x0000000a45457220 */ /* 0x080fe20000410000 */
[-C--:B------:R-:W-:Y:S01]  /*c1d0*/  FMUL.FTZ R72, R72, R10.reuse ;  /* 0x0000000a48487220 */ /* 0x080fe20000410000 */
[-C--:B------:R-:W-:Y:S01]  /*c1e0*/  FMUL.FTZ R73, R73, R10.reuse ;  /* 0x0000000a49497220 */ /* 0x080fe20000410000 */
[----:B------:R-:W-:Y:S02]  /*c1f0*/  @!P1 IMAD R164, R164, 0x40, R17 ;  /* 0x00000040a4a49824 */ /* 0x000fe400078e0211 */
[-C--:B------:R-:W-:Y:S01]  /*c200*/  FMUL.FTZ R76, R76, R10.reuse ;  /* 0x0000000a4c4c7220 */ /* 0x080fe20000410000 */
[-C--:B------:R-:W-:Y:S01]  /*c210*/  FMUL.FTZ R77, R77, R10.reuse ;  /* 0x0000000a4d4d7220 */ /* 0x080fe20000410000 */
[----:B------:R-:W0:Y:S01]  /*c220*/  MUFU.EX2 R182, R182 ;  /* 0x000000b600b67308 */ /* 0x000e220000000800 */
[-C--:B------:R-:W-:Y:S01]  /*c230*/  FMUL.FTZ R80, R80, R10.reuse ;  /* 0x0000000a50507220 */ /* 0x080fe20000410000 */
[----:B------:R-:W-:Y:S01]  /*c240*/  @!P1 LEA R12, R164, UR38, 0x2 ;  /* 0x00000026a40c9c11 */ /* 0x000fe2000f8e10ff */
[--C-:B------:R-:W-:Y:S01]  /*c250*/  FFMA.FTZ R164, R21, UR10, -R193.reuse ;  /* 0x0000000a15a47c23 */ /* 0x100fe200080108c1 */
[----:B--2---:R-:W-:Y:S01]  /*c260*/  FADD.FTZ R21, R169, R194 ;  /* 0x000000c2a9157221 */ /* 0x004fe20000010000 */
[--C-:B------:R-:W-:Y:S01]  /*c270*/  FFMA.FTZ R194, R154, UR10, -R193.reuse ;  /* 0x0000000a9ac27c23 */ /* 0x100fe200080108c1 */
[----:B------:R-:W-:Y:S01]  /*c280*/  FFMA.FTZ R193, R167, UR10, -R193 ;  /* 0x0000000aa7c17c23 */ /* 0x000fe200080108c1 */
[----:B------:R-:W-:Y:S01]  /*c290*/  @!P1 STS [R12+0x28800], R10 ;  /* 0x0288000a0c009388 */ /* 0x000fe20000000800 */
[----:B------:R-:W-:Y:S01]  /*c2a0*/  MUFU.EX2 R170, R170 ;  /* 0x000000aa00aa7308 */ /* 0x000fe20000000800 */
[----:B----4-:R-:W-:Y:S01]  /*c2b0*/  FADD.FTZ R152, R174, R21 ;  /* 0x00000015ae987221 */ /* 0x010fe20000010000 */
[-C--:B------:R-:W-:Y:S01]  /*c2c0*/  FMUL.FTZ R81, R81, R10.reuse ;  /* 0x0000000a51517220 */ /* 0x080fe20000410000 */
[-C--:B------:R-:W-:Y:S01]  /*c2d0*/  FMUL.FTZ R84, R84, R10.reuse ;  /* 0x0000000a54547220 */ /* 0x080fe20000410000 */
[-C--:B------:R-:W-:Y:S01]  /*c2e0*/  FMUL.FTZ R85, R85, R10.reuse ;  /* 0x0000000a55557220 */ /* 0x080fe20000410000 */
[----:B-1----:R-:W-:Y:S01]  /*c2f0*/  FADD.FTZ R155, R171, R152 ;  /* 0x00000098ab9b7221 */ /* 0x002fe20000010000 */
[-C--:B------:R-:W-:Y:S01]  /*c300*/  FMUL.FTZ R88, R88, R10.reuse ;  /* 0x0000000a58587220 */ /* 0x080fe20000410000 */
[-C--:B------:R-:W-:Y:S01]  /*c310*/  FMUL.FTZ R89, R89, R10.reuse ;  /* 0x0000000a59597220 */ /* 0x080fe20000410000 */
[----:B------:R-:W-:Y:S01]  /*c320*/  MUFU.EX2 R165, R165 ;  /* 0x000000a500a57308 */ /* 0x000fe20000000800 */
[----:B0-----:R-:W-:Y:S01]  /*c330*/  FADD.FTZ R157, R182, R155 ;  /* 0x0000009bb69d7221 */ /* 0x001fe20000010000 */
        /* <DEDUP_REMOVED lines=30> */
[----:B------:R2:W3:Y:S01]  /*c520*/  MUFU.EX2 R161, R20 ;  /* 0x0000001400a17308 */ /* 0x0004e20000000800 */
[----:B0-----:R1:W-:Y:S01]  /*c530*/  @!P1 STS [R12+0x28820], R21 ;  /* 0x028820150c009388 */ /* 0x0013e20000000800 */
[-C--:B------:R-:W-:Y:S01]  /*c540*/  FMUL.FTZ R145, R145, R10.reuse ;  /* 0x0000000a91917220 */ /* 0x080fe20000410000 */
[-C--:B------:R-:W-:Y:S01]  /*c550*/  FMUL.FTZ R148, R148, R10.reuse ;  /* 0x0000000a94947220 */ /* 0x080fe20000410000 */
[----:B------:R-:W-:Y:S01]  /*c560*/  FMUL.FTZ R149, R149, R10 ;  /* 0x0000000a95957220 */ /* 0x000fe20000410000 */
[----:B------:R-:W-:Y:S01]  /*c570*/  F2FP.BF16.F32.PACK_AB R152, R178, R181 ;  /* 0x000000b5b298723e */ /* 0x000fe200000010ff */
[----:B------:R-:W-:Y:S01]  /*c580*/  FMUL.FTZ R26, R26, R21 ;  /* 0x000000151a1a7220 */ /* 0x000fe20000410000 */
[----:B------:R-:W-:Y:S01]  /*c590*/  F2FP.BF16.F32.PACK_AB R154, R176, R177 ;  /* 0x000000b1b09a723e */ /* 0x000fe200000010ff */
[----:B------:R0:W4:Y:S01]  /*c5a0*/  MUFU.EX2 R155, R164 ;  /* 0x000000a4009b7308 */ /* 0x0001220000000800 */
[----:B--2---:R-:W-:Y:S01]  /*c5b0*/  FADD.FTZ R20, R170, R157 ;  /* 0x0000009daa147221 */ /* 0x004fe20000010000 */
[----:B------:R-:W-:Y:S01]  /*c5c0*/  F2FP.BF16.F32.PACK_AB R156, R175, R180 ;  /* 0x000000b4af9c723e */ /* 0x000fe200000010ff */
[----:B-1----:R-:W-:Y:S01]  /*c5d0*/  FFMA.FTZ R12, R21, R5, R14 ;  /* 0x00000005150c7223 */ /* 0x002fe2000001000e */
[----:B------:R-:W-:Y:S01]  /*c5e0*/  F2FP.BF16.F32.PACK_AB R158, R174, R169 ;  /* 0x000000a9ae9e723e */ /* 0x000fe200000010ff */
[----:B------:R-:W-:Y:S01]  /*c5f0*/  FADD.FTZ R4, R173, R20 ;  /* 0x00000014ad047221 */ /* 0x000fe20000010000 */
[----:B------:R-:W-:Y:S01]  /*c600*/  F2FP.BF16.F32.PACK_AB R160, R182, R171 ;  /* 0x000000abb6a0723e */ /* 0x000fe200000010ff */
[----:B------:R-:W-:Y:S01]  /*c610*/  FMUL.FTZ R27, R27, R21 ;  /* 0x000000151b1b7220 */ /* 0x000fe20000410000 */
[----:B------:R-:W1:Y:S01]  /*c620*/  MUFU.EX2 R20, R179 ;  /* 0x000000b300147308 */ /* 0x000e620000000800 */
[----:B------:R-:W-:Y:S01]  /*c630*/  FADD.FTZ R157, R165, R4 ;  /* 0x00000004a59d7221 */ /* 0x000fe20000010000 */
[----:B---3--:R-:W-:Y:S01]  /*c640*/  FADD.FTZ R12, R161, R12 ;  /* 0x0000000ca10c7221 */ /* 0x008fe20000010000 */
[----:B0-----:R-:W-:Y:S01]  /*c650*/  F2FP.BF16.F32.PACK_AB R164, R168, R165 ;  /* 0x000000a5a8a4723e */ /* 0x001fe200000010ff */
[-C--:B------:R-:W-:Y:S01]  /*c660*/  FMUL.FTZ R30, R30, R21.reuse ;  /* 0x000000151e1e7220 */ /* 0x080fe20000410000 */
[----:B------:R-:W-:Y:S01]  /*c670*/  FADD.FTZ R159, R168, R157 ;  /* 0x0000009da89f7221 */ /* 0x000fe20000010000 */
[----:B------:R-:W-:Y:S01]  /*c680*/  F2FP.BF16.F32.PACK_AB R162, R173, R170 ;  /* 0x000000aaada2723e */ /* 0x000fe200000010ff */
[-C--:B------:R-:W-:Y:S01]  /*c690*/  FMUL.FTZ R31, R31, R21.reuse ;  /* 0x000000151f1f7220 */ /* 0x080fe20000410000 */
[----:B------:R0:W2:Y:S01]  /*c6a0*/  MUFU.EX2 R157, R153 ;  /* 0x00000099009d7308 */ /* 0x0000a20000000800 */
[----:B------:R-:W-:Y:S01]  /*c6b0*/  FADD.FTZ R4, R172, R159 ;  /* 0x0000009fac047221 */ /* 0x000fe20000010000 */
[----:B----4-:R-:W-:Y:S01]  /*c6c0*/  FADD.FTZ R5, R155, R12 ;  /* 0x0000000c9b057221 */ /* 0x010fe20000010000 */
[-C--:B------:R-:W-:Y:S01]  /*c6d0*/  FMUL.FTZ R34, R34, R21.reuse ;  /* 0x0000001522227220 */ /* 0x080fe20000410000 */
[-C--:B------:R-:W-:Y:S01]  /*c6e0*/  FMUL.FTZ R35, R35, R21.reuse ;  /* 0x0000001523237220 */ /* 0x080fe20000410000 */
[-C--:B------:R-:W-:Y:S01]  /*c6f0*/  FMUL.FTZ R38, R38, R21.reuse ;  /* 0x0000001526267220 */ /* 0x080fe20000410000 */
[-C--:B------:R-:W-:Y:S01]  /*c700*/  FMUL.FTZ R39, R39, R21.reuse ;  /* 0x0000001527277220 */ /* 0x080fe20000410000 */
[-C--:B------:R-:W-:Y:S01]  /*c710*/  FMUL.FTZ R42, R42, R21.reuse ;  /* 0x000000152a2a7220 */ /* 0x080fe20000410000 */
[----:B------:R-:W3:Y:S01]  /*c720*/  MUFU.EX2 R194, R194 ;  /* 0x000000c200c27308 */ /* 0x000ee20000000800 */
[C---:B-1----:R-:W-:Y:S01]  /*c730*/  FADD.FTZ R12, R20.reuse, R5 ;  /* 0x00000005140c7221 */ /* 0x042fe20000010000 */
[----:B0-----:R-:W-:Y:S01]  /*c740*/  F2FP.BF16.F32.PACK_AB R153, R161, R14 ;  /* 0x0000000ea199723e */ /* 0x001fe200000010ff */
[----:B------:R-:W-:Y:S01]  /*c750*/  FMUL.FTZ R43, R43, R21 ;  /* 0x000000152b2b7220 */ /* 0x000fe20000410000 */
[----:B------:R-:W-:Y:S01]  /*c760*/  F2FP.BF16.F32.PACK_AB R155, R20, R155 ;  /* 0x0000009b149b723e */ /* 0x000fe200000010ff */
[----:B------:R-:W-:Y:S01]  /*c770*/  BAR.SYNC.DEFER_BLOCKING 0xf, 0x100 ;  /* 0x03c4000000007b1d */ /* 0x000fe20000010000 */
[-C--:B------:R-:W-:Y:S01]  /*c780*/  FMUL.FTZ R46, R46, R21.reuse ;  /* 0x000000152e2e7220 */ /* 0x080fe20000410000 */
[-C--:B------:R-:W-:Y:S01]  /*c790*/  FMUL.FTZ R47, R47, R21.reuse ;  /* 0x000000152f2f7220 */ /* 0x080fe20000410000 */
[-C--:B------:R-:W-:Y:S01]  /*c7a0*/  FMUL.FTZ R50, R50, R21.reuse ;  /* 0x0000001532327220 */ /* 0x080fe20000410000 */
[----:B--2---:R-:W-:Y:S01]  /*c7b0*/  FADD.FTZ R5, R157, R12 ;  /* 0x0000000c9d057221 */ /* 0x004fe20000010000 */
[-C--:B------:R-:W-:Y:S01]  /*c7c0*/  FMUL.FTZ R51, R51, R21.reuse ;  /* 0x0000001533337220 */ /* 0x080fe20000410000 */
[----:B------:R-:W0:Y:S01]  /*c7d0*/  MUFU.EX2 R159, R195 ;  /* 0x000000c3009f7308 */ /* 0x000e220000000800 */
[-C--:B------:R-:W-:Y:S01]  /*c7e0*/  FMUL.FTZ R54, R54, R21.reuse ;  /* 0x0000001536367220 */ /* 0x080fe20000410000 */
[-C--:B------:R-:W-:Y:S01]  /*c7f0*/  FMUL.FTZ R55, R55, R21.reuse ;  /* 0x0000001537377220 */ /* 0x080fe20000410000 */
[-C--:B------:R-:W-:Y:S01]  /*c800*/  FMUL.FTZ R58, R58, R21.reuse ;  /* 0x000000153a3a7220 */ /* 0x080fe20000410000 */
[-C--:B------:R-:W-:Y:S01]  /*c810*/  FMUL.FTZ R59, R59, R21.reuse ;  /* 0x000000153b3b7220 */ /* 0x080fe20000410000 */
[----:B------:R-:W-:Y:S01]  /*c820*/  FMUL.FTZ R62, R62, R21 ;  /* 0x000000153e3e7220 */ /* 0x000fe20000410000 */
[C---:B---3--:R-:W-:Y:S01]  /*c830*/  FADD.FTZ R12, R194.reuse, R5 ;  /* 0x00000005c20c7221 */ /* 0x048fe20000010000 */
        /* <DEDUP_REMOVED lines=15> */
[-C--:B------:R-:W-:Y:S01]  /*c930*/  FMUL.FTZ R83, R83, R21.reuse ;  /* 0x0000001553537220 */ /* 0x080fe20000410000 */
[----:B------:R-:W-:Y:S01]  /*c940*/  FMUL.FTZ R86, R86, R21 ;  /* 0x0000001556567220 */ /* 0x000fe20000410000 */
[----:B------:R-:W3:Y:S01]  /*c950*/  MUFU.EX2 R198, R198 ;  /* 0x000000c600c67308 */ /* 0x000ee20000000800 */
        /* <DEDUP_REMOVED lines=34> */
[-C--:B------:R-:W-:Y:S01]  /*cb80*/  FMUL.FTZ R130, R130, R21.reuse ;  /* 0x0000001582827220 */ /* 0x080fe20000410000 */
[-C--:B------:R-:W-:Y:S01]  /*cb90*/  FMUL.FTZ R131, R131, R21.reuse ;  /* 0x0000001583837220 */ /* 0x080fe20000410000 */
[-C--:B------:R-:W-:Y:S01]  /*cba0*/  FMUL.FTZ R134, R134, R21.reuse ;  /* 0x0000001586867220 */ /* 0x080fe20000410000 */
[-C--:B------:R-:W-:Y:S01]  /*cbb0*/  FMUL.FTZ R135, R135, R21.reuse ;  /* 0x0000001587877220 */ /* 0x080fe20000410000 */
[----:B------:R0:W-:Y:S01]  /*cbc0*/  STSM.16.M88.4 [R184], R160 ;  /* 0x000000a0b8007844 */ /* 0x0001e20000000200 */
        /* <DEDUP_REMOVED lines=12> */
[----:B------:R-:W-:-:S04]  /*cc90*/  FMUL.FTZ R151, R151, R21 ;  /* 0x0000001597977220 */ /* 0x000fc80000410000 */
[----:B------:R-:W1:Y:S01]  /*cca0*/  MUFU.EX2 R12, R193 ;  /* 0x000000c1000c7308 */ /* 0x000e620000000800 */
[----:B--2---:R-:W-:Y:S01]  /*ccb0*/  FADD.FTZ R5, R167, R10 ;  /* 0x0000000aa7057221 */ /* 0x004fe20000010000 */
[C---:B---3--:R-:W-:Y:S01]  /*ccc0*/  F2FP.BF16.F32.PACK_AB R166, R183.reuse, R172 ;  /* 0x000000acb7a6723e */ /* 0x048fe200000010ff */
[----:B------:R-:W-:Y:S01]  /*ccd0*/  FADD.FTZ R4, R183, R4 ;  /* 0x00000004b7047221 */ /* 0x000fe20000010000 */
[C---:B-1----:R-:W-:Y:S01]  /*cce0*/  F2FP.BF16.F32.PACK_AB R167, R12.reuse, R167 ;  /* 0x000000a70ca7723e */ /* 0x042fe200000010ff */
[----:B------:R-:W-:-:S04]  /*ccf0*/  FADD.FTZ R5, R12, R5 ;  /* 0x000000050c057221 */ /* 0x000fc80000010000 */
[----:B------:R0:W-:Y:S01]  /*cd00*/  STSM.16.M88.4 [R23], R164 ;  /* 0x000000a417007844 */ /* 0x0001e20000000200 */
[----:B------:R-:W-:Y:S05]  /*cd10*/  @!P4 BRA `(.L_x_1769) ;  /* 0x000000000004c947 */ /* 0x000fea0003800000 */
[----:B------:R-:W-:Y:S01]  /*cd20*/  BPT.TRAP 0x1 ;  /* 0x000000040000795c */ /* 0x000fe20000300000 */
.L_x_1769:
[----:B------:R1:W2:Y:S01]  /*cd30*/  SYNCS.PHASECHK.TRANS64.TRYWAIT P0, [UR26+0x28c50], R8 ;  /* 0x028c5008ff0075a7 */ /* 0x0002a2000800015a */
[----:B------:R-:W-:Y:S05]  /*cd40*/  @!P4 BRA `(.L_x_1770) ;  /* 0x000000000004c947 */ /* 0x000fea0003800000 */
[----:B------:R-:W-:Y:S01]  /*cd50*/  BPT.TRAP 0x1 ;  /* 0x000000040000795c */ /* 0x000fe20000300000 */
.L_x_1770:
[----:B--2---:R-:W-:Y:S05]  /*cd60*/  @P0 BRA `(.L_x_1771) ;  /* 0x0000000000080947 */ /* 0x004fea0003800000 */
[----:B------:R-:W2:Y:S02]  /*cd70*/  SYNCS.PHASECHK.TRANS64.TRYWAIT P0, [UR26+0x28c50], R8 ;  /* 0x028c5008ff0075a7 */ /* 0x000ea4000800015a */
[----:B--2---:R-:W-:Y:S05]  /*cd80*/  @!P0 BRA `(.L_x_1772) ;  /* 0x0000008c00788947 */ /* 0x004fea0003800000 */
.L_x_1771:
[----:B------:R-:W-:Y:S01]  /*cd90*/  ULEA UR11, UR37, UR45, 0xc ;  /* 0x0000002d250b7291 */ /* 0x000fe2000f8e603f */
[----:B------:R-:W-:Y:S01]  /*cda0*/  WARPGROUP.ARRIVE ;  /* 0x00000000000079c5 */ /* 0x000fe20000000000 */
[----:B------:R-:W-:Y:S01]  /*cdb0*/  UMOV UR7, 0x40000040 ;  /* 0x4000004000077882 */ /* 0x000fe20000000000 */
[----:B------:R-:W-:Y:S01]  /*cdc0*/  ISETP.LT.AND P0, PT, R186, UR50, PT ;  /* 0x00000032ba007c0c */ /* 0x000fe2000bf01270 */
[----:B--2---:R-:W-:Y:S01]  /*cdd0*/  @!P5 VIADD R15, R15, 0x28c60 ;  /* 0x00028c600f0fd836 */ /* 0x004fe20000000000 */
        /* <DEDUP_REMOVED lines=36> */
.L_x_1756:
[----:B------:R-:W5:Y:S01]  /*d020*/  SHFL.BFLY PT, R3, R4, 0x2, 0x1f ;  /* 0x0c401f0004037f89 */ /* 0x000f6200000e0000 */
[----:B------:R-:W-:Y:S01]  /*d030*/  IADD3 R11, -R18, RZ, RZ ;  /* 0x000000ff120b7210 */ /* 0x000fe20007ffe1ff */
[----:B------:R-:W-:Y:S02]  /*d040*/  IMAD.MOV.U32 R10, RZ, RZ, RZ ;  /* 0x000000ffff0a7224 */ /* 0x000fe400078e00ff */
[----:B-1----:R-:W1:Y:S01]  /*d050*/  SHFL.BFLY PT, R8, R5, 0x2, 0x1f ;  /* 0x0c401f0005087f89 */ /* 0x002e6200000e0000 */
[----:B------:R-:W-:Y:S08]  /*d060*/  BAR.ARV 0x8, 0xa0 ;  /* 0x0202800000007b1d */ /* 0x000ff00000002000 */
[----:B------:R-:W-:Y:S01]  /*d070*/  BAR.SYNC.DEFER_BLOCKING 0xf, 0x100 ;  /* 0x03c4000000007b1d */ /* 0x000fe20000010000 */
[----:B------:R-:W-:Y:S01]  /*d080*/  ISETP.NE.AND P0, PT, R16, R11, PT ;  /* 0x0000000b1000720c */ /* 0x000fe20003f05270 */
[----:B----4-:R-:W-:-:S02]  /*d090*/  IMAD.U32 R15, RZ, RZ, UR10 ;  /* 0x0000000aff0f7e24 */ /* 0x010fc4000f8e00ff */
[----:B------:R-:W-:Y:S02]  /*d0a0*/  VIADD R187, R187, 0x1 ;  /* 0x00000001bbbb7836 */ /* 0x000fe40000000000 */
[----:B-----5:R-:W-:Y:S01]  /*d0b0*/  FADD.FTZ R3, R3, R4 ;  /* 0x0000000403037221 */ /* 0x020fe20000010000 */
[----:B------:R-:W-:Y:S02]  /*d0c0*/  IMAD.MOV.U32 R4, RZ, RZ, RZ ;  /* 0x000000ffff047224 */ /* 0x000fe400078e00ff */
[----:B-1----:R-:W-:Y:S02]  /*d0d0*/  FADD.FTZ R8, R8, R5 ;  /* 0x0000000508087221 */ /* 0x002fe40000010000 */
[----:B------:R-:W1:Y:S01]  /*d0e0*/  SHFL.BFLY PT, R0, R3, 0x1, 0x1f ;  /* 0x0c201f0003007f89 */ /* 0x000e6200000e0000 */
[----:B------:R-:W-:-:S03]  /*d0f0*/  IMAD.U32 R5, RZ, RZ, UR10 ;  /* 0x0000000aff057e24 */ /* 0x000fc6000f8e00ff */
[----:B------:R-:W4:Y:S01]  /*d100*/  SHFL.BFLY PT, R9, R8, 0x1, 0x1f ;  /* 0x0c201f0008097f89 */ /* 0x000f2200000e0000 */
[----:B-1----:R-:W-:Y:S01]  /*d110*/  FADD.FTZ R12, R3, R0 ;  /* 0x00000000030c7221 */ /* 0x002fe20000010000 */
[----:B------:R-:W-:Y:S01]  /*d120*/  IMAD.U32 R0, RZ, RZ, UR37 ;  /* 0x00000025ff007e24 */ /* 0x000fe2000f8e00ff */
[----:B------:R-:W-:Y:S01]  /*d130*/  UIADD3 UR37, UR37, 0x1, URZ ;  /* 0x0000000125257890 */ /* 0x000fe2000fffe03f */
[----:B------:R-:W-:Y:S02]  /*d140*/  IMAD.MOV.U32 R3, RZ, RZ, -0x800000 ;  /* 0xff800000ff037424 */ /* 0x000fe400078e00ff */
[----:B----4-:R-:W-:Y:S01]  /*d150*/  FADD.FTZ R13, R8, R9 ;  /* 0x00000009080d7221 */ /* 0x010fe20000010000 */
[----:B------:R-:W-:Y:S01]  /*d160*/  FSETP.NE.FTZ.AND P1, PT, R12, RZ, PT ;  /* 0x000000ff0c00720b */ /* 0x000fe20003f35000 */
[----:B------:R-:W-:Y:S01]  /*d170*/  @!P0 IMAD R0, R0, 0x40, R17 ;  /* 0x0000004000008824 */ /* 0x000fe200078e0211 */
[----:B------:R-:W-:Y:S02]  /*d180*/  UISETP.NE.AND UP0, UPT, UR37, 0x2, UPT ;  /* 0x000000022500788c */ /* 0x000fe4000bf05270 */
[----:B------:R-:W-:-:S02]  /*d190*/  FSETP.NE.FTZ.AND P2, PT, R13, RZ, PT ;  /* 0x000000ff0d00720b */ /* 0x000fc40003f55000 */
[----:B------:R-:W-:Y:S01]  /*d1a0*/  @!P0 LEA R11, R0, UR38, 0x2 ;  /* 0x00000026000b8c11 */ /* 0x000fe2000f8e10ff */
[----:B------:R-:W-:Y:S01]  /*d1b0*/  USEL UR4, URZ, 0x1, UP0 ;  /* 0x000000013f047887 */ /* 0x000fe20008000000 */
[----:B------:R-:W-:Y:S01]  /*d1c0*/  MOV R0, 0xff800000 ;  /* 0xff80000000007802 */ /* 0x000fe20000000f00 */
[----:B------:R-:W-:-:S04]  /*d1d0*/  USEL UR37, UR37, URZ, UP0 ;  /* 0x0000003f25257287 */ /* 0x000fc80008000000 */
[----:B------:R-:W1:Y:S01]  /*d1e0*/  @P1 MUFU.RCP R10, R12 ;  /* 0x0000000c000a1308 */ /* 0x000e620000001000 */
[----:B------:R-:W-:Y:S01]  /*d1f0*/  @P1 FMUL.FTZ R5, R5, 0.69314718246459960938 ;  /* 0x3f31721805051820 */ /* 0x000fe20000410000 */
[----:B------:R-:W-:Y:S02]  /*d200*/  LOP3.LUT R2, R2, UR4, RZ, 0x3c, !PT ;  /* 0x0000000402027c12 */ /* 0x000fe4000f8e3cff */
[----:B------:R-:W-:-:S04]  /*d210*/  @P2 FMUL.FTZ R15, R15, 0.69314718246459960938 ;  /* 0x3f3172180f0f2820 */ /* 0x000fc80000410000 */
[----:B------:R-:W4:Y:S08]  /*d220*/  @P2 MUFU.RCP R4, R13 ;  /* 0x0000000d00042308 */ /* 0x000f300000001000 */
[----:B------:R-:W5:Y:S01]  /*d230*/  @P1 MUFU.LG2 R9, R12 ;  /* 0x0000000c00091308 */ /* 0x000f620000000c00 */
[----:B-1----:R-:W-:Y:S01]  /*d240*/  @!P0 STS [R11+0x28800], R10 ;  /* 0x0288000a0b008388 */ /* 0x002fe20000000800 */
[-C--:B------:R-:W-:Y:S01]  /*d250*/  FMUL.FTZ R169, R24, R10.reuse ;  /* 0x0000000a18a97220 */ /* 0x080fe20000410000 */
[-C--:B0--3--:R-:W-:Y:S01]  /*d260*/  FMUL.FTZ R165, R25, R10.reuse ;  /* 0x0000000a19a57220 */ /* 0x089fe20000410000 */
[-C--:B------:R-:W-:Y:S01]  /*d270*/  FMUL.FTZ R167, R28, R10.reuse ;  /* 0x0000000a1ca77220 */ /* 0x080fe20000410000 */
[-C--:B------:R-:W-:Y:S01]  /*d280*/  FMUL.FTZ R8, R29, R10.reuse ;  /* 0x0000000a1d087220 */ /* 0x080fe20000410000 */
[-C--:B------:R-:W-:Y:S01]  /*d290*/  FMUL.FTZ R159, R32, R10.reuse ;  /* 0x0000000a209f7220 */ /* 0x080fe20000410000 */
[-C--:B------:R-:W-:Y:S01]  /*d2a0*/  FMUL.FTZ R33, R33, R10.reuse ;  /* 0x0000000a21217220 */ /* 0x080fe20000410000 */
[-C--:B------:R-:W-:Y:S01]  /*d2b0*/  FMUL.FTZ R36, R36, R10.reuse ;  /* 0x0000000a24247220 */ /* 0x080fe20000410000 */
[----:B----4-:R0:W-:Y:S01]  /*d2c0*/  @!P0 STS [R11+0x28820], R4 ;  /* 0x028820040b008388 */ /* 0x0101e20000000800 */
        /* <DEDUP_REMOVED lines=9> */
[----:B0-----:R-:W0:Y:S01]  /*d360*/  @P2 MUFU.LG2 R11, R13 ;  /* 0x0000000d000b2308 */ /* 0x001e220000000c00 */
        /* <DEDUP_REMOVED lines=48> */
[----:B-----5:R-:W-:Y:S01]  /*d670*/  @P1 FMUL.FTZ R10, R9, 0.69314718246459960938 ;  /* 0x3f317218090a1820 */ /* 0x020fe20000410000 */
[----:B0-----:R-:W-:Y:S01]  /*d680*/  @P2 FMUL.FTZ R12, R11, 0.69314718246459960938 ;  /* 0x3f3172180b0c2820 */ /* 0x001fe20000410000 */
        /* <DEDUP_REMOVED lines=68> */
.L_x_1689:
[----:B------:R-:W0:Y:S08]  /*dad0*/  S2UR UR4, SR_CgaCtaId ;  /* 0x00000000000479c3 */ /* 0x000e300000008800 */
[----:B------:R-:W-:Y:S06]  /*dae0*/  BAR.SYNC.DEFER_BLOCKING 0x5, 0x120 ;  /* 0x0144800000007b1d */ /* 0x000fec0000010000 */
[----:B------:R-:W-:Y:S01]  /*daf0*/  UMOV UR38, 0x400 ;  /* 0x0000040000267882 */ /* 0x000fe20000000000 */
[----:B------:R-:W-:Y:S01]  /*db00*/  BSSY B0, `(.L_x_1774) ;  /* 0x0000290000007945 */ /* 0x000fe20003800000 */
[----:B0-----:R-:W-:-:S09]  /*db10*/  ULEA UR38, UR4, UR38, 0x18 ;  /* 0x0000002604267291 */ /* 0x001fd2000f8ec03f */
[----:B------:R-:W0:Y:S02]  /*db20*/  LDS.128 R4, [UR38+0x28cd0] ;  /* 0x028cd026ff047984 */ /* 0x000e240008000c00 */
[----:B0-----:R-:W-:Y:S02]  /*db30*/  R2UR UR47, R5 ;  /* 0x00000000052f72ca */ /* 0x001fe400000e0000 */
[----:B------:R-:W-:Y:S02]  /*db40*/  R2UR UR6, R6 ;  /* 0x00000000060672ca */ /* 0x000fe400000e0000 */
[----:B------:R-:W-:Y:S01]  /*db50*/  R2UR UR5, R7 ;  /* 0x00000000070572ca */ /* 0x000fe200000e0000 */
[----:B------:R-:W-:Y:S06]  /*db60*/  BAR.ARV 0x4, 0x120 ;  /* 0x0104800000007b1d */ /* 0x000fec0000002000 */
[----:B------:R-:W-:Y:S08]  /*db70*/  @P0 BRA `(.L_x_1775) ;  /* 0x0000001c00580947 */ /* 0x000ff00003800000 */
[----:B------:R-:W0:Y:S08]  /*db80*/  S2UR UR4, SR_SWINHI ;  /* 0x00000000000479c3 */ /* 0x000e300000002f00 */
[----:B------:R-:W-:Y:S01]  /*db90*/  BAR.SYNC.DEFER_BLOCKING 0x1, 0x100 ;  /* 0x0044000000007b1d */ /* 0x000fe20000010000 */
[----:B------:R-:W-:Y:S02]  /*dba0*/  F2FP.BF16.F32.PACK_AB R40, R41, R40 ;  /* 0x000000282928723e */ /* 0x000fe400000010ff */
[----:B------:R-:W-:-:S02]  /*dbb0*/  F2FP.BF16.F32.PACK_AB R41, R43, R42 ;  /* 0x0000002a2b29723e */ /* 0x000fc400000010ff */
[----:B------:R-:W-:Y:S01]  /*dbc0*/  F2FP.BF16.F32.PACK_AB R48, R49, R48 ;  /* 0x000000303130723e */ /* 0x000fe200000010ff */
[----:B------:R-:W-:Y:S01]  /*dbd0*/  ULDC.64 UR10, c[0x0][0xbe0] ;  /* 0x0002f800000a7ab9 */ /* 0x000fe20000000a00 */
[----:B------:R-:W-:Y:S01]  /*dbe0*/  F2FP.BF16.F32.PACK_AB R42, R45, R44 ;  /* 0x0000002c2d2a723e */ /* 0x000fe200000010ff */
[----:B------:R-:W-:Y:S01]  /*dbf0*/  UISETP.NE.U32.AND UP1, UPT, UR10, URZ, UPT ;  /* 0x0000003f0a00728c */ /* 0x000fe2000bf25070 */
[----:B------:R-:W-:Y:S02]  /*dc00*/  F2FP.BF16.F32.PACK_AB R43, R47, R46 ;  /* 0x0000002e2f2b723e */ /* 0x000fe400000010ff */
[----:B------:R-:W-:Y:S01]  /*dc10*/  F2FP.BF16.F32.PACK_AB R49, R51, R50 ;  /* 0x000000323331723e */ /* 0x000fe200000010ff */
[----:B------:R-:W-:Y:S01]  /*dc20*/  UISETP.NE.AND.EX UP1, UPT, UR11, URZ, UPT, UP1 ;  /* 0x0000003f0b00728c */ /* 0x000fe2000bf25310 */
[----:B------:R-:W-:Y:S02]  /*dc30*/  F2FP.BF16.F32.PACK_AB R56, R57, R56 ;  /* 0x000000383938723e */ /* 0x000fe400000010ff */
[----:B------:R-:W-:Y:S01]  /*dc40*/  F2FP.BF16.F32.PACK_AB R50, R53, R52 ;  /* 0x000000343532723e */ /* 0x000fe200000010ff */
[----:B------:R-:W-:Y:S01]  /*dc50*/  ULDC.64 UR10, c[0x0][0xbd8] ;  /* 0x0002f600000a7ab9 */ /* 0x000fe20000000a00 */
[----:B------:R-:W-:Y:S01]  /*dc60*/  F2FP.BF16.F32.PACK_AB R51, R55, R54 ;  /* 0x000000363733723e */ /* 0x000fe200000010ff */
[----:B------:R-:W-:Y:S01]  /*dc70*/  UIMAD.WIDE UR10, UR43, 0x4, UR10 ;  /* 0x000000042b0a78a5 */ /* 0x000fe2000f8e020a */
[----:B------:R-:W-:-:S02]  /*dc80*/  F2FP.BF16.F32.PACK_AB R57, R59, R58 ;  /* 0x0000003a3b39723e */ /* 0x000fc400000010ff */
[----:B------:R-:W-:Y:S01]  /*dc90*/  F2FP.BF16.F32.PACK_AB R64, R65, R64 ;  /* 0x000000404140723e */ /* 0x000fe200000010ff */
[----:B------:R-:W-:Y:S01]  /*dca0*/  UMOV UR8, UR38 ;  /* 0x0000002600087c82 */ /* 0x000fe20008000000 */
[----:B0-----:R-:W-:Y:S01]  /*dcb0*/  UMOV UR9, UR4 ;  /* 0x0000000400097c82 */ /* 0x001fe20008000000 */
[----:B------:R-:W-:Y:S01]  /*dcc0*/  F2FP.BF16.F32.PACK_AB R58, R61, R60 ;  /* 0x0000003c3d3a723e */ /* 0x000fe200000010ff */
[----:B------:R-:W-:Y:S01]  /*dcd0*/  IMAD.U32 R134, RZ, RZ, UR8 ;  /* 0x00000008ff867e24 */ /* 0x000fe2000f8e00ff */
[----:B------:R-:W-:Y:S01]  /*dce0*/  F2FP.BF16.F32.PACK_AB R59, R63, R62 ;  /* 0x0000003e3f3b723e */ /* 0x000fe200000010ff */
[----:B------:R-:W-:Y:S01]  /*dcf0*/  IMAD.U32 R135, RZ, RZ, UR9 ;  /* 0x00000009ff877e24 */ /* 0x000fe2000f8e00ff */
[----:B------:R-:W-:Y:S01]  /*dd00*/  F2FP.BF16.F32.PACK_AB R65, R67, R66 ;  /* 0x000000424341723e */ /* 0x000fe200000010ff */
[----:B------:R-:W-:Y:S01]  /*dd10*/  ULDC.64 UR8, c[0x0][0xbd8] ;  /* 0x0002f60000087ab9 */ /* 0x000fe20000000a00 */
[----:B------:R-:W-:Y:S01]  /*dd20*/  F2FP.BF16.F32.PACK_AB R72, R73, R72 ;  /* 0x000000484948723e */ /* 0x000fe200000010ff */
[----:B------:R-:W-:Y:S01]  /*dd30*/  IMAD.WIDE R4, R191, 0x2, R134 ;  /* 0x00000002bf047825 */ /* 0x000fe200078e0286 */
[----:B------:R-:W-:Y:S01]  /*dd40*/  F2FP.BF16.F32.PACK_AB R66, R69, R68 ;  /* 0x000000444542723e */ /* 0x000fe200000010ff */
[----:B------:R-:W-:Y:S01]  /*dd50*/  UISETP.NE.U32.AND UP0, UPT, UR8, URZ, UPT ;  /* 0x0000003f0800728c */ /* 0x000fe2000bf05070 */
[----:B------:R-:W-:-:S02]  /*dd60*/  F2FP.BF16.F32.PACK_AB R67, R71, R70 ;  /* 0x000000464743723e */ /* 0x000fc400000010ff */
[C---:B------:R-:W-:Y:S01]  /*dd70*/  IADD3 R173, P1, R4.reuse, 0x20, RZ ;  /* 0x0000002004ad7810 */ /* 0x040fe20007f3e0ff */
[----:B------:R-:W-:Y:S01]  /*dd80*/  UISETP.NE.AND.EX UP0, UPT, UR9, URZ, UPT, UP0 ;  /* 0x0000003f0900728c */ /* 0x000fe2000bf05300 */
[C---:B------:R-:W-:Y:S02]  /*dd90*/  LOP3.LUT R7, R4.reuse, 0x380, RZ, 0xc0, !PT ;  /* 0x0000038004077812 */ /* 0x040fe400078ec0ff */
[-C--:B------:R-:W-:Y:S01]  /*dda0*/  IADD3.X R11, RZ, R5.reuse, RZ, P1, !PT ;  /* 0x00000005ff0b7210 */ /* 0x080fe20000ffe4ff */
[----:B------:R-:W-:Y:S01]  /*ddb0*/  @UP1 ULDC.64 UR8, c[0x0][0xbe0] ;  /* 0x0002f80000081ab9 */ /* 0x000fe20000000a00 */
[C---:B------:R-:W-:Y:S01]  /*ddc0*/  IADD3 R12, P0, R4.reuse, 0x40, RZ ;  /* 0x00000040040c7810 */ /* 0x040fe20007f1e0ff */
[----:B------:R-:W-:Y:S01]  /*ddd0*/  @UP1 UIMAD.WIDE UR8, UR43, 0x4, UR8 ;  /* 0x000000042b0818a5 */ /* 0x000fe2000f8e0208 */
        /* <DEDUP_REMOVED lines=14> */
[C---:B------:R-:W-:Y:S02]  /*dec0*/  IADD3 R193, P0, R4.reuse, 0x4020, RZ ;  /* 0x0000402004c17810 */ /* 0x040fe40007f1e0ff */
        /* <DEDUP_REMOVED lines=10> */
[----:B------:R-:W-:Y:S01]  /*df70*/  LOP3.LUT R4, R7, R4, RZ, 0x3c, !PT ;  /* 0x0000000407047212 */ /* 0x000fe200078e3cff */
[--C-:B------:R-:W-:Y:S01]  /*df80*/  IMAD.X R119, RZ, RZ, R5.reuse, P2 ;  /* 0x000000ffff777224 */ /* 0x100fe200010e0605 */
[----:B------:R-:W-:Y:S01]  /*df90*/  LOP3.LUT R7, R12, 0x380, RZ, 0xc0, !PT ;  /* 0x000003800c077812 */ /* 0x000fe200078ec0ff */
[----:B------:R-:W-:Y:S01]  /*dfa0*/  IMAD.X R9, RZ, RZ, R5, P1 ;  /* 0x000000ffff097224 */ /* 0x000fe200008e0605 */
[----:B------:R-:W-:Y:S02]  /*dfb0*/  LOP3.LUT R6, R173, 0x380, RZ, 0xc0, !PT ;  /* 0x00000380ad067812 */ /* 0x000fe400078ec0ff */
[----:B------:R-:W-:Y:S02]  /*dfc0*/  SHF.R.U64 R7, R7, 0x3, RZ ;  /* 0x0000000307077819 */ /* 0x000fe400000012ff */
[----:B------:R-:W-:Y:S02]  /*dfd0*/  SHF.R.U64 R6, R6, 0x3, RZ ;  /* 0x0000000306067819 */ /* 0x000fe400000012ff */
[----:B------:R-:W-:-:S02]  /*dfe0*/  LOP3.LUT R12, R7, R12, RZ, 0x3c, !PT ;  /* 0x0000000c070c7212 */ /* 0x000fc400078e3cff */
[----:B------:R-:W-:Y:S02]  /*dff0*/  LOP3.LUT R7, R28, 0x380, RZ, 0xc0, !PT ;  /* 0x000003801c077812 */ /* 0x000fe400078ec0ff */
[----:B------:R-:W-:Y:S02]  /*e000*/  LOP3.LUT R10, R6, R173, RZ, 0x3c, !PT ;  /* 0x000000ad060a7212 */ /* 0x000fe400078e3cff */
        /* <DEDUP_REMOVED lines=10> */
[-C--:B------:R-:W-:Y:S02]  /*e0b0*/  IADD3.X R115, RZ, R5.reuse, RZ, P5, !PT ;  /* 0x00000005ff737210 */ /* 0x080fe40002ffe4ff */
[----:B------:R-:W-:Y:S02]  /*e0c0*/  MOV R173, R4 ;  /* 0x0000000400ad7202 */ /* 0x000fe40000000f00 */
[----:B------:R-:W-:Y:S02]  /*e0d0*/  LOP3.LUT R7, R199, 0x380, RZ, 0xc0, !PT ;  /* 0x00000380c7077812 */ /* 0x000fe400078ec0ff */
[----:B------:R-:W-:Y:S02]  /*e0e0*/  LOP3.LUT R14, R175, 0x380, RZ, 0xc0, !PT ;  /* 0x00000380af0e7812 */ /* 0x000fe400078ec0ff */
[----:B------:R-:W-:Y:S02]  /*e0f0*/  F2FP.BF16.F32.PACK_AB R5, R27, R26 ;  /* 0x0000001a1b05723e */ /* 0x000fe400000010ff */
[----:B------:R-:W-:-:S02]  /*e100*/  LOP3.LUT R20, R177, 0x380, RZ, 0xc0, !PT ;  /* 0x00000380b1147812 */ /* 0x000fc400078ec0ff */
[----:B------:R-:W-:Y:S02]  /*e110*/  LOP3.LUT R98, R6, R193, RZ, 0x3c, !PT ;  /* 0x000000c106627212 */ /* 0x000fe400078e3cff */
[----:B------:R-:W-:Y:S02]  /*e120*/  LOP3.LUT R27, R174, 0x380, RZ, 0xc0, !PT ;  /* 0x00000380ae1b7812 */ /* 0x000fe400078ec0ff */
[----:B------:R-:W-:Y:S02]  /*e130*/  LOP3.LUT R26, R201, 0x380, RZ, 0xc0, !PT ;  /* 0x00000380c91a7812 */ /* 0x000fe400078ec0ff */
[----:B------:R-:W-:Y:S02]  /*e140*/  F2FP.BF16.F32.PACK_AB R6, R8, R167 ;  /* 0x000000a70806723e */ /* 0x000fe400000010ff */
[----:B------:R-:W-:Y:S02]  /*e150*/  SHF.R.U64 R8, R7, 0x3, RZ ;  /* 0x0000000307087819 */ /* 0x000fe400000012ff */
[----:B------:R-:W-:-:S02]  /*e160*/  SHF.R.U64 R14, R14, 0x3, RZ ;  /* 0x000000030e0e7819 */ /* 0x000fc400000012ff */
[----:B------:R-:W-:Y:S02]  /*e170*/  LOP3.LUT R90, R181, 0x380, RZ, 0xc0, !PT ;  /* 0x00000380b55a7812 */ /* 0x000fe400078ec0ff */
[----:B------:R-:W-:Y:S02]  /*e180*/  F2FP.BF16.F32.PACK_AB R4, R165, R169 ;  /* 0x000000a9a504723e */ /* 0x000fe400000010ff */
[----:B------:R-:W-:Y:S02]  /*e190*/  F2FP.BF16.F32.PACK_AB R7, R31, R30 ;  /* 0x0000001e1f07723e */ /* 0x000fe400000010ff */
[----:B------:R-:W-:Y:S02]  /*e1a0*/  SHF.R.U64 R20, R20, 0x3, RZ ;  /* 0x0000000314147819 */ /* 0x000fe400000012ff */
[----:B------:R-:W-:Y:S01]  /*e1b0*/  LOP3.LUT R94, R183, 0x380, RZ, 0xc0, !PT ;  /* 0x00000380b75e7812 */ /* 0x000fe200078ec0ff */
[----:B------:R0:W-:Y:S01]  /*e1c0*/  STSM.16.M88.4 [R173], R4 ;  /* 0x00000004ad007844 */ /* 0x0001e20000000200 */
[----:B------:R-:W-:-:S02]  /*e1d0*/  SHF.R.U64 R27, R27, 0x3, RZ ;  /* 0x000000031b1b7819 */ /* 0x000fc400000012ff */
[----:B------:R-:W-:Y:S02]  /*e1e0*/  LOP3.LUT R106, R195, 0x380, RZ, 0xc0, !PT ;  /* 0x00000380c36a7812 */ /* 0x000fe400078ec0ff */
[----:B------:R-:W-:Y:S02]  /*e1f0*/  SHF.R.U64 R26, R26, 0x3, RZ ;  /* 0x000000031a1a7819 */ /* 0x000fe400000012ff */
[----:B------:R-:W-:Y:S02]  /*e200*/  LOP3.LUT R14, R14, R175, RZ, 0x3c, !PT ;  /* 0x000000af0e0e7212 */ /* 0x000fe400078e3cff */
[----:B------:R-:W-:Y:S02]  /*e210*/  SHF.R.U64 R90, R90, 0x3, RZ ;  /* 0x000000035a5a7819 */ /* 0x000fe400000012ff */
[----:B------:R-:W-:Y:S02]  /*e220*/  LOP3.LUT R114, R8, R199, RZ, 0x3c, !PT ;  /* 0x000000c708727212 */ /* 0x000fe400078e3cff */
[----:B------:R-:W-:-:S02]  /*e230*/  LOP3.LUT R20, R20, R177, RZ, 0x3c, !PT ;  /* 0x000000b114147212 */ /* 0x000fc400078e3cff */
[----:B------:R-:W-:Y:S02]  /*e240*/  SHF.R.U64 R94, R94, 0x3, RZ ;  /* 0x000000035e5e7819 */ /* 0x000fe400000012ff */
[----:B------:R-:W-:Y:S02]  /*e250*/  LOP3.LUT R110, R197, 0x380, RZ, 0xc0, !PT ;  /* 0x00000380c56e7812 */ /* 0x000fe400078ec0ff */
[----:B------:R-:W-:Y:S02]  /*e260*/  LOP3.LUT R8, R27, R174, RZ, 0x3c, !PT ;  /* 0x000000ae1b087212 */ /* 0x000fe400078e3cff */
[----:B------:R-:W-:Y:S02]  /*e270*/  SHF.R.U64 R106, R106, 0x3, RZ ;  /* 0x000000036a6a7819 */ /* 0x000fe400000012ff */
[----:B------:R-:W-:Y:S02]  /*e280*/  LOP3.LUT R118, R26, R201, RZ, 0x3c, !PT ;  /* 0x000000c91a767212 */ /* 0x000fe400078e3cff */
[----:B------:R-:W-:-:S02]  /*e290*/  MOV R27, R10 ;  /* 0x0000000a001b7202 */ /* 0x000fc40000000f00 */
[----:B0-----:R-:W-:Y:S02]  /*e2a0*/  F2FP.BF16.F32.PACK_AB R4, R33, R159 ;  /* 0x0000009f2104723e */ /* 0x001fe400000010ff */
[----:B------:R-:W-:Y:S02]  /*e2b0*/  F2FP.BF16.F32.PACK_AB R5, R35, R34 ;  /* 0x000000222305723e */ /* 0x000fe400000010ff */
[----:B------:R-:W-:Y:S02]  /*e2c0*/  F2FP.BF16.F32.PACK_AB R6, R37, R36 ;  /* 0x000000242506723e */ /* 0x000fe400000010ff */
[----:B------:R-:W-:Y:S02]  /*e2d0*/  F2FP.BF16.F32.PACK_AB R7, R39, R38 ;  /* 0x000000262707723e */ /* 0x000fe400000010ff */
[----:B------:R-:W-:Y:S02]  /*e2e0*/  MOV R26, R12 ;  /* 0x0000000c001a7202 */ /* 0x000fe40000000f00 */
[----:B------:R-:W-:Y:S01]  /*e2f0*/  LOP3.LUT R90, R90, R181, RZ, 0x3c, !PT ;  /* 0x000000b55a5a7212 */ /* 0x000fe200078e3cff */
[----:B------:R0:W-:Y:S01]  /*e300*/  STSM.16.M88.4 [R27], R4 ;  /* 0x000000041b007844 */ /* 0x0001e20000000200 */
[----:B------:R-:W-:-:S02]  /*e310*/  MOV R15, R14 ;  /* 0x0000000e000f7202 */ /* 0x000fc40000000f00 */
[----:B------:R-:W-:Y:S01]  /*e320*/  LOP3.LUT R94, R94, R183, RZ, 0x3c, !PT ;  /* 0x000000b75e5e7212 */ /* 0x000fe200078e3cff */
[----:B------:R-:W-:Y:S01]  /*e330*/  STSM.16.M88.4 [R26], R40 ;  /* 0x000000281a007844 */ /* 0x000fe20000000200 */
[----:B------:R-:W-:Y:S02]  /*e340*/  SHF.R.U64 R110, R110, 0x3, RZ ;  /* 0x000000036e6e7819 */ /* 0x000fe400000012ff */
[----:B------:R-:W-:Y:S01]  /*e350*/  MOV R20, R20 ;  /* 0x0000001400147202 */ /* 0x000fe20000000f00 */
[----:B------:R-:W-:Y:S01]  /*e360*/  STSM.16.M88.4 [R15], R48 ;  /* 0x000000300f007844 */ /* 0x000fe20000000200 */
[----:B------:R-:W-:Y:S02]  /*e370*/  LOP3.LUT R106, R106, R195, RZ, 0x3c, !PT ;  /* 0x000000c36a6a7212 */ /* 0x000fe400078e3cff */
[----:B------:R-:W-:Y:S01]  /*e380*/  MOV R24, R24 ;  /* 0x0000001800187202 */ /* 0x000fe20000000f00 */
[----:B------:R-:W-:Y:S01]  /*e390*/  STSM.16.M88.4 [R20], R56 ;  /* 0x0000003814007844 */ /* 0x000fe20000000200 */
[----:B------:R-:W-:-:S02]  /*e3a0*/  F2FP.BF16.F32.PACK_AB R73, R75, R74 ;  /* 0x0000004a4b49723e */ /* 0x000fc400000010ff */
[----:B------:R-:W-:Y:S01]  /*e3b0*/  F2FP.BF16.F32.PACK_AB R80, R81, R80 ;  /* 0x000000505150723e */ /* 0x000fe200000010ff */
[----:B------:R-:W-:Y:S01]  /*e3c0*/  STSM.16.M88.4 [R24], R64 ;  /* 0x0000004018007844 */ /* 0x000fe20000000200 */
[----:B------:R-:W-:Y:S01]  /*e3d0*/  MOV R28, R28 ;  /* 0x0000001c001c7202 */ /* 0x000fe20000000f00 */
[----:B0-----:R-:W-:Y:S01]  /*e3e0*/  IMAD.U32 R6, RZ, RZ, UR10 ;  /* 0x0000000aff067e24 */ /* 0x001fe2000f8e00ff */
[----:B------:R-:W-:Y:S02]  /*e3f0*/  F2FP.BF16.F32.PACK_AB R74, R77, R76 ;  /* 0x0000004c4d4a723e */ /* 0x000fe400000010ff */
[----:B------:R-:W-:Y:S02]  /*e400*/  F2FP.BF16.F32.PACK_AB R75, R79, R78 ;  /* 0x0000004e4f4b723e */ /* 0x000fe400000010ff */
[----:B------:R-:W-:Y:S02]  /*e410*/  F2FP.BF16.F32.PACK_AB R81, R83, R82 ;  /* 0x000000525351723e */ /* 0x000fe400000010ff */
[----:B------:R-:W-:Y:S01]  /*e420*/  MOV R14, R90 ;  /* 0x0000005a000e7202 */ /* 0x000fe20000000f00 */
[----:B------:R-:W-:Y:S01]  /*e430*/  STSM.16.M88.4 [R28], R72 ;  /* 0x000000481c007844 */ /* 0x000fe20000000200 */
[----:B------:R-:W-:-:S02]  /*e440*/  F2FP.BF16.F32.PACK_AB R82, R85, R84 ;  /* 0x000000545552723e */ /* 0x000fc400000010ff */
[----:B------:R-:W-:Y:S02]  /*e450*/  F2FP.BF16.F32.PACK_AB R83, R87, R86 ;  /* 0x000000565753723e */ /* 0x000fe400000010ff */
[----:B------:R-:W-:Y:S02]  /*e460*/  F2FP.BF16.F32.PACK_AB R88, R89, R88 ;  /* 0x000000585958723e */ /* 0x000fe400000010ff */
[----:B------:R-:W-:Y:S01]  /*e470*/  LOP3.LUT R110, R110, R197, RZ, 0x3c, !PT ;  /* 0x000000c56e6e7212 */ /* 0x000fe200078e3cff */
[----:B------:R-:W-:Y:S01]  /*e480*/  STSM.16.M88.4 [R14], R80 ;  /* 0x000000500e007844 */ /* 0x000fe20000000200 */
        /* <DEDUP_REMOVED lines=13> */
[----:B------:R-:W-:Y:S01]  /*e560*/  STSM.16.M88.4 [R13], R96 ;  /* 0x000000600d007844 */ /* 0x000fe20000000200 */
[----:B------:R-:W-:Y:S02]  /*e570*/  MOV R12, R114 ;  /* 0x00000072000c7202 */ /* 0x000fe40000000f00 */
[----:B------:R-:W-:Y:S02]  /*e580*/  F2FP.BF16.F32.PACK_AB R105, R161, R160 ;  /* 0x000000a0a169723e */ /* 0x000fe400000010ff */
[----:B------:R-:W-:-:S02]  /*e590*/  F2FP.BF16.F32.PACK_AB R106, R109, R108 ;  /* 0x0000006c6d6a723e */ /* 0x000fc400000010ff */
[----:B------:R-:W-:Y:S02]  /*e5a0*/  F2FP.BF16.F32.PACK_AB R107, R163, R162 ;  /* 0x000000a2a36b723e */ /* 0x000fe400000010ff */
[----:B------:R-:W-:Y:S02]  /*e5b0*/  F2FP.BF16.F32.PACK_AB R112, R113, R112 ;  /* 0x000000707170723e */ /* 0x000fe400000010ff */
[----:B------:R-:W-:Y:S01]  /*e5c0*/  F2FP.BF16.F32.PACK_AB R120, R121, R120 ;  /* 0x000000787978723e */ /* 0x000fe200000010ff */
[----:B------:R-:W-:Y:S01]  /*e5d0*/  STSM.16.M88.4 [R102], R104 ;  /* 0x0000006866007844 */ /* 0x000fe20000000200 */
[----:B------:R-:W-:Y:S02]  /*e5e0*/  F2FP.BF16.F32.PACK_AB R113, R166, R164 ;  /* 0x000000a4a671723e */ /* 0x000fe400000010ff */
        /* <DEDUP_REMOVED lines=20> */
[----:B------:R-:W-:Y:S01]  /*e730*/  MOV R10, R8 ;  /* 0x00000008000a7202 */ /* 0x000fe20000000f00 */
[----:B------:R2:W-:Y:S01]  /*e740*/  STSM.16.M88.4 [R118], R136 ;  /* 0x0000008876007844 */ /* 0x0005e20000000200 */
[----:B------:R-:W-:Y:S01]  /*e750*/  F2FP.BF16.F32.PACK_AB R146, R149, R148 ;  /* 0x000000949592723e */ /* 0x000fe200000010ff */
[----:B------:R-:W-:Y:S01]  /*e760*/  IMAD.U32 R8, RZ, RZ, UR8 ;  /* 0x00000008ff087e24 */ /* 0x000fe2000f8e00ff */
[----:B------:R-:W-:Y:S01]  /*e770*/  F2FP.BF16.F32.PACK_AB R147, R151, R150 ;  /* 0x000000969793723e */ /* 0x000fe200000010ff */
[----:B------:R-:W-:Y:S01]  /*e780*/  IMAD.U32 R9, RZ, RZ, UR9 ;  /* 0x00000009ff097e24 */ /* 0x000fe2000f8e00ff */
[----:B------:R-:W-:-:S02]  /*e790*/  PLOP3.LUT P6, PT, PT, PT, UP1, 0x80, 0x0 ;  /* 0x000000000000781c */ /* 0x000fc40003fcf018 */
[----:B------:R-:W-:Y:S01]  /*e7a0*/  PLOP3.LUT P0, PT, PT, PT, UP0, 0x80, 0x0 ;  /* 0x000000000000781c */ /* 0x000fe20003f0f008 */
[----:B------:R2:W-:Y:S01]  /*e7b0*/  STSM.16.M88.4 [R10], R144 ;  /* 0x000000900a007844 */ /* 0x0005e20000000200 */
[----:B------:R-:W-:Y:S01]  /*e7c0*/  MOV R7, UR11 ;  /* 0x0000000b00077c02 */ /* 0x000fe20008000f00 */
[----:B------:R-:W-:Y:S08]  /*e7d0*/  BAR.SYNC.DEFER_BLOCKING 0x1, 0x100 ;  /* 0x0044000000007b1d */ /* 0x000ff00000010000 */
[----:B------:R3:W4:Y:S04]  /*e7e0*/  @P6 LDG.E R8, desc[UR48][R8.64] ;  /* 0x0000003008086981 */ /* 0x000728000c1e1900 */
[----:B------:R-:W5:Y:S01]  /*e7f0*/  @P0 LDG.E R5, desc[UR48][R6.64] ;  /* 0x0000003006050981 */ /* 0x000f62000c1e1900 */
[----:B0-----:R-:W-:Y:S01]  /*e800*/  IMAD R11, R188, 0x40, R185 ;  /* 0x00000040bc0b7824 */ /* 0x001fe200078e02b9 */
[----:B------:R-:W-:Y:S01]  /*e810*/  ULDC UR7, c[0x0][0xa88] ;  /* 0x0002a20000077ab9 */ /* 0x000fe20000000800 */
[----:B------:R-:W-:-:S02]  /*e820*/  UMOV UR4, URZ ;  /* 0x0000003f00047c82 */ /* 0x000fc40008000000 */
[----:B------:R-:W-:-:S03]  /*e830*/  IMAD.WIDE R134, R11, 0x2, R134 ;  /* 0x000000020b867825 */ /* 0x000fc600078e0286 */
[C---:B------:R-:W-:Y:S02]  /*e840*/  IADD3 R11, P2, R134.reuse, 0x1000, RZ ;  /* 0x00001000860b7810 */ /* 0x040fe40007f5e0ff */
[C---:B------:R-:W-:Y:S02]  /*e850*/  IADD3 R29, P1, R134.reuse, 0x2000, RZ ;  /* 0x00002000861d7810 */ /* 0x040fe40007f3e0ff */
[----:B---3--:R-:W-:Y:S02]  /*e860*/  P2R R9, PR, RZ, 0x4 ;  /* 0x00000004ff097803 */ /* 0x008fe40000000000 */
[C---:B------:R-:W-:Y:S02]  /*e870*/  IADD3 R13, P2, R134.reuse, 0x3000, RZ ;  /* 0x00003000860d7810 */ /* 0x040fe40007f5e0ff */
[C---:B------:R-:W-:Y:S02]  /*e880*/  IADD3 R37, P3, R134.reuse, 0x4000, RZ ;  /* 0x0000400086257810 */ /* 0x040fe40007f7e0ff */
[----:B------:R-:W-:-:S02]  /*e890*/  IADD3 R25, P4, R134, 0x5000, RZ ;  /* 0x0000500086197810 */ /* 0x000fc40007f9e0ff */
[----:B------:R-:W-:Y:S02]  /*e8a0*/  IADD3 R41, P5, R134, 0x6000, RZ ;  /* 0x0000600086297810 */ /* 0x000fe40007fbe0ff */
[----:B------:R-:W-:Y:S02]  /*e8b0*/  LOP3.LUT R4, R11, 0x380, RZ, 0xc0, !PT ;  /* 0x000003800b047812 */ /* 0x000fe400078ec0ff */
[----:B------:R-:W-:Y:S02]  /*e8c0*/  LOP3.LUT R28, R29, 0x380, RZ, 0xc0, !PT ;  /* 0x000003801d1c7812 */ /* 0x000fe400078ec0ff */
[----:B-1----:R-:W-:Y:S02]  /*e8d0*/  LOP3.LUT R12, R13, 0x380, RZ, 0xc0, !PT ;  /* 0x000003800d0c7812 */ /* 0x002fe400078ec0ff */
        /* <DEDUP_REMOVED lines=9> */
[----:B------:R-:W-:Y:S02]  /*e970*/  LOP3.LUT R4, R4, R11, RZ, 0x3c, !PT ;  /* 0x0000000b04047212 */ /* 0x000fe400078e3cff */
[----:B------:R-:W-:Y:S02]  /*e980*/  LOP3.LUT R28, R28, R29, RZ, 0x3c, !PT ;  /* 0x0000001d1c1c7212 */ /* 0x000fe400078e3cff */
[----:B------:R-:W-:Y:S02]  /*e990*/  LOP3.LUT R12, R12, R13, RZ, 0x3c, !PT ;  /* 0x0000000d0c0c7212 */ /* 0x000fe400078e3cff */
[----:B------:R-:W-:Y:S02]  /*e9a0*/  LOP3.LUT R36, R36, R37, RZ, 0x3c, !PT ;  /* 0x0000002524247212 */ /* 0x000fe400078e3cff */
[----:B------:R-:W-:-:S02]  /*e9b0*/  LOP3.LUT R24, R24, R25, RZ, 0x3c, !PT ;  /* 0x0000001918187212 */ /* 0x000fc400078e3cff */
[----:B------:R-:W-:Y:S02]  /*e9c0*/  LOP3.LUT R40, R40, R41, RZ, 0x3c, !PT ;  /* 0x0000002928287212 */ /* 0x000fe400078e3cff */
[----:B----4-:R-:W-:Y:S02]  /*e9d0*/  @P6 R2UR UR7, R8 ;  /* 0x00000000080762ca */ /* 0x010fe400000e0000 */
[----:B-----5:R-:W-:Y:S01]  /*e9e0*/  @P0 R2UR UR4, R5 ;  /* 0x00000000050402ca */ /* 0x020fe200000e0000 */
[----:B--2---:R-:W-:-:S14]  /*e9f0*/  @P6 BRA `(.L_x_1776) ;  /* 0x0000000000186947 */ /* 0x004fdc0003800000 */
[----:B------:R-:W-:Y:S05]  /*ea00*/  @!P0 BRA `(.L_x_1776) ;  /* 0x0000000000148947 */ /* 0x000fea0003800000 */
[----:B------:R-:W2:Y:S04]  /*ea10*/  LDG.E R10, desc[UR48][R6.64] ;  /* 0x00000030060a7981 */ /* 0x000ea8000c1e1900 */
[----:B------:R-:W3:Y:S01]  /*ea20*/  LDG.E R8, desc[UR48][R6.64+0x4] ;  /* 0x0000043006087981 */ /* 0x000ee2000c1e1900 */
[----:B--2---:R-:W-:Y:S02]  /*ea30*/  R2UR UR8, R10 ;  /* 0x000000000a0872ca */ /* 0x004fe400000e0000 */
[----:B---3--:R-:W-:-:S13]  /*ea40*/  R2UR UR7, R8 ;  /* 0x00000000080772ca */ /* 0x008fda00000e0000 */
[----:B------:R-:W-:-:S12]  /*ea50*/  UIADD3 UR7, -UR8, UR7, URZ ;  /* 0x0000000708077290 */ /* 0x000fd8000fffe13f */
.L_x_1776:
        /* <DEDUP_REMOVED lines=10> */
[--C-:B------:R-:W-:Y:S01]  /*eb00*/  IMAD.X R41, RZ, RZ, R135.reuse, P5 ;  /* 0x000000ffff297224 */ /* 0x100fe200028e0687 */
[----:B------:R-:W-:Y:S01]  /*eb10*/  LOP3.LUT R48, R49, 0x380, RZ, 0xc0, !PT ;  /* 0x0000038031307812 */ /* 0x000fe200078ec0ff */
[----:B------:R-:W-:Y:S01]  /*eb20*/  USHF.R.S32.HI UR8, URZ, 0x1f, UR43 ;  /* 0x0000001f3f087899 */ /* 0x000fe2000801142b */
[----:B------:R-:W-:Y:S01]  /*eb30*/  LOP3.LUT R44, R45, 0x380, RZ, 0xc0, !PT ;  /* 0x000003802d2c7812 */ /* 0x000fe200078ec0ff */
[----:B------:R-:W-:Y:S01]  /*eb40*/  USHF.R.S32.HI UR11, URZ, 0x1f, UR4 ;  /* 0x0000001f3f0b7899 */ /* 0x000fe20008011404 */
[----:B------:R-:W-:Y:S01]  /*eb50*/  SHF.R.U64 R48, R48, 0x3, RZ ;  /* 0x0000000330307819 */ /* 0x000fe200000012ff */
[----:B------:R-:W-:Y:S01]  /*eb60*/  USHF.R.S32.HI UR14, URZ, 0x1f, UR41 ;  /* 0x0000001f3f0e7899 */ /* 0x000fe20008011429 */
[----:B------:R-:W-:Y:S01]  /*eb70*/  SHF.R.U64 R32, R32, 0x3, RZ ;  /* 0x0000000320207819 */ /* 0x000fe200000012ff */
[----:B------:R-:W-:Y:S01]  /*eb80*/  USEL UR15, UR43, URZ, !UP0 ;  /* 0x0000003f2b0f7287 */ /* 0x000fe2000c000000 */
[----:B------:R-:W-:Y:S01]  /*eb90*/  SHF.R.U64 R44, R44, 0x3, RZ ;  /* 0x000000032c2c7819 */ /* 0x000fe200000012ff */
[----:B------:R-:W-:Y:S01]  /*eba0*/  USEL UR16, UR8, URZ, !UP0 ;  /* 0x0000003f08107287 */ /* 0x000fe2000c000000 */
[----:B------:R-:W-:Y:S01]  /*ebb0*/  LOP3.LUT R48, R48, R49, RZ, 0x3c, !PT ;  /* 0x0000003130307212 */ /* 0x000fe200078e3cff */
[--C-:B------:R-:W-:Y:S01]  /*ebc0*/  IMAD.X R49, RZ, RZ, R135.reuse, P6 ;  /* 0x000000ffff317224 */ /* 0x100fe200030e0687 */
[----:B------:R-:W-:Y:S01]  /*ebd0*/  LOP3.LUT R32, R32, R33, RZ, 0x3c, !PT ;  /* 0x0000002120207212 */ /* 0x000fe200078e3cff */
[----:B------:R-:W-:Y:S01]  /*ebe0*/  IMAD.X R33, RZ, RZ, R135, P0 ;  /* 0x000000ffff217224 */ /* 0x000fe200000e0687 */
[----:B0-----:R-:W-:-:S02]  /*ebf0*/  ISETP.NE.AND P6, PT, R6, RZ, PT ;  /* 0x000000ff0600720c */ /* 0x001fc40003fc5270 */
[----:B------:R-:W-:Y:S01]  /*ec00*/  LOP3.LUT R44, R44, R45, RZ, 0x3c, !PT ;  /* 0x0000002d2c2c7212 */ /* 0x000fe200078e3cff */
[----:B------:R-:W-:Y:S01]  /*ec10*/  IMAD.X R45, RZ, RZ, R135, P1 ;  /* 0x000000ffff2d7224 */ /* 0x000fe200008e0687 */
[----:B------:R-:W-:Y:S02]  /*ec20*/  IADD3.X R25, RZ, R135, RZ, P4, !PT ;  /* 0x00000087ff197210 */ /* 0x000fe400027fe4ff */
[C---:B------:R-:W-:Y:S02]  /*ec30*/  IADD3 R57, P2, R134.reuse, 0xa000, RZ ;  /* 0x0000a00086397810 */ /* 0x040fe40007f5e0ff */
[C---:B------:R-:W-:Y:S02]  /*ec40*/  IADD3 R53, P3, R134.reuse, 0xb000, RZ ;  /* 0x0000b00086357810 */ /* 0x040fe40007f7e0ff */
[C---:B------:R-:W-:Y:S02]  /*ec50*/  IADD3 R65, P4, R134.reuse, 0xc000, RZ ;  /* 0x0000c00086417810 */ /* 0x040fe40007f9e0ff */
[----:B------:R-:W-:-:S02]  /*ec60*/  IADD3 R61, P5, R134, 0xd000, RZ ;  /* 0x0000d000863d7810 */ /* 0x000fc40007fbe0ff */
[C---:B------:R-:W-:Y:S02]  /*ec70*/  IADD3 R73, P0, R134.reuse, 0xe000, RZ ;  /* 0x0000e00086497810 */ /* 0x040fe40007f1e0ff */
[----:B------:R-:W-:Y:S02]  /*ec80*/  IADD3 R7, P1, R134, 0xf000, RZ ;  /* 0x0000f00086077810 */ /* 0x000fe40007f3e0ff */
[----:B------:R-:W-:Y:S02]  /*ec90*/  LOP3.LUT R56, R57, 0x380, RZ, 0xc0, !PT ;  /* 0x0000038039387812 */ /* 0x000fe400078ec0ff */
[----:B------:R-:W-:Y:S01]  /*eca0*/  LOP3.LUT R52, R53, 0x380, RZ, 0xc0, !PT ;  /* 0x0000038035347812 */ /* 0x000fe200078ec0ff */
[----:B------:R-:W-:Y:S01]  /*ecb0*/  IMAD.X R69, RZ, RZ, R135, P1 ;  /* 0x000000ffff457224 */ /* 0x000fe200008e0687 */
[----:B------:R-:W-:Y:S02]  /*ecc0*/  LOP3.LUT R64, R65, 0x380, RZ, 0xc0, !PT ;  /* 0x0000038041407812 */ /* 0x000fe400078ec0ff */
[----:B------:R-:W-:-:S02]  /*ecd0*/  LOP3.LUT R60, R61, 0x380, RZ, 0xc0, !PT ;  /* 0x000003803d3c7812 */ /* 0x000fc400078ec0ff */
[----:B------:R-:W-:Y:S02]  /*ece0*/  LOP3.LUT R72, R73, 0x380, RZ, 0xc0, !PT ;  /* 0x0000038049487812 */ /* 0x000fe400078ec0ff */
[----:B------:R-:W-:Y:S02]  /*ecf0*/  LOP3.LUT R9, R134, 0x380, RZ, 0xc0, !PT ;  /* 0x0000038086097812 */ /* 0x000fe400078ec0ff */
[----:B------:R-:W-:Y:S02]  /*ed00*/  LOP3.LUT R6, R7, 0x380, RZ, 0xc0, !PT ;  /* 0x0000038007067812 */ /* 0x000fe400078ec0ff */
[----:B------:R-:W-:Y:S02]  /*ed10*/  SHF.R.U64 R56, R56, 0x3, RZ ;  /* 0x0000000338387819 */ /* 0x000fe400000012ff */
[----:B------:R-:W-:Y:S02]  /*ed20*/  SHF.R.U64 R52, R52, 0x3, RZ ;  /* 0x0000000334347819 */ /* 0x000fe400000012ff */
[----:B------:R-:W-:-:S02]  /*ed30*/  SHF.R.U64 R64, R64, 0x3, RZ ;  /* 0x0000000340407819 */ /* 0x000fc400000012ff */
[----:B------:R-:W-:Y:S02]  /*ed40*/  SHF.R.U64 R60, R60, 0x3, RZ ;  /* 0x000000033c3c7819 */ /* 0x000fe400000012ff */
[----:B------:R-:W-:Y:S02]  /*ed50*/  SHF.R.U64 R72, R72, 0x3, RZ ;  /* 0x0000000348487819 */ /* 0x000fe400000012ff */
[----:B------:R-:W-:Y:S02]  /*ed60*/  SHF.R.U64 R9, R9, 0x3, RZ ;  /* 0x0000000309097819 */ /* 0x000fe400000012ff */
[----:B------:R-:W-:Y:S02]  /*ed70*/  SHF.R.U64 R6, R6, 0x3, RZ ;  /* 0x0000000306067819 */ /* 0x000fe400000012ff */
[----:B------:R-:W-:Y:S01]  /*ed80*/  LOP3.LUT R56, R56, R57, RZ, 0x3c, !PT ;  /* 0x0000003938387212 */ /* 0x000fe200078e3cff */
[----:B------:R-:W-:Y:S01]  /*ed90*/  IMAD.X R57, RZ, RZ, R135, P2 ;  /* 0x000000ffff397224 */ /* 0x000fe200010e0687 */
[----:B------:R-:W-:-:S02]  /*eda0*/  LOP3.LUT R52, R52, R53, RZ, 0x3c, !PT ;  /* 0x0000003534347212 */ /* 0x000fc400078e3cff */
[----:B------:R-:W-:Y:S01]  /*edb0*/  LOP3.LUT R64, R64, R65, RZ, 0x3c, !PT ;  /* 0x0000004140407212 */ /* 0x000fe200078e3cff */
[--C-:B------:R-:W-:Y:S01]  /*edc0*/  IMAD.X R65, RZ, RZ, R135.reuse, P4 ;  /* 0x000000ffff417224 */ /* 0x100fe200020e0687 */
[----:B------:R-:W-:Y:S01]  /*edd0*/  LOP3.LUT R60, R60, R61, RZ, 0x3c, !PT ;  /* 0x0000003d3c3c7212 */ /* 0x000fe200078e3cff */
[--C-:B------:R-:W-:Y:S01]  /*ede0*/  IMAD.X R61, RZ, RZ, R135.reuse, P5 ;  /* 0x000000ffff3d7224 */ /* 0x100fe200028e0687 */
[----:B------:R-:W-:Y:S01]  /*edf0*/  LOP3.LUT R72, R72, R73, RZ, 0x3c, !PT ;  /* 0x0000004948487212 */ /* 0x000fe200078e3cff */
[----:B------:R-:W-:Y:S01]  /*ee00*/  IMAD.X R73, RZ, RZ, R135, P0 ;  /* 0x000000ffff497224 */ /* 0x000fe200000e0687 */
[----:B------:R-:W-:Y:S02]  /*ee10*/  IADD3.X R53, RZ, R135, RZ, P3, !PT ;  /* 0x00000087ff357210 */ /* 0x000fe40001ffe4ff */
[----:B------:R-:W-:Y:S02]  /*ee20*/  LOP3.LUT R134, R9, R134, RZ, 0x3c, !PT ;  /* 0x0000008609867212 */ /* 0x000fe400078e3cff */
[----:B------:R-:W-:Y:S01]  /*ee30*/  LOP3.LUT R68, R6, R7, RZ, 0x3c, !PT ;  /* 0x0000000706447212 */ /* 0x000fe200078e3cff */
[----:B------:R-:W-:Y:S06]  /*ee40*/  @P6 BRA `(.L_x_1777) ;  /* 0x00000000006c6947 */ /* 0x000fec0003800000 */
[----:B------:R-:W-:Y:S01]  /*ee50*/  ULDC.64 UR12, c[0x0][0xb70] ;  /* 0x0002dc00000c7ab9 */ /* 0x000fe20000000a00 */
[----:B------:R-:W-:Y:S01]  /*ee60*/  UMOV UR8, UR4 ;  /* 0x0000000400087c82 */ /* 0x000fe20008000000 */
[----:B------:R-:W-:Y:S01]  /*ee70*/  UIMAD UR10, UR14, UR12, URZ ;  /* 0x0000000c0e0a72a4 */ /* 0x000fe2000f8e023f */
[----:B------:R-:W-:Y:S01]  /*ee80*/  IMAD.U32 R8, RZ, RZ, UR42 ;  /* 0x0000002aff087e24 */ /* 0x000fe2000f8e00ff */
[----:B------:R-:W-:Y:S01]  /*ee90*/  UMOV UR9, UR11 ;  /* 0x0000000b00097c82 */ /* 0x000fe20008000000 */
[----:B------:R-:W-:Y:S01]  /*eea0*/  IADD3 R7, -R18, RZ, RZ ;  /* 0x000000ff12077210 */ /* 0x000fe20007ffe1ff */
[----:B------:R-:W-:Y:S01]  /*eeb0*/  UIMAD.WIDE.U32 UR8, UR41, UR12, UR8 ;  /* 0x0000000c290872a5 */ /* 0x000fe2000f8e0008 */
[----:B------:R-:W-:Y:S01]  /*eec0*/  IMAD R8, R8, 0x40, R17 ;  /* 0x0000004008087824 */ /* 0x000fe200078e0211 */
[----:B------:R-:W-:Y:S01]  /*eed0*/  UIMAD UR10, UR41, UR13, UR10 ;  /* 0x0000000d290a72a4 */ /* 0x000fe2000f8e020a */
[----:B------:R-:W-:Y:S02]  /*eee0*/  ISETP.NE.AND P0, PT, R16, R7, PT ;  /* 0x000000071000720c */ /* 0x000fe40003f05270 */
[----:B------:R-:W-:Y:S01]  /*eef0*/  ULDC.64 UR12, c[0x0][0xb78] ;  /* 0x0002de00000c7ab9 */ /* 0x000fe20000000a00 */
[----:B------:R-:W-:Y:S01]  /*ef00*/  UIADD3 UR9, UR9, UR10, URZ ;  /* 0x0000000a09097290 */ /* 0x000fe2000fffe03f */
[C---:B------:R-:W-:Y:S01]  /*ef10*/  VIADD R10, R8.reuse, 0x8 ;  /* 0x00000008080a7836 */ /* 0x040fe20000000000 */
[----:B------:R-:W-:Y:S01]  /*ef20*/  UIMAD UR10, UR16, UR12, URZ ;  /* 0x0000000c100a72a4 */ /* 0x000fe2000f8e023f */
[----:B------:R-:W-:Y:S01]  /*ef30*/  SHF.R.S32.HI R6, RZ, 0x1f, R8 ;  /* 0x0000001fff067819 */ /* 0x000fe20000011408 */
[----:B------:R-:W-:Y:S01]  /*ef40*/  UIMAD.WIDE.U32 UR8, UR15, UR12, UR8 ;  /* 0x0000000c0f0872a5 */ /* 0x000fe2000f8e0008 */
[----:B------:R-:W-:Y:S01]  /*ef50*/  ISETP.GE.OR P1, PT, R8, UR7, P0 ;  /* 0x0000000708007c0c */ /* 0x000fe20008726670 */
[----:B------:R-:W-:Y:S01]  /*ef60*/  UIMAD UR10, UR15, UR13, UR10 ;  /* 0x0000000d0f0a72a4 */ /* 0x000fe2000f8e020a */
[----:B------:R-:W-:-:S02]  /*ef70*/  ISETP.GE.OR P0, PT, R10, UR7, P0 ;  /* 0x000000070a007c0c */ /* 0x000fc40008706670 */
        /* <DEDUP_REMOVED lines=8> */
.L_x_1777:
[C---:B0-----:R-:W-:Y:S01]  /*f000*/  VIADD R3, R185.reuse, 0x40 ;  /* 0x00000040b9037836 */ /* 0x041fe20000000000 */
[----:B------:R-:W-:Y:S01]  /*f010*/  ULDC UR12, c[0x0][0xa8c] ;  /* 0x0002a300000c7ab9 */ /* 0x000fe20000000800 */
[C---:B------:R-:W-:Y:S01]  /*f020*/  VIADD R82, R185.reuse, 0x80 ;  /* 0x00000080b9527836 */ /* 0x040fe20000000000 */
[----:B------:R-:W-:Y:S01]  /*f030*/  IADD3 R83, R185, 0xc0, RZ ;  /* 0x000000c0b9537810 */ /* 0x000fe20007ffe0ff */
[----:B------:R-:W-:Y:S01]  /*f040*/  ULDC.64 UR18, c[0x0][0xaa0] ;  /* 0x0002a80000127ab9 */ /* 0x000fe20000000a00 */
[----:B------:R-:W-:Y:S01]  /*f050*/  ISETP.GE.AND P1, PT, R3, UR12, PT ;  /* 0x0000000c03007c0c */ /* 0x000fe2000bf26270 */
[----:B------:R0:W5:Y:S01]  /*f060*/  LD.E.128 R8, desc[UR48][R134.64] ;  /* 0x0000003086087980 */ /* 0x000162000c101d00 */
[----:B------:R-:W-:Y:S02]  /*f070*/  ISETP.GE.AND P0, PT, R185, UR12, PT ;  /* 0x0000000cb9007c0c */ /* 0x000fe4000bf06270 */
[----:B------:R-:W-:Y:S01]  /*f080*/  SEL R20, RZ, 0xffffffff, P1 ;  /* 0xffffffffff147807 */ /* 0x000fe20000800000 */
        /* <DEDUP_REMOVED lines=10> */
[----:B------:R-:W-:Y:S01]  /*f130*/  UIMAD UR8, UR11, UR18, URZ ;  /* 0x000000120b0872a4 */ /* 0x000fe2000f8e023f */
[----:B------:R-:W5:Y:S02]  /*f140*/  LD.E.128 R36, desc[UR48][R36.64] ;  /* 0x0000003024247980 */ /* 0x000f64000c101d00 */
[----:B------:R-:W-:Y:S01]  /*f150*/  LOP3.LUT R0, R20, R0, R21, 0xfe, !PT ;  /* 0x0000000014007212 */ /* 0x000fe200078efe15 */
[C---:B------:R-:W-:Y:S01]  /*f160*/  VIADD R86, R185.reuse, 0x100 ;  /* 0x00000100b9567836 */ /* 0x040fe20000000000 */
[----:B------:R-:W5:Y:S01]  /*f170*/  LD.E.128 R24, desc[UR48][R24.64] ;  /* 0x0000003018187980 */ /* 0x000f62000c101d00 */
[----:B------:R-:W-:Y:S01]  /*f180*/  SHF.R.S32.HI R21, RZ, 0x1f, R185 ;  /* 0x0000001fff157819 */ /* 0x000fe200000114b9 */
[----:B------:R-:W-:Y:S01]  /*f190*/  VIADD R87, R185, 0x140 ;  /* 0x00000140b9577836 */ /* 0x000fe20000000000 */
[----:B------:R-:W-:Y:S01]  /*f1a0*/  ULDC.64 UR10, c[0x0][0xae0] ;  /* 0x0002b800000a7ab9 */ /* 0x000fe20000000a00 */
[----:B------:R-:W5:Y:S01]  /*f1b0*/  LD.E.128 R40, desc[UR48][R40.64] ;  /* 0x0000003028287980 */ /* 0x000f62000c101d00 */
[----:B------:R-:W-:-:S02]  /*f1c0*/  IMAD.U32 R77, RZ, RZ, UR18 ;  /* 0x00000012ff4d7e24 */ /* 0x000fc4000f8e00ff */
[----:B------:R-:W-:Y:S01]  /*f1d0*/  IMAD.MOV.U32 R20, RZ, RZ, R185 ;  /* 0x000000ffff147224 */ /* 0x000fe200078e00b9 */
[----:B------:R-:W5:Y:S01]  /*f1e0*/  LD.E.128 R32, desc[UR48][R32.64] ;  /* 0x0000003020207980 */ /* 0x000f62000c101d00 */
[----:B------:R-:W-:-:S03]  /*f1f0*/  UIMAD UR8, UR4, UR19, UR8 ;  /* 0x00000013040872a4 */ /* 0x000fc6000f8e0208 */
[----:B------:R-:W5:Y:S04]  /*f200*/  LD.E.128 R48, desc[UR48][R48.64] ;  /* 0x0000003030307980 */ /* 0x000f68000c101d00 */
[----:B------:R-:W5:Y:S04]  /*f210*/  LD.E.128 R44, desc[UR48][R44.64] ;  /* 0x000000302c2c7980 */ /* 0x000f68000c101d00 */
[----:B------:R-:W5:Y:S04]  /*f220*/  LD.E.128 R56, desc[UR48][R56.64] ;  /* 0x0000003038387980 */ /* 0x000f68000c101d00 */
[----:B------:R-:W5:Y:S04]  /*f230*/  LD.E.128 R52, desc[UR48][R52.64] ;  /* 0x0000003034347980 */ /* 0x000f68000c101d00 */
[----:B------:R-:W5:Y:S04]  /*f240*/  LD.E.128 R64, desc[UR48][R64.64] ;  /* 0x0000003040407980 */ /* 0x000f68000c101d00 */
[----:B------:R-:W5:Y:S04]  /*f250*/  LD.E.128 R60, desc[UR48][R60.64] ;  /* 0x000000303c3c7980 */ /* 0x000f68000c101d00 */
[----:B------:R-:W5:Y:S04]  /*f260*/  LD.E.128 R72, desc[UR48][R72.64] ;  /* 0x0000003048487980 */ /* 0x000f68000c101d00 */
[----:B------:R-:W5:Y:S01]  /*f270*/  LD.E.128 R68, desc[UR48][R68.64] ;  /* 0x0000003044447980 */ /* 0x000f62000c101d00 */
[----:B------:R-:W-:Y:S01]  /*f280*/  IMAD.WIDE.U32 R20, R77, UR4, R20 ;  /* 0x000000044d147c25 */ /* 0x000fe2000f8e0014 */
[----:B------:R-:W-:Y:S01]  /*f290*/  ISETP.GE.AND P0, PT, R86, UR12, PT ;  /* 0x0000000c56007c0c */ /* 0x000fe2000bf06270 */
[----:B------:R-:W-:Y:S01]  /*f2a0*/  UIMAD UR4, UR14, UR10, URZ ;  /* 0x0000000a0e0472a4 */ /* 0x000fe2000f8e023f */
[----:B------:R-:W-:Y:S01]  /*f2b0*/  @!PT LDS RZ, [RZ] ;  /* 0x00000000fffff984 */ /* 0x000fe20000000800 */
[----:B------:R-:W-:Y:S01]  /*f2c0*/  @!PT LDS RZ, [RZ] ;  /* 0x00000000fffff984 */ /* 0x000fe20000000800 */
[----:B------:R-:W-:Y:S01]  /*f2d0*/  @!PT LDS RZ, [RZ] ;  /* 0x00000000fffff984 */ /* 0x000fe20000000800 */
[----:B------:R-:W-:Y:S01]  /*f2e0*/  @!PT LDS RZ, [RZ] ;  /* 0x00000000fffff984 */ /* 0x000fe20000000800 */
[----:B------:R1:W-:Y:S06]  /*f2f0*/  MEMBAR.ALL.CTA ;  /* 0x0000000000007992 */ /* 0x0003ec0000008000 */
[----:B-1----:R-:W1:Y:S01]  /*f300*/  FENCE.VIEW.ASYNC.S ;  /* 0x00000000000073c6 */ /* 0x002e620000000000 */
[----:B------:R-:W-:Y:S01]  /*f310*/  ISETP.GE.AND P1, PT, R87, UR12, PT ;  /* 0x0000000c57007c0c */ /* 0x000fe2000bf26270 */
[----:B------:R-:W-:Y:S01]  /*f320*/  UIMAD UR9, UR42, -0x40, UR7 ;  /* 0xffffffc02a0978a4 */ /* 0x000fe2000f8e0207 */
[----:B------:R-:W-:Y:S01]  /*f330*/  VIADD R21, R21, UR8 ;  /* 0x0000000815157c36 */ /* 0x000fe20008000000 */
[----:B------:R-:W-:Y:S01]  /*f340*/  IADD3 R78, R185, 0x180, RZ ;  /* 0x00000180b94e7810 */ /* 0x000fe20007ffe0ff */
[----:B------:R-:W-:Y:S01]  /*f350*/  IMAD.U32 R79, RZ, RZ, UR10 ;  /* 0x0000000aff4f7e24 */ /* 0x000fe2000f8e00ff */
[----:B------:R-:W-:Y:S01]  /*f360*/  SEL R77, RZ, 0x10, P0 ;  /* 0x00000010ff4d7807 */ /* 0x000fe20000000000 */
[----:B------:R-:W-:Y:S01]  /*f370*/  UIMAD UR8, UR41, UR11, UR4 ;  /* 0x0000000b290872a4 */ /* 0x000fe2000f8e0204 */
[----:B------:R-:W-:Y:S01]  /*f380*/  SEL R76, RZ, 0x20, P1 ;  /* 0x00000020ff4c7807 */ /* 0x000fe20000800000 */
[----:B------:R-:W-:Y:S01]  /*f390*/  UIADD3 UR4, UR38, 0x28c20, URZ ;  /* 0x00028c2026047890 */ /* 0x000fe2000fffe03f */
[----:B------:R-:W-:Y:S01]  /*f3a0*/  IMAD.WIDE.U32 R20, R79, UR41, R20 ;  /* 0x000000294f147c25 */ /* 0x000fe2000f8e0014 */
[----:B------:R-:W-:Y:S01]  /*f3b0*/  ULDC.64 UR10, c[0x0][0xae8] ;  /* 0x0002ba00000a7ab9 */ /* 0x000fe20000000a00 */
[----:B------:R-:W-:Y:S01]  /*f3c0*/  ISETP.GE.AND P2, PT, R188, UR9, PT ;  /* 0x00000009bc007c0c */ /* 0x000fe2000bf46270 */
[----:B------:R-:W-:Y:S01]  /*f3d0*/  UIMAD UR7, UR16, UR10, URZ ;  /* 0x0000000a100772a4 */ /* 0x000fe2000f8e023f */
[----:B------:R-:W-:Y:S01]  /*f3e0*/  ISETP.GE.AND P0, PT, R78, UR12, PT ;  /* 0x0000000c4e007c0c */ /* 0x000fe2000bf06270 */
[----:B------:R-:W-:Y:S01]  /*f3f0*/  VIADD R78, R188, 0x20 ;  /* 0x00000020bc4e7836 */ /* 0x000fe20000000000 */
[----:B------:R-:W-:Y:S01]  /*f400*/  LOP3.LUT R77, R76, R0, R77, 0xfe, !PT ;  /* 0x000000004c4d7212 */ /* 0x000fe200078efe4d */
[----:B------:R-:W-:Y:S01]  /*f410*/  VIADD R76, R185, 0x1c0 ;  /* 0x000001c0b94c7836 */ /* 0x000fe20000000000 */
[----:B------:R-:W-:Y:S01]  /*f420*/  UPRMT UR4, URZ, 0x654, UR4 ;  /* 0x000006543f047896 */ /* 0x000fe20008000004 */
[----:B------:R-:W-:Y:S01]  /*f430*/  MOV R79, UR10 ;  /* 0x0000000a004f7c02 */ /* 0x000fe20008000f00 */
[----:B------:R-:W-:Y:S01]  /*f440*/  VIADD R21, R21, UR8 ;  /* 0x0000000815157c36 */ /* 0x000fe20008000000 */
[----:B------:R-:W-:Y:S01]  /*f450*/  SEL R0, RZ, 0x40, P0 ;  /* 0x00000040ff007807 */ /* 0x000fe20000000000 */
[----:B------:R-:W-:Y:S01]  /*f460*/  UIMAD UR7, UR15, UR11, UR7 ;  /* 0x0000000b0f0772a4 */ /* 0x000fe2000f8e0207 */
[----:B------:R-:W-:Y:S01]  /*f470*/  ISETP.GE.AND P1, PT, R76, UR12, PT ;  /* 0x0000000c4c007c0c */ /* 0x000fe2000bf26270 */
[----:B------:R-:W-:Y:S01]  /*f480*/  BSSY B1, `(.L_x_1778) ;  /* 0x0000026000017945 */ /* 0x000fe20003800000 */
[----:B------:R-:W-:Y:S01]  /*f490*/  ISETP.GE.AND P0, PT, R78, UR9, PT ;  /* 0x000000094e007c0c */ /* 0x000fe2000bf06270 */
[----:B------:R-:W-:Y:S01]  /*f4a0*/  IMAD.WIDE.U32 R78, R79, UR15, R20 ;  /* 0x0000000f4f4e7c25 */ /* 0x000fe2000f8e0014 */
[----:B------:R-:W-:Y:S01]  /*f4b0*/  LOP3.LUT R0, R77, R0, RZ, 0xfc, !PT ;  /* 0x000000004d007212 */ /* 0x000fe200078efcff */
[----:B-1----:R-:W-:Y:S01]  /*f4c0*/  SYNCS.ARRIVE.TRANS64.RED.A1T0 RZ, [UR4], RZ ;  /* 0x000000ffffff79a7 */ /* 0x002fe20008100404 */
[----:B------:R-:W-:Y:S01]  /*f4d0*/  SHF.R.S32.HI R189, RZ, 0x1f, R188 ;  /* 0x0000001fffbd7819 */ /* 0x000fe200000114bc */
[----:B------:R-:W-:Y:S01]  /*f4e0*/  IMAD.U32 R77, RZ, RZ, UR42 ;  /* 0x0000002aff4d7e24 */ /* 0x000fe2000f8e00ff */
[----:B------:R-:W-:Y:S01]  /*f4f0*/  SEL R21, RZ, 0x80, P1 ;  /* 0x00000080ff157807 */ /* 0x000fe20000800000 */
[----:B------:R-:W-:-:S02]  /*f500*/  VIADD R85, R79, UR7 ;  /* 0x000000074f557c36 */ /* 0x000fc40008000000 */
[----:B------:R-:W-:Y:S01]  /*f510*/  IMAD.WIDE R76, R77, 0x40, R188 ;  /* 0x000000404d4c7825 */ /* 0x000fe200078e02bc */
[----:B------:R-:W-:Y:S01]  /*f520*/  LOP3.LUT R84, R0, R21, RZ, 0xfc, !PT ;  /* 0x0000001500547212 */ /* 0x000fe200078efcff */
[----:B0-----:R-:W-:Y:S06]  /*f530*/  @P2 BRA `(.L_x_1779) ;  /* 0x0000000000682947 */ /* 0x001fec0003800000 */
        /* <DEDUP_REMOVED lines=16> */
[----:B-----5:R0:W-:Y:S01]  /*f640*/  @!P2 STG.E.128 desc[UR48][R80.64], R8 ;  /* 0x000000085000a986 */ /* 0x0201e2000c101d30 */
        /* <DEDUP_REMOVED lines=9> */
.L_x_1779:
[----:B------:R-:W-:Y:S05]  /*f6e0*/  BSYNC B1 ;  /* 0x0000000000017941 */ /* 0x000fea0003800000 */
.L_x_1778:
[----:B------:R-:W-:Y:S05]  /*f6f0*/  @P0 BRA `(.L_x_1780) ;  /* 0x0000000c00400947 */ /* 0x000fea0003800000 */
[----:B0----5:R-:W-:Y:S01]  /*f700*/  IADD3 R11, P0, R76, 0x20, RZ ;  /* 0x000000204c0b7810 */ /* 0x021fe20007f1e0ff */
        /* <DEDUP_REMOVED lines=29> */
.L_x_1775:
[----:B------:R-:W-:Y:S01]  /*f8e0*/  ULDC.64 UR8, c[0x0][0xbe0] ;  /* 0x0002f80000087ab9 */ /* 0x000fe20000000a00 */
[----:B------:R-:W-:Y:S01]  /*f8f0*/  MOV R3, RZ ;  /* 0x000000ff00037202 */ /* 0x000fe20000000f00 */
[----:B------:R-:W-:Y:S01]  /*f900*/  UISETP.NE.U32.AND UP0, UPT, UR8, URZ, UPT ;  /* 0x0000003f0800728c */ /* 0x000fe2000bf05070 */
[----:B------:R-:W-:Y:S01]  /*f910*/  VIADD R12, R185, 0x40 ;  /* 0x00000040b90c7836 */ /* 0x000fe20000000000 */
[----:B------:R-:W-:Y:S02]  /*f920*/  ULDC UR14, c[0x0][0xa8c] ;  /* 0x0002a300000e7ab9 */ /* 0x000fe40000000800 */
[----:B------:R-:W-:-:S03]  /*f930*/  UISETP.NE.AND.EX UP1, UPT, UR9, URZ, UPT, UP0 ;  /* 0x0000003f0900728c */ /* 0x000fc6000bf25300 */
[----:B------:R-:W-:Y:S02]  /*f940*/  ULDC.64 UR8, c[0x0][0xbd8] ;  /* 0x0002f60000087ab9 */ /* 0x000fe40000000a00 */
[----:B------:R-:W-:Y:S01]  /*f950*/  UISETP.NE.U32.AND UP0, UPT, UR8, URZ, UPT ;  /* 0x0000003f0800728c */ /* 0x000fe2000bf05070 */
[----:B------:R-:W-:-:S03]  /*f960*/  PLOP3.LUT P3, PT, PT, PT, UP1, 0x80, 0x0 ;  /* 0x000000000000781c */ /* 0x000fc60003f6f018 */
[----:B------:R-:W-:-:S03]  /*f970*/  UISETP.NE.AND.EX UP0, UPT, UR9, URZ, UPT, UP0 ;  /* 0x0000003f0900728c */ /* 0x000fc6000bf05300 */
[----:B------:R-:W-:Y:S02]  /*f980*/  @UP1 ULDC.64 UR8, c[0x0][0xbe0] ;  /* 0x0002f80000081ab9 */ /* 0x000fe40000000a00 */
[----:B------:R-:W-:Y:S01]  /*f990*/  @UP1 UIMAD.WIDE UR10, UR43, 0x4, UR8 ;  /* 0x000000042b0a18a5 */ /* 0x000fe2000f8e0208 */
[----:B------:R-:W-:Y:S02]  /*f9a0*/  PLOP3.LUT P2, PT, PT, PT, UP0, 0x80, 0x0 ;  /* 0x000000000000781c */ /* 0x000fe40003f4f008 */
[----:B------:R-:W-:Y:S02]  /*f9b0*/  ULDC.64 UR8, c[0x0][0xbd8] ;  /* 0x0002f60000087ab9 */ /* 0x000fe40000000a00 */
[----:B------:R-:W-:Y:S01]  /*f9c0*/  UIMAD.WIDE UR8, UR43, 0x4, UR8 ;  /* 0x000000042b0878a5 */ /* 0x000fe2000f8e0208 */
[----:B------:R-:W-:Y:S02]  /*f9d0*/  IMAD.U32 R6, RZ, RZ, UR10 ;  /* 0x0000000aff067e24 */ /* 0x000fe4000f8e00ff */
[----:B------:R-:W-:-:S03]  /*f9e0*/  IMAD.U32 R7, RZ, RZ, UR11 ;  /* 0x0000000bff077e24 */ /* 0x000fc6000f8e00ff */
[----:B------:R-:W-:Y:S02]  /*f9f0*/  IMAD.U32 R4, RZ, RZ, UR8 ;  /* 0x00000008ff047e24 */ /* 0x000fe4000f8e00ff */
[----:B------:R0:W2:Y:S01]  /*fa00*/  @P3 LDG.E R6, desc[UR48][R6.64] ;  /* 0x0000003006063981 */ /* 0x0000a2000c1e1900 */
[----:B------:R-:W-:-:S05]  /*fa10*/  IMAD.U32 R5, RZ, RZ, UR9 ;  /* 0x00000009ff057e24 */ /* 0x000fca000f8e00ff */
[----:B------:R1:W5:Y:S01]  /*fa20*/  @P2 LDG.E R3, desc[UR48][R4.64] ;  /* 0x0000003004032981 */ /* 0x000362000c1e1900 */
[----:B------:R-:W-:Y:S01]  /*fa30*/  ISETP.GE.AND P1, PT, R12, UR14, PT ;  /* 0x0000000e0c007c0c */ /* 0x000fe2000bf26270 */
[C---:B------:R-:W-:Y:S01]  /*fa40*/  VIADD R13, R185.reuse, 0x80 ;  /* 0x00000080b90d7836 */ /* 0x040fe20000000000 */
[C---:B------:R-:W-:Y:S01]  /*fa50*/  ISETP.GE.AND P0, PT, R185.reuse, UR14, PT ;  /* 0x0000000eb9007c0c */ /* 0x040fe2000bf06270 */
[----:B------:R-:W-:Y:S01]  /*fa60*/  VIADD R14, R185, 0xc0 ;  /* 0x000000c0b90e7836 */ /* 0x000fe20000000000 */
[----:B------:R-:W-:Y:S01]  /*fa70*/  SEL R8, RZ, 0xffffffff, P1 ;  /* 0xffffffffff087807 */ /* 0x000fe20000800000 */
[----:B------:R-:W-:Y:S01]  /*fa80*/  ULDC UR4, c[0x0][0xa88] ;  /* 0x0002a20000047ab9 */ /* 0x000fe20000000800 */
[----:B------:R-:W-:Y:S02]  /*fa90*/  SEL R0, RZ, 0x1, P0 ;  /* 0x00000001ff007807 */ /* 0x000fe40000000000 */
[----:B0-----:R-:W-:Y:S02]  /*faa0*/  SHF.L.U32 R7, R8, 0x1, RZ ;  /* 0x0000000108077819 */ /* 0x001fe400000006ff */
[----:B------:R-:W-:-:S02]  /*fab0*/  ISETP.GE.AND P0, PT, R13, UR14, PT ;  /* 0x0000000e0d007c0c */ /* 0x000fc4000bf06270 */
[----:B------:R-:W-:Y:S02]  /*fac0*/  ISETP.GE.AND P1, PT, R14, UR14, PT ;  /* 0x0000000e0e007c0c */ /* 0x000fe4000bf26270 */
[----:B------:R-:W-:Y:S02]  /*fad0*/  LOP3.LUT R0, R7, 0x2, R0, 0xe2, !PT ;  /* 0x0000000207007812 */ /* 0x000fe400078ee200 */
[----:B------:R-:W-:Y:S02]  /*fae0*/  SEL R7, RZ, 0x4, P0 ;  /* 0x00000004ff077807 */ /* 0x000fe40000000000 */
[----:B------:R-:W-:-:S04]  /*faf0*/  SEL R8, RZ, 0x8, P1 ;  /* 0x00000008ff087807 */ /* 0x000fc80000800000 */
[----:B------:R-:W-:Y:S02]  /*fb00*/  LOP3.LUT R9, R8, R0, R7, 0xfe, !PT ;  /* 0x0000000008097212 */ /* 0x000fe400078efe07 */
[----:B--2---:R-:W-:Y:S01]  /*fb10*/  @P3 R2UR UR4, R6 ;  /* 0x00000000060432ca */ /* 0x004fe200000e0000 */
[----:B-1----:R-:W-:-:S14]  /*fb20*/  @P3 BRA `(.L_x_1781) ;  /* 0x0000000000183947 */ /* 0x002fdc0003800000 */
[----:B------:R-:W-:Y:S05]  /*fb30*/  @!P2 BRA `(.L_x_1781) ;  /* 0x000000000014a947 */ /* 0x000fea0003800000 */
[----:B------:R-:W2:Y:S04]  /*fb40*/  LDG.E R6, desc[UR48][R4.64] ;  /* 0x0000003004067981 */ /* 0x000ea8000c1e1900 */
[----:B------:R-:W3:Y:S01]  /*fb50*/  LDG.E R0, desc[UR48][R4.64+0x4] ;  /* 0x0000043004007981 */ /* 0x000ee2000c1e1900 */
[----:B--2---:R-:W-:Y:S02]  /*fb60*/  R2UR UR7, R6 ;  /* 0x00000000060772ca */ /* 0x004fe400000e0000 */
[----:B---3--:R-:W-:-:S13]  /*fb70*/  R2UR UR4, R0 ;  /* 0x00000000000472ca */ /* 0x008fda00000e0000 */
[----:B------:R-:W-:-:S12]  /*fb80*/  UIADD3 UR4, -UR7, UR4, URZ ;  /* 0x0000000407047290 */ /* 0x000fd8000fffe13f */
.L_x_1781:
[----:B------:R-:W-:Y:S01]  /*fb90*/  ISETP.GT.AND P0, PT, R192, 0x3f, PT ;  /* 0x0000003fc000780c */ /* 0x000fe20003f04270 */
[----:B------:R-:W-:Y:S01]  /*fba0*/  USHF.R.S32.HI UR7, URZ, 0x1f, UR43 ;  /* 0x0000001f3f077899 */ /* 0x000fe2000801142b */
[----:B------:R-:W-:Y:S01]  /*fbb0*/  BSSY B1, `(.L_x_1782) ;  /* 0x0000022000017945 */ /* 0x000fe20003800000 */
[----:B------:R-:W-:Y:S01]  /*fbc0*/  USHF.R.S32.HI UR9, URZ, 0x1f, UR41 ;  /* 0x0000001f3f097899 */ /* 0x000fe20008011429 */
[C---:B------:R-:W-:Y:S01]  /*fbd0*/  VIADD R24, R185.reuse, 0x100 ;  /* 0x00000100b9187836 */ /* 0x040fe20000000000 */
[----:B------:R-:W-:Y:S01]  /*fbe0*/  USEL UR10, UR43, URZ, !UP0 ;  /* 0x0000003f2b0a7287 */ /* 0x000fe2000c000000 */
[----:B------:R-:W-:Y:S01]  /*fbf0*/  VIADD R25, R185, 0x140 ;  /* 0x00000140b9197836 */ /* 0x000fe20000000000 */
[----:B------:R-:W-:Y:S01]  /*fc00*/  USEL UR11, UR7, URZ, !UP0 ;  /* 0x0000003f070b7287 */ /* 0x000fe2000c000000 */
[----:B------:R-:W-:Y:S02]  /*fc10*/  SHF.R.S32.HI R10, RZ, 0x1f, R185 ;  /* 0x0000001fff0a7819 */ /* 0x000fe400000114b9 */
[----:B-----5:R-:W-:-:S03]  /*fc20*/  SHF.R.S32.HI R8, RZ, 0x1f, R3 ;  /* 0x0000001fff087819 */ /* 0x020fc60000011403 */
[----:B------:R-:W-:Y:S06]  /*fc30*/  @P0 BRA `(.L_x_1783) ;  /* 0x0000000000640947 */ /* 0x000fec0003800000 */
[----:B------:R-:W0:Y:S01]  /*fc40*/  S2R R0, SR_TID.X ;  /* 0x0000000000007919 */ /* 0x000e220000002100 */
[----:B------:R-:W-:-:S04]  /*fc50*/  IMAD.U32 R5, RZ, RZ, UR42 ;  /* 0x0000002aff057e24 */ /* 0x000fc8000f8e00ff */
[----:B0-----:R-:W-:-:S04]  /*fc60*/  IMAD R0, R5, 0x40, R0 ;  /* 0x0000004005007824 */ /* 0x001fc800078e0200 */
[----:B------:R-:W-:-:S05]  /*fc70*/  VIADD R0, R0, 0xffffff80 ;  /* 0xffffff8000007836 */ /* 0x000fca0000000000 */
[----:B------:R-:W-:-:S13]  /*fc80*/  ISETP.GE.AND P0, PT, R0, UR4, PT ;  /* 0x0000000400007c0c */ /* 0x000fda000bf06270 */
[----:B------:R-:W-:Y:S05]  /*fc90*/  @P0 BRA `(.L_x_1783) ;  /* 0x00000000004c0947 */ /* 0x000fea0003800000 */
[C---:B------:R-:W-:Y:S01]  /*fca0*/  IADD3 R4, P0, R0.reuse, R3, RZ ;  /* 0x0000000300047210 */ /* 0x040fe20007f1e0ff */
[----:B------:R-:W-:Y:S02]  /*fcb0*/  ULDC.64 UR12, c[0x0][0xb70] ;  /* 0x0002dc00000c7ab9 */ /* 0x000fe40000000a00 */
[----:B------:R-:W-:Y:S01]  /*fcc0*/  UIMAD UR7, UR9, UR12, URZ ;  /* 0x0000000c090772a4 */ /* 0x000fe2000f8e023f */
[----:B------:R-:W-:Y:S02]  /*fcd0*/  LEA.HI.X.SX32 R5, R0, R8, 0x1, P0 ;  /* 0x0000000800057211 */ /* 0x000fe400000f0eff */
[----:B------:R-:W-:Y:S01]  /*fce0*/  MOV R7, UR12 ;  /* 0x0000000c00077c02 */ /* 0x000fe20008000f00 */
[----:B------:R-:W-:-:S03]  /*fcf0*/  UIMAD UR7, UR41, UR13, UR7 ;  /* 0x0000000d290772a4 */ /* 0x000fc6000f8e0207 */
[----:B------:R-:W-:Y:S01]  /*fd00*/  ULDC.64 UR12, c[0x0][0xb78] ;  /* 0x0002de00000c7ab9 */ /* 0x000fe20000000a00 */
[----:B------:R-:W-:Y:S01]  /*fd10*/  IMAD.WIDE.U32 R4, R7, UR41, R4 ;  /* 0x0000002907047c25 */ /* 0x000fe2000f8e0004 */
[----:B------:R-:W-:-:S03]  /*fd20*/  UIMAD UR8, UR11, UR12, URZ ;  /* 0x0000000c0b0872a4 */ /* 0x000fc6000f8e023f */
[----:B------:R-:W-:Y:S01]  /*fd30*/  VIADD R5, R5, UR7 ;  /* 0x0000000705057c36 */ /* 0x000fe20008000000 */
[----:B------:R-:W-:Y:S01]  /*fd40*/  UIMAD UR8, UR10, UR13, UR8 ;  /* 0x0000000d0a0872a4 */ /* 0x000fe2000f8e0208 */
[----:B------:R-:W-:Y:S02]  /*fd50*/  IMAD.U32 R7, RZ, RZ, UR12 ;  /* 0x0000000cff077e24 */ /* 0x000fe4000f8e00ff */
[----:B------:R-:W-:Y:S02]  /*fd60*/  ULDC.64 UR12, c[0x0][0xb40] ;  /* 0x0002d000000c7ab9 */ /* 0x000fe40000000a00 */
[----:B------:R-:W-:-:S04]  /*fd70*/  IMAD.WIDE.U32 R4, R7, UR10, R4 ;  /* 0x0000000a07047c25 */ /* 0x000fc8000f8e0004 */
[----:B------:R-:W-:Y:S01]  /*fd80*/  VIADD R5, R5, UR8 ;  /* 0x0000000805057c36 */ /* 0x000fe20008000000 */
[----:B------:R-:W-:-:S04]  /*fd90*/  LEA R6, P0, R4, UR12, 0x2 ;  /* 0x0000000c04067c11 */ /* 0x000fc8000f8010ff */
[----:B------:R-:W-:Y:S01]  /*fda0*/  LEA.HI.X R7, R4, UR13, R5, 0x2, P0 ;  /* 0x0000000d04077c11 */ /* 0x000fe200080f1405 */
[----:B------:R-:W-:-:S05]  /*fdb0*/  IMAD.MOV.U32 R5, RZ, RZ, -0x800000 ;  /* 0xff800000ff057424 */ /* 0x000fca00078e00ff */
[----:B------:R0:W-:Y:S03]  /*fdc0*/  STG.E desc[UR48][R6.64], R5 ;  /* 0x0000000506007986 */ /* 0x0001e6000c101930 */
.L_x_1783:
[----:B------:R-:W-:Y:S05]  /*fdd0*/  BSYNC B1 ;  /* 0x0000000000017941 */ /* 0x000fea0003800000 */
.L_x_1782:
[----:B------:R-:W-:Y:S01]  /*fde0*/  ULDC.64 UR12, c[0x0][0xaa0] ;  /* 0x0002a800000c7ab9 */ /* 0x000fe20000000a00 */
[----:B0-----:R-:W-:Y:S01]  /*fdf0*/  MOV R5, R10 ;  /* 0x0000000a00057202 */ /* 0x001fe20000000f00 */
[----:B------:R-:W-:Y:S01]  /*fe00*/  IMAD.MOV.U32 R4, RZ, RZ, R185 ;  /* 0x000000ffff047224 */ /* 0x000fe200078e00b9 */
[----:B------:R-:W-:Y:S01]  /*fe10*/  ISETP.GE.AND P0, PT, R24, UR14, PT ;  /* 0x0000000e18007c0c */ /* 0x000fe2000bf06270 */
[----:B------:R-:W-:Y:S01]  /*fe20*/  IMAD R0, R8, UR12, RZ ;  /* 0x0000000c08007c24 */ /* 0x000fe2000f8e02ff */
[----:B------:R-:W-:Y:S01]  /*fe30*/  ISETP.GE.AND P1, PT, R25, UR14, PT ;  /* 0x0000000e19007c0c */ /* 0x000fe2000bf26270 */
[C---:B------:R-:W-:Y:S01]  /*fe40*/  IMAD.WIDE.U32 R4, R3.reuse, UR12, R4 ;  /* 0x0000000c03047c25 */ /* 0x040fe2000f8e0004 */
[----:B------:R-:W-:Y:S01]  /*fe50*/  UIMAD UR8, UR42, -0x40, UR4 ;  /* 0xffffffc02a0878a4 */ /* 0x000fe2000f8e0204 */
[----:B------:R-:W-:Y:S01]  /*fe60*/  BSSY B1, `(.L_x_1784) ;  /* 0x000003c000017945 */ /* 0x000fe20003800000 */
[----:B------:R-:W-:Y:S01]  /*fe70*/  SEL R6, RZ, 0x20, P1 ;  /* 0x00000020ff067807 */ /* 0x000fe20000800000 */
[----:B------:R-:W-:Y:S01]  /*fe80*/  IMAD R3, R3, UR13, R0 ;  /* 0x0000000d03037c24 */ /* 0x000fe2000f8e0200 */
[----:B------:R-:W-:Y:S01]  /*fe90*/  ULDC.64 UR12, c[0x0][0xae0] ;  /* 0x0002b800000c7ab9 */ /* 0x000fe20000000a00 */
[----:B------:R-:W-:Y:S01]  /*fea0*/  VIADD R7, R185, 0x180 ;  /* 0x00000180b9077836 */ /* 0x000fe20000000000 */
[----:B------:R-:W-:Y:S01]  /*feb0*/  UIMAD UR7, UR9, UR12, URZ ;  /* 0x0000000c090772a4 */ /* 0x000fe2000f8e023f */
[----:B------:R-:W-:Y:S01]  /*fec0*/  IMAD.IADD R5, R5, 0x1, R3 ;  /* 0x0000000105057824 */ /* 0x000fe200078e0203 */
[----:B------:R-:W-:Y:S01]  /*fed0*/  SEL R0, RZ, 0x10, P0 ;  /* 0x00000010ff007807 */ /* 0x000fe20000000000 */
[----:B------:R-:W-:Y:S01]  /*fee0*/  IMAD.U32 R3, RZ, RZ, UR12 ;  /* 0x0000000cff037e24 */ /* 0x000fe2000f8e00ff */
[----:B------:R-:W-:Y:S01]  /*fef0*/  UIMAD UR7, UR41, UR13, UR7 ;  /* 0x0000000d290772a4 */ /* 0x000fe2000f8e0207 */
[----:B------:R-:W-:-:S02]  /*ff00*/  ISETP.GE.AND P1, PT, R188, UR8, PT ;  /* 0x00000008bc007c0c */ /* 0x000fc4000bf26270 */
[----:B------:R-:W-:Y:S01]  /*ff10*/  IMAD.WIDE.U32 R4, R3, UR41, R4 ;  /* 0x0000002903047c25 */ /* 0x000fe2000f8e0004 */
[----:B------:R-:W-:Y:S01]  /*ff20*/  ULDC.64 UR12, c[0x0][0xae8] ;  /* 0x0002ba00000c7ab9 */ /* 0x000fe20000000a00 */
[----:B------:R-:W-:Y:S01]  /*ff30*/  LOP3.LUT R9, R6, R9, R0, 0xfe, !PT ;  /* 0x0000000906097212 */ /* 0x000fe200078efe00 */
[----:B------:R-:W-:Y:S01]  /*ff40*/  UIMAD UR4, UR11, UR12, URZ ;  /* 0x0000000c0b0472a4 */ /* 0x000fe2000f8e023f */
[----:B------:R-:W-:Y:S01]  /*ff50*/  ISETP.GE.AND P0, PT, R7, UR14, PT ;  /* 0x0000000e07007c0c */ /* 0x000fe2000bf06270 */
[----:B------:R-:W-:Y:S01]  /*ff60*/  VIADD R3, R185, 0x1c0 ;  /* 0x000001c0b9037836 */ /* 0x000fe20000000000 */
[----:B------:R-:W-:Y:S01]  /*ff70*/  IADD3 R5, R5, UR7, RZ ;  /* 0x0000000705057c10 */ /* 0x000fe2000fffe0ff */
[----:B------:R-:W-:Y:S01]  /*ff80*/  VIADD R6, R188, 0x20 ;  /* 0x00000020bc067836 */ /* 0x000fe20000000000 */
[----:B------:R-:W-:Y:S01]  /*ff90*/  SEL R0, RZ, 0x40, P0 ;  /* 0x00000040ff007807 */ /* 0x000fe20000000000 */
[----:B------:R-:W-:Y:S01]  /*ffa0*/  IMAD.U32 R7, RZ, RZ, UR12 ;  /* 0x0000000cff077e24 */ /* 0x000fe2000f8e00ff */
[----:B------:R-:W-:Y:S01]  /*ffb0*/  UIMAD UR4, UR10, UR13, UR4 ;  /* 0x0000000d0a0472a4 */ /* 0x000fe2000f8e0204 */
[----:B------:R-:W-:-:S02]  /*ffc0*/  ISETP.GE.AND P2, PT, R3, UR14, PT ;  /* 0x0000000e03007c0c */ /* 0x000fc4000bf46270 */
[----:B------:R-:W-:Y:S01]  /*ffd0*/  ISETP.GE.AND P0, PT, R6, UR8, PT ;  /* 0x0000000806007c0c */ /* 0x000fe2000bf06270 */
[----:B------:R-:W-:Y:S01]  /*ffe0*/  IMAD.WIDE.U32 R6, R7, UR10, R4 ;  /* 0x0000000a07067c25 */ /* 0x000fe2000f8e0004 */
[----:B------:R-:W-:Y:S02]  /*fff0*/  LOP3.LUT R15, R9, R0, RZ, 0xfc, !PT ;  /* 0x00000000090f7212 */ /* 0x000fe400078efcff */
[--C-:B------:R-:W-:Y:S01]  /*10000*/  SHF.R.S32.HI R5, RZ, 0x1f, R188.reuse ;  /* 0x0000001fff057819 */ /* 0x100fe200000114bc */
[----:B------:R-:W-:Y:S01]  /*10010*/  IMAD.U32 R9, RZ, RZ, UR42 ;  /* 0x0000002aff097e24 */ /* 0x000fe2000f8e00ff */
[----:B------:R-:W-:Y:S01]  /*10020*/  SEL R0, RZ, 0x80, P2 ;  /* 0x00000080ff007807 */ /* 0x000fe20001000000 */
[----:B------:R-:W-:Y:S02]  /*10030*/  IMAD.MOV.U32 R4, RZ, RZ, R188 ;  /* 0x000000ffff047224 */ /* 0x000fe400078e00bc */
[----:B------:R-:W-:Y:S01]  /*10040*/  VIADD R11, R7, UR4 ;  /* 0x00000004070b7c36 */ /* 0x000fe20008000000 */
[----:B------:R-:W-:Y:S01]  /*10050*/  LOP3.LUT R0, R15, R0, RZ, 0xfc, !PT ;  /* 0x000000000f007212 */ /* 0x000fe200078efcff */
[----:B------:R-:W-:Y:S01]  /*10060*/  IMAD.WIDE R8, R9, 0x40, R4 ;  /* 0x0000004009087825 */ /* 0x000fe200078e0204 */
[----:B------:R-:W-:Y:S06]  /*10070*/  @P1 BRA `(.L_x_1785) ;  /* 0x0000000000681947 */ /* 0x000fec0003800000 */
[----:B------:R-:W-:Y:S01]  /*10080*/  ULDC.64 UR10, c[0x0][0xad8] ;  /* 0x0002b600000a7ab9 */ /* 0x000fe20000000a00 */
[----:B------:R-:W-:Y:S01]  /*10090*/  MOV R5, R11 ;  /* 0x0000000b00057202 */ /* 0x000fe20000000f00 */
        /* <DEDUP_REMOVED lines=10> */
[C---:B------:R-:W-:Y:S02]  /*10140*/  LEA R20, P1, R4.reuse, UR10, 0x1 ;  /* 0x0000000a04147c11 */ /* 0x040fe4000f8208ff */
[----:B------:R-:W-:Y:S02]  /*10150*/  ISETP.GE.AND P2, PT, R25, UR14, PT ;  /* 0x0000000e19007c0c */ /* 0x000fe4000bf46270 */
        /* <DEDUP_REMOVED lines=12> */
.L_x_1785:
[----:B------:R-:W-:Y:S05]  /*10220*/  BSYNC B1 ;  /* 0x0000000000017941 */ /* 0x000fea0003800000 */
.L_x_1784:
[----:B------:R-:W-:Y:S05]  /*10230*/  @P0 BRA `(.L_x_1780) ;  /* 0x0000000000700947 */ /* 0x000fea0003800000 */
[----:B------:R-:W-:Y:S01]  /*10240*/  IADD3 R3, P0, R8, 0x20, RZ ;  /* 0x0000002008037810 */ /* 0x000fe20007f1e0ff */
[----:B------:R-:W-:Y:S01]  /*10250*/  ULDC.64 UR8, c[0x0][0xad8] ;  /* 0x0002b60000087ab9 */ /* 0x000fe20000000a00 */
[----:B------:R-:W-:Y:S01]  /*10260*/  IMAD.MOV.U32 R4, RZ, RZ, R6 ;  /* 0x000000ffff047224 */ /* 0x000fe200078e0006 */
[----:B------:R-:W-:Y:S01]  /*10270*/  ISETP.GE.AND P1, PT, R13, UR14, PT ;  /* 0x0000000e0d007c0c */ /* 0x000fe2000bf26270 */
        /* <DEDUP_REMOVED lines=8> */
[----:B------:R-:W-:-:S03]  /*10300*/  LOP3.LUT P4, RZ, R15, 0x40, RZ, 0xc0, !PT ;  /* 0x000000400fff7812 */ /* 0x000fc6000788c0ff */
        /* <DEDUP_REMOVED lines=15> */
.L_x_1780:
[----:B------:R-:W-:Y:S05]  /*10400*/  BSYNC B0 ;  /* 0x0000000000007941 */ /* 0x000fea0003800000 */
.L_x_1774:
[----:B------:R-:W-:Y:S02]  /*10410*/  ULDC UR4, c[0x0][0xc14] ;  /* 0x0003050000047ab9 */ /* 0x000fe40000000800 */
[----:B------:R-:W-:-:S06]  /*10420*/  UISETP.GE.AND UP0, UPT, UR5, UR4, UPT ;  /* 0x000000040500728c */ /* 0x000fcc000bf06270 */
[----:B------:R-:W-:-:S13]  /*10430*/  PLOP3.LUT P0, PT, PT, PT, UP0, 0x80, 0x0 ;  /* 0x000000000000781c */ /* 0x000fda0003f0f008 */
[----:B------:R-:W-:Y:S05]  /*10440*/  @!P0 BRA `(.L_x_1786) ;  /* 0xffffff0800b48947 */ /* 0x000fea000383ffff */
[----:B------:R-:W-:Y:S05]  /*10450*/  EXIT ;  /* 0x000000000000794d */ /* 0x000fea0003800000 */
.L_x_1677:
[----:B------:R-:W-:-:S08]  /*10460*/  NOP ;  /* 0x0000000000007918 */ /* 0x000fd00000000000 */
[----:B------:R-:W0:-:S00]  /*10470*/  USETMAXREG.DEALLOC.CTAPOOL 0x18 ;  /* 0x00000018000079c8 */ /* 0x000e0000080e0500 */
[----:B0-----:R-:W-:-:S06]  /*10480*/  LOP3.LUT R0, R0, 0x3, RZ, 0xc0, !PT ;  /* 0x0000000300007812 */ /* 0x001fcc00078ec0ff */
[----:B------:R-:W0:Y:S02]  /*10490*/  SHFL.IDX PT, R0, R0, RZ, 0x1f ;  /* 0x00001fff00007589 */ /* 0x000e2400000e0000 */
[----:B0-----:R-:W-:-:S13]  /*104a0*/  ISETP.NE.AND P0, PT, R0, RZ, PT ;  /* 0x000000ff0000720c */ /* 0x001fda0003f05270 */
[----:B------:R-:W-:Y:S05]  /*104b0*/  @P0 EXIT ;  /* 0x000000000000094d */ /* 0x000fea0003800000 */
[----:B------:R-:W-:Y:S01]  /*104c0*/  LOP3.LUT R7, R4, 0x1f, RZ, 0xc0, !PT ;  /* 0x0000001f04077812 */ /* 0x000fe200078ec0ff */
[----:B------:R-:W-:Y:S01]  /*104d0*/  ULDC UR5, c[0x0][0xc14] ;  /* 0x0003050000057ab9 */ /* 0x000fe20000000800 */
[----:B------:R-:W-:Y:S02]  /*104e0*/  LOP3.LUT R0, R0, 0xffffffdf, RZ, 0xc0, !PT ;  /* 0xffffffdf00007812 */ /* 0x000fe400078ec0ff */
[----:B------:R-:W-:Y:S01]  /*104f0*/  MOV R8, RZ ;  /* 0x000000ff00087202 */ /* 0x000fe20000000f00 */
[----:B------:R-:W0:Y:S01]  /*10500*/  S2UR UR6, SR_CTAID.X ;  /* 0x00000000000679c3 */ /* 0x000e220000002500 */
[----:B------:R-:W-:Y:S01]  /*10510*/  ISETP.NE.AND P0, PT, R7, 0x1f, PT ;  /* 0x0000001f0700780c */ /* 0x000fe20003f05270 */
[----:B------:R-:W-:-:S12]  /*10520*/  ULDC UR4, c[0x0][0xc10] ;  /* 0x0003040000047ab9 */ /* 0x000fd80000000800 */
[----:B------:R-:W-:Y:S02]  /*10530*/  @P0 LOP3.LUT R0, R0, 0x20, RZ, 0xfc, !PT ;  /* 0x0000002000000812 */ /* 0x000fe400078efcff */
[----:B------:R-:W-:-:S13]  /*10540*/  ISETP.GE.OR P0, PT, R7, UR5, !P0 ;  /* 0x0000000507007c0c */ /* 0x000fda000c706670 */
[----:B------:R-:W1:Y:S02]  /*10550*/  @!P0 LDC.64 R2, c[0x0][0xc58] ;  /* 0x00031600ff028b82 */ /* 0x000e640000000a00 */
[----:B-1----:R-:W-:-:S05]  /*10560*/  @!P0 IMAD.WIDE.U32 R2, R7, 0x4, R2 ;  /* 0x0000000407028825 */ /* 0x002fca00078e0002 */
[----:B------:R-:W2:Y:S01]  /*10570*/  @!P0 LDG.E R8, desc[UR48][R2.64] ;  /* 0x0000003002088981 */ /* 0x000ea2000c1e1900 */
[C---:B------:R-:W-:Y:S02]  /*10580*/  ISETP.NE.AND P1, PT, R7.reuse, RZ, PT ;  /* 0x000000ff0700720c */ /* 0x040fe40003f25270 */
[----:B------:R-:W-:Y:S02]  /*10590*/  ISETP.GE.U32.AND P0, PT, R7, 0x2, PT ;  /* 0x000000020700780c */ /* 0x000fe40003f06070 */
        /* <DEDUP_REMOVED lines=16> */
[----:B-1----:R-:W-:Y:S01]  /*106a0*/  SEL R3, R6, RZ, P0 ;  /* 0x000000ff06037207 */ /* 0x002fe20000000000 */
[----:B------:R-:W-:Y:S01]  /*106b0*/  IMAD.MOV.U32 R6, RZ, RZ, RZ ;  /* 0x000000ffff067224 */ /* 0x000fe200078e00ff */
[----:B------:R-:W-:-:S03]  /*106c0*/  ISETP.GE.U32.AND P0, PT, R7, 0x8, PT ;  /* 0x000000080700780c */ /* 0x000fc60003f06070 */
[----:B------:R-:W-:-:S05]  /*106d0*/  IMAD.IADD R3, R4, 0x1, R3 ;  /* 0x0000000104037824 */ /* 0x000fca00078e0203 */
[----:B------:R-:W1:Y:S05]  /*106e0*/  SHFL.UP PT, R2, R3, 0x8, RZ ;  /* 0x0500000003027989 */ /* 0x000e6a00000e00ff */
        /* <DEDUP_REMOVED lines=19> */
.L_x_1791:
[----:B------:R-:W-:Y:S01]  /*10820*/  VIADD R6, R6, 0x1f ;  /* 0x0000001f06067836 */ /* 0x000fe20000000000 */
[----:B------:R-:W-:-:S04]  /*10830*/  MOV R19, UR7 ;  /* 0x0000000700137c02 */ /* 0x000fc80008000f00 */
[----:B------:R-:W-:-:S13]  /*10840*/  ISETP.GE.AND P0, PT, R6, UR5, PT ;  /* 0x0000000506007c0c */ /* 0x000fda000bf06270 */
[----:B------:R-:W-:Y:S05]  /*10850*/  @P0 BRA `(.L_x_1788) ;  /* 0x0000000400c40947 */ /* 0x000fea0003800000 */
[----:B------:R-:W0:Y:S01]  /*10860*/  S2R R9, SR_TID.X ;  /* 0x0000000000097919 */ /* 0x000e220000002100 */
        /* <DEDUP_REMOVED lines=10> */
.L_x_1790:
[----:B------:R-:W-:Y:S05]  /*10910*/  BSYNC B0 ;  /* 0x0000000000007941 */ /* 0x000fea0003800000 */
.L_x_1789:
[----:B0----5:R-:W0:Y:S01]  /*10920*/  SHFL.UP PT, R2, R8, 0x1, RZ ;  /* 0x0420000008027989 */ /* 0x021e2200000e00ff */
        /* <DEDUP_REMOVED lines=24> */
.L_x_1787:
[----:B------:R-:W-:-:S04]  /*10ab0*/  IMAD.IADD R7, R5, 0x1, -R2 ;  /* 0x0000000105077824 */ /* 0x000fc800078e0a02 */
[----:B------:R-:W-:-:S05]  /*10ac0*/  IMAD R2, R4, UR4, R7 ;  /* 0x0000000404027c24 */ /* 0x000fca000f8e0207 */
[----:B------:R-:W-:Y:S02]  /*10ad0*/  ISETP.GT.AND P0, PT, R2, UR6, PT ;  /* 0x0000000602007c0c */ /* 0x000fe4000bf04270 */
[----:B------:R-:W0:Y:S11]  /*10ae0*/  LDC.64 R2, c[0x0][0xc68] ;  /* 0x00031a00ff027b82 */ /* 0x000e360000000a00 */
[----:B------:R-:W-:-:S04]  /*10af0*/  VOTE.ANY R9, PT, !P0 ;  /* 0x0000000000097806 */ /* 0x000fc800040e0100 */
[----:B------:R-:W1:Y:S02]  /*10b00*/  POPC R5, R9 ;  /* 0x0000000900057309 */ /* 0x000e640000000000 */
[----:B-1----:R-:W-:-:S04]  /*10b10*/  IMAD.IADD R19, R5, 0x1, R6 ;  /* 0x0000000105137824 */ /* 0x002fc800078e0206 */
[----:B0-----:R-:W-:-:S05]  /*10b20*/  IMAD.WIDE R2, R19, 0x4, R2 ;  /* 0x0000000413027825 */ /* 0x001fca00078e0202 */
[----:B------:R-:W2:Y:S01]  /*10b30*/  LDG.E R10, desc[UR48][R2.64] ;  /* 0x00000030020a7981 */ /* 0x000ea2000c1e1900 */
[----:B------:R-:W-:-:S03]  /*10b40*/  ISETP.NE.AND P0, PT, R9, RZ, PT ;  /* 0x000000ff0900720c */ /* 0x000fc60003f05270 */
[----:B------:R-:W2:Y:S02]  /*10b50*/  SHFL.IDX PT, R17, R8, R5, 0x1f ;  /* 0x00001f0508117589 */ /* 0x000ea400000e0000 */
[----:B--2---:R-:W-:-:S05]  /*10b60*/  IMAD R6, R17, R10, RZ ;  /* 0x0000000a11067224 */ /* 0x004fca00078e02ff */
[----:B------:R-:W-:-:S04]  /*10b70*/  IABS R11, R6 ;  /* 0x00000006000b7213 */ /* 0x000fc80000000000 */
[----:B------:R-:W0:Y:S08]  /*10b80*/  I2F.RP R12, R11 ;  /* 0x0000000b000c7306 */ /* 0x000e300000209400 */
[----:B0-----:R-:W0:Y:S02]  /*10b90*/  MUFU.RCP R12, R12 ;  /* 0x0000000c000c7308 */ /* 0x001e240000001000 */
[----:B0-----:R-:W-:-:S06]  /*10ba0*/  VIADD R13, R12, 0xffffffe ;  /* 0x0ffffffe0c0d7836 */ /* 0x001fcc0000000000 */
[----:B------:R0:W1:Y:S01]  /*10bb0*/  F2I.FTZ.U32.TRUNC.NTZ R3, R13 ;  /* 0x0000000d00037305 */ /* 0x000062000021f000 */
[----:B------:R-:W-:Y:S05]  /*10bc0*/  @!P0 BRA `(.L_x_1792) ;  /* 0x0000000000088947 */ /* 0x000fea0003800000 */
[----:B------:R-:W-:-:S05]  /*10bd0*/  IADD3 R5, R5, -0x1, RZ ;  /* 0xffffffff05057810 */ /* 0x000fca0007ffe0ff */
[----:B------:R2:W3:Y:S02]  /*10be0*/  SHFL.IDX PT, R16, R4, R5, 0x1f ;  /* 0x00001f0504107589 */ /* 0x0004e400000e0000 */
.L_x_1792:
[----:B-1----:R-:W-:Y:S01]  /*10bf0*/  IMAD.MOV R2, RZ, RZ, -R3 ;  /* 0x000000ffff027224 */ /* 0x002fe200078e0a03 */
[----:B--2---:R-:W-:Y:S01]  /*10c00*/  IABS R4, R6 ;  /* 0x0000000600047213 */ /* 0x004fe20000000000 */
[----:B---3--:R-:W-:Y:S02]  /*10c10*/  IMAD R16, R16, UR4, R7 ;  /* 0x0000000410107c24 */ /* 0x008fe4000f8e0207 */
[----:B------:R-:W-:Y:S02]  /*10c20*/  IMAD R5, R2, R11, RZ ;  /* 0x0000000b02057224 */ /* 0x000fe400078e02ff */
[----:B------:R-:W-:Y:S02]  /*10c30*/  IMAD.MOV.U32 R2, RZ, RZ, RZ ;  /* 0x000000ffff027224 */ /* 0x000fe400078e00ff */
[----:B------:R-:W-:Y:S02]  /*10c40*/  IMAD.MOV R4, RZ, RZ, -R4 ;  /* 0x000000ffff047224 */ /* 0x000fe400078e0a04 */
[----:B------:R-:W-:Y:S01]  /*10c50*/  IMAD.HI.U32 R2, R3, R5, R2 ;  /* 0x0000000503027227 */ /* 0x000fe200078e0002 */
[----:B------:R-:W-:-:S04]  /*10c60*/  IADD3 R5, -R16, UR6, RZ ;  /* 0x0000000610057c10 */ /* 0x000fc8000fffe1ff */
[----:B------:R-:W-:-:S05]  /*10c70*/  IABS R3, R5 ;  /* 0x0000000500037213 */ /* 0x000fca0000000000 */
        /* <DEDUP_REMOVED lines=11> */
[----:B------:R-:W-:-:S05]  /*10d30*/  @!P0 LOP3.LUT R2, RZ, R6, RZ, 0x33, !PT ;  /* 0x00000006ff028212 */ /* 0x000fca00078e33ff */
[----:B------:R-:W-:Y:S02]  /*10d40*/  IMAD R4, R10, R2, RZ ;  /* 0x000000020a047224 */ /* 0x000fe400078e02ff */
[----:B------:R-:W-:Y:S02]  /*10d50*/  IMAD.MOV R2, RZ, RZ, -R2 ;  /* 0x000000ffff027224 */ /* 0x000fe400078e0a02 */
[----:B------:R-:W-:Y:S02]  /*10d60*/  IMAD.MOV R3, RZ, RZ, -R4 ;  /* 0x000000ffff037224 */ /* 0x000fe400078e0a04 */
[----:B------:R-:W-:-:S03]  /*10d70*/  IMAD R5, R6, R2, R5 ;  /* 0x0000000206057224 */ /* 0x000fc600078e0205 */
[----:B------:R-:W-:-:S04]  /*10d80*/  VIADDMNMX R10, R3, UR4, R10, PT ;  /* 0x00000004030a7c46 */ /* 0x000fc8000b80010a */
[-C--:B------:R-:W-:Y:S02]  /*10d90*/  IABS R7, R10.reuse ;  /* 0x0000000a00077213 */ /* 0x080fe40000000000 */
[----:B------:R-:W-:Y:S02]  /*10da0*/  IABS R6, R10 ;  /* 0x0000000a00067213 */ /* 0x000fe40000000000 */
[----:B------:R-:W1:Y:S03]  /*10db0*/  I2F.RP R8, R7 ;  /* 0x0000000700087306 */ /* 0x000e660000209400 */
[----:B------:R-:W-:-:S05]  /*10dc0*/  IMAD.MOV R6, RZ, RZ, -R6 ;  /* 0x000000ffff067224 */ /* 0x000fca00078e0a06 */
[----:B-1----:R-:W1:Y:S02]  /*10dd0*/  MUFU.RCP R8, R8 ;  /* 0x0000000800087308 */ /* 0x002e640000001000 */
[----:B-1----:R-:W-:-:S06]  /*10de0*/  VIADD R3, R8, 0xffffffe ;  /* 0x0ffffffe08037836 */ /* 0x002fcc0000000000 */
[----:B------:R-:W1:Y:S02]  /*10df0*/  F2I.FTZ.U32.TRUNC.NTZ R3, R3 ;  /* 0x0000000300037305 */ /* 0x000e64000021f000 */
[----:B-1----:R-:W-:-:S04]  /*10e00*/  IMAD.MOV R2, RZ, RZ, -R3 ;  /* 0x000000ffff027224 */ /* 0x002fc800078e0a03 */
[----:B------:R-:W-:Y:S01]  /*10e10*/  IMAD R9, R2, R7, RZ ;  /* 0x0000000702097224 */ /* 0x000fe200078e02ff */
[----:B------:R-:W-:-:S05]  /*10e20*/  MOV R2, RZ ;  /* 0x000000ff00027202 */ /* 0x000fca0000000f00 */
[----:B------:R-:W-:Y:S01]  /*10e30*/  IMAD.HI.U32 R2, R3, R9, R2 ;  /* 0x0000000903027227 */ /* 0x000fe200078e0002 */
[----:B------:R-:W-:Y:S02]  /*10e40*/  IABS R9, R5 ;  /* 0x0000000500097213 */ /* 0x000fe40000000000 */
[C---:B------:R-:W-:Y:S02]  /*10e50*/  LOP3.LUT R3, R5.reuse, R10, RZ, 0x3c, !PT ;  /* 0x0000000a05037212 */ /* 0x040fe400078e3cff */
[----:B------:R-:W-:Y:S01]  /*10e60*/  IADD3 R5, R5, R4, RZ ;  /* 0x0000000405057210 */ /* 0x000fe20007ffe0ff */
[----:B------:R-:W-:-:S04]  /*10e70*/  IMAD.HI.U32 R2, R2, R9, RZ ;  /* 0x0000000902027227 */ /* 0x000fc800078e00ff */
[----:B------:R-:W-:-:S05]  /*10e80*/  IMAD R6, R2, R6, R9 ;  /* 0x0000000602067224 */ /* 0x000fca00078e0209 */
        /* <DEDUP_REMOVED lines=8> */
[----:B------:R-:W-:Y:S01]  /*10f10*/  @!P0 LOP3.LUT R2, RZ, R10, RZ, 0x33, !PT ;  /* 0x0000000aff028212 */ /* 0x000fe200078e33ff */
[----:B------:R-:W-:-:S04]  /*10f20*/  IMAD.MOV R10, RZ, RZ, -R10 ;  /* 0x000000ffff0a7224 */ /* 0x000fc800078e0a0a */
[----:B------:R-:W-:Y:S01]  /*10f30*/  IMAD R18, R2, R10, R5 ;  /* 0x0000000a02127224 */ /* 0x000fe200078e0205 */
[----:B------:R-:W-:-:S05]  /*10f40*/  LOP3.LUT R2, RZ, R2, RZ, 0x33, !PT ;  /* 0x00000002ff027212 */ /* 0x000fca00078e33ff */
[----:B------:R-:W-:Y:S01]  /*10f50*/  IMAD.IADD R17, R17, 0x1, R2 ;  /* 0x0000000111117824 */ /* 0x000fe200078e0202 */
[----:B------:R-:W-:Y:S06]  /*10f60*/  BRA `(.L_x_1793) ;  /* 0x00000000000c7947 */ /* 0x000fec0003800000 */
.L_x_1788:
[----:B------:R-:W-:Y:S02]  /*10f70*/  IMAD.MOV.U32 R17, RZ, RZ, RZ ;  /* 0x000000ffff117224 */ /* 0x000fe400078e00ff */
[----:B------:R-:W-:Y:S02]  /*10f80*/  IMAD.U32 R16, RZ, RZ, UR6 ;  /* 0x00000006ff107e24 */ /* 0x000fe4000f8e00ff */
[----:B------:R-:W-:-:S07]  /*10f90*/  IMAD.MOV.U32 R18, RZ, RZ, RZ ;  /* 0x000000ffff127224 */ /* 0x000fce00078e00ff */
.L_x_1793:
[----:B------:R-:W1:Y:S01]  /*10fa0*/  S2R R2, SR_TID.X ;  /* 0x0000000000027919 */ /* 0x000e620000002100 */
[----:B------:R-:W-:Y:S01]  /*10fb0*/  STL [R1], RZ ;  /* 0x000000ff01007387 */ /* 0x000fe20000100800 */
[----:B-1----:R-:W-:-:S04]  /*10fc0*/  LOP3.LUT R2, R2, 0x1f, RZ, 0xc0, !PT ;  /* 0x0000001f02027812 */ /* 0x002fc800078ec0ff */
[----:B------:R-:W-:-:S13]  /*10fd0*/  ISETP.NE.AND P0, PT, R2, RZ, PT ;  /* 0x000000ff0200720c */ /* 0x000fda0003f05270 */
[----:B------:R-:W1:Y:S01]  /*10fe0*/  @!P0 S2R R3, SR_CgaCtaId ;  /* 0x0000000000038919 */ /* 0x000e620000008800 */
[----:B------:R-:W-:-:S04]  /*10ff0*/  @!P0 MOV R0, 0x400 ;  /* 0x0000040000008802 */ /* 0x000fc80000000f00 */
[----:B-1----:R-:W-:-:S05]  /*11000*/  @!P0 LEA R0, R3, R0, 0x18 ;  /* 0x0000000003008211 */ /* 0x002fca00078ec0ff */
[----:B------:R1:W-:Y:S01]  /*11010*/  @!P0 STS.128 [R0+0x28cd0], R16 ;  /* 0x028cd01000008388 */ /* 0x0003e20000000c00 */
[----:B------:R-:W-:Y:S06]  /*11020*/  BAR.ARV 0x5, 0x120 ;  /* 0x0144800000007b1d */ /* 0x000fec0000002000 */
[----:B------:R-:W-:Y:S02]  /*11030*/  ISETP.GE.AND P0, PT, R19, UR5, PT ;  /* 0x0000000513007c0c */ /* 0x000fe4000bf06270 */
[----:B-1----:R-:W-:-:S05]  /*11040*/  MOV R0, 0x1 ;  /* 0x0000000100007802 */ /* 0x002fca0000000f00 */
[----:B------:R1:W-:Y:S04]  /*11050*/  STL [R1+0x4], R0 ;  /* 0x0000040001007387 */ /* 0x0003e80000100800 */
[----:B------:R1:W-:Y:S02]  /*11060*/  STL [R1+0x18], RZ ;  /* 0x000018ff01007387 */ /* 0x0003e40000100800 */
[----:B------:R-:W-:Y:S05]  /*11070*/  @P0 BRA `(.L_x_1794) ;  /* 0x0000004000e80947 */ /* 0x000fea0003800000 */
[----:B-1----:R-:W-:Y:S01]  /*11080*/  IMAD.MOV.U32 R0, RZ, RZ, 0x1 ;  /* 0x00000001ff007424 */ /* 0x002fe200078e00ff */
[----:B------:R1:W-:Y:S01]  /*11090*/  STL [R1+0x18], RZ ;  /* 0x000018ff01007387 */ /* 0x0003e20000100800 */
[----:B------:R-:W-:Y:S01]  /*110a0*/  ULDC UR37, c[0x0][0xc] ;  /* 0x0000030000257ab9 */ /* 0x000fe20000000800 */
[----:B------:R-:W-:Y:S02]  /*110b0*/  ULDC.64 UR38, c[0x0][0x198] ;  /* 0x0000660000267ab9 */ /* 0x000fe40000000a00 */
[----:B------:R1:W-:Y:S04]  /*110c0*/  STL [R1+0x4], R0 ;  /* 0x0000040001007387 */ /* 0x0003e80000100800 */
[----:B------:R1:W-:Y:S02]  /*110d0*/  STL [R1], RZ ;  /* 0x000000ff01007387 */ /* 0x0003e40000100800 */
.L_x_1867:
[----:B------:R-:W-:Y:S05]  /*110e0*/  YIELD ;  /* 0x0000000000007946 */ /* 0x000fea0003800000 */
[----:B------:R-:W-:Y:S01]  /*110f0*/  ULDC.64 UR4, c[0x0][0xa28] ;  /* 0x00028a0000047ab9 */ /* 0x000fe20000000a00 */
[----:B------:R-:W-:Y:S01]  /*11100*/  IMAD.MOV.U32 R4, RZ, RZ, RZ ;  /* 0x000000ffff047224 */ /* 0x000fe200078e00ff */
[----:B------:R-:W-:Y:S01]  /*11110*/  ISETP.NE.U32.AND P0, PT, RZ, UR4, PT ;  /* 0x00000004ff007c0c */ /* 0x000fe2000bf05070 */
[----:B-1----:R-:W-:Y:S01]  /*11120*/  IMAD.MOV.U32 R0, RZ, RZ, RZ ;  /* 0x000000ffff007224 */ /* 0x002fe200078e00ff */
[----:B------:R-:W-:Y:S02]  /*11130*/  ULDC.64 UR6, c[0x0][0xa08] ;  /* 0x0002820000067ab9 */ /* 0x000fe40000000a00 */
[----:B------:R-:W-:Y:S01]  /*11140*/  ISETP.NE.AND.EX P0, PT, RZ, UR5, PT, P0 ;  /* 0x00000005ff007c0c */ /* 0x000fe2000bf05300 */
[----:B------:R-:W-:-:S12]  /*11150*/  ULDC.64 UR4, c[0x0][0xa00] ;  /* 0x0002800000047ab9 */ /* 0x000fd80000000a00 */
[----:B--2---:R-:W1:Y:S01]  /*11160*/  @P0 LDC.64 R2, c[0x0][0xa28] ;  /* 0x00028a00ff020b82 */ /* 0x004e620000000a00 */
[----:B------:R-:W-:Y:S01]  /*11170*/  ISETP.NE.U32.AND P2, PT, RZ, UR4, PT ;  /* 0x00000004ff007c0c */ /* 0x000fe2000bf45070 */
[----:B-1----:R-:W-:-:S05]  /*11180*/  @P0 IMAD.WIDE R2, R19, 0x4, R2 ;  /* 0x0000000413020825 */ /* 0x002fca00078e0202 */
[----:B------:R1:W5:Y:S01]  /*11190*/  @P0 LDG.E R4, desc[UR48][R2.64] ;  /* 0x0000003002040981 */ /* 0x000362000c1e1900 */
[----:B------:R-:W-:Y:S01]  /*111a0*/  ISETP.NE.AND.EX P2, PT, RZ, UR5, PT, P2 ;  /* 0x00000005ff007c0c */ /* 0x000fe2000bf45320 */
[----:B------:R-:W-:Y:S01]  /*111b0*/  ULDC.64 UR4, c[0x0][0xa18] ;  /* 0x0002860000047ab9 */ /* 0x000fe20000000a00 */
[----:B-1----:R-:W1:Y:S02]  /*111c0*/  LDC.64 R2, c[0x0][0xa00] ;  /* 0x00028000ff027b82 */ /* 0x002e640000000a00 */
[----:B-1----:R-:W-:-:S09]  /*111d0*/  IMAD.WIDE R2, R19, 0x4, R2 ;  /* 0x0000000413027825 */ /* 0x002fd200078e0202 */
[----:B------:R-:W2:Y:S01]  /*111e0*/  @P2 LDG.E R0, desc[UR48][R2.64] ;  /* 0x0000003002002981 */ /* 0x000ea2000c1e1900 */
[----:B------:R-:W-:Y:S01]  /*111f0*/  ISETP.NE.U32.AND P1, PT, RZ, UR4, PT ;  /* 0x00000004ff007c0c */ /* 0x000fe2000bf25070 */
[----:B------:R-:W-:-:S03]  /*11200*/  ULDC UR4, c[0x0][0x288] ;  /* 0x0000a20000047ab9 */ /* 0x000fc60000000800 */
[----:B------:R-:W-:-:S13]  /*11210*/  ISETP.NE.AND.EX P1, PT, RZ, UR5, PT, P1 ;  /* 0x00000005ff007c0c */ /* 0x000fda000bf25310 */
[----:B------:R-:W1:Y:S02]  /*11220*/  @P1 LDC.64 R6, c[0x0][0xa18] ;  /* 0x00028600ff061b82 */ /* 0x000e640000000a00 */
[----:B-1----:R-:W-:Y:S01]  /*11230*/  @P1 IMAD.WIDE R6, R19, 0x4, R6 ;  /* 0x0000000413061825 */ /* 0x002fe200078e0206 */
[----:B--2---:R1:W-:Y:S03]  /*11240*/  STL [R1+0x1c], R0 ;  /* 0x00001c0001007387 */ /* 0x0043e60000100800 */
[----:B-1----:R-:W-:Y:S01]  /*11250*/  IMAD.U32 R0, RZ, RZ, UR4 ;  /* 0x00000004ff007e24 */ /* 0x002fe2000f8e00ff */
[----:B------:R-:W-:-:S05]  /*11260*/  ULDC.64 UR4, c[0x0][0x3f8] ;  /* 0x0000fe0000047ab9 */ /* 0x000fca0000000a00 */
[----:B------:R1:W5:Y:S01]  /*11270*/  @P1 LDG.E R0, desc[UR48][R6.64] ;  /* 0x0000003006001981 */ /* 0x000362000c1e1900 */
[----:B------:R-:W-:Y:S01]  /*11280*/  UISETP.NE.U32.AND UP0, UPT, UR4, URZ, UPT ;  /* 0x0000003f0400728c */ /* 0x000fe2000bf05070 */
[----:B------:R-:W-:Y:S02]  /*11290*/  ISETP.NE.U32.AND P0, PT, RZ, UR6, PT ;  /* 0x00000006ff007c0c */ /* 0x000fe4000bf05070 */
[----:B------:R-:W-:Y:S01]  /*112a0*/  ULDC UR4, c[0x0][0x404] ;  /* 0x0001010000047ab9 */ /* 0x000fe20000000800 */
[----:B------:R-:W-:Y:S01]  /*112b0*/  UISETP.NE.AND.EX UP0, UPT, UR5, URZ, UPT, UP0 ;  /* 0x0000003f0500728c */ /* 0x000fe2000bf05300 */
[----:B------:R-:W-:Y:S02]  /*112c0*/  ISETP.NE.AND.EX P0, PT, RZ, UR7, PT, P0 ;  /* 0x00000007ff007c0c */ /* 0x000fe4000bf05300 */
[----:B------:R-:W-:Y:S01]  /*112d0*/  ULDC UR5, c[0x0][0x2e0] ;  /* 0x0000b80000057ab9 */ /* 0x000fe20000000800 */
[----:B------:R-:W-:-:S04]  /*112e0*/  USEL UR4, UR4, 0x1, UP0 ;  /* 0x0000000104047887 */ /* 0x000fc80008000000 */
[----:B------:R-:W-:-:S06]  /*112f0*/  UIMAD UR4, UR4, UR5, URZ ;  /* 0x00000005040472a4 */ /* 0x000fcc000f8e023f */
[----:B------:R-:W-:Y:S01]  /*11300*/  IMAD.U32 R5, RZ, RZ, UR4 ;  /* 0x00000004ff057e24 */ /* 0x000fe2000f8e00ff */
[----:B-1----:R-:W-:Y:S06]  /*11310*/  @P1 BRA `(.L_x_1795) ;  /* 0x0000000000101947 */ /* 0x002fec0003800000 */
[----:B------:R-:W-:Y:S05]  /*11320*/  @!P2 BRA `(.L_x_1795) ;  /* 0x00000000000ca947 */ /* 0x000fea0003800000 */
[----:B------:R-:W2:Y:S04]  /*11330*/  LDG.E R7, desc[UR48][R2.64] ;  /* 0x0000003002077981 */ /* 0x000ea8000c1e1900 */
[----:B-----5:R-:W2:Y:S02]  /*11340*/  LDG.E R0, desc[UR48][R2.64+0x4] ;  /* 0x0000043002007981 */ /* 0x020ea4000c1e1900 */
[----:B--2---:R-:W-:-:S07]  /*11350*/  IADD3 R0, -R7, R0, RZ ;  /* 0x0000000007007210 */ /* 0x004fce0007ffe1ff */
.L_x_1795:
[----:B------:R-:W1:Y:S01]  /*11360*/  LDC.64 R2, c[0x0][0xa08] ;  /* 0x00028200ff027b82 */ /* 0x000e620000000a00 */
[----:B------:R-:W-:Y:S01]  /*11370*/  IMAD.MOV.U32 R7, RZ, RZ, RZ ;  /* 0x000000ffff077224 */ /* 0x000fe200078e00ff */
[----:B------:R-:W-:Y:S01]  /*11380*/  ULDC.64 UR4, c[0x0][0xa20] ;  /* 0x0002880000047ab9 */ /* 0x000fe20000000a00 */
[----:B-1----:R-:W-:-:S05]  /*11390*/  IMAD.WIDE R2, R19, 0x4, R2 ;  /* 0x0000000413027825 */ /* 0x002fca00078e0202 */
[----:B------:R-:W2:Y:S01]  /*113a0*/  @P0 LDG.E R7, desc[UR48][R2.64] ;  /* 0x0000003002070981 */ /* 0x000ea2000c1e1900 */
[----:B------:R-:W-:-:S04]  /*113b0*/  ISETP.NE.U32.AND P1, PT, RZ, UR4, PT ;  /* 0x00000004ff007c0c */ /* 0x000fc8000bf25070 */
[----:B------:R-:W-:Y:S01]  /*113c0*/  ISETP.NE.AND.EX P1, PT, RZ, UR5, PT, P1 ;  /* 0x00000005ff007c0c */ /* 0x000fe2000bf25310 */
[----:B--2--5:R-:W-:-:S05]  /*113d0*/  IMAD.IADD R6, R7, 0x1, R4 ;  /* 0x0000000107067824 */ /* 0x024fca00078e0204 */
[----:B------:R1:W-:Y:S07]  /*113e0*/  STL [R1+0x8], R6 ;  /* 0x0000080601007387 */ /* 0x0003ee0000100800 */
[----:B------:R-:W-:Y:S05]  /*113f0*/  @!P1 BRA `(.L_x_1796) ;  /* 0x0000000000109947 */ /* 0x000fea0003800000 */
[----:B------:R-:W2:Y:S02]  /*11400*/  LDC.64 R2, c[0x0][0xa20] ;  /* 0x00028800ff027b82 */ /* 0x000ea40000000a00 */
[----:B--2---:R-:W-:-:S05]  /*11410*/  IMAD.WIDE R2, R19, 0x4, R2 ;  /* 0x0000000413027825 */ /* 0x004fca00078e0202 */
[----:B------:R2:W5:Y:S01]  /*11420*/  LDG.E R5, desc[UR48][R2.64] ;  /* 0x0000003002057981 */ /* 0x000562000c1e1900 */
[----:B------:R-:W-:Y:S05]  /*11430*/  BRA `(.L_x_1797) ;  /* 0x0000000000107947 */ /* 0x000fea0003800000 */
.L_x_1796:
[----:B------:R-:W-:Y:S05]  /*11440*/  @!P0 BRA `(.L_x_1797) ;  /* 0x00000000000c8947 */ /* 0x000fea0003800000 */
[----:B-1----:R-:W2:Y:S04]  /*11450*/  LDG.E R6, desc[UR48][R2.64] ;  /* 0x0000003002067981 */ /* 0x002ea8000c1e1900 */
[----:B------:R-:W2:Y:S02]  /*11460*/  LDG.E R5, desc[UR48][R2.64+0x4] ;  /* 0x0000043002057981 */ /* 0x000ea4000c1e1900 */
[----:B--2---:R-:W-:-:S07]  /*11470*/  IMAD.IADD R5, R5, 0x1, -R6 ;  /* 0x0000000105057824 */ /* 0x004fce00078e0a06 */
.L_x_1797:
[----:B--2---:R-:W2:Y:S01]  /*11480*/  LDC.64 R2, c[0x0][0x9e0] ;  /* 0x00027800ff027b82 */ /* 0x004ea20000000a00 */
[----:B-----5:R-:W-:Y:S01]  /*11490*/  IMAD.IADD R7, R5, 0x1, -R4 ;  /* 0x0000000105077824 */ /* 0x020fe200078e0a04 */
[----:B------:R-:W-:-:S04]  /*114a0*/  LEA R4, R17, 0x40, 0x6 ;  /* 0x0000004011047811 */ /* 0x000fc800078e30ff */
[----:B------:R-:W-:Y:S02]  /*114b0*/  IADD3 R9, R7, R4, -R0 ;  /* 0x0000000407097210 */ /* 0x000fe40007ffe800 */
[----:B--2---:R-:W-:-:S03]  /*114c0*/  ISETP.GE.AND P0, PT, R3, 0x1, PT ;  /* 0x000000010300780c */ /* 0x004fc60003f06270 */
[----:B------:R-:W-:-:S10]  /*114d0*/  IMAD.IADD R2, R9, 0x1, R2 ;  /* 0x0000000109027824 */ /* 0x000fd400078e0202 */
[----:B------:R-:W-:Y:S05]  /*114e0*/  @!P0 BRA `(.L_x_1798) ;  /* 0x0000000000488947 */ /* 0x000fea0003800000 */
[C---:B------:R-:W-:Y:S01]  /*114f0*/  ISETP.GT.AND P1, PT, R9.reuse, RZ, PT ;  /* 0x000000ff0900720c */ /* 0x040fe20003f24270 */
[----:B------:R-:W-:Y:S01]  /*11500*/  BSSY B0, `(.L_x_1799) ;  /* 0x000000e000007945 */ /* 0x000fe20003800000 */
[----:B-1----:R-:W-:-:S11]  /*11510*/  IADD3 R6, R9, -0x1, RZ ;  /* 0xffffffff09067810 */ /* 0x002fd60007ffe0ff */
        /* <DEDUP_REMOVED lines=8> */
.L_x_1800:
[----:B------:R-:W-:-:S13]  /*115a0*/  ISETP.NE.AND P1, PT, R3, 0x1, PT ;  /* 0x000000010300780c */ /* 0x000fda0003f25270 */
[----:B------:R-:W1:Y:S02]  /*115b0*/  @P1 LDC.64 R4, c[0x0][0x9e8] ;  /* 0x00027a00ff041b82 */ /* 0x000e640000000a00 */
[----:B-1----:R-:W-:-:S05]  /*115c0*/  @P1 IMAD.HI.U32 R4, R6, R4, RZ ;  /* 0x0000000406041227 */ /* 0x002fca00078e00ff */
[----:B------:R-:W-:-:S07]  /*115d0*/  @P1 SHF.R.U32.HI R6, RZ, R5, R4 ;  /* 0x00000005ff061219 */ /* 0x000fce0000011604 */
.L_x_1801:
[----:B------:R-:W-:Y:S05]  /*115e0*/  BSYNC B0 ;  /* 0x0000000000007941 */ /* 0x000fea0003800000 */
.L_x_1799:
[----:B------:R-:W-:-:S05]  /*115f0*/  IMAD R5, R6, R3, R3 ;  /* 0x0000000306057224 */ /* 0x000fca00078e0203 */
[----:B------:R-:W-:-:S07]  /*11600*/  VIMNMX R2, R2, R5, PT ;  /* 0x0000000502027248 */ /* 0x000fce0003fe0100 */
.L_x_1798:
[----:B------:R-:W-:Y:S01]  /*11610*/  VIADD R2, R2, 0x3f ;  /* 0x0000003f02027836 */ /* 0x000fe20000000000 */
[----:B------:R-:W-:Y:S01]  /*11620*/  ULDC UR4, c[0x0][0x9dc] ;  /* 0x0002770000047ab9 */ /* 0x000fe20000000800 */
[----:B------:R-:W-:-:S03]  /*11630*/  IMAD R0, R17, 0x40, -R0 ;  /* 0x0000004011007824 */ /* 0x000fc600078e0a00 */
[----:B------:R-:W-:-:S04]  /*11640*/  SHF.R.S32.HI R5, RZ, 0x1f, R2 ;  /* 0x0000001fff057819 */ /* 0x000fc80000011402 */
[----:B------:R-:W-:Y:S01]  /*11650*/  LEA.HI R4, R5, R2, RZ, 0x6 ;  /* 0x0000000205047211 */ /* 0x000fe200078f30ff */
[C---:B------:R-:W-:Y:S02]  /*11660*/  VIADD R2, R7.reuse, 0x3f ;  /* 0x0000003f07027836 */ /* 0x040fe40000000000 */
[----:B------:R-:W-:Y:S01]  /*11670*/  IMAD.IADD R7, R7, 0x1, R0 ;  /* 0x0000000107077824 */ /* 0x000fe200078e0200 */
[----:B------:R-:W-:Y:S02]  /*11680*/  SHF.R.S32.HI R4, RZ, 0x6, R4 ;  /* 0x00000006ff047819 */ /* 0x000fe40000011404 */
[----:B------:R-:W-:Y:S02]  /*11690*/  SHF.R.S32.HI R5, RZ, 0x1f, R2 ;  /* 0x0000001fff057819 */ /* 0x000fe40000011402 */
[----:B------:R-:W-:Y:S02]  /*116a0*/  IADD3 R0, R7, -UR4, RZ ;  /* 0x8000000407007c10 */ /* 0x000fe4000fffe0ff */
[----:B------:R-:W-:-:S04]  /*116b0*/  LEA.HI R5, R5, R2, RZ, 0x6 ;  /* 0x0000000205057211 */ /* 0x000fc800078f30ff */
[----:B------:R-:W-:-:S04]  /*116c0*/  SHF.R.S32.HI R5, RZ, 0x6, R5 ;  /* 0x00000006ff057819 */ /* 0x000fc80000011405 */
[----:B-1----:R-:W-:-:S05]  /*116d0*/  VIMNMX R6, R5, R4, PT ;  /* 0x0000000405067248 */ /* 0x002fca0003fe0100 */
[----:B------:R1:W-:Y:S01]  /*116e0*/  STL [R1+0x14], R6 ;  /* 0x0000140601007387 */ /* 0x0003e20000100800 */
[----:B------:R-:W-:Y:S05]  /*116f0*/  @!P0 BRA `(.L_x_1802) ;  /* 0x0000000000448947 */ /* 0x000fea0003800000 */
[----:B------:R-:W-:Y:S01]  /*11700*/  ISETP.GT.AND P0, PT, R7, -0x1, PT ;  /* 0xffffffff0700780c */ /* 0x000fe20003f04270 */
[----:B------:R-:W-:-:S12]  /*11710*/  BSSY B0, `(.L_x_1803) ;  /* 0x000000d000007945 */ /* 0x000fd80003800000 */
        /* <DEDUP_REMOVED lines=8> */
.L_x_1804:
[----:B------:R-:W-:-:S13]  /*117a0*/  ISETP.NE.AND P0, PT, R3, 0x1, PT ;  /* 0x000000010300780c */ /* 0x000fda0003f05270 */
[----:B------:R-:W2:Y:S02]  /*117b0*/  @P0 LDC.64 R4, c[0x0][0x9e8] ;  /* 0x00027a00ff040b82 */ /* 0x000ea40000000a00 */
[----:B--2---:R-:W-:-:S05]  /*117c0*/  @P0 IMAD.HI.U32 R4, R7, R4, RZ ;  /* 0x0000000407040227 */ /* 0x004fca00078e00ff */
[----:B------:R-:W-:-:S07]  /*117d0*/  @P0 SHF.R.U32.HI R7, RZ, R5, R4 ;  /* 0x00000005ff070219 */ /* 0x000fce0000011604 */
.L_x_1805:
[----:B------:R-:W-:Y:S05]  /*117e0*/  BSYNC B0 ;  /* 0x0000000000007941 */ /* 0x000fea0003800000 */
.L_x_1803:
[----:B------:R-:W-:-:S05]  /*117f0*/  IMAD R3, R7, R3, RZ ;  /* 0x0000000307037224 */ /* 0x000fca00078e02ff */
[----:B------:R-:W-:-:S07]  /*11800*/  VIMNMX R0, R0, R3, !PT ;  /* 0x0000000300007248 */ /* 0x000fce0007fe0100 */
.L_x_1802:
[----:B------:R-:W-:Y:S01]  /*11810*/  SHF.R.S32.HI R3, RZ, 0x1f, R0 ;  /* 0x0000001fff037819 */ /* 0x000fe20000011400 */
[----:B------:R-:W-:Y:S03]  /*11820*/  BSSY B6, `(.L_x_1806) ;  /* 0x00002fe000067945 */ /* 0x000fe60003800000 */
[----:B------:R-:W-:-:S04]  /*11830*/  LEA.HI R3, R3, R0, RZ, 0x6 ;  /* 0x0000000003037211 */ /* 0x000fc800078f30ff */
[----:B------:R-:W-:-:S04]  /*11840*/  SHF.R.S32.HI R3, RZ, 0x6, R3 ;  /* 0x00000006ff037819 */ /* 0x000fc80000011403 */
[----:B------:R-:W-:-:S04]  /*11850*/  VIMNMX R2, RZ, R3, !PT ;  /* 0x00000003ff027248 */ /* 0x000fc80007fe0100 */
[----:B------:R-:W-:Y:S01]  /*11860*/  ISETP.GT.AND P0, PT, R6, R2, PT ;  /* 0x000000020600720c */ /* 0x000fe20003f04270 */
[----:B------:R2:W-:-:S12]  /*11870*/  STL [R1+0xc], R2 ;  /* 0x00000c0201007387 */ /* 0x0005d80000100800 */
[----:B--2---:R-:W-:Y:S05]  /*11880*/  @P0 BRA `(.L_x_1807) ;  /* 0x0000000000440947 */ /* 0x004fea0003800000 */
[----:B------:R-:W2:Y:S02]  /*11890*/  S2R R2, SR_TID.X ;  /* 0x0000000000027919 */ /* 0x000ea40000002100 */
[----:B--2---:R-:W-:-:S04]  /*118a0*/  LOP3.LUT R2, R2, 0x1f, RZ, 0xc0, !PT ;  /* 0x0000001f02027812 */ /* 0x004fc800078ec0ff */
[----:B------:R-:W-:-:S13]  /*118b0*/  ISETP.NE.AND P1, PT, R2, RZ, PT ;  /* 0x000000ff0200720c */ /* 0x000fda0003f25270 */
[----:B------:R-:W-:Y:S05]  /*118c0*/  @P1 BRA `(.L_x_1808) ;  /* 0x0000002c00cc1947 */ /* 0x000fea0003800000 */
[----:B------:R-:W2:Y:S01]  /*118d0*/  S2R R7, SR_LANEID ;  /* 0x0000000000077919 */ /* 0x000ea20000000000 */
[----:B------:R-:W-:Y:S01]  /*118e0*/  VOTEU.ANY UR4, UPT, PT ;  /* 0x0000000000047886 */ /* 0x000fe200038e0100 */
[----:B------:R-:W3:Y:S01]  /*118f0*/  LDC.64 R2, c[0x0][0xc38] ;  /* 0x00030e00ff027b82 */ /* 0x000ee20000000a00 */
[----:B------:R-:W2:Y:S08]  /*11900*/  FLO.U32 R0, UR4 ;  /* 0x0000000400007d00 */ /* 0x000eb000080e0000 */
[----:B------:R-:W3:Y:S01]  /*11910*/  POPC R5, UR4 ;  /* 0x0000000400057d09 */ /* 0x000ee20008000000 */
[----:B--2---:R-:W-:-:S13]  /*11920*/  ISETP.EQ.U32.AND P0, PT, R0, R7, PT ;  /* 0x000000070000720c */ /* 0x004fda0003f02070 */
[----:B---3--:R-:W2:Y:S01]  /*11930*/  @P0 ATOMG.E.ADD.STRONG.GPU PT, R3, desc[UR48][R2.64], R5 ;  /* 0x00000005020309a8 */ /* 0x008ea200081ee1f0 */
[----:B------:R-:W3:Y:S02]  /*11940*/  S2R R4, SR_LTMASK ;  /* 0x0000000000047919 */ /* 0x000ee40000003900 */
[----:B---3--:R-:W-:-:S04]  /*11950*/  LOP3.LUT R4, R4, UR4, RZ, 0xc0, !PT ;  /* 0x0000000404047c12 */ /* 0x008fc8000f8ec0ff */
[----:B------:R-:W3:Y:S01]  /*11960*/  POPC R7, R4 ;  /* 0x0000000400077309 */ /* 0x000ee20000000000 */
[----:B--2---:R-:W3:Y:S02]  /*11970*/  SHFL.IDX PT, R0, R3, R0, 0x1f ;  /* 0x00001f0003007589 */ /* 0x004ee400000e0000 */
[----:B---3--:R-:W-:Y:S01]  /*11980*/  IADD3 R16, R0, UR37, R7 ;  /* 0x0000002500107c10 */ /* 0x008fe2000fffe007 */
[----:B------:R-:W-:Y:S06]  /*11990*/  BRA `(.L_x_1808) ;  /* 0x0000002c00987947 */ /* 0x000fec0003800000 */
.L_x_1807:
[----:B------:R-:W2:Y:S01]  /*119a0*/  S2R R3, SR_CgaCtaId ;  /* 0x0000000000037919 */ /* 0x000ea20000008800 */
[----:B------:R-:W-:-:S04]  /*119b0*/  MOV R0, 0x400 ;  /* 0x0000040000007802 */ /* 0x000fc80000000f00 */
[----:B--2---:R-:W-:-:S05]  /*119c0*/  LEA R2, R3, R0, 0x18 ;  /* 0x0000000003027211 */ /* 0x004fca00078ec0ff */
[----:B------:R2:W-:Y:S01]  /*119d0*/  STL [R1+0x10], R2 ;  /* 0x0000100201007387 */ /* 0x0005e20000100800 */
[----:B------:R-:W-:-:S05]  /*119e0*/  VIADD R0, R2, 0x22400 ;  /* 0x0002240002007836 */ /* 0x000fca0000000000 */
[----:B------:R-:W-:-:S13]  /*119f0*/  LOP3.LUT P0, RZ, R0, 0x3ff, RZ, 0xc0, !PT ;  /* 0x000003ff00ff7812 */ /* 0x000fda000780c0ff */
[----:B--2---:R-:W-:Y:S05]  /*11a00*/  @!P0 BRA `(.L_x_1809) ;  /* 0x0000000000408947 */ /* 0x004fea0003800000 */
[----:B------:R-:W-:Y:S01]  /*11a10*/  MOV R2, 0x0 ;  /* 0x0000000000027802 */ /* 0x000fe20000000f00 */
[----:B------:R-:W-:Y:S01]  /*11a20*/  ULDC.64 UR6, c[0x4][0x88] ;  /* 0x0100220000067ab9 */ /* 0x000fe20000000a00 */
[----:B------:R-:W-:Y:S01]  /*11a30*/  ULDC.64 UR8, c[0x4][0x90] ;  /* 0x0100240000087ab9 */ /* 0x000fe20000000a00 */
[----:B------:R-:W-:Y:S01]  /*11a40*/  ULDC.64 UR4, c[0x4][0x8] ;  /* 0x0100020000047ab9 */ /* 0x000fe20000000a00 */
[----:B------:R-:W-:Y:S01]  /*11a50*/  IMAD.U32 R4, RZ, RZ, UR6 ;  /* 0x00000006ff047e24 */ /* 0x000fe2000f8e00ff */
[----:B------:R-:W-:Y:S01]  /*11a60*/  MOV R10, UR4 ;  /* 0x00000004000a7c02 */ /* 0x000fe20008000f00 */
[----:B------:R-:W2:Y:S01]  /*11a70*/  LDC.64 R2, c[0x4][R2] ;  /* 0x0100000002027b82 */ /* 0x000ea20000000a00 */
[----:B------:R-:W-:Y:S02]  /*11a80*/  IMAD.U32 R5, RZ, RZ, UR7 ;  /* 0x00000007ff057e24 */ /* 0x000fe4000f8e00ff */
[----:B-1----:R-:W-:Y:S02]  /*11a90*/  IMAD.U32 R6, RZ, RZ, UR8 ;  /* 0x00000008ff067e24 */ /* 0x002fe4000f8e00ff */
[----:B------:R-:W-:-:S02]  /*11aa0*/  IMAD.U32 R7, RZ, RZ, UR9 ;  /* 0x00000009ff077e24 */ /* 0x000fc4000f8e00ff */
[----:B------:R-:W-:Y:S02]  /*11ab0*/  IMAD.U32 R11, RZ, RZ, UR5 ;  /* 0x00000005ff0b7e24 */ /* 0x000fe4000f8e00ff */
[----:B------:R-:W-:Y:S02]  /*11ac0*/  IMAD.MOV.U32 R8, RZ, RZ, 0x70 ;  /* 0x00000070ff087424 */ /* 0x000fe400078e00ff */
[----:B------:R-:W-:Y:S02]  /*11ad0*/  IMAD.MOV.U32 R12, RZ, RZ, 0x1 ;  /* 0x00000001ff0c7424 */ /* 0x000fe400078e00ff */
[----:B0-----:R-:W-:-:S07]  /*11ae0*/  IMAD.MOV.U32 R13, RZ, RZ, RZ ;  /* 0x000000ffff0d7224 */ /* 0x001fce00078e00ff */
[----:B------:R-:W-:-:S07]  /*11af0*/  LEPC R20, `(.L_x_1809) ;  /* 0x000000001014794e */ /* 0x000fce0000000000 */
[----:B--2---:R-:W-:Y:S05]  /*11b00*/  CALL.ABS.NOINC R2 ;  /* 0x0000000002007343 */ /* 0x004fea0003c00000 */
.L_x_1809:
        /* <DEDUP_REMOVED lines=8> */
[----:B------:R2:W3:Y:S01]  /*11b90*/  LDC.64 R2, c[0x4][R0] ;  /* 0x0100000000027b82 */ /* 0x0004e20000000a00 */
[----:B------:R-:W-:Y:S01]  /*11ba0*/  MOV R4, UR6 ;  /* 0x0000000600047c02 */ /* 0x000fe20008000f00 */
[----:B------:R-:W-:Y:S01]  /*11bb0*/  IMAD.U32 R5, RZ, RZ, UR7 ;  /* 0x00000007ff057e24 */ /* 0x000fe2000f8e00ff */
[----:B------:R-:W-:Y:S01]  /*11bc0*/  MOV R8, 0x70 ;  /* 0x0000007000087802 */ /* 0x000fe20000000f00 */
[----:B-1----:R-:W-:Y:S02]  /*11bd0*/  IMAD.U32 R6, RZ, RZ, UR8 ;  /* 0x00000008ff067e24 */ /* 0x002fe4000f8e00ff */
[----:B------:R-:W-:-:S02]  /*11be0*/  IMAD.U32 R7, RZ, RZ, UR9 ;  /* 0x00000009ff077e24 */ /* 0x000fc4000f8e00ff */
[----:B------:R-:W-:Y:S02]  /*11bf0*/  IMAD.U32 R10, RZ, RZ, UR4 ;  /* 0x00000004ff0a7e24 */ /* 0x000fe4000f8e00ff */
[----:B------:R-:W-:Y:S02]  /*11c00*/  IMAD.U32 R11, RZ, RZ, UR5 ;  /* 0x00000005ff0b7e24 */ /* 0x000fe4000f8e00ff */
[----:B------:R-:W-:Y:S02]  /*11c10*/  IMAD.MOV.U32 R12, RZ, RZ, 0x1 ;  /* 0x00000001ff0c7424 */ /* 0x000fe400078e00ff */
[----:B0-2---:R-:W-:-:S07]  /*11c20*/  IMAD.MOV.U32 R13, RZ, RZ, RZ ;  /* 0x000000ffff0d7224 */ /* 0x005fce00078e00ff */
[----:B------:R-:W-:-:S07]  /*11c30*/  LEPC R20, `(.L_x_1811) ;  /* 0x000000001014794e */ /* 0x000fce0000000000 */
[----:B---3--:R-:W-:Y:S05]  /*11c40*/  CALL.ABS.NOINC R2 ;  /* 0x0000000002007343 */ /* 0x008fea0003c00000 */
.L_x_1811:
        /* <DEDUP_REMOVED lines=16> */
.L_x_1810:
[----:B------:R-:W2:Y:S01]  /*11d50*/  LDL.LU R7, [R1+0x1c] ;  /* 0x00001c0001077983 */ /* 0x000ea20000300800 */
[----:B------:R-:W3:Y:S01]  /*11d60*/  LDC R0, c[0x0][0x428] ;  /* 0x00010a00ff007b82 */ /* 0x000ee20000000800 */
[----:B------:R-:W-:Y:S01]  /*11d70*/  ULDC.64 UR4, c[0x0][0x9f8] ;  /* 0x00027e0000047ab9 */ /* 0x000fe20000000a00 */
[----:B------:R-:W-:Y:S01]  /*11d80*/  IMAD.MOV.U32 R4, RZ, RZ, R19 ;  /* 0x000000ffff047224 */ /* 0x000fe200078e0013 */
[----:B-1----:R-:W1:Y:S01]  /*11d90*/  S2R R6, SR_TID.X ;  /* 0x0000000000067919 */ /* 0x002e620000002100 */
[----:B---3--:R-:W-:Y:S02]  /*11da0*/  ISETP.NE.AND P0, PT, R0, 0x1, PT ;  /* 0x000000010000780c */ /* 0x008fe40003f05270 */
[----:B------:R-:W-:Y:S02]  /*11db0*/  MOV R0, R18 ;  /* 0x0000001200007202 */ /* 0x000fe40000000f00 */
[----:B-1----:R-:W-:-:S09]  /*11dc0*/  LOP3.LUT R6, R6, 0x1f, RZ, 0xc0, !PT ;  /* 0x0000001f06067812 */ /* 0x002fd200078ec0ff */
[----:B------:R-:W1:Y:S08]  /*11dd0*/  @P0 LDC R3, c[0x0][0x42c] ;  /* 0x00010b00ff030b82 */ /* 0x000e700000000800 */
[----:B------:R-:W3:Y:S01]  /*11de0*/  @P0 LDC R5, c[0x0][0x430] ;  /* 0x00010c00ff050b82 */ /* 0x000ee20000000800 */
[----:B-1----:R-:W-:-:S05]  /*11df0*/  @P0 IMAD.HI.U32 R2, R18, R3, RZ ;  /* 0x0000000312020227 */ /* 0x002fca00078e00ff */
[----:B---3--:R-:W-:Y:S02]  /*11e00*/  @P0 SHF.R.U32.HI R0, RZ, R5, R2 ;  /* 0x00000005ff000219 */ /* 0x008fe40000011602 */
[----:B------:R-:W-:-:S04]  /*11e10*/  ISETP.NE.U32.AND P0, PT, RZ, UR4, PT ;  /* 0x00000004ff007c0c */ /* 0x000fc8000bf05070 */
[----:B------:R-:W-:Y:S01]  /*11e20*/  ISETP.NE.AND.EX P0, PT, RZ, UR5, PT, P0 ;  /* 0x00000005ff007c0c */ /* 0x000fe2000bf05300 */
[----:B------:R-:W-:-:S12]  /*11e30*/  ULDC.64 UR4, c[0x0][0xa00] ;  /* 0x0002800000047ab9 */ /* 0x000fd80000000a00 */
[----:B------:R-:W1:Y:S01]  /*11e40*/  @P0 LDC.64 R2, c[0x0][0x9f8] ;  /* 0x00027e00ff020b82 */ /* 0x000e620000000a00 */
[----:B------:R-:W-:-:S04]  /*11e50*/  ISETP.NE.AND P6, PT, R6, RZ, PT ;  /* 0x000000ff0600720c */ /* 0x000fc80003fc5270 */
[----:B------:R-:W-:-:S09]  /*11e60*/  PLOP3.LUT P1, PT, P6, PT, PT, 0x8, 0x0 ;  /* 0x000000000000781c */ /* 0x000fd2000372e170 */
[----:B------:R-:W-:Y:S01]  /*11e70*/  VOTEU.ALL UP1, P6 ;  /* 0x00000000003f7886 */ /* 0x000fe20003020000 */
[----:B-1----:R-:W-:-:S05]  /*11e80*/  @P0 IMAD.WIDE R2, R19, 0x4, R2 ;  /* 0x0000000413020825 */ /* 0x002fca00078e0202 */
[----:B------:R1:W5:Y:S01]  /*11e90*/  @P0 LDG.E R4, desc[UR48][R2.64] ;  /* 0x0000003002040981 */ /* 0x000362000c1e1900 */
[----:B------:R-:W-:Y:S01]  /*11ea0*/  ISETP.NE.U32.AND P0, PT, RZ, UR4, PT ;  /* 0x00000004ff007c0c */ /* 0x000fe2000bf05070 */
[----:B------:R-:W-:-:S03]  /*11eb0*/  @!UP1 UIADD3 UR8, UP0, UR38, 0x270, URZ ;  /* 0x0000027026089890 */ /* 0x000fc6000ff1e03f */
[----:B------:R-:W-:Y:S01]  /*11ec0*/  ISETP.NE.AND.EX P0, PT, RZ, UR5, PT, P0 ;  /* 0x00000005ff007c0c */ /* 0x000fe2000bf05300 */
[----:B------:R-:W-:-:S03]  /*11ed0*/  @!UP1 UIADD3.X UR9, URZ, UR39, URZ, UP0, !UPT ;  /* 0x000000273f099290 */ /* 0x000fc600087fe43f */
[----:B------:R-:W-:Y:S01]  /*11ee0*/  SEL R6, R19, RZ, !P0 ;  /* 0x000000ff13067207 */ /* 0x000fe20004000000 */
[----:B------:R-:W-:Y:S01]  /*11ef0*/  VOTEU.ALL UP0, P6 ;  /* 0x00000000003f7886 */ /* 0x000fe20003000000 */
[----:B-12---:R-:W-:-:S07]  /*11f00*/  IMAD R17, R17, 0x40, R7 ;  /* 0x0000004011117824 */ /* 0x006fce00078e0207 */
.L_x_1812:
        /* <DEDUP_REMOVED lines=9> */
[----:B-1----:R-:W-:Y:S05]  /*11fa0*/  @P1 BRA.U.ANY `(.L_x_1812) ;  /* 0xfffffffd00d81947 */ /* 0x002fea000393ffff */
[----:B------:R-:W2:Y:S01]  /*11fb0*/  LDL R5, [R1+0x14] ;  /* 0x0000140001057983 */ /* 0x000ea20000100800 */
[----:B------:R-:W1:Y:S01]  /*11fc0*/  LDC.64 R2, c[0x0][0x3f8] ;  /* 0x0000fe00ff027b82 */ /* 0x000e620000000a00 */
[----:B------:R-:W-:Y:S02]  /*11fd0*/  ULDC.64 UR4, c[0x0][0xa08] ;  /* 0x0002820000047ab9 */ /* 0x000fe40000000a00 */
[----:B-1----:R-:W-:Y:S01]  /*11fe0*/  LOP3.LUT P0, RZ, R2, UR4, RZ, 0xfc, !PT ;  /* 0x0000000402ff7c12 */ /* 0x002fe2000f80fcff */
[----:B------:R-:W-:-:S03]  /*11ff0*/  UMOV UR4, 0xffffffff ;  /* 0xffffffff00047882 */ /* 0x000fc60000000000 */
[----:B------:R-:W-:-:S04]  /*12000*/  LOP3.LUT P0, RZ, R3, UR5, RZ, 0xfc, P0 ;  /* 0x0000000503ff7c12 */ /* 0x000fc8000800fcff */
[----:B-----5:R-:W-:Y:S01]  /*12010*/  SEL R7, R4, RZ, !P0 ;  /* 0x000000ff04077207 */ /* 0x020fe20004000000 */
[----:B--2---:R-:W-:Y:S01]  /*12020*/  VIADD R8, R5, 0xffffffff ;  /* 0xffffffff05087836 */ /* 0x004fe20000000000 */
[----:B------:R-:W-:Y:S07]  /*12030*/  BRA.DIV UR4, `(.L_x_1813) ;  /* 0x0000003a04e07947 */ /* 0x000fee000b800000 */
.L_x_1884:
[----:B------:R-:W-:Y:S01]  /*12040*/  UMOV UR4, 0xffffffff ;  /* 0xffffffff00047882 */ /* 0x000fe20000000000 */
[----:B------:R-:W-:Y:S02]  /*12050*/  SHF.R.S32.HI R5, RZ, 0x1f, R4 ;  /* 0x0000001fff057819 */ /* 0x000fe40000011404 */
[----:B------:R-:W-:Y:S05]  /*12060*/  BRA.DIV UR4, `(.L_x_1814) ;  /* 0x0000003e04087947 */ /* 0x000fea000b800000 */
[----:B------:R-:W-:-:S13]  /*12070*/  ELECT P6, URZ, PT ;  /* 0x00000000003f782f */ /* 0x000fda00038c0000 */
.L_x_1887:
        /* <DEDUP_REMOVED lines=10> */
[----:B------:R-:W-:-:S04]  /*12120*/  @P0 SHF.R.U32.HI R7, RZ, R11, R10 ;  /* 0x0000000bff070219 */ /* 0x000fc8000001160a */
[--C-:B------:R-:W-:Y:S01]  /*12130*/  SHF.R.S32.HI R11, RZ, 0x1f, R7.reuse ;  /* 0x0000001fff0b7819 */ /* 0x100fe20000011407 */
[----:B------:R-:W-:Y:S01]  /*12140*/  IMAD.MOV R9, RZ, RZ, -R7 ;  /* 0x000000ffff097224 */ /* 0x000fe200078e0a07 */
[----:B------:R-:W-:-:S03]  /*12150*/  MOV R10, R7 ;  /* 0x00000007000a7202 */ /* 0x000fc60000000f00 */
[----:B------:R-:W-:Y:S02]  /*12160*/  IMAD R8, R12, R9, R8 ;  /* 0x000000090c087224 */ /* 0x000fe400078e0208 */
[----:B------:R-:W-:Y:S02]  /*12170*/  IMAD R9, R5, UR4, RZ ;  /* 0x0000000405097c24 */ /* 0x000fe4000f8e02ff */
[----:B------:R-:W-:-:S04]  /*12180*/  IMAD.WIDE.U32 R10, R4, UR4, R10 ;  /* 0x00000004040a7c25 */ /* 0x000fc8000f8e000a */
[----:B------:R-:W-:Y:S01]  /*12190*/  IMAD R9, R4, UR5, R9 ;  /* 0x0000000504097c24 */ /* 0x000fe2000f8e0209 */
[----:B------:R-:W-:-:S03]  /*121a0*/  LEA R12, P0, R10, R2, 0x2 ;  /* 0x000000020a0c7211 */ /* 0x000fc600078010ff */
[----:B------:R-:W-:-:S05]  /*121b0*/  IMAD.IADD R7, R11, 0x1, R9 ;  /* 0x000000010b077824 */ /* 0x000fca00078e0209 */
[----:B0-----:R-:W-:-:S05]  /*121c0*/  LEA.HI.X R13, R10, R3, R7, 0x2, P0 ;  /* 0x000000030a0d7211 */ /* 0x001fca00000f1407 */
[----:B------:R1:W5:Y:S02]  /*121d0*/  LDG.E R7, desc[UR48][R12.64] ;  /* 0x000000300c077981 */ /* 0x000364000c1e1900 */
.L_x_1816:
[----:B------:R-:W2:Y:S01]  /*121e0*/  LDL R9, [R1] ;  /* 0x0000000001097983 */ /* 0x000ea20000100800 */
[----:B------:R-:W-:-:S03]  /*121f0*/  MOV R11, 0x400 ;  /* 0x00000400000b7802 */ /* 0x000fc60000000f00 */
[----:B------:R-:W3:Y:S01]  /*12200*/  LDL R10, [R1+0x4] ;  /* 0x00000400010a7983 */ /* 0x000ee20000100800 */
[----:B-1----:R-:W1:Y:S02]  /*12210*/  S2R R12, SR_CgaCtaId ;  /* 0x00000000000c7919 */ /* 0x002e640000008800 */
[----:B-1----:R-:W-:-:S05]  /*12220*/  LEA R11, R12, R11, 0x18 ;  /* 0x0000000b0c0b7211 */ /* 0x002fca00078ec0ff */
[----:B--2---:R-:W-:Y:S01]  /*12230*/  IMAD R9, R9, 0x8, R11 ;  /* 0x0000000809097824 */ /* 0x004fe200078e020b */
[----:B---3--:R-:W-:-:S04]  /*12240*/  SHF.L.U32 R10, R10, 0x1f, RZ ;  /* 0x0000001f0a0a7819 */ /* 0x008fc800000006ff */
[----:B------:R-:W1:Y:S02]  /*12250*/  SYNCS.PHASECHK.TRANS64.TRYWAIT P0, [R9+URZ+0x28c40], R10 ;  /* 0x028c400a090075a7 */ /* 0x000e64000800017f */
[----:B-1----:R-:W-:Y:S05]  /*12260*/  @!P0 BRA `(.L_x_1817) ;  /* 0x0000003800a88947 */ /* 0x002fea0003800000 */
.L_x_1888:
[----:B------:R-:W2:Y:S02]  /*12270*/  S2R R11, SR_TID.X ;  /* 0x00000000000b7919 */ /* 0x000ea40000002100 */
        /* <DEDUP_REMOVED lines=8> */
[----:B---3--:R-:W-:Y:S05]  /*12300*/  @!P1 BRA `(.L_x_1818) ;  /* 0x0000000000049947 */ /* 0x008fea0003800000 */
[----:B------:R-:W-:Y:S01]  /*12310*/  BPT.TRAP 0x1 ;  /* 0x000000040000795c */ /* 0x000fe20000300000 */
.L_x_1818:
[----:B------:R-:W2:Y:S01]  /*12320*/  LDL R11, [R1] ;  /* 0x00000000010b7983 */ /* 0x000ea20000100800 */
[----:B------:R-:W-:-:S03]  /*12330*/  MOV R12, 0x400 ;  /* 0x00000400000c7802 */ /* 0x000fc60000000f00 */
[----:B-1----:R-:W3:Y:S01]  /*12340*/  LDL R10, [R1+0x8] ;  /* 0x00000800010a7983 */ /* 0x002ee20000100800 */
[----:B0-----:R-:W0:Y:S01]  /*12350*/  S2R R13, SR_CgaCtaId ;  /* 0x00000000000d7919 */ /* 0x001e220000008800 */
[----:B------:R-:W-:Y:S02]  /*12360*/  R2UR UR9, R9 ;  /* 0x00000000090972ca */ /* 0x000fe400000e0000 */
[----:B------:R-:W-:Y:S01]  /*12370*/  R2UR UR11, R8 ;  /* 0x00000000080b72ca */ /* 0x000fe200000e0000 */
[----:B------:R-:W-:Y:S01]  /*12380*/  UIADD3 UR6, UP0, UR38, 0x370, URZ ;  /* 0x0000037026067890 */ /* 0x000fe2000ff1e03f */
[----:B------:R-:W-:Y:S02]  /*12390*/  R2UR UR12, R0 ;  /* 0x00000000000c72ca */ /* 0x000fe400000e0000 */
[----:B-----5:R-:W-:Y:S01]  /*123a0*/  R2UR UR13, R7 ;  /* 0x00000000070d72ca */ /* 0x020fe200000e0000 */
[----:B------:R-:W-:Y:S01]  /*123b0*/  UIADD3.X UR7, URZ, UR39, URZ, UP0, !UPT ;  /* 0x000000273f077290 */ /* 0x000fe200087fe43f */
[----:B0-----:R-:W-:-:S05]  /*123c0*/  LEA R12, R13, R12, 0x18 ;  /* 0x0000000c0d0c7211 */ /* 0x001fca00078ec0ff */
[----:B------:R-:W-:Y:S01]  /*123d0*/  UIADD3 UR9, UR9, 0x28c30, URZ ;  /* 0x00028c3009097890 */ /* 0x000fe2000fffe03f */
[----:B------:R-:W-:Y:S01]  /*123e0*/  UMOV UR5, 0x14f00000 ;  /* 0x14f0000000057882 */ /* 0x000fe20000000000 */
[----:B------:R-:W-:Y:S01]  /*123f0*/  UMOV UR10, URZ ;  /* 0x0000003f000a7c82 */ /* 0x000fe20008000000 */
[----:B--2---:R-:W-:Y:S01]  /*12400*/  IMAD R9, R11, 0x2000, R12 ;  /* 0x000020000b097824 */ /* 0x004fe200078e020c */
[----:B---3--:R-:W-:-:S04]  /*12410*/  R2UR UR4, R10 ;  /* 0x000000000a0472ca */ /* 0x008fc800000e0000 */
[----:B------:R-:W-:-:S09]  /*12420*/  R2UR UR8, R9 ;  /* 0x00000000090872ca */ /* 0x000fd200000e0000 */
[----:B------:R-:W-:-:S04]  /*12430*/  ULEA UR11, UR11, UR4, 0x6 ;  /* 0x000000040b0b7291 */ /* 0x000fc8000f8e303f */
[----:B------:R-:W-:Y:S01]  /*12440*/  UIADD3 UR8, UR8, 0x22400, URZ ;  /* 0x0002240008087890 */ /* 0x000fe2000fffe03f */
[----:B------:R-:W-:-:S08]  /*12450*/  UMOV UR4, 0x0 ;  /* 0x0000000000047882 */ /* 0x000fd00000000000 */
[----:B------:R1:W-:Y:S02]  /*12460*/  UTMALDG.4D [UR8], [UR6], desc[UR4] ;  /* 0x00000408060075b4 */ /* 0x0003e40008019000 */
[----:B-1----:R-:W-:Y:S01]  /*12470*/  NOP ;  /* 0x0000000000007918 */ /* 0x002fe20000000000 */
.L_x_1815:
[----:B------:R-:W2:Y:S01]  /*12480*/  LDL.LU R12, [R1+0x18] ;  /* 0x00001800010c7983 */ /* 0x000ea20000300800 */
[----:B------:R-:W-:Y:S01]  /*12490*/  MOV R10, 0x400 ;  /* 0x00000400000a7802 */ /* 0x000fe20000000f00 */
[----:B------:R-:W-:Y:S05]  /*124a0*/  WARPSYNC.ALL ;  /* 0x0000000000007948 */ /* 0x000fea0003800000 */
[----:B------:R-:W1:Y:S01]  /*124b0*/  S2R R11, SR_CgaCtaId ;  /* 0x00000000000b7919 */ /* 0x000e620000008800 */
        /* <DEDUP_REMOVED lines=11> */
[----:B-1----:R-:W-:Y:S01]  /*12570*/  LEA R10, R11, R10, 0x18 ;  /* 0x0000000a0b0a7211 */ /* 0x002fe200078ec0ff */
[----:B------:R-:W-:Y:S03]  /*12580*/  BAR.SYNC.DEFER_BLOCKING 0x8, 0xa0 ;  /* 0x0202800000007b1d */ /* 0x000fe60000010000 */
[----:B------:R-:W-:-:S13]  /*12590*/  R2UR UR9, R10 ;  /* 0x000000000a0972ca */ /* 0x000fda00000e0000 */
[----:B------:R-:W-:Y:S02]  /*125a0*/  UIADD3 UR8, UR9, 0x20400, URZ ;  /* 0x0002040009087890 */ /* 0x000fe4000fffe03f */
[----:B------:R-:W-:Y:S01]  /*125b0*/  UIADD3 UR9, UR9, 0x28c00, URZ ;  /* 0x00028c0009097890 */ /* 0x000fe2000fffe03f */
[----:B------:R1:W-:Y:S08]  /*125c0*/  @P0 SYNCS.ARRIVE.TRANS64 RZ, [R10+URZ+0x28c00], R9 ;  /* 0x028c00090aff09a7 */ /* 0x0003f0000800003f */
[----:B------:R1:W-:Y:S01]  /*125d0*/  UTMALDG.4D [UR8], [UR4], desc[UR6] ;  /* 0x00000608040075b4 */ /* 0x0003e20008019000 */
[----:B--2---:R-:W-:-:S04]  /*125e0*/  IADD3 R12, R12, 0x1, RZ ;  /* 0x000000010c0c7810 */ /* 0x004fc80007ffe0ff */
[----:B------:R-:W-:Y:S01]  /*125f0*/  LEA.HI R6, R12, R12, RZ, 0x1 ;  /* 0x0000000c0c067211 */ /* 0x000fe200078f08ff */
[----:B------:R1:W-:Y:S03]  /*12600*/  STL [R1+0x18], R12 ;  /* 0x0000180c01007387 */ /* 0x0003e60000100800 */
[----:B------:R-:W-:-:S05]  /*12610*/  LOP3.LUT R6, R6, 0xfffffffe, RZ, 0xc0, !PT ;  /* 0xfffffffe06067812 */ /* 0x000fca00078ec0ff */
[----:B------:R-:W-:-:S05]  /*12620*/  IMAD.IADD R6, R12, 0x1, -R6 ;  /* 0x000000010c067824 */ /* 0x000fca00078e0a06 */
[----:B------:R-:W-:-:S04]  /*12630*/  SHF.L.U32 R6, R6, 0x1f, RZ ;  /* 0x0000001f06067819 */ /* 0x000fc800000006ff */
[----:B------:R-:W2:Y:S02]  /*12640*/  SYNCS.PHASECHK.TRANS64.TRYWAIT P0, [R10+URZ+0x28c20], R6 ;  /* 0x028c20060a0075a7 */ /* 0x000ea4000800017f */
[----:B-12---:R-:W-:Y:S05]  /*12650*/  @!P0 BRA `(.L_x_1820) ;  /* 0x0000003400c08947 */ /* 0x006fea0003800000 */
.L_x_1889:
[----:B------:R-:W-:Y:S05]  /*12660*/  BSYNC B0 ;  /* 0x0000000000007941 */ /* 0x000fea0003800000 */
.L_x_1819:
[----:B------:R-:W-:Y:S04]  /*12670*/  BSSY B0, `(.L_x_1821) ;  /* 0x000004f000007945 */ /* 0x000fe80003800000 */
[----:B------:R-:W-:Y:S05]  /*12680*/  @!P6 BRA `(.L_x_1822) ;  /* 0x000000040034e947 */ /* 0x000fea0003800000 */
[----:B------:R-:W2:Y:S01]  /*12690*/  LDL R10, [R1] ;  /* 0x00000000010a7983 */ /* 0x000ea20000100800 */
[----:B------:R-:W-:-:S03]  /*126a0*/  MOV R11, 0x400 ;  /* 0x00000400000b7802 */ /* 0x000fc60000000f00 */
[----:B-1----:R-:W3:Y:S01]  /*126b0*/  LDL R9, [R1+0x4] ;  /* 0x0000040001097983 */ /* 0x002ee20000100800 */
[----:B------:R-:W1:Y:S02]  /*126c0*/  S2R R12, SR_CgaCtaId ;  /* 0x00000000000c7919 */ /* 0x000e640000008800 */
[----:B-1----:R-:W-:-:S05]  /*126d0*/  LEA R11, R12, R11, 0x18 ;  /* 0x0000000b0c0b7211 */ /* 0x002fca00078ec0ff */
[----:B--2---:R-:W-:Y:S01]  /*126e0*/  IMAD R6, R10, 0x8, R11 ;  /* 0x000000080a067824 */ /* 0x004fe200078e020b */
[----:B---3--:R-:W-:-:S04]  /*126f0*/  SHF.L.U32 R9, R9, 0x1f, RZ ;  /* 0x0000001f09097819 */ /* 0x008fc800000006ff */
[----:B------:R-:W1:Y:S02]  /*12700*/  SYNCS.PHASECHK.TRANS64.TRYWAIT P0, [R6+URZ+0x28c60], R9 ;  /* 0x028c6009060075a7 */ /* 0x000e64000800017f */
[----:B-1----:R-:W-:Y:S05]  /*12710*/  @!P0 BRA `(.L_x_1823) ;  /* 0x0000003400b08947 */ /* 0x002fea0003800000 */
.L_x_1890:
        /* <DEDUP_REMOVED lines=11> */
.L_x_1824:
[----:B------:R-:W2:Y:S01]  /*127d0*/  LDL R10, [R1] ;  /* 0x00000000010a7983 */ /* 0x000ea20000100800 */
[----:B------:R-:W-:-:S03]  /*127e0*/  MOV R11, 0x400 ;  /* 0x00000400000b7802 */ /* 0x000fc60000000f00 */
[----:B-1----:R-:W3:Y:S01]  /*127f0*/  LDL R9, [R1+0x8] ;  /* 0x0000080001097983 */ /* 0x002ee20000100800 */
[----:B------:R-:W1:Y:S01]  /*12800*/  S2R R12, SR_CgaCtaId ;  /* 0x00000000000c7919 */ /* 0x000e620000008800 */
[----:B------:R-:W-:Y:S02]  /*12810*/  R2UR UR9, R6 ;  /* 0x00000000060972ca */ /* 0x000fe400000e0000 */
[----:B------:R-:W-:Y:S01]  /*12820*/  R2UR UR11, R8 ;  /* 0x00000000080b72ca */ /* 0x000fe200000e0000 */
[----:B------:R-:W-:Y:S01]  /*12830*/  UIADD3 UR4, UP0, UR38, 0x470, URZ ;  /* 0x0000047026047890 */ /* 0x000fe2000ff1e03f */
[----:B------:R-:W-:Y:S02]  /*12840*/  R2UR UR12, R0 ;  /* 0x00000000000c72ca */ /* 0x000fe400000e0000 */
[----:B------:R-:W-:Y:S02]  /*12850*/  R2UR UR13, R7 ;  /* 0x00000000070d72ca */ /* 0x000fe400000e0000 */
        /* <DEDUP_REMOVED lines=12> */
[----:B------:R-:W-:-:S09]  /*12920*/  R2UR UR14, R6 ;  /* 0x00000000060e72ca */ /* 0x000fd200000e0000 */
[----:B------:R-:W-:-:S04]  /*12930*/  ULEA UR11, UR11, UR5, 0x6 ;  /* 0x000000050b0b7291 */ /* 0x000fc8000f8e303f */
[----:B------:R-:W-:Y:S02]  /*12940*/  UIADD3 UR8, UR14, 0x400, URZ ;  /* 0x000004000e087890 */ /* 0x000fe4000fffe03f */
[----:B------:R-:W-:Y:S02]  /*12950*/  UIADD3.X UR5, URZ, UR39, URZ, UP0, !UPT ;  /* 0x000000273f057290 */ /* 0x000fe400087fe43f */
        /* <DEDUP_REMOVED lines=32> */
.L_x_1822:
[----:B------:R-:W-:Y:S05]  /*12b60*/  BSYNC B0 ;  /* 0x0000000000007941 */ /* 0x000fea0003800000 */
.L_x_1821:
[----:B-1----:R-:W2:Y:S04]  /*12b70*/  LDL R6, [R1+0x14] ;  /* 0x0000140001067983 */ /* 0x002ea80000100800 */
[----:B------:R-:W3:Y:S01]  /*12b80*/  LDL R9, [R1+0xc] ;  /* 0x00000c0001097983 */ /* 0x000ee20000100800 */
[----:B------:R-:W-:Y:S01]  /*12b90*/  BSSY B0, `(.L_x_1825) ;  /* 0x00001ab000007945 */ /* 0x000fe20003800000 */
[----:B--2---:R-:W-:-:S05]  /*12ba0*/  VIADD R8, R6, 0xfffffffe ;  /* 0xfffffffe06087836 */ /* 0x004fca0000000000 */
[----:B---3--:R-:W-:-:S13]  /*12bb0*/  ISETP.GE.AND P0, PT, R8, R9, PT ;  /* 0x000000090800720c */ /* 0x008fda0003f06270 */
[----:B------:R-:W-:Y:S05]  /*12bc0*/  @!P0 BRA `(.L_x_1826) ;  /* 0x00000018009c8947 */ /* 0x000fea0003800000 */
[----:B------:R-:W-:Y:S01]  /*12bd0*/  LOP3.LUT R10, RZ, R9, RZ, 0x33, !PT ;  /* 0x00000009ff0a7212 */ /* 0x000fe200078e33ff */
[----:B------:R-:W-:Y:S01]  /*12be0*/  BSSY B1, `(.L_x_1827) ;  /* 0x0000090000017945 */ /* 0x000fe20003800000 */
[----:B------:R-:W-:-:S04]  /*12bf0*/  IADD3 R9, -R6, RZ, RZ ;  /* 0x000000ff06097210 */ /* 0x000fc80007ffe1ff */
[----:B------:R-:W-:-:S05]  /*12c00*/  VIADDMNMX R10, R9, 0x1, R10, !PT ;  /* 0x00000001090a7846 */ /* 0x000fca000780010a */
[----:B------:R-:W-:-:S05]  /*12c10*/  IMAD.IADD R6, R6, 0x1, R10 ;  /* 0x0000000106067824 */ /* 0x000fca00078e020a */
[----:B------:R-:W-:-:S04]  /*12c20*/  LOP3.LUT R6, R6, 0x1, RZ, 0xc0, !PT ;  /* 0x0000000106067812 */ /* 0x000fc800078ec0ff */
[----:B------:R-:W-:-:S13]  /*12c30*/  ISETP.NE.U32.AND P0, PT, R6, 0x1, PT ;  /* 0x000000010600780c */ /* 0x000fda0003f05070 */
[----:B------:R-:W-:Y:S05]  /*12c40*/  @P0 BRA `(.L_x_1828) ;  /* 0x0000000800240947 */ /* 0x000fea0003800000 */
[----:B------:R-:W2:Y:S04]  /*12c50*/  LDL.LU R11, [R1] ;  /* 0x00000000010b7983 */ /* 0x000ea80000300800 */
[----:B0-----:R-:W3:Y:S01]  /*12c60*/  LDL.LU R13, [R1+0x4] ;  /* 0x00000400010d7983 */ /* 0x001ee20000300800 */
        /* <DEDUP_REMOVED lines=25> */
[C---:B------:R-:W-:Y:S02]  /*12e00*/  LEA R2, P0, R6.reuse, R2, 0x2 ;  /* 0x0000000206027211 */ /* 0x040fe400078010ff */
[----:B------:R-:W-:Y:S02]  /*12e10*/  IADD3 R7, -R9, RZ, RZ ;  /* 0x000000ff09077210 */ /* 0x000fe40007ffe1ff */
[----:B------:R-:W-:-:S03]  /*12e20*/  LEA.HI.X R3, R6, R3, R11, 0x2, P0 ;  /* 0x0000000306037211 */ /* 0x000fc600000f140b */
[----:B------:R-:W-:Y:S02]  /*12e30*/  IMAD R8, R12, R7, R8 ;  /* 0x000000070c087224 */ /* 0x000fe400078e0208 */
[----:B------:R1:W5:Y:S05]  /*12e40*/  LDG.E R7, desc[UR48][R2.64] ;  /* 0x0000003002077981 */ /* 0x00036a000c1e1900 */
.L_x_1831:
[----:B-1----:R-:W1:Y:S01]  /*12e50*/  S2R R3, SR_CgaCtaId ;  /* 0x0000000000037919 */ /* 0x002e620000008800 */
[----:B------:R-:W-:-:S04]  /*12e60*/  MOV R2, 0x400 ;  /* 0x0000040000027802 */ /* 0x000fc80000000f00 */
[----:B-1----:R-:W-:Y:S02]  /*12e70*/  LEA R2, R3, R2, 0x18 ;  /* 0x0000000203027211 */ /* 0x002fe400078ec0ff */
[----:B------:R-:W-:-:S03]  /*12e80*/  SHF.L.U32 R3, R13, 0x1f, RZ ;  /* 0x0000001f0d037819 */ /* 0x000fc600000006ff */
[----:B------:R-:W-:-:S04]  /*12e90*/  IMAD R2, R14, 0x8, R2 ;  /* 0x000000080e027824 */ /* 0x000fc800078e0202 */
[----:B------:R-:W1:Y:S02]  /*12ea0*/  SYNCS.PHASECHK.TRANS64.TRYWAIT P0, [R2+URZ+0x28c40], R3 ;  /* 0x028c4003020075a7 */ /* 0x000e64000800017f */
[----:B-1----:R-:W-:Y:S05]  /*12eb0*/  @!P0 BRA `(.L_x_1832) ;  /* 0x0000002c00dc8947 */ /* 0x002fea0003800000 */
.L_x_1891:
[----:B------:R-:W2:Y:S02]  /*12ec0*/  S2R R6, SR_TID.X ;  /* 0x0000000000067919 */ /* 0x000ea40000002100 */
[----:B--2---:R-:W-:-:S04]  /*12ed0*/  LOP3.LUT R6, R6, 0x7f, RZ, 0xc0, !PT ;  /* 0x0000007f06067812 */ /* 0x004fc800078ec0ff */
[----:B------:R-:W-:-:S13]  /*12ee0*/  ISETP.NE.AND P1, PT, R6, RZ, PT ;  /* 0x000000ff0600720c */ /* 0x000fda0003f25270 */
        /* <DEDUP_REMOVED lines=8> */
.L_x_1833:
[----:B------:R-:W2:Y:S01]  /*12f70*/  LDL R6, [R1] ;  /* 0x0000000001067983 */ /* 0x000ea20000100800 */
        /* <DEDUP_REMOVED lines=21> */
.L_x_1892:
        /* <DEDUP_REMOVED lines=8> */
.L_x_1835:
        /* <DEDUP_REMOVED lines=54> */
.L_x_1830:
[----:B------:R-:W-:Y:S05]  /*134b0*/  BSYNC B2 ;  /* 0x0000000000027941 */ /* 0x000fea0003800000 */
.L_x_1829:
[----:B------:R-:W2:Y:S02]  /*134c0*/  LDL R2, [R1+0x14] ;  /* 0x0000140001027983 */ /* 0x000ea40000100800 */
[----:B--2---:R-:W-:-:S07]  /*134d0*/  VIADD R8, R2, 0xfffffffd ;  /* 0xfffffffd02087836 */ /* 0x004fce0000000000 */
.L_x_1828:
[----:B------:R-:W-:Y:S05]  /*134e0*/  BSYNC B1 ;  /* 0x0000000000017941 */ /* 0x000fea0003800000 */
.L_x_1827:
[----:B------:R-:W2:Y:S01]  /*134f0*/  LDL.LU R2, [R1+0x14] ;  /* 0x0000140001027983 */ /* 0x000ea20000300800 */
[----:B------:R-:W-:Y:S01]  /*13500*/  VIADD R10, R10, 0xfffffffe ;  /* 0xfffffffe0a0a7836 */ /* 0x000fe20000000000 */
[----:B--2---:R-:W-:-:S04]  /*13510*/  LOP3.LUT R3, RZ, R2, RZ, 0x33, !PT ;  /* 0x00000002ff037212 */ /* 0x004fc800078e33ff */
[----:B------:R-:W-:-:S13]  /*13520*/  ISETP.NE.AND P0, PT, R10, R3, PT ;  /* 0x000000030a00720c */ /* 0x000fda0003f05270 */
[----:B------:R-:W-:Y:S05]  /*13530*/  @!P0 BRA `(.L_x_1826) ;  /* 0x0000001000408947 */ /* 0x000fea0003800000 */
.L_x_1850:
        /* <DEDUP_REMOVED lines=11> */
[----:B------:R-:W-:Y:S02]  /*135f0*/  MOV R11, R8 ;  /* 0x00000008000b7202 */ /* 0x000fe40000000f00 */
        /* <DEDUP_REMOVED lines=10> */
[--C-:B------:R-:W-:Y:S01]  /*136a0*/  SHF.R.S32.HI R3, RZ, 0x1f, R2.reuse ;  /* 0x0000001fff037819 */ /* 0x100fe20000011402 */
[----:B------:R-:W-:-:S04]  /*136b0*/  IMAD.MOV R11, RZ, RZ, -R2 ;  /* 0x000000ffff0b7224 */ /* 0x000fc800078e0a02 */
        /* <DEDUP_REMOVED lines=8> */
.L_x_1838:
[----:B------:R-:W2:Y:S01]  /*13740*/  S2R R3, SR_CgaCtaId ;  /* 0x0000000000037919 */ /* 0x000ea20000008800 */
[----:B------:R-:W-:-:S04]  /*13750*/  MOV R2, 0x400 ;  /* 0x0000040000027802 */ /* 0x000fc80000000f00 */
[----:B--2---:R-:W-:Y:S02]  /*13760*/  LEA R2, R3, R2, 0x18 ;  /* 0x0000000203027211 */ /* 0x004fe400078ec0ff */
[----:B------:R-:W-:-:S03]  /*13770*/  SHF.L.U32 R3, R10, 0x1f, RZ ;  /* 0x0000001f0a037819 */ /* 0x000fc600000006ff */
[----:B------:R-:W-:-:S04]  /*13780*/  IMAD R2, R9, 0x8, R2 ;  /* 0x0000000809027824 */ /* 0x000fc800078e0202 */
[----:B------:R-:W2:Y:S02]  /*13790*/  SYNCS.PHASECHK.TRANS64.TRYWAIT P0, [R2+URZ+0x28c40], R3 ;  /* 0x028c4003020075a7 */ /* 0x000ea4000800017f */
[----:B--2---:R-:W-:Y:S05]  /*137a0*/  @!P0 BRA `(.L_x_1839) ;  /* 0x0000002400c88947 */ /* 0x004fea0003800000 */
.L_x_1893:
[----:B-1----:R-:W1:Y:S02]  /*137b0*/  S2R R6, SR_TID.X ;  /* 0x0000000000067919 */ /* 0x002e640000002100 */
        /* <DEDUP_REMOVED lines=8> */
[----:B---3--:R-:W-:Y:S05]  /*13840*/  @!P1 BRA `(.L_x_1840) ;  /* 0x0000000000049947 */ /* 0x008fea0003800000 */
[----:B------:R-:W-:Y:S01]  /*13850*/  BPT.TRAP 0x1 ;  /* 0x000000040000795c */ /* 0x000fe20000300000 */
.L_x_1840:
[----:B------:R-:W3:Y:S01]  /*13860*/  LDL R12, [R1+0x8] ;  /* 0x00000800010c7983 */ /* 0x000ee20000100800 */
[----:B------:R-:W-:Y:S01]  /*13870*/  MOV R6, 0x400 ;  /* 0x0000040000067802 */ /* 0x000fe20000000f00 */
[----:B0-----:R-:W0:Y:S01]  /*13880*/  S2R R13, SR_CgaCtaId ;  /* 0x00000000000d7919 */ /* 0x001e220000008800 */
        /* <DEDUP_REMOVED lines=16> */
[----:B------:R-:W1:Y:S02]  /*13990*/  SYNCS.PHASECHK.TRANS64.TRYWAIT P1, [R2+URZ+0x28c60], R3 ;  /* 0x028c6003020075a7 */ /* 0x000e64000802017f */
[----:B01----:R-:W-:Y:S05]  /*139a0*/  @!P1 BRA `(.L_x_1841) ;  /* 0x00000024005c9947 */ /* 0x003fea0003800000 */
.L_x_1894:
[----:B------:R-:W-:Y:S05]  /*139b0*/  @P0 BRA `(.L_x_1842) ;  /* 0x00000000001c0947 */ /* 0x000fea0003800000 */
[----:B------:R-:W1:Y:S01]  /*139c0*/  S2R R11, SR_TID.X ;  /* 0x00000000000b7919 */ /* 0x000e620000002100 */
[----:B0-2---:R-:W-:-:S04]  /*139d0*/  IMAD.MOV.U32 R3, RZ, RZ, 0x10000 ;  /* 0x00010000ff037424 */ /* 0x005fc800078e00ff */
[----:B------:R3:W-:Y:S01]  /*139e0*/  SYNCS.ARRIVE.TRANS64 RZ, [R2+URZ+0x28c50], R3 ;  /* 0x028c500302ff79a7 */ /* 0x0007e2000800003f */
[----:B-1----:R-:W-:-:S04]  /*139f0*/  LOP3.LUT R11, R11, 0x1f, RZ, 0xc0, !PT ;  /* 0x0000001f0b0b7812 */ /* 0x002fc800078ec0ff */
[----:B------:R-:W-:-:S13]  /*13a00*/  ISETP.NE.AND P1, PT, R11, RZ, PT ;  /* 0x000000ff0b00720c */ /* 0x000fda0003f25270 */
[----:B---3--:R-:W-:Y:S05]  /*13a10*/  @!P1 BRA `(.L_x_1842) ;  /* 0x0000000000049947 */ /* 0x008fea0003800000 */
[----:B------:R-:W-:Y:S01]  /*13a20*/  BPT.TRAP 0x1 ;  /* 0x000000040000795c */ /* 0x000fe20000300000 */
.L_x_1842:
[----:B------:R-:W1:Y:S01]  /*13a30*/  S2R R11, SR_CgaCtaId ;  /* 0x00000000000b7919 */ /* 0x000e620000008800 */
[----:B0-2---:R-:W-:Y:S01]  /*13a40*/  MOV R3, 0x400 ;  /* 0x0000040000037802 */ /* 0x005fe20000000f00 */
        /* <DEDUP_REMOVED lines=15> */
[----:B-1----:R-:W-:-:S05]  /*13b40*/  LEA R3, R11, R3, 0x18 ;  /* 0x000000030b037211 */ /* 0x002fca00078ec0ff */
        /* <DEDUP_REMOVED lines=34> */
[----:B-1----:R-:W-:Y:S01]  /*13d70*/  NOP ;  /* 0x0000000000007918 */ /* 0x002fe20000000000 */
.L_x_1837:
[----:B------:R-:W-:Y:S05]  /*13d80*/  BSYNC B1 ;  /* 0x0000000000017941 */ /* 0x000fea0003800000 */
.L_x_1836:
[----:B------:R-:W-:Y:S01]  /*13d90*/  IADD3 R9, R9, 0x1, RZ ;  /* 0x0000000109097810 */ /* 0x000fe20007ffe0ff */
[----:B------:R-:W-:Y:S03]  /*13da0*/  BSSY B1, `(.L_x_1843) ;  /* 0x0000085000017945 */ /* 0x000fe60003800000 */
[----:B------:R-:W-:-:S04]  /*13db0*/  ISETP.NE.AND P0, PT, R9, 0x2, PT ;  /* 0x000000020900780c */ /* 0x000fc80003f05270 */
[----:B------:R-:W-:Y:S02]  /*13dc0*/  SEL R3, RZ, 0x1, P0 ;  /* 0x00000001ff037807 */ /* 0x000fe40000000000 */
[----:B------:R-:W-:Y:S01]  /*13dd0*/  SEL R12, R9, RZ, P0 ;  /* 0x000000ff090c7207 */ /* 0x000fe20000000000 */
[----:B------:R-:W-:Y:S01]  /*13de0*/  VIADD R9, R8, 0xffffffff ;  /* 0xffffffff08097836 */ /* 0x000fe20000000000 */
[----:B------:R-:W-:-:S05]  /*13df0*/  LOP3.LUT R11, R10, R3, RZ, 0x3c, !PT ;  /* 0x000000030a0b7212 */ /* 0x000fca00078e3cff */
[----:B------:R1:W-:Y:S04]  /*13e00*/  STL [R1+0x4], R11 ;  /* 0x0000040b01007387 */ /* 0x0003e80000100800 */
[----:B------:R1:W-:Y:S01]  /*13e10*/  STL [R1], R12 ;  /* 0x0000000c01007387 */ /* 0x0003e20000100800 */
[----:B------:R-:W-:Y:S05]  /*13e20*/  @!P6 BRA `(.L_x_1844) ;  /* 0x0000000400f0e947 */ /* 0x000fea0003800000 */
[----:B------:R-:W-:Y:S01]  /*13e30*/  ULDC.64 UR4, c[0x0][0x3f8] ;  /* 0x0000fe0000047ab9 */ /* 0x000fe20000000a00 */
[----:B------:R-:W-:Y:S01]  /*13e40*/  IMAD.MOV.U32 R10, RZ, RZ, R9 ;  /* 0x000000ffff0a7224 */ /* 0x000fe200078e0009 */
        /* <DEDUP_REMOVED lines=18> */
[----:B------:R-:W-:-:S06]  /*13f70*/  LEA.HI.X R7, R2, UR5, R3, 0x2, P0 ;  /* 0x0000000502077c11 */ /* 0x000fcc00080f1403 */
[----:B------:R2:W5:Y:S03]  /*13f80*/  LDG.E R7, desc[UR48][R6.64] ;  /* 0x0000003006077981 */ /* 0x000566000c1e1900 */
.L_x_1845:
[----:B------:R-:W3:Y:S01]  /*13f90*/  S2R R3, SR_CgaCtaId ;  /* 0x0000000000037919 */ /* 0x000ee20000008800 */
[----:B------:R-:W-:-:S04]  /*13fa0*/  MOV R2, 0x400 ;  /* 0x0000040000027802 */ /* 0x000fc80000000f00 */
[----:B---3--:R-:W-:Y:S02]  /*13fb0*/  LEA R2, R3, R2, 0x18 ;  /* 0x0000000203027211 */ /* 0x008fe400078ec0ff */
[----:B------:R-:W-:-:S03]  /*13fc0*/  SHF.L.U32 R3, R11, 0x1f, RZ ;  /* 0x0000001f0b037819 */ /* 0x000fc600000006ff */
[----:B------:R-:W-:-:S04]  /*13fd0*/  IMAD R2, R12, 0x8, R2 ;  /* 0x000000080c027824 */ /* 0x000fc800078e0202 */
[----:B------:R-:W3:Y:S02]  /*13fe0*/  SYNCS.PHASECHK.TRANS64.TRYWAIT P0, [R2+URZ+0x28c40], R3 ;  /* 0x028c4003020075a7 */ /* 0x000ee4000800017f */
[----:B---3--:R-:W-:Y:S05]  /*13ff0*/  @!P0 BRA `(.L_x_1846) ;  /* 0x0000001c00dc8947 */ /* 0x008fea0003800000 */
.L_x_1895:
        /* <DEDUP_REMOVED lines=11> */
.L_x_1847:
[----:B------:R-:W2:Y:S01]  /*140b0*/  LDL R6, [R1] ;  /* 0x0000000001067983 */ /* 0x000ea20000100800 */
[----:B-1----:R-:W-:-:S03]  /*140c0*/  MOV R12, 0x400 ;  /* 0x00000400000c7802 */ /* 0x002fc60000000f00 */
[----:B------:R-:W4:Y:S01]  /*140d0*/  LDL R11, [R1+0x8] ;  /* 0x00000800010b7983 */ /* 0x000f220000100800 */
        /* <DEDUP_REMOVED lines=17> */
[----:B------:R-:W1:Y:S02]  /*141f0*/  SYNCS.PHASECHK.TRANS64.TRYWAIT P1, [R2+URZ+0x28c60], R3 ;  /* 0x028c6003020075a7 */ /* 0x000e64000802017f */
[----:B01----:R-:W-:Y:S05]  /*14200*/  @!P1 BRA `(.L_x_1848) ;  /* 0x0000001c006c9947 */ /* 0x003fea0003800000 */
.L_x_1896:
[----:B------:R-:W-:Y:S05]  /*14210*/  @P0 BRA `(.L_x_1849) ;  /* 0x00000000001c0947 */ /* 0x000fea0003800000 */
[----:B------:R-:W1:Y:S01]  /*14220*/  S2R R10, SR_TID.X ;  /* 0x00000000000a7919 */ /* 0x000e620000002100 */
[----:B0--3--:R-:W-:-:S04]  /*14230*/  MOV R3, 0x10000 ;  /* 0x0001000000037802 */ /* 0x009fc80000000f00 */
[----:B------:R2:W-:Y:S01]  /*14240*/  SYNCS.ARRIVE.TRANS64 RZ, [R2+URZ+0x28c50], R3 ;  /* 0x028c500302ff79a7 */ /* 0x0005e2000800003f */
[----:B-1----:R-:W-:-:S04]  /*14250*/  LOP3.LUT R10, R10, 0x1f, RZ, 0xc0, !PT ;  /* 0x0000001f0a0a7812 */ /* 0x002fc800078ec0ff */
[----:B------:R-:W-:-:S13]  /*14260*/  ISETP.NE.AND P1, PT, R10, RZ, PT ;  /* 0x000000ff0a00720c */ /* 0x000fda0003f25270 */
[----:B--2---:R-:W-:Y:S05]  /*14270*/  @!P1 BRA `(.L_x_1849) ;  /* 0x0000000000049947 */ /* 0x004fea0003800000 */
[----:B------:R-:W-:Y:S01]  /*14280*/  BPT.TRAP 0x1 ;  /* 0x000000040000795c */ /* 0x000fe20000300000 */
.L_x_1849:
[----:B0--3--:R-:W2:Y:S01]  /*14290*/  LDL R3, [R1] ;  /* 0x0000000001037983 */ /* 0x009ea20000100800 */
        /* <DEDUP_REMOVED lines=53> */
.L_x_1844:
[----:B------:R-:W-:Y:S05]  /*145f0*/  BSYNC B1 ;  /* 0x0000000000017941 */ /* 0x000fea0003800000 */
.L_x_1843:
[----:B------:R-:W2:Y:S01]  /*14600*/  LDL R2, [R1+0xc] ;  /* 0x00000c0001027983 */ /* 0x000ea20000100800 */
[----:B------:R-:W-:Y:S01]  /*14610*/  VIADD R8, R8, 0xfffffffe ;  /* 0xfffffffe08087836 */ /* 0x000fe20000000000 */
[----:B--2---:R-:W-:-:S13]  /*14620*/  ISETP.GT.AND P0, PT, R9, R2, PT ;  /* 0x000000020900720c */ /* 0x004fda0003f04270 */
[----:B------:R-:W-:Y:S05]  /*14630*/  @P0 BRA `(.L_x_1850) ;  /* 0xffffffec00c00947 */ /* 0x000fea000383ffff */
.L_x_1826:
[----:B------:R-:W-:Y:S05]  /*14640*/  BSYNC B0 ;  /* 0x0000000000007941 */ /* 0x000fea0003800000 */
.L_x_1825:
        /* <DEDUP_REMOVED lines=23> */
.L_x_1852:
[----:B------:R-:W-:Y:S05]  /*147c0*/  BSYNC B0 ;  /* 0x0000000000007941 */ /* 0x000fea0003800000 */
.L_x_1851:
[----:B--2---:R-:W2:Y:S02]  /*147d0*/  LDL.LU R2, [R1+0x4] ;  /* 0x0000040001027983 */ /* 0x004ea40000300800 */
[----:B--2---:R-:W-:-:S05]  /*147e0*/  LOP3.LUT R2, R2, R0, RZ, 0x3c, !PT ;  /* 0x0000000002027212 */ /* 0x004fca00078e3cff */
[----:B------:R2:W-:Y:S02]  /*147f0*/  STL [R1+0x4], R2 ;  /* 0x0000040201007387 */ /* 0x0005e40000100800 */
.L_x_1808:
[----:B------:R-:W-:Y:S05]  /*14800*/  BSYNC B6 ;  /* 0x0000000000067941 */ /* 0x000fea0003800000 */
.L_x_1806:
[----:B------:R-:W-:-:S03]  /*14810*/  UMOV UR4, 0xffffffff ;  /* 0xffffffff00047882 */ /* 0x000fc60000000000 */
[----:B------:R-:W-:Y:S05]  /*14820*/  BRA.DIV UR4, `(.L_x_1853) ;  /* 0x0000001604f87947 */ /* 0x000fea000b800000 */
[----:B------:R3:W4:Y:S04]  /*14830*/  SHFL.IDX PT, R4, R16, RZ, 0x1f ;  /* 0x00001fff10047589 */ /* 0x00072800000e0000 */
[----:B------:R3:W0:Y:S02]  /*14840*/  SHFL.IDX PT, R7, R16, 0x1, 0x1f ;  /* 0x00201f0010077f89 */ /* 0x00062400000e0000 */
.L_x_1900:
[----:B-1----:R-:W1:Y:S01]  /*14850*/  S2R R6, SR_TID.X ;  /* 0x0000000000067919 */ /* 0x002e620000002100 */
[----:B------:R-:W-:Y:S01]  /*14860*/  ULDC UR4, c[0x0][0xc14] ;  /* 0x0003050000047ab9 */ /* 0x000fe20000000800 */
[----:B------:R-:W-:Y:S01]  /*14870*/  BSSY B0, `(.L_x_1854) ;  /* 0x000000b000007945 */ /* 0x000fe20003800000 */
[----:B------:R-:W-:Y:S01]  /*14880*/  MOV R0, UR4 ;  /* 0x0000000400007c02 */ /* 0x000fe20008000f00 */
[----:B------:R-:W-:Y:S01]  /*14890*/  IMAD.MOV.U32 R17, RZ, RZ, RZ ;  /* 0x000000ffff117224 */ /* 0x000fe200078e00ff */
[----:B-1----:R-:W-:-:S04]  /*148a0*/  LOP3.LUT R6, R6, 0x1f, RZ, 0xc0, !PT ;  /* 0x0000001f06067812 */ /* 0x002fc800078ec0ff */
[C---:B------:R-:W-:Y:S01]  /*148b0*/  ISETP.NE.AND P0, PT, R6.reuse, 0x1f, PT ;  /* 0x0000001f0600780c */ /* 0x040fe20003f05270 */
[----:B------:R-:W-:-:S05]  /*148c0*/  IMAD.IADD R5, R6, 0x1, R19 ;  /* 0x0000000106057824 */ /* 0x000fca00078e0213 */
[----:B------:R-:W-:-:S13]  /*148d0*/  ISETP.GE.OR P0, PT, R5, R0, !P0 ;  /* 0x000000000500720c */ /* 0x000fda0004706670 */
[----:B------:R-:W-:Y:S05]  /*148e0*/  @P0 BRA `(.L_x_1855) ;  /* 0x00000000000c0947 */ /* 0x000fea0003800000 */
[----:B--2---:R-:W1:Y:S02]  /*148f0*/  LDC.64 R2, c[0x0][0xc58] ;  /* 0x00031600ff027b82 */ /* 0x004e640000000a00 */
[----:B-1----:R-:W-:-:S05]  /*14900*/  IMAD.WIDE R2, R5, 0x4, R2 ;  /* 0x0000000405027825 */ /* 0x002fca00078e0202 */
[----:B------:R1:W5:Y:S02]  /*14910*/  LDG.E R17, desc[UR48][R2.64] ;  /* 0x0000003002117981 */ /* 0x000364000c1e1900 */
.L_x_1855:
[----:B------:R-:W-:Y:S05]  /*14920*/  BSYNC B0 ;  /* 0x0000000000007941 */ /* 0x000fea0003800000 */
.L_x_1854:
[----:B------:R-:W-:-:S03]  /*14930*/  UMOV UR4, 0xffffffff ;  /* 0xffffffff00047882 */ /* 0x000fc60000000000 */
[----:B------:R-:W-:Y:S05]  /*14940*/  BRA.DIV UR4, `(.L_x_1856) ;  /* 0x0000001604fc7947 */ /* 0x000fea000b800000 */
[----:B0----5:R-:W0:Y:S01]  /*14950*/  SHFL.UP PT, R14, R17, 0x1, RZ ;  /* 0x04200000110e7989 */ /* 0x021e2200000e00ff */
[C---:B------:R-:W-:Y:S02]  /*14960*/  ISETP.NE.AND P0, PT, R6.reuse, RZ, PT ;  /* 0x000000ff0600720c */ /* 0x040fe40003f05270 */
[----:B------:R-:W-:Y:S02]  /*14970*/  ISETP.GE.U32.AND P1, PT, R6, 0x2, PT ;  /* 0x000000020600780c */ /* 0x000fe40003f26070 */
[----:B0-----:R-:W-:Y:S02]  /*14980*/  SEL R14, R14, RZ, P0 ;  /* 0x000000ff0e0e7207 */ /* 0x001fe40000000000 */
[----:B------:R-:W-:-:S03]  /*14990*/  ISETP.GE.U32.AND P0, PT, R6, 0x4, PT ;  /* 0x000000040600780c */ /* 0x000fc60003f06070 */
[----:B------:R-:W-:-:S05]  /*149a0*/  IMAD.IADD R13, R17, 0x1, R14 ;  /* 0x00000001110d7824 */ /* 0x000fca00078e020e */
[----:B------:R-:W1:Y:S02]  /*149b0*/  SHFL.UP PT, R14, R13, 0x2, RZ ;  /* 0x044000000d0e7989 */ /* 0x000e6400000e00ff */
[----:B-12---:R-:W-:Y:S02]  /*149c0*/  SEL R2, R14, RZ, P1 ;  /* 0x000000ff0e027207 */ /* 0x006fe40000800000 */
        /* <DEDUP_REMOVED lines=12> */
[----:B------:R0:W1:Y:S02]  /*14a90*/  SHFL.IDX PT, R14, R2, 0x1f, 0x1f ;  /* 0x03e01f00020e7f89 */ /* 0x00006400000e0000 */
.L_x_1908:
[----:B------:R-:W-:Y:S02]  /*14aa0*/  ULDC UR4, c[0x0][0xc10] ;  /* 0x0003040000047ab9 */ /* 0x000fe40000000800 */
[----:B------:R-:W-:-:S04]  /*14ab0*/  IMAD.U32 R5, RZ, RZ, UR4 ;  /* 0x00000004ff057e24 */ /* 0x000fc8000f8e00ff */
[----:B-1----:R-:W-:-:S04]  /*14ac0*/  IMAD R14, R14, R5, RZ ;  /* 0x000000050e0e7224 */ /* 0x002fc800078e02ff */
[----:B------:R-:W-:-:S05]  /*14ad0*/  IMAD.IADD R7, R7, 0x1, R14 ;  /* 0x0000000107077824 */ /* 0x000fca00078e020e */
[----:B----4-:R-:W-:-:S13]  /*14ae0*/  ISETP.GT.AND P0, PT, R7, R4, PT ;  /* 0x000000040700720c */ /* 0x010fda0003f04270 */
[----:B------:R-:W-:Y:S05]  /*14af0*/  @P0 BRA `(.L_x_1857) ;  /* 0x0000000000b40947 */ /* 0x000fea0003800000 */
[----:B------:R-:W1:Y:S02]  /*14b00*/  LDC R0, c[0x0][0xc14] ;  /* 0x00030500ff007b82 */ /* 0x000e640000000800 */
.L_x_1862:
[----:B------:R-:W-:-:S05]  /*14b10*/  VIADD R19, R19, 0x1f ;  /* 0x0000001f13137836 */ /* 0x000fca0000000000 */
[----:B-1----:R-:W-:-:S13]  /*14b20*/  ISETP.GE.AND P0, PT, R19, R0, PT ;  /* 0x000000001300720c */ /* 0x002fda0003f06270 */
[----:B------:R-:W-:Y:S05]  /*14b30*/  @P0 BRA `(.L_x_1858) ;  /* 0x0000000400ec0947 */ /* 0x000fea0003800000 */
[----:B------:R-:W1:Y:S01]  /*14b40*/  S2R R6, SR_TID.X ;  /* 0x0000000000067919 */ /* 0x000e620000002100 */
[----:B------:R-:W-:Y:S01]  /*14b50*/  BSSY B0, `(.L_x_1859) ;  /* 0x000000a000007945 */ /* 0x000fe20003800000 */
[----:B------:R-:W-:Y:S01]  /*14b60*/  IMAD.MOV.U32 R17, RZ, RZ, RZ ;  /* 0x000000ffff117224 */ /* 0x000fe200078e00ff */
[----:B-1----:R-:W-:-:S04]  /*14b70*/  LOP3.LUT R6, R6, 0x1f, RZ, 0xc0, !PT ;  /* 0x0000001f06067812 */ /* 0x002fc800078ec0ff */
[C---:B------:R-:W-:Y:S02]  /*14b80*/  ISETP.NE.AND P1, PT, R6.reuse, 0x1f, PT ;  /* 0x0000001f0600780c */ /* 0x040fe40003f25270 */
[----:B------:R-:W-:-:S04]  /*14b90*/  IADD3 R5, R6, R19, RZ ;  /* 0x0000001306057210 */ /* 0x000fc80007ffe0ff */
[----:B------:R-:W-:-:S13]  /*14ba0*/  ISETP.GE.OR P0, PT, R5, R0, !P1 ;  /* 0x000000000500720c */ /* 0x000fda0004f06670 */
[----:B------:R-:W-:Y:S05]  /*14bb0*/  @P0 BRA `(.L_x_1860) ;  /* 0x00000000000c0947 */ /* 0x000fea0003800000 */
[----:B0-----:R-:W0:Y:S02]  /*14bc0*/  LDC.64 R2, c[0x0][0xc58] ;  /* 0x00031600ff027b82 */ /* 0x001e240000000a00 */
[----:B0-----:R-:W-:-:S05]  /*14bd0*/  IMAD.WIDE R2, R5, 0x4, R2 ;  /* 0x0000000405027825 */ /* 0x001fca00078e0202 */
[----:B------:R1:W5:Y:S02]  /*14be0*/  LDG.E R17, desc[UR48][R2.64] ;  /* 0x0000003002117981 */ /* 0x000364000c1e1900 */
.L_x_1860:
[----:B------:R-:W-:Y:S05]  /*14bf0*/  BSYNC B0 ;  /* 0x0000000000007941 */ /* 0x000fea0003800000 */
.L_x_1859:
        /* <DEDUP_REMOVED lines=9> */
[----:B01----:R-:W-:Y:S02]  /*14c90*/  SEL R2, R14, RZ, P1 ;  /* 0x000000ff0e027207 */ /* 0x003fe40000800000 */
        /* <DEDUP_REMOVED lines=13> */
.L_x_1916:
[----:B------:R-:W-:Y:S02]  /*14d70*/  ULDC UR4, c[0x0][0xc10] ;  /* 0x0003040000047ab9 */ /* 0x000fe40000000800 */
[----:B------:R-:W-:-:S04]  /*14d80*/  IMAD.U32 R5, RZ, RZ, UR4 ;  /* 0x00000004ff057e24 */ /* 0x000fc8000f8e00ff */
[----:B-1----:R-:W-:-:S04]  /*14d90*/  IMAD R14, R14, R5, RZ ;  /* 0x000000050e0e7224 */ /* 0x002fc800078e02ff */
[----:B------:R-:W-:-:S05]  /*14da0*/  IMAD.IADD R7, R14, 0x1, R7 ;  /* 0x000000010e077824 */ /* 0x000fca00078e0207 */
[----:B------:R-:W-:-:S13]  /*14db0*/  ISETP.GT.AND P0, PT, R7, R4, PT ;  /* 0x000000040700720c */ /* 0x000fda0003f04270 */
[----:B------:R-:W-:Y:S05]  /*14dc0*/  @!P0 BRA `(.L_x_1862) ;  /* 0xfffffffc00508947 */ /* 0x000fea000383ffff */
.L_x_1857:
[----:B---3--:R-:W-:Y:S01]  /*14dd0*/  IMAD.IADD R16, R7, 0x1, -R14 ;  /* 0x0000000107107824 */ /* 0x008fe200078e0a0e */
[----:B------:R-:W-:-:S03]  /*14de0*/  UMOV UR4, 0xffffffff ;  /* 0xffffffff00047882 */ /* 0x000fc60000000000 */
[----:B------:R-:W-:-:S05]  /*14df0*/  IMAD R3, R2, R5, R16 ;  /* 0x0000000502037224 */ /* 0x000fca00078e0210 */
[----:B------:R-:W-:Y:S01]  /*14e00*/  ISETP.GT.AND P6, PT, R3, R4, PT ;  /* 0x000000040300720c */ /* 0x000fe20003fc4270 */
[----:B------:R-:W-:-:S12]  /*14e10*/  BRA.DIV UR4, `(.L_x_1863) ;  /* 0x0000001a04687947 */ /* 0x000fd8000b800000 */
[----:B------:R-:W-:-:S04]  /*14e20*/  VOTE.ANY R3, PT, !P6 ;  /* 0x0000000000037806 */ /* 0x000fc800070e0100 */
[----:B------:R-:W1:Y:S02]  /*14e30*/  POPC R6, R3 ;  /* 0x0000000300067309 */ /* 0x000e640000000000 */
[----:B-1----:R1:W2:Y:S02]  /*14e40*/  SHFL.IDX PT, R17, R17, R6, 0x1f ;  /* 0x00001f0611117589 */ /* 0x0022a400000e0000 */
.L_x_1920:
[----:B------:R-:W-:Y:S02]  /*14e50*/  ISETP.NE.AND P0, PT, R3, RZ, PT ;  /* 0x000000ff0300720c */ /* 0x000fe40003f05270 */
[----:B------:R-:W-:-:S11]  /*14e60*/  MOV R7, RZ ;  /* 0x000000ff00077202 */ /* 0x000fd60000000f00 */
[----:B------:R-:W-:Y:S05]  /*14e70*/  @!P0 BRA `(.L_x_1864) ;  /* 0x0000000000108947 */ /* 0x000fea0003800000 */
[----:B------:R-:W-:Y:S01]  /*14e80*/  UMOV UR4, 0xffffffff ;  /* 0xffffffff00047882 */ /* 0x000fe20000000000 */
[----:B------:R-:W-:Y:S02]  /*14e90*/  VIADD R12, R6, 0xffffffff ;  /* 0xffffffff060c7836 */ /* 0x000fe40000000000 */
[----:B------:R-:W-:Y:S05]  /*14ea0*/  BRA.DIV UR4, `(.L_x_1865) ;  /* 0x0000001a048c7947 */ /* 0x000fea000b800000 */
[----:B------:R3:W4:Y:S02]  /*14eb0*/  SHFL.IDX PT, R7, R2, R12, 0x1f ;  /* 0x00001f0c02077589 */ /* 0x00072400000e0000 */
.L_x_1864:
[----:B0--3--:R-:W0:Y:S01]  /*14ec0*/  LDC.64 R2, c[0x0][0xc68] ;  /* 0x00031a00ff027b82 */ /* 0x009e220000000a00 */
[----:B------:R-:W-:-:S04]  /*14ed0*/  IMAD.IADD R19, R6, 0x1, R19 ;  /* 0x0000000106137824 */ /* 0x000fc800078e0213 */
[----:B0-----:R-:W-:-:S05]  /*14ee0*/  IMAD.WIDE R2, R19, 0x4, R2 ;  /* 0x0000000413027825 */ /* 0x001fca00078e0202 */
[----:B------:R0:W1:Y:S01]  /*14ef0*/  LDG.E R8, desc[UR48][R2.64] ;  /* 0x0000003002087981 */ /* 0x000062000c1e1900 */
[----:B----4-:R-:W-:-:S04]  /*14f00*/  IMAD R16, R7, R5, R16 ;  /* 0x0000000507107224 */ /* 0x010fc800078e0210 */
[----:B------:R-:W-:Y:S01]  /*14f10*/  IMAD.IADD R7, R4, 0x1, -R16 ;  /* 0x0000000104077824 */ /* 0x000fe200078e0a10 */
[----:B0-----:R-:W-:Y:S01]  /*14f20*/  MOV R2, RZ ;  /* 0x000000ff00027202 */ /* 0x001fe20000000f00 */
[----:B-12---:R-:W-:-:S05]  /*14f30*/  IMAD R6, R17, R8, RZ ;  /* 0x0000000811067224 */ /* 0x006fca00078e02ff */
[-C--:B------:R-:W-:Y:S02]  /*14f40*/  IABS R9, R6.reuse ;  /* 0x0000000600097213 */ /* 0x080fe40000000000 */
[----:B------:R-:W-:Y:S02]  /*14f50*/  IABS R4, R6 ;  /* 0x0000000600047213 */ /* 0x000fe40000000000 */
[----:B------:R-:W0:Y:S03]  /*14f60*/  I2F.RP R10, R9 ;  /* 0x00000009000a7306 */ /* 0x000e260000209400 */
[----:B------:R-:W-:-:S05]  /*14f70*/  IMAD.MOV R4, RZ, RZ, -R4 ;  /* 0x000000ffff047224 */ /* 0x000fca00078e0a04 */
        /* <DEDUP_REMOVED lines=15> */
[----:B------:R-:W-:-:S03]  /*15070*/  ISETP.GE.AND P0, PT, R3, RZ, PT ;  /* 0x000000ff0300720c */ /* 0x000fc60003f06270 */
[----:B------:R-:W-:-:S10]  /*15080*/  IMAD.MOV.U32 R9, RZ, RZ, R2 ;  /* 0x000000ffff097224 */ /* 0x000fd400078e0002 */
[----:B------:R-:W-:Y:S01]  /*15090*/  @!P0 IMAD.MOV R9, RZ, RZ, -R9 ;  /* 0x000000ffff098224 */ /* 0x000fe200078e0a09 */
[----:B------:R-:W-:-:S13]  /*150a0*/  ISETP.NE.AND P0, PT, R6, RZ, PT ;  /* 0x000000ff0600720c */ /* 0x000fda0003f05270 */
[----:B------:R-:W-:-:S05]  /*150b0*/  @!P0 LOP3.LUT R9, RZ, R6, RZ, 0x33, !PT ;  /* 0x00000006ff098212 */ /* 0x000fca00078e33ff */
[----:B------:R-:W-:Y:S01]  /*150c0*/  IMAD R4, R8, R9, RZ ;  /* 0x0000000908047224 */ /* 0x000fe200078e02ff */
[----:B------:R-:W-:-:S03]  /*150d0*/  IADD3 R9, -R9, RZ, RZ ;  /* 0x000000ff09097210 */ /* 0x000fc60007ffe1ff */
[----:B------:R-:W-:Y:S02]  /*150e0*/  IMAD.MOV R2, RZ, RZ, -R4 ;  /* 0x000000ffff027224 */ /* 0x000fe400078e0a04 */
[----:B------:R-:W-:-:S03]  /*150f0*/  IMAD R7, R6, R9, R7 ;  /* 0x0000000906077224 */ /* 0x000fc600078e0207 */
[----:B------:R-:W-:Y:S01]  /*15100*/  VIADDMNMX R8, R2, R5, R8, PT ;  /* 0x0000000502087246 */ /* 0x000fe20003800108 */
[----:B------:R-:W-:-:S03]  /*15110*/  IMAD.IADD R4, R7, 0x1, R4 ;  /* 0x0000000107047824 */ /* 0x000fc600078e0204 */
[----:B------:R-:W-:-:S04]  /*15120*/  IABS R5, R8 ;  /* 0x0000000800057213 */ /* 0x000fc80000000000 */
[----:B------:R-:W0:Y:S08]  /*15130*/  I2F.RP R10, R5 ;  /* 0x00000005000a7306 */ /* 0x000e300000209400 */
[----:B0-----:R-:W0:Y:S02]  /*15140*/  MUFU.RCP R10, R10 ;  /* 0x0000000a000a7308 */ /* 0x001e240000001000 */
[----:B0-----:R-:W-:-:S06]  /*15150*/  VIADD R2, R10, 0xffffffe ;  /* 0x0ffffffe0a027836 */ /* 0x001fcc0000000000 */
[----:B------:R0:W1:Y:S02]  /*15160*/  F2I.FTZ.U32.TRUNC.NTZ R3, R2 ;  /* 0x0000000200037305 */ /* 0x000064000021f000 */
[----:B0-----:R-:W-:Y:S02]  /*15170*/  IMAD.MOV.U32 R2, RZ, RZ, RZ ;  /* 0x000000ffff027224 */ /* 0x001fe400078e00ff */
[----:B-1----:R-:W-:-:S04]  /*15180*/  IMAD.MOV R6, RZ, RZ, -R3 ;  /* 0x000000ffff067224 */ /* 0x002fc800078e0a03 */
[----:B------:R-:W-:Y:S01]  /*15190*/  IMAD R9, R6, R5, RZ ;  /* 0x0000000506097224 */ /* 0x000fe200078e02ff */
[----:B------:R-:W-:-:S03]  /*151a0*/  IABS R6, R7 ;  /* 0x0000000700067213 */ /* 0x000fc60000000000 */
[----:B------:R-:W-:Y:S01]  /*151b0*/  IMAD.HI.U32 R3, R3, R9, R2 ;  /* 0x0000000903037227 */ /* 0x000fe200078e0002 */
[----:B------:R-:W-:-:S05]  /*151c0*/  IABS R9, R8 ;  /* 0x0000000800097213 */ /* 0x000fca0000000000 */
[----:B------:R-:W-:Y:S02]  /*151d0*/  IMAD.MOV R2, RZ, RZ, -R9 ;  /* 0x000000ffff027224 */ /* 0x000fe400078e0a09 */
[----:B------:R-:W-:-:S04]  /*151e0*/  IMAD.HI.U32 R3, R3, R6, RZ ;  /* 0x0000000603037227 */ /* 0x000fc800078e00ff */
[----:B------:R-:W-:-:S05]  /*151f0*/  IMAD R2, R3, R2, R6 ;  /* 0x0000000203027224 */ /* 0x000fca00078e0206 */
[----:B------:R-:W-:-:S13]  /*15200*/  ISETP.GT.U32.AND P0, PT, R5, R2, PT ;  /* 0x000000020500720c */ /* 0x000fda0003f04070 */
[----:B------:R-:W-:Y:S01]  /*15210*/  @!P0 IMAD.IADD R2, R2, 0x1, -R5 ;  /* 0x0000000102028824 */ /* 0x000fe200078e0a05 */
[----:B------:R-:W-:-:S04]  /*15220*/  @!P0 IADD3 R3, R3, 0x1, RZ ;  /* 0x0000000103038810 */ /* 0x000fc80007ffe0ff */
[----:B------:R-:W-:Y:S02]  /*15230*/  ISETP.GE.U32.AND P0, PT, R2, R5, PT ;  /* 0x000000050200720c */ /* 0x000fe40003f06070 */
[----:B------:R-:W-:-:S11]  /*15240*/  LOP3.LUT R2, R7, R8, RZ, 0x3c, !PT ;  /* 0x0000000807027212 */ /* 0x000fd600078e3cff */
[----:B------:R-:W-:Y:S01]  /*15250*/  @P0 VIADD R3, R3, 0x1 ;  /* 0x0000000103030836 */ /* 0x000fe20000000000 */
[----:B------:R-:W-:-:S13]  /*15260*/  ISETP.GE.AND P0, PT, R2, RZ, PT ;  /* 0x000000ff0200720c */ /* 0x000fda0003f06270 */
[----:B------:R-:W-:Y:S01]  /*15270*/  @!P0 IMAD.MOV R3, RZ, RZ, -R3 ;  /* 0x000000ffff038224 */ /* 0x000fe200078e0a03 */
[----:B------:R-:W-:-:S13]  /*15280*/  ISETP.NE.AND P0, PT, R8, RZ, PT ;  /* 0x000000ff0800720c */ /* 0x000fda0003f05270 */
[----:B------:R-:W-:Y:S01]  /*15290*/  @!P0 LOP3.LUT R3, RZ, R8, RZ, 0x33, !PT ;  /* 0x00000008ff038212 */ /* 0x000fe200078e33ff */
[----:B------:R-:W-:-:S03]  /*152a0*/  IMAD.MOV R8, RZ, RZ, -R8 ;  /* 0x000000ffff087224 */ /* 0x000fc600078e0a08 */
[----:B------:R-:W-:Y:S01]  /*152b0*/  LOP3.LUT R2, RZ, R3, RZ, 0x33, !PT ;  /* 0x00000003ff027212 */ /* 0x000fe200078e33ff */
[----:B------:R-:W-:-:S03]  /*152c0*/  IMAD R18, R3, R8, R4 ;  /* 0x0000000803127224 */ /* 0x000fc600078e0204 */
[----:B------:R-:W-:Y:S01]  /*152d0*/  IADD3 R17, R17, R2, RZ ;  /* 0x0000000211117210 */ /* 0x000fe20007ffe0ff */
[----:B------:R-:W-:Y:S06]  /*152e0*/  BRA `(.L_x_1866) ;  /* 0x00000000001c7947 */ /* 0x000fec0003800000 */
.L_x_1858:
[----:B------:R-:W-:Y:S01]  /*152f0*/  UMOV UR4, URZ ;  /* 0x0000003f00047c82 */ /* 0x000fe20008000000 */
[----:B------:R-:W-:Y:S01]  /*15300*/  UMOV UR5, URZ ;  /* 0x0000003f00057c82 */ /* 0x000fe20008000000 */
[----:B------:R-:W-:Y:S01]  /*15310*/  ULDC UR6, c[0x0][0xc14] ;  /* 0x0003050000067ab9 */ /* 0x000fe20000000800 */
[----:B---3--:R-:W-:Y:S02]  /*15320*/  IMAD.MOV.U32 R16, RZ, RZ, R4 ;  /* 0x000000ffff107224 */ /* 0x008fe400078e0004 */
[----:B------:R-:W-:Y:S02]  /*15330*/  IMAD.U32 R17, RZ, RZ, UR4 ;  /* 0x00000004ff117e24 */ /* 0x000fe4000f8e00ff */
[----:B------:R-:W-:Y:S02]  /*15340*/  IMAD.U32 R18, RZ, RZ, UR5 ;  /* 0x00000005ff127e24 */ /* 0x000fe4000f8e00ff */
[----:B------:R-:W-:-:S07]  /*15350*/  IMAD.U32 R19, RZ, RZ, UR6 ;  /* 0x00000006ff137e24 */ /* 0x000fce000f8e00ff */
.L_x_1866:
        /* <DEDUP_REMOVED lines=12> */
.L_x_1794:
[----:B-1----:R-:W3:Y:S01]  /*15420*/  LDL.LU R0, [R1+0x18] ;  /* 0x0000180001007983 */ /* 0x002ee20000300800 */
[----:B------:R-:W-:Y:S01]  /*15430*/  BSSY B0, `(.L_x_1868) ;  /* 0x000000b000007945 */ /* 0x000fe20003800000 */
[----:B------:R-:W1:Y:S01]  /*15440*/  S2R R5, SR_CgaCtaId ;  /* 0x0000000000057919 */ /* 0x000e620000008800 */
[----:B---3--:R-:W-:-:S04]  /*15450*/  IADD3 R0, R0, 0x1, RZ ;  /* 0x0000000100007810 */ /* 0x008fc80007ffe0ff */
[----:B--2---:R-:W-:-:S04]  /*15460*/  LEA.HI R2, R0, R0, RZ, 0x1 ;  /* 0x0000000000027211 */ /* 0x004fc800078f08ff */
[----:B------:R-:W-:-:S05]  /*15470*/  LOP3.LUT R3, R2, 0xfffffffe, RZ, 0xc0, !PT ;  /* 0xfffffffe02037812 */ /* 0x000fca00078ec0ff */
[----:B------:R-:W-:Y:S01]  /*15480*/  IMAD.IADD R3, R0, 0x1, -R3 ;  /* 0x0000000100037824 */ /* 0x000fe200078e0a03 */
[----:B------:R-:W-:-:S04]  /*15490*/  MOV R0, 0x400 ;  /* 0x0000040000007802 */ /* 0x000fc80000000f00 */
[----:B-1----:R-:W-:Y:S02]  /*154a0*/  LEA R0, R5, R0, 0x18 ;  /* 0x0000000005007211 */ /* 0x002fe400078ec0ff */
[----:B------:R-:W-:-:S04]  /*154b0*/  SHF.L.U32 R3, R3, 0x1f, RZ ;  /* 0x0000001f03037819 */ /* 0x000fc800000006ff */
[----:B------:R-:W1:Y:S02]  /*154c0*/  SYNCS.PHASECHK.TRANS64.TRYWAIT P0, [R0+URZ+0x28c20], R3 ;  /* 0x028c2003000075a7 */ /* 0x000e64000800017f */
[----:B-1----:R-:W-:Y:S05]  /*154d0*/  @!P0 BRA `(.L_x_1869) ;  /* 0x0000001400288947 */ /* 0x002fea0003800000 */
.L_x_1923:
[----:B------:R-:W-:Y:S05]  /*154e0*/  BSYNC B0 ;  /* 0x0000000000007941 */ /* 0x000fea0003800000 */
.L_x_1868:
[----:B------:R-:W-:-:S03]  /*154f0*/  UMOV UR4, 0xffffffff ;  /* 0xffffffff00047882 */ /* 0x000fc60000000000 */
[----:B------:R-:W-:Y:S05]  /*15500*/  BRA.DIV UR4, `(.L_x_1870) ;  /* 0x0000001604307947 */ /* 0x000fea000b800000 */
[----:B------:R-:W2:Y:S02]  /*15510*/  S2R R2, SR_TID.X ;  /* 0x0000000000027919 */ /* 0x000ea40000002100 */
[----:B--2---:R-:W-:-:S04]  /*15520*/  SHF.R.U32.HI R2, RZ, 0x5, R2 ;  /* 0x00000005ff027819 */ /* 0x004fc80000011602 */
[----:B------:R-:W-:-:S05]  /*15530*/  LOP3.LUT R2, R2, 0x3, RZ, 0xc0, !PT ;  /* 0x0000000302027812 */ /* 0x000fca00078ec0ff */
[----:B------:R2:W3:Y:S02]  /*15540*/  SHFL.IDX PT, R14, R2, RZ, 0x1f ;  /* 0x00001fff020e7589 */ /* 0x0004e400000e0000 */
.L_x_1926:
[----:B---3--:R-:W-:Y:S01]  /*15550*/  ISETP.NE.AND P0, PT, R14, RZ, PT ;  /* 0x000000ff0e00720c */ /* 0x008fe20003f05270 */
[----:B------:R-:W-:-:S12]  /*15560*/  BSSY B0, `(.L_x_1871) ;  /* 0x0000027000007945 */ /* 0x000fd80003800000 */
[----:B------:R-:W-:Y:S05]  /*15570*/  @P0 BRA `(.L_x_1872) ;  /* 0x0000000000940947 */ /* 0x000fea0003800000 */
[----:B------:R-:W-:-:S03]  /*15580*/  UMOV UR4, 0xffffffff ;  /* 0xffffffff00047882 */ /* 0x000fc60000000000 */
[----:B------:R-:W-:Y:S05]  /*15590*/  BRA.DIV UR4, `(.L_x_1873) ;  /* 0x0000001604407947 */ /* 0x000fea000b800000 */
[----:B------:R-:W-:-:S13]  /*155a0*/  ELECT P6, URZ, PT ;  /* 0x00000000003f782f */ /* 0x000fda00038c0000 */
.L_x_1929:
[----:B------:R-:W-:Y:S05]  /*155b0*/  @!P6 BRA `(.L_x_1872) ;  /* 0x000000000084e947 */ /* 0x000fea0003800000 */
[----:B------:R-:W-:-:S06]  /*155c0*/  ULOP3.LUT UR4, UR36, 0x2, URZ, 0xfc, !UPT ;  /* 0x0000000224047892 */ /* 0x000fcc000f8efc3f */
[----:B--2---:R-:W-:-:S05]  /*155d0*/  IMAD.U32 R2, RZ, RZ, UR4 ;  /* 0x00000004ff027e24 */ /* 0x004fca000f8e00ff */
[----:B------:R-:W-:-:S13]  /*155e0*/  ISETP.NE.AND P2, PT, R2, 0x3, PT ;  /* 0x000000030200780c */ /* 0x000fda0003f45270 */
[----:B------:R-:W-:Y:S05]  /*155f0*/  @!P2 BRA `(.L_x_1874) ;  /* 0x000000000004a947 */ /* 0x000fea0003800000 */
[----:B------:R-:W-:Y:S01]  /*15600*/  BPT.TRAP 0x1 ;  /* 0x000000040000795c */ /* 0x000fe20000300000 */
.L_x_1874:
[----:B-1----:R-:W2:Y:S04]  /*15610*/  LDL R3, [R1] ;  /* 0x0000000001037983 */ /* 0x002ea80000100800 */
[----:B------:R-:W3:Y:S01]  /*15620*/  LDL.LU R7, [R1+0x4] ;  /* 0x0000040001077983 */ /* 0x000ee20000300800 */
[----:B------:R-:W-:-:S04]  /*15630*/  VIADD R2, R0, 0x28c40 ;  /* 0x00028c4000027836 */ /* 0x000fc80000000000 */
[C---:B--2---:R-:W-:Y:S01]  /*15640*/  IMAD R6, R3.reuse, 0x8, R2 ;  /* 0x0000000803067824 */ /* 0x044fe200078e0202 */
[----:B------:R-:W-:Y:S02]  /*15650*/  IADD3 R3, R3, 0x1, RZ ;  /* 0x0000000103037810 */ /* 0x000fe40007ffe0ff */
[----:B---3--:R-:W-:Y:S02]  /*15660*/  SHF.L.U32 R5, R7, 0x1f, RZ ;  /* 0x0000001f07057819 */ /* 0x008fe400000006ff */
[C---:B------:R-:W-:Y:S02]  /*15670*/  ISETP.NE.AND P1, PT, R3.reuse, 0x2, PT ;  /* 0x000000020300780c */ /* 0x040fe40003f25270 */
[----:B------:R-:W1:Y:S02]  /*15680*/  SYNCS.PHASECHK.TRANS64.TRYWAIT P0, [R6+URZ], R5 ;  /* 0x00000005060075a7 */ /* 0x000e64000800017f */
[----:B------:R-:W-:Y:S02]  /*15690*/  SEL R4, RZ, 0x1, P1 ;  /* 0x00000001ff047807 */ /* 0x000fe40000800000 */
[----:B------:R-:W-:-:S02]  /*156a0*/  SEL R3, R3, RZ, P1 ;  /* 0x000000ff03037207 */ /* 0x000fc40000800000 */
[----:B------:R-:W-:-:S03]  /*156b0*/  LOP3.LUT R4, R7, R4, RZ, 0x3c, !PT ;  /* 0x0000000407047212 */ /* 0x000fc600078e3cff */
[----:B------:R-:W-:Y:S01]  /*156c0*/  IMAD R7, R3, 0x8, R2 ;  /* 0x0000000803077824 */ /* 0x000fe200078e0202 */
[----:B------:R-:W-:Y:S01]  /*156d0*/  SHF.L.U32 R2, R4, 0x1f, RZ ;  /* 0x0000001f04027819 */ /* 0x000fe200000006ff */
[----:B-1----:R-:W-:Y:S06]  /*156e0*/  @!P0 BRA `(.L_x_1875) ;  /* 0x00000014000c8947 */ /* 0x002fec0003800000 */
.L_x_1930:
[----:B------:R-:W2:Y:S02]  /*156f0*/  SYNCS.PHASECHK.TRANS64.TRYWAIT P0, [R7+URZ], R2 ;  /* 0x00000002070075a7 */ /* 0x000ea4000800017f */
[----:B--2---:R-:W-:Y:S05]  /*15700*/  @!P0 BRA `(.L_x_1876) ;  /* 0x0000001400188947 */ /* 0x004fea0003800000 */
.L_x_1931:
[----:B------:R-:W-:Y:S05]  /*15710*/  @!P2 BRA `(.L_x_1877) ;  /* 0x000000000004a947 */ /* 0x000fea0003800000 */
[----:B------:R-:W-:Y:S01]  /*15720*/  BPT.TRAP 0x1 ;  /* 0x000000040000795c */ /* 0x000fe20000300000 */
.L_x_1877:
[----:B------:R-:W3:Y:S01]  /*15730*/  LDL.LU R4, [R1] ;  /* 0x0000000001047983 */ /* 0x000ee20000300800 */
[----:B------:R-:W-:-:S04]  /*15740*/  VIADD R0, R0, 0x28c60 ;  /* 0x00028c6000007836 */ /* 0x000fc80000000000 */
[----:B---3--:R-:W-:-:S04]  /*15750*/  IMAD R4, R4, 0x8, R0 ;  /* 0x0000000804047824 */ /* 0x008fc800078e0200 */
[----:B------:R-:W3:Y:S02]  /*15760*/  SYNCS.PHASECHK.TRANS64.TRYWAIT P0, [R4+URZ], R5 ;  /* 0x00000005040075a7 */ /* 0x000ee4000800017f */
[----:B---3--:R-:W-:Y:S05]  /*15770*/  @!P0 BRA `(.L_x_1878) ;  /* 0x0000001400108947 */ /* 0x008fea0003800000 */
.L_x_1932:
[----:B------:R-:W-:-:S07]  /*15780*/  IMAD R3, R3, 0x8, R0 ;  /* 0x0000000803037824 */ /* 0x000fce00078e0200 */
.L_x_1879:
[----:B----4-:R4:W0:Y:S02]  /*15790*/  SYNCS.PHASECHK.TRANS64.TRYWAIT P0, [R3+URZ], R2 ;  /* 0x00000002030075a7 */ /* 0x010824000800017f */
[----:B0-----:R-:W-:Y:S05]  /*157a0*/  @!P0 NANOSLEEP.SYNCS 0x989680 ;  /* 0x009896800000895d */ /* 0x001fea0003900000 */
[----:B------:R-:W0:Y:S02]  /*157b0*/  @!P0 SYNCS.PHASECHK.TRANS64 P0, [R3+URZ], R2 ;  /* 0x00000002030085a7 */ /* 0x000e24000800007f */
[----:B0-----:R-:W-:Y:S05]  /*157c0*/  @!P0 BRA `(.L_x_1879) ;  /* 0xfffffffc00f08947 */ /* 0x001fea000383ffff */
.L_x_1872:
[----:B------:R-:W-:Y:S05]  /*157d0*/  BSYNC B0 ;  /* 0x0000000000007941 */ /* 0x000fea0003800000 */
.L_x_1871:
[----:B------:R-:W-:Y:S05]  /*157e0*/  EXIT ;  /* 0x000000000000794d */ /* 0x000fea0003800000 */
.L_x_1691:
[----:B0-----:R-:W-:-:S04]  /*157f0*/  MOV R3, UR22 ;  /* 0x0000001600037c02 */ /* 0x001fc80008000f00 */
[----:B------:R0:W1:Y:S03]  /*15800*/  SYNCS.PHASECHK.TRANS64.TRYWAIT P1, [R3+URZ+0x28c50], R0 ;  /* 0x028c5000030075a7 */ /* 0x000066000802017f */
[----:B-1----:R-:W-:Y:S05]  /*15810*/  @!P1 NANOSLEEP.SYNCS 0x989680 ;  /* 0x009896800000995d */ /* 0x002fea0003900000 */
[----:B------:R-:W1:Y:S02]  /*15820*/  @!P1 SYNCS.PHASECHK.TRANS64 P1, [R3+URZ+0x28c50], R0 ;  /* 0x028c5000030095a7 */ /* 0x000e64000802007f */
[----:B-1----:R-:W-:Y:S05]  /*15830*/  @!P1 BRA `(.L_x_1691) ;  /* 0xfffffffc00ec9947 */ /* 0x002fea000383ffff */
[----:B------:R-:W-:Y:S05]  /*15840*/  BRA `(.L_x_1880) ;  /* 0xfffffec400307947 */ /* 0x000fea000383ffff */
.L_x_1696:
[----:B-1----:R-:W-:-:S04]  /*15850*/  IMAD.U32 R6, RZ, RZ, UR20 ;  /* 0x00000014ff067e24 */ /* 0x002fc8000f8e00ff */
[----:B------:R1:W2:Y:S03]  /*15860*/  SYNCS.PHASECHK.TRANS64.TRYWAIT P1, [R6+URZ+0x28c50], R3 ;  /* 0x028c5003060075a7 */ /* 0x0002a6000802017f */
[----:B--2---:R-:W-:Y:S05]  /*15870*/  @!P1 NANOSLEEP.SYNCS 0x989680 ;  /* 0x009896800000995d */ /* 0x004fea0003900000 */
[----:B------:R-:W2:Y:S02]  /*15880*/  @!P1 SYNCS.PHASECHK.TRANS64 P1, [R6+URZ+0x28c50], R3 ;  /* 0x028c5003060095a7 */ /* 0x000ea4000802007f */
[----:B--2---:R-:W-:Y:S05]  /*15890*/  @!P1 BRA `(.L_x_1696) ;  /* 0xfffffffc00ec9947 */ /* 0x004fea000383ffff */
[----:B------:R-:W-:Y:S05]  /*158a0*/  BRA `(.L_x_1695) ;  /* 0xfffffed0002c7947 */ /* 0x000fea000383ffff */
.L_x_1705:
[----:B0-----:R-:W-:-:S04]  /*158b0*/  IMAD.U32 R3, RZ, RZ, UR38 ;  /* 0x00000026ff037e24 */ /* 0x001fc8000f8e00ff */
[----:B------:R0:W1:Y:S03]  /*158c0*/  SYNCS.PHASECHK.TRANS64.TRYWAIT P0, [R3+URZ+0x28c00], R0 ;  /* 0x028c0000030075a7 */ /* 0x000066000800017f */
[----:B-1----:R-:W-:Y:S05]  /*158d0*/  @!P0 NANOSLEEP.SYNCS 0x989680 ;  /* 0x009896800000895d */ /* 0x002fea0003900000 */
[----:B------:R-:W1:Y:S02]  /*158e0*/  @!P0 SYNCS.PHASECHK.TRANS64 P0, [R3+URZ+0x28c00], R0 ;  /* 0x028c0000030085a7 */ /* 0x000e64000800007f */
[----:B-1----:R-:W-:Y:S05]  /*158f0*/  @!P0 BRA `(.L_x_1705) ;  /* 0xfffffffc00ec8947 */ /* 0x002fea000383ffff */
[----:B------:R-:W-:Y:S05]  /*15900*/  BRA `(.L_x_1881) ;  /* 0xfffffee4004c7947 */ /* 0x000fea000383ffff */
.L_x_1709:
[----:B--2---:R2:W3:Y:S02]  /*15910*/  SYNCS.PHASECHK.TRANS64.TRYWAIT P0, [R8+URZ+0x28c30], R9 ;  /* 0x028c3009080075a7 */ /* 0x0044e4000800017f */
[----:B---3--:R-:W-:Y:S05]  /*15920*/  @!P0 NANOSLEEP.SYNCS 0x989680 ;  /* 0x009896800000895d */ /* 0x008fea0003900000 */
[----:B------:R-:W3:Y:S02]  /*15930*/  @!P0 SYNCS.PHASECHK.TRANS64 P0, [R8+URZ+0x28c30], R9 ;  /* 0x028c3009080085a7 */ /* 0x000ee4000800007f */
[----:B---3--:R-:W-:Y:S05]  /*15940*/  @!P0 BRA `(.L_x_1709) ;  /* 0xfffffffc00f08947 */ /* 0x008fea000383ffff */
[----:B------:R-:W-:Y:S05]  /*15950*/  BRA `(.L_x_1708) ;  /* 0xfffffee400647947 */ /* 0x000fea000383ffff */
.L_x_1721:
[----:B-1----:R1:W4:Y:S02]  /*15960*/  SYNCS.PHASECHK.TRANS64.TRYWAIT P0, [R8+URZ+0x28c50], R9 ;  /* 0x028c5009080075a7 */ /* 0x002324000800017f */
[----:B----4-:R-:W-:Y:S05]  /*15970*/  @!P0 NANOSLEEP.SYNCS 0x989680 ;  /* 0x009896800000895d */ /* 0x010fea0003900000 */
[----:B------:R-:W4:Y:S02]  /*15980*/  @!P0 SYNCS.PHASECHK.TRANS64 P0, [R8+URZ+0x28c50], R9 ;  /* 0x028c5009080085a7 */ /* 0x000f24000800007f */
[----:B----4-:R-:W-:Y:S05]  /*15990*/  @!P0 BRA `(.L_x_1721) ;  /* 0xfffffffc00f08947 */ /* 0x010fea000383ffff */
[----:B------:R-:W-:Y:S05]  /*159a0*/  BRA `(.L_x_1720) ;  /* 0xffffff0400587947 */ /* 0x000fea000383ffff */
.L_x_1729:
[----:B-1----:R-:W-:-:S04]  /*159b0*/  IMAD.U32 R15, RZ, RZ, UR27 ;  /* 0x0000001bff0f7e24 */ /* 0x002fc8000f8e00ff */
[----:B------:R1:W2:Y:S03]  /*159c0*/  SYNCS.PHASECHK.TRANS64.TRYWAIT P0, [R15+URZ+0x28c30], R8 ;  /* 0x028c30080f0075a7 */ /* 0x0002a6000800017f */
[----:B--2---:R-:W-:Y:S05]  /*159d0*/  @!P0 NANOSLEEP.SYNCS 0x989680 ;  /* 0x009896800000895d */ /* 0x004fea0003900000 */
[----:B------:R-:W2:Y:S02]  /*159e0*/  @!P0 SYNCS.PHASECHK.TRANS64 P0, [R15+URZ+0x28c30], R8 ;  /* 0x028c30080f0085a7 */ /* 0x000ea4000800007f */
[----:B--2---:R-:W-:Y:S05]  /*159f0*/  @!P0 BRA `(.L_x_1729) ;  /* 0xfffffffc00ec8947 */ /* 0x004fea000383ffff */
[----:B------:R-:W-:Y:S05]  /*15a00*/  BRA `(.L_x_1728) ;  /* 0xffffff0800947947 */ /* 0x000fea000383ffff */
.L_x_1741:
[----:B-1----:R1:W2:Y:S02]  /*15a10*/  SYNCS.PHASECHK.TRANS64.TRYWAIT P0, [R21+URZ+0x28c50], R8 ;  /* 0x028c5008150075a7 */ /* 0x0022a4000800017f */
[----:B--2---:R-:W-:Y:S05]  /*15a20*/  @!P0 NANOSLEEP.SYNCS 0x989680 ;  /* 0x009896800000895d */ /* 0x004fea0003900000 */
[----:B------:R-:W2:Y:S02]  /*15a30*/  @!P0 SYNCS.PHASECHK.TRANS64 P0, [R21+URZ+0x28c50], R8 ;  /* 0x028c5008150085a7 */ /* 0x000ea4000800007f */
[----:B--2---:R-:W-:Y:S05]  /*15a40*/  @!P0 BRA `(.L_x_1741) ;  /* 0xfffffffc00f08947 */ /* 0x004fea000383ffff */
[----:B------:R-:W-:Y:S05]  /*15a50*/  BRA `(.L_x_1740) ;  /* 0xffffff2c003c7947 */ /* 0x000fea000383ffff */
.L_x_1750:
[----:B--2---:R-:W-:-:S04]  /*15a60*/  IMAD.U32 R6, RZ, RZ, UR24 ;  /* 0x00000018ff067e24 */ /* 0x004fc8000f8e00ff */
[----:B------:R2:W4:Y:S03]  /*15a70*/  SYNCS.PHASECHK.TRANS64.TRYWAIT P1, [R6+URZ+0x28c30], R9 ;  /* 0x028c3009060075a7 */ /* 0x000526000802017f */
[----:B----4-:R-:W-:Y:S05]  /*15a80*/  @!P1 NANOSLEEP.SYNCS 0x989680 ;  /* 0x009896800000995d */ /* 0x010fea0003900000 */
[----:B------:R-:W4:Y:S02]  /*15a90*/  @!P1 SYNCS.PHASECHK.TRANS64 P1, [R6+URZ+0x28c30], R9 ;  /* 0x028c3009060095a7 */ /* 0x000f24000802007f */
[----:B----4-:R-:W-:Y:S05]  /*15aa0*/  @!P1 BRA `(.L_x_1750) ;  /* 0xfffffffc00ec9947 */ /* 0x010fea000383ffff */
[----:B------:R-:W-:Y:S05]  /*15ab0*/  BRA `(.L_x_1749) ;  /* 0xffffff3000ac7947 */ /* 0x000fea000383ffff */
.L_x_1754:
[----:B--2---:R2:W3:Y:S02]  /*15ac0*/  SYNCS.PHASECHK.TRANS64.TRYWAIT P1, [R170+URZ+0x28c50], R9 ;  /* 0x028c5009aa0075a7 */ /* 0x0044e4000802017f */
[----:B---3--:R-:W-:Y:S05]  /*15ad0*/  @!P1 NANOSLEEP.SYNCS 0x989680 ;  /* 0x009896800000995d */ /* 0x008fea0003900000 */
[----:B------:R-:W3:Y:S02]  /*15ae0*/  @!P1 SYNCS.PHASECHK.TRANS64 P1, [R170+URZ+0x28c50], R9 ;  /* 0x028c5009aa0095a7 */ /* 0x000ee4000802007f */
[----:B---3--:R-:W-:Y:S05]  /*15af0*/  @!P1 BRA `(.L_x_1754) ;  /* 0xfffffffc00f09947 */ /* 0x008fea000383ffff */
[----:B------:R-:W-:Y:S05]  /*15b00*/  BRA `(.L_x_1753) ;  /* 0xffffff4800d07947 */ /* 0x000fea000383ffff */
.L_x_1760:
[----:B----4-:R-:W-:-:S04]  /*15b10*/  MOV R7, UR26 ;  /* 0x0000001a00077c02 */ /* 0x010fc80008000f00 */
[----:B------:R4:W0:Y:S03]  /*15b20*/  SYNCS.PHASECHK.TRANS64.TRYWAIT P0, [R7+URZ+0x28c30], R8 ;  /* 0x028c3008070075a7 */ /* 0x000826000800017f */
[----:B0-----:R-:W-:Y:S05]  /*15b30*/  @!P0 NANOSLEEP.SYNCS 0x989680 ;  /* 0x009896800000895d */ /* 0x001fea0003900000 */
[----:B------:R-:W0:Y:S02]  /*15b40*/  @!P0 SYNCS.PHASECHK.TRANS64 P0, [R7+URZ+0x28c30], R8 ;  /* 0x028c3008070085a7 */ /* 0x000e24000800007f */
[----:B0-----:R-:W-:Y:S05]  /*15b50*/  @!P0 BRA `(.L_x_1760) ;  /* 0xfffffffc00ec8947 */ /* 0x001fea000383ffff */
[----:B------:R-:W-:Y:S05]  /*15b60*/  BRA `(.L_x_1759) ;  /* 0xffffff4c00c87947 */ /* 0x000fea000383ffff */
.L_x_1772:
[----:B--2---:R2:W3:Y:S02]  /*15b70*/  SYNCS.PHASECHK.TRANS64.TRYWAIT P0, [R15+URZ+0x28c50], R8 ;  /* 0x028c50080f0075a7 */ /* 0x0044e4000800017f */
[----:B---3--:R-:W-:Y:S05]  /*15b80*/  @!P0 NANOSLEEP.SYNCS 0x989680 ;  /* 0x009896800000895d */ /* 0x008fea0003900000 */
[----:B------:R-:W3:Y:S02]  /*15b90*/  @!P0 SYNCS.PHASECHK.TRANS64 P0, [R15+URZ+0x28c50], R8 ;  /* 0x028c50080f0085a7 */ /* 0x000ee4000800007f */
[----:B---3--:R-:W-:Y:S05]  /*15ba0*/  @!P0 BRA `(.L_x_1772) ;  /* 0xfffffffc00f08947 */ /* 0x008fea000383ffff */
[----:B------:R-:W-:Y:S05]  /*15bb0*/  BRA `(.L_x_1771) ;  /* 0xffffff7000747947 */ /* 0x000fea000383ffff */
.L_x_1813:
[----:B------:R-:W1:Y:S01]  /*15bc0*/  S2R R5, SR_TID.X ;  /* 0x0000000000057919 */ /* 0x000e620000002100 */
[----:B------:R-:W-:Y:S01]  /*15bd0*/  BSSY B0, `(.L_x_1882) ;  /* 0x000000a000007945 */ /* 0x000fe20003800000 */
[----:B------:R-:W-:Y:S02]  /*15be0*/  IMAD.MOV.U32 R12, RZ, RZ, RZ ;  /* 0x000000ffff0c7224 */ /* 0x000fe400078e00ff */
[----:B------:R-:W-:Y:S02]  /*15bf0*/  IMAD.MOV.U32 R11, RZ, RZ, 0x1f ;  /* 0x0000001fff0b7424 */ /* 0x000fe400078e00ff */
[----:B------:R-:W-:Y:S01]  /*15c00*/  IMAD.MOV.U32 R15, RZ, RZ, -0x1 ;  /* 0xffffffffff0f7424 */ /* 0x000fe200078e00ff */
[----:B-1----:R-:W-:-:S04]  /*15c10*/  SHF.R.U32.HI R5, RZ, 0x5, R5 ;  /* 0x00000005ff057819 */ /* 0x002fc80000011605 */
[----:B------:R-:W-:-:S05]  /*15c20*/  LOP3.LUT R5, R5, 0x3, RZ, 0xc0, !PT ;  /* 0x0000000305057812 */ /* 0x000fca00078ec0ff */
[----:B0-----:R-:W-:-:S07]  /*15c30*/  IMAD.MOV.U32 R13, RZ, RZ, R5 ;  /* 0x000000ffff0d7224 */ /* 0x001fce00078e0005 */
[----:B------:R-:W-:Y:S05]  /*15c40*/  WARPSYNC.COLLECTIVE R15, `(.L_x_1883) ;  /* 0x000000000f087348 */ /* 0x000fea0003c00000 */
[----:B------:R0:W1:Y:S02]  /*15c50*/  SHFL.IDX P6, R14, R13, R12, R11 ;  /* 0x0000000c0d0e7389 */ /* 0x00006400000c000b */
[----:B01----:R-:W-:Y:S01]  /*15c60*/  ENDCOLLECTIVE ;  /* 0x000000000000791b */ /* 0x003fe20003800000 */
.L_x_1883:
[----:B------:R-:W-:Y:S05]  /*15c70*/  BSYNC B0 ;  /* 0x0000000000007941 */ /* 0x000fea0003800000 */
.L_x_1882:
[----:B------:R-:W-:Y:S05]  /*15c80*/  BRA `(.L_x_1884) ;  /* 0xffffffc000ec7947 */ /* 0x000fea000383ffff */
.L_x_1814:
[----:B------:R-:W-:Y:S01]  /*15c90*/  BSSY B0, `(.L_x_1885) ;  /* 0x0000006000007945 */ /* 0x000fe20003800000 */
[----:B------:R-:W-:-:S07]  /*15ca0*/  MOV R15, 0xffffffff ;  /* 0xffffffff000f7802 */ /* 0x000fce0000000f00 */
[----:B0-----:R-:W-:Y:S05]  /*15cb0*/  WARPSYNC.COLLECTIVE R15, `(.L_x_1886) ;  /* 0x000000000f0c7348 */ /* 0x001fea0003c00000 */
[----:B------:R-:W-:Y:S02]  /*15cc0*/  ELECT P6, UR62, PT ;  /* 0x00000000003e782f */ /* 0x000fe400038c0000 */
[----:B------:R-:W-:Y:S01]  /*15cd0*/  MOV R14, UR62 ;  /* 0x0000003e000e7c02 */ /* 0x000fe20008000f00 */
[----:B0-----:R-:W-:Y:S10]  /*15ce0*/  ENDCOLLECTIVE ;  /* 0x000000000000791b */ /* 0x001ff40003800000 */
.L_x_1886:
[----:B------:R-:W-:Y:S05]  /*15cf0*/  BSYNC B0 ;  /* 0x0000000000007941 */ /* 0x000fea0003800000 */
.L_x_1885:
[----:B------:R-:W-:Y:S05]  /*15d00*/  BRA `(.L_x_1887) ;  /* 0xffffffc000dc7947 */ /* 0x000fea000383ffff */
.L_x_1817:
[----:B-1----:R1:W2:Y:S02]  /*15d10*/  SYNCS.PHASECHK.TRANS64.TRYWAIT P0, [R9+URZ+0x28c40], R10 ;  /* 0x028c400a090075a7 */ /* 0x0022a4000800017f */
[----:B--2---:R-:W-:Y:S05]  /*15d20*/  @!P0 NANOSLEEP.SYNCS 0x989680 ;  /* 0x009896800000895d */ /* 0x004fea0003900000 */
[----:B------:R-:W2:Y:S02]  /*15d30*/  @!P0 SYNCS.PHASECHK.TRANS64 P0, [R9+URZ+0x28c40], R10 ;  /* 0x028c400a090085a7 */ /* 0x000ea4000800007f */
[----:B--2---:R-:W-:Y:S05]  /*15d40*/  @!P0 BRA `(.L_x_1817) ;  /* 0xfffffffc00f08947 */ /* 0x004fea000383ffff */
[----:B------:R-:W-:Y:S05]  /*15d50*/  BRA `(.L_x_1888) ;  /* 0xffffffc400447947 */ /* 0x000fea000383ffff */
.L_x_1820:
[----:B-1----:R-:W1:Y:S01]  /*15d60*/  S2R R10, SR_CgaCtaId ;  /* 0x00000000000a7919 */ /* 0x002e620000008800 */
[----:B------:R-:W-:-:S04]  /*15d70*/  MOV R9, 0x400 ;  /* 0x0000040000097802 */ /* 0x000fc80000000f00 */
[----:B-1----:R-:W-:-:S04]  /*15d80*/  LEA R9, R10, R9, 0x18 ;  /* 0x000000090a097211 */ /* 0x002fc800078ec0ff */
[----:B------:R1:W2:Y:S03]  /*15d90*/  SYNCS.PHASECHK.TRANS64.TRYWAIT P0, [R9+URZ+0x28c20], R6 ;  /* 0x028c2006090075a7 */ /* 0x0002a6000800017f */
[----:B--2---:R-:W-:Y:S05]  /*15da0*/  @!P0 NANOSLEEP.SYNCS 0x989680 ;  /* 0x009896800000895d */ /* 0x004fea0003900000 */
[----:B------:R-:W2:Y:S02]  /*15db0*/  @!P0 SYNCS.PHASECHK.TRANS64 P0, [R9+URZ+0x28c20], R6 ;  /* 0x028c2006090085a7 */ /* 0x000ea4000800007f */
[----:B--2---:R-:W-:Y:S05]  /*15dc0*/  @!P0 BRA `(.L_x_1820) ;  /* 0xfffffffc00e48947 */ /* 0x004fea000383ffff */
[----:B------:R-:W-:Y:S05]  /*15dd0*/  BRA `(.L_x_1889) ;  /* 0xffffffc800207947 */ /* 0x000fea000383ffff */
.L_x_1823:
[----:B-1----:R1:W2:Y:S02]  /*15de0*/  SYNCS.PHASECHK.TRANS64.TRYWAIT P0, [R6+URZ+0x28c60], R9 ;  /* 0x028c6009060075a7 */ /* 0x0022a4000800017f */
[----:B--2---:R-:W-:Y:S05]  /*15df0*/  @!P0 NANOSLEEP.SYNCS 0x989680 ;  /* 0x009896800000895d */ /* 0x004fea0003900000 */
[----:B------:R-:W2:Y:S02]  /*15e00*/  @!P0 SYNCS.PHASECHK.TRANS64 P0, [R6+URZ+0x28c60], R9 ;  /* 0x028c6009060085a7 */ /* 0x000ea4000800007f */
[----:B--2---:R-:W-:Y:S05]  /*15e10*/  @!P0 BRA `(.L_x_1823) ;  /* 0xfffffffc00f08947 */ /* 0x004fea000383ffff */
[----:B------:R-:W-:Y:S05]  /*15e20*/  BRA `(.L_x_1890) ;  /* 0xffffffc8003c7947 */ /* 0x000fea000383ffff */
.L_x_1832:
[----:B-1----:R1:W2:Y:S02]  /*15e30*/  SYNCS.PHASECHK.TRANS64.TRYWAIT P0, [R2+URZ+0x28c40], R3 ;  /* 0x028c4003020075a7 */ /* 0x0022a4000800017f */
[----:B--2---:R-:W-:Y:S05]  /*15e40*/  @!P0 NANOSLEEP.SYNCS 0x989680 ;  /* 0x009896800000895d */ /* 0x004fea0003900000 */
[----:B------:R-:W2:Y:S02]  /*15e50*/  @!P0 SYNCS.PHASECHK.TRANS64 P0, [R2+URZ+0x28c40], R3 ;  /* 0x028c4003020085a7 */ /* 0x000ea4000800007f */
[----:B--2---:R-:W-:Y:S05]  /*15e60*/  @!P0 BRA `(.L_x_1832) ;  /* 0xfffffffc00f08947 */ /* 0x004fea000383ffff */
[----:B------:R-:W-:Y:S05]  /*15e70*/  BRA `(.L_x_1891) ;  /* 0xffffffd000107947 */ /* 0x000fea000383ffff */
.L_x_1834:
[----:B--2---:R2:W3:Y:S02]  /*15e80*/  SYNCS.PHASECHK.TRANS64.TRYWAIT P0, [R2+URZ+0x28c60], R3 ;  /* 0x028c6003020075a7 */ /* 0x0044e4000800017f */
[----:B---3--:R-:W-:Y:S05]  /*15e90*/  @!P0 NANOSLEEP.SYNCS 0x989680 ;  /* 0x009896800000895d */ /* 0x008fea0003900000 */
[----:B------:R-:W3:Y:S02]  /*15ea0*/  @!P0 SYNCS.PHASECHK.TRANS64 P0, [R2+URZ+0x28c60], R3 ;  /* 0x028c6003020085a7 */ /* 0x000ee4000800007f */
[----:B---3--:R-:W-:Y:S05]  /*15eb0*/  @!P0 BRA `(.L_x_1834) ;  /* 0xfffffffc00f08947 */ /* 0x008fea000383ffff */
[----:B------:R-:W-:Y:S05]  /*15ec0*/  BRA `(.L_x_1892) ;  /* 0xffffffd000807947 */ /* 0x000fea000383ffff */
.L_x_1839:
[----:B--2---:R2:W3:Y:S02]  /*15ed0*/  SYNCS.PHASECHK.TRANS64.TRYWAIT P0, [R2+URZ+0x28c40], R3 ;  /* 0x028c4003020075a7 */ /* 0x0044e4000800017f */
[----:B---3--:R-:W-:Y:S05]  /*15ee0*/  @!P0 NANOSLEEP.SYNCS 0x989680 ;  /* 0x009896800000895d */ /* 0x008fea0003900000 */
[----:B------:R-:W3:Y:S02]  /*15ef0*/  @!P0 SYNCS.PHASECHK.TRANS64 P0, [R2+URZ+0x28c40], R3 ;  /* 0x028c4003020085a7 */ /* 0x000ee4000800007f */
[----:B---3--:R-:W-:Y:S05]  /*15f00*/  @!P0 BRA `(.L_x_1839) ;  /* 0xfffffffc00f08947 */ /* 0x008fea000383ffff */
[----:B------:R-:W-:Y:S05]  /*15f10*/  BRA `(.L_x_1893) ;  /* 0xffffffd800247947 */ /* 0x000fea000383ffff */
.L_x_1841:
[----:B0-----:R0:W1:Y:S02]  /*15f20*/  SYNCS.PHASECHK.TRANS64.TRYWAIT P1, [R2+URZ+0x28c60], R3 ;  /* 0x028c6003020075a7 */ /* 0x001064000802017f */
[----:B-1----:R-:W-:Y:S05]  /*15f30*/  @!P1 NANOSLEEP.SYNCS 0x989680 ;  /* 0x009896800000995d */ /* 0x002fea0003900000 */
[----:B------:R-:W1:Y:S02]  /*15f40*/  @!P1 SYNCS.PHASECHK.TRANS64 P1, [R2+URZ+0x28c60], R3 ;  /* 0x028c6003020095a7 */ /* 0x000e64000802007f */
[----:B-1----:R-:W-:Y:S05]  /*15f50*/  @!P1 BRA `(.L_x_1841) ;  /* 0xfffffffc00f09947 */ /* 0x002fea000383ffff */
[----:B------:R-:W-:Y:S05]  /*15f60*/  BRA `(.L_x_1894) ;  /* 0xffffffd800907947 */ /* 0x000fea000383ffff */
.L_x_1846:
[----:B---3--:R3:W4:Y:S02]  /*15f70*/  SYNCS.PHASECHK.TRANS64.TRYWAIT P0, [R2+URZ+0x28c40], R3 ;  /* 0x028c4003020075a7 */ /* 0x008724000800017f */
[----:B----4-:R-:W-:Y:S05]  /*15f80*/  @!P0 NANOSLEEP.SYNCS 0x989680 ;  /* 0x009896800000895d */ /* 0x010fea0003900000 */
[----:B------:R-:W4:Y:S02]  /*15f90*/  @!P0 SYNCS.PHASECHK.TRANS64 P0, [R2+URZ+0x28c40], R3 ;  /* 0x028c4003020085a7 */ /* 0x000f24000800007f */
[----:B----4-:R-:W-:Y:S05]  /*15fa0*/  @!P0 BRA `(.L_x_1846) ;  /* 0xfffffffc00f08947 */ /* 0x010fea000383ffff */
[----:B------:R-:W-:Y:S05]  /*15fb0*/  BRA `(.L_x_1895) ;  /* 0xffffffe000107947 */ /* 0x000fea000383ffff */
.L_x_1848:
[----:B0-----:R0:W1:Y:S02]  /*15fc0*/  SYNCS.PHASECHK.TRANS64.TRYWAIT P1, [R2+URZ+0x28c60], R3 ;  /* 0x028c6003020075a7 */ /* 0x001064000802017f */
[----:B-1----:R-:W-:Y:S05]  /*15fd0*/  @!P1 NANOSLEEP.SYNCS 0x989680 ;  /* 0x009896800000995d */ /* 0x002fea0003900000 */
[----:B------:R-:W1:Y:S02]  /*15fe0*/  @!P1 SYNCS.PHASECHK.TRANS64 P1, [R2+URZ+0x28c60], R3 ;  /* 0x028c6003020095a7 */ /* 0x000e64000802007f */
[----:B-1----:R-:W-:Y:S05]  /*15ff0*/  @!P1 BRA `(.L_x_1848) ;  /* 0xfffffffc00f09947 */ /* 0x002fea000383ffff */
[----:B------:R-:W-:Y:S05]  /*16000*/  BRA `(.L_x_1896) ;  /* 0xffffffe000807947 */ /* 0x000fea000383ffff */
.L_x_1853:
[----:B------:R-:W-:Y:S01]  /*16010*/  BSSY B0, `(.L_x_1897) ;  /* 0x0000008000007945 */ /* 0x000fe20003800000 */
[----:B0-----:R-:W-:Y:S02]  /*16020*/  IMAD.MOV.U32 R13, RZ, RZ, R16 ;  /* 0x000000ffff0d7224 */ /* 0x001fe400078e0010 */
[----:B-1----:R-:W-:Y:S02]  /*16030*/  IMAD.MOV.U32 R12, RZ, RZ, RZ ;  /* 0x000000ffff0c7224 */ /* 0x002fe400078e00ff */
[----:B------:R-:W-:Y:S02]  /*16040*/  IMAD.MOV.U32 R11, RZ, RZ, 0x1f ;  /* 0x0000001fff0b7424 */ /* 0x000fe400078e00ff */
[----:B------:R-:W-:-:S07]  /*16050*/  IMAD.MOV.U32 R15, RZ, RZ, -0x1 ;  /* 0xffffffffff0f7424 */ /* 0x000fce00078e00ff */
[----:B--2---:R-:W-:Y:S05]  /*16060*/  WARPSYNC.COLLECTIVE R15, `(.L_x_1898) ;  /* 0x000000000f087348 */ /* 0x004fea0003c00000 */
[----:B------:R0:W1:Y:S02]  /*16070*/  SHFL.IDX P6, R14, R13, R12, R11 ;  /* 0x0000000c0d0e7389 */ /* 0x00006400000c000b */
[----:B012---:R-:W-:Y:S01]  /*16080*/  ENDCOLLECTIVE ;  /* 0x000000000000791b */ /* 0x007fe20003800000 */
.L_x_1898:
[----:B------:R-:W-:Y:S05]  /*16090*/  BSYNC B0 ;  /* 0x0000000000007941 */ /* 0x000fea0003800000 */
.L_x_1897:
[----:B------:R-:W-:Y:S01]  /*160a0*/  IMAD.MOV.U32 R13, RZ, RZ, R16 ;  /* 0x000000ffff0d7224 */ /* 0x000fe200078e0010 */
[----:B------:R-:W-:Y:S01]  /*160b0*/  MOV R4, R14 ;  /* 0x0000000e00047202 */ /* 0x000fe20000000f00 */
[----:B------:R-:W-:Y:S02]  /*160c0*/  IMAD.MOV.U32 R12, RZ, RZ, 0x1 ;  /* 0x00000001ff0c7424 */ /* 0x000fe400078e00ff */
[----:B------:R-:W-:Y:S02]  /*160d0*/  IMAD.MOV.U32 R11, RZ, RZ, 0x1f ;  /* 0x0000001fff0b7424 */ /* 0x000fe400078e00ff */
[----:B------:R-:W-:-:S07]  /*160e0*/  IMAD.MOV.U32 R15, RZ, RZ, -0x1 ;  /* 0xffffffffff0f7424 */ /* 0x000fce00078e00ff */
[----:B------:R-:W-:Y:S05]  /*160f0*/  WARPSYNC.COLLECTIVE R15, `(.L_x_1899) ;  /* 0x000000000f087348 */ /* 0x000fea0003c00000 */
[----:B------:R0:W1:Y:S02]  /*16100*/  SHFL.IDX P6, R14, R13, R12, R11 ;  /* 0x0000000c0d0e7389 */ /* 0x00006400000c000b */
[----:B01----:R-:W-:Y:S01]  /*16110*/  ENDCOLLECTIVE ;  /* 0x000000000000791b */ /* 0x003fe20003800000 */
.L_x_1899:
[----:B------:R-:W-:Y:S01]  /*16120*/  MOV R7, R14 ;  /* 0x0000000e00077202 */ /* 0x000fe20000000f00 */
[----:B------:R-:W-:Y:S06]  /*16130*/  BRA `(.L_x_1900) ;  /* 0xffffffe400c47947 */ /* 0x000fec000383ffff */
.L_x_1856:
[----:B------:R-:W-:Y:S01]  /*16140*/  BSSY B0, `(.L_x_1901) ;  /* 0x0000008000007945 */ /* 0x000fe20003800000 */
[----:B0----5:R-:W-:Y:S02]  /*16150*/  IMAD.MOV.U32 R13, RZ, RZ, R17 ;  /* 0x000000ffff0d7224 */ /* 0x021fe400078e0011 */
[----:B------:R-:W-:Y:S02]  /*16160*/  IMAD.MOV.U32 R12, RZ, RZ, 0x1 ;  /* 0x00000001ff0c7424 */ /* 0x000fe400078e00ff */
[----:B------:R-:W-:Y:S02]  /*16170*/  IMAD.MOV.U32 R11, RZ, RZ, RZ ;  /* 0x000000ffff0b7224 */ /* 0x000fe400078e00ff */
[----:B------:R-:W-:-:S07]  /*16180*/  IMAD.MOV.U32 R15, RZ, RZ, -0x1 ;  /* 0xffffffffff0f7424 */ /* 0x000fce00078e00ff */
[----:B-1234-:R-:W-:Y:S05]  /*16190*/  WARPSYNC.COLLECTIVE R15, `(.L_x_1902) ;  /* 0x000000000f087348 */ /* 0x01efea0003c00000 */
[----:B------:R0:W0:Y:S02]  /*161a0*/  SHFL.UP P6, R14, R13, R12, R11 ;  /* 0x0400000c0d0e7389 */ /* 0x00002400000c000b */
[----:B01234-:R-:W-:Y:S01]  /*161b0*/  ENDCOLLECTIVE ;  /* 0x000000000000791b */ /* 0x01ffe20003800000 */
.L_x_1902:
[----:B------:R-:W-:Y:S05]  /*161c0*/  BSYNC B0 ;  /* 0x0000000000007941 */ /* 0x000fea0003800000 */
.L_x_1901:
        /* <DEDUP_REMOVED lines=10> */
.L_x_1903:
        /* <DEDUP_REMOVED lines=8> */
.L_x_1904:
        /* <DEDUP_REMOVED lines=8> */
.L_x_1905:
        /* <DEDUP_REMOVED lines=8> */
.L_x_1906:
        /* <DEDUP_REMOVED lines=8> */
.L_x_1907:
[----:B------:R-:W-:Y:S05]  /*16470*/  BRA `(.L_x_1908) ;  /* 0xffffffe400887947 */ /* 0x000fea000383ffff */
.L_x_1861:
[----:B------:R-:W-:Y:S01]  /*16480*/  BSSY B0, `(.L_x_1909) ;  /* 0x0000008000007945 */ /* 0x000fe20003800000 */
[----:B-----5:R-:W-:Y:S01]  /*16490*/  IMAD.MOV.U32 R13, RZ, RZ, R17 ;  /* 0x000000ffff0d7224 */ /* 0x020fe200078e0011 */
[----:B------:R-:W-:Y:S01]  /*164a0*/  MOV R15, 0xffffffff ;  /* 0xffffffff000f7802 */ /* 0x000fe20000000f00 */
[----:B------:R-:W-:Y:S02]  /*164b0*/  IMAD.MOV.U32 R12, RZ, RZ, 0x1 ;  /* 0x00000001ff0c7424 */ /* 0x000fe400078e00ff */
[----:B------:R-:W-:-:S07]  /*164c0*/  IMAD.MOV.U32 R11, RZ, RZ, RZ ;  /* 0x000000ffff0b7224 */ /* 0x000fce00078e00ff */
[----:B01-3--:R-:W-:Y:S05]  /*164d0*/  WARPSYNC.COLLECTIVE R15, `(.L_x_1910) ;  /* 0x000000000f087348 */ /* 0x00bfea0003c00000 */
[----:B------:R2:W4:Y:S02]  /*164e0*/  SHFL.UP P6, R14, R13, R12, R11 ;  /* 0x0400000c0d0e7389 */ /* 0x00052400000c000b */
[----:B01234-:R-:W-:Y:S01]  /*164f0*/  ENDCOLLECTIVE ;  /* 0x000000000000791b */ /* 0x01ffe20003800000 */
.L_x_1910:
[----:B------:R-:W-:Y:S05]  /*16500*/  BSYNC B0 ;  /* 0x0000000000007941 */ /* 0x000fea0003800000 */
.L_x_1909:
        /* <DEDUP_REMOVED lines=10> */
.L_x_1911:
        /* <DEDUP_REMOVED lines=8> */
.L_x_1912:
        /* <DEDUP_REMOVED lines=8> */
.L_x_1913:
        /* <DEDUP_REMOVED lines=8> */
.L_x_1914:
        /* <DEDUP_REMOVED lines=8> */
.L_x_1915:
[----:B------:R-:W-:Y:S05]  /*167b0*/  BRA `(.L_x_1916) ;  /* 0xffffffe4006c7947 */ /* 0x000fea000383ffff */
.L_x_1863:
[----:B------:R-:W-:Y:S01]  /*167c0*/  BSSY B0, `(.L_x_1917) ;  /* 0x0000006000007945 */ /* 0x000fe20003800000 */
[----:B------:R-:W-:Y:S01]  /*167d0*/  PLOP3.LUT P6, PT, P6, PT, PT, 0x8, 0x0 ;  /* 0x000000000000781c */ /* 0x000fe200037ce170 */
[----:B------:R-:W-:-:S12]  /*167e0*/  IMAD.MOV.U32 R15, RZ, RZ, -0x1 ;  /* 0xffffffffff0f7424 */ /* 0x000fd800078e00ff */
[----:B0-----:R-:W-:Y:S05]  /*167f0*/  WARPSYNC.COLLECTIVE R15, `(.L_x_1918) ;  /* 0x000000000f087348 */ /* 0x001fea0003c00000 */
[----:B------:R-:W-:Y:S01]  /*16800*/  VOTE.ANY R14, PT, P6 ;  /* 0x00000000000e7806 */ /* 0x000fe200030e0100 */
[----:B0-----:R-:W-:Y:S06]  /*16810*/  ENDCOLLECTIVE ;  /* 0x000000000000791b */ /* 0x001fec0003800000 */
.L_x_1918:
[----:B------:R-:W-:Y:S05]  /*16820*/  BSYNC B0 ;  /* 0x0000000000007941 */ /* 0x000fea0003800000 */
.L_x_1917:
[----:B------:R-:W-:Y:S01]  /*16830*/  IMAD.MOV.U32 R3, RZ, RZ, R14 ;  /* 0x000000ffff037224 */ /* 0x000fe200078e000e */
[----:B------:R-:W-:Y:S01]  /*16840*/  MOV R13, R17 ;  /* 0x00000011000d7202 */ /* 0x000fe20000000f00 */
[----:B------:R-:W-:Y:S02]  /*16850*/  IMAD.MOV.U32 R11, RZ, RZ, 0x1f ;  /* 0x0000001fff0b7424 */ /* 0x000fe400078e00ff */
[----:B------:R-:W0:Y:S01]  /*16860*/  POPC R6, R3 ;  /* 0x0000000300067309 */ /* 0x000e220000000000 */
[----:B------:R-:W-:Y:S02]  /*16870*/  IMAD.MOV.U32 R15, RZ, RZ, -0x1 ;  /* 0xffffffffff0f7424 */ /* 0x000fe400078e00ff */
[----:B0-----:R-:W-:-:S07]  /*16880*/  IMAD.MOV.U32 R12, RZ, RZ, R6 ;  /* 0x000000ffff0c7224 */ /* 0x001fce00078e0006 */
[----:B------:R-:W-:Y:S05]  /*16890*/  WARPSYNC.COLLECTIVE R15, `(.L_x_1919) ;  /* 0x000000000f087348 */ /* 0x000fea0003c00000 */
[----:B------:R0:W1:Y:S02]  /*168a0*/  SHFL.IDX P6, R14, R13, R12, R11 ;  /* 0x0000000c0d0e7389 */ /* 0x00006400000c000b */
[----:B01----:R-:W-:Y:S01]  /*168b0*/  ENDCOLLECTIVE ;  /* 0x000000000000791b */ /* 0x003fe20003800000 */
.L_x_1919:
[----:B------:R-:W-:Y:S01]  /*168c0*/  IMAD.MOV.U32 R17, RZ, RZ, R14 ;  /* 0x000000ffff117224 */ /* 0x000fe200078e000e */
[----:B------:R-:W-:Y:S06]  /*168d0*/  BRA `(.L_x_1920) ;  /* 0xffffffe4005c7947 */ /* 0x000fec000383ffff */
.L_x_1865:
[----:B------:R-:W-:Y:S01]  /*168e0*/  BSSY B0, `(.L_x_1921) ;  /* 0x0000007000007945 */ /* 0x000fe20003800000 */
[----:B------:R-:W-:Y:S01]  /*168f0*/  MOV R13, R2 ;  /* 0x00000002000d7202 */ /* 0x000fe20000000f00 */
[----:B------:R-:W-:Y:S02]  /*16900*/  IMAD.MOV.U32 R11, RZ, RZ, 0x1f ;  /* 0x0000001fff0b7424 */ /* 0x000fe400078e00ff */
[----:B------:R-:W-:-:S07]  /*16910*/  IMAD.MOV.U32 R15, RZ, RZ, -0x1 ;  /* 0xffffffffff0f7424 */ /* 0x000fce00078e00ff */
[----:B012---:R-:W-:Y:S05]  /*16920*/  WARPSYNC.COLLECTIVE R15, `(.L_x_1922) ;  /* 0x000000000f087348 */ /* 0x007fea0003c00000 */
[----:B------:R3:W4:Y:S02]  /*16930*/  SHFL.IDX P6, R14, R13, R12, R11 ;  /* 0x0000000c0d0e7389 */ /* 0x00072400000c000b */
[----:B01234-:R-:W-:Y:S01]  /*16940*/  ENDCOLLECTIVE ;  /* 0x000000000000791b */ /* 0x01ffe20003800000 */
.L_x_1922:
[----:B------:R-:W-:Y:S05]  /*16950*/  BSYNC B0 ;  /* 0x0000000000007941 */ /* 0x000fea0003800000 */
.L_x_1921:
[----:B------:R-:W-:Y:S01]  /*16960*/  IMAD.MOV.U32 R7, RZ, RZ, R14 ;  /* 0x000000ffff077224 */ /* 0x000fe200078e000e */
[----:B------:R-:W-:Y:S06]  /*16970*/  BRA `(.L_x_1864) ;  /* 0xffffffe400507947 */ /* 0x000fec000383ffff */
.L_x_1869:
[----:B-1----:R1:W2:Y:S02]  /*16980*/  SYNCS.PHASECHK.TRANS64.TRYWAIT P0, [R0+URZ+0x28c20], R3 ;  /* 0x028c2003000075a7 */ /* 0x0022a4000800017f */
[----:B--2---:R-:W-:Y:S05]  /*16990*/  @!P0 NANOSLEEP.SYNCS 0x989680 ;  /* 0x009896800000895d */ /* 0x004fea0003900000 */
[----:B------:R-:W2:Y:S02]  /*169a0*/  @!P0 SYNCS.PHASECHK.TRANS64 P0, [R0+URZ+0x28c20], R3 ;  /* 0x028c2003000085a7 */ /* 0x000ea4000800007f */
[----:B--2---:R-:W-:Y:S05]  /*169b0*/  @!P0 BRA `(.L_x_1869) ;  /* 0xfffffffc00f08947 */ /* 0x004fea000383ffff */
[----:B------:R-:W-:Y:S05]  /*169c0*/  BRA `(.L_x_1923) ;  /* 0xffffffe800c47947 */ /* 0x000fea000383ffff */
.L_x_1870:
[----:B------:R-:W2:Y:S01]  /*169d0*/  S2R R2, SR_TID.X ;  /* 0x0000000000027919 */ /* 0x000ea20000002100 */
[----:B------:R-:W-:Y:S01]  /*169e0*/  BSSY B0, `(.L_x_1924) ;  /* 0x000000a000007945 */ /* 0x000fe20003800000 */
[----:B------:R-:W-:Y:S01]  /*169f0*/  MOV R12, RZ ;  /* 0x000000ff000c7202 */ /* 0x000fe20000000f00 */
[----:B------:R-:W-:Y:S02]  /*16a00*/  IMAD.MOV.U32 R11, RZ, RZ, 0x1f ;  /* 0x0000001fff0b7424 */ /* 0x000fe400078e00ff */
[----:B------:R-:W-:Y:S01]  /*16a10*/  IMAD.MOV.U32 R15, RZ, RZ, -0x1 ;  /* 0xffffffffff0f7424 */ /* 0x000fe200078e00ff */
[----:B--2---:R-:W-:-:S04]  /*16a20*/  SHF.R.U32.HI R2, RZ, 0x5, R2 ;  /* 0x00000005ff027819 */ /* 0x004fc80000011602 */
[----:B------:R-:W-:-:S05]  /*16a30*/  LOP3.LUT R2, R2, 0x3, RZ, 0xc0, !PT ;  /* 0x0000000302027812 */ /* 0x000fca00078ec0ff */
[----:B0-----:R-:W-:-:S07]  /*16a40*/  IMAD.MOV.U32 R13, RZ, RZ, R2 ;  /* 0x000000ffff0d7224 */ /* 0x001fce00078e0002 */
[----:B-1----:R-:W-:Y:S05]  /*16a50*/  WARPSYNC.COLLECTIVE R15, `(.L_x_1925) ;  /* 0x000000000f087348 */ /* 0x002fea0003c00000 */
[----:B------:R0:W2:Y:S02]  /*16a60*/  SHFL.IDX P6, R14, R13, R12, R11 ;  /* 0x0000000c0d0e7389 */ /* 0x0000a400000c000b */
[----:B012---:R-:W-:Y:S01]  /*16a70*/  ENDCOLLECTIVE ;  /* 0x000000000000791b */ /* 0x007fe20003800000 */
.L_x_1925:
[----:B------:R-:W-:Y:S05]  /*16a80*/  BSYNC B0 ;  /* 0x0000000000007941 */ /* 0x000fea0003800000 */
.L_x_1924:
[----:B------:R-:W-:Y:S05]  /*16a90*/  BRA `(.L_x_1926) ;  /* 0xffffffe800ac7947 */ /* 0x000fea000383ffff */
.L_x_1873:
[----:B------:R-:W-:Y:S01]  /*16aa0*/  BSSY B1, `(.L_x_1927) ;  /* 0x0000006000017945 */ /* 0x000fe20003800000 */
[----:B------:R-:W-:-:S07]  /*16ab0*/  IMAD.MOV.U32 R15, RZ, RZ, -0x1 ;  /* 0xffffffffff0f7424 */ /* 0x000fce00078e00ff */
[----:B012---:R-:W-:Y:S05]  /*16ac0*/  WARPSYNC.COLLECTIVE R15, `(.L_x_1928) ;  /* 0x000000000f0c7348 */ /* 0x007fea0003c00000 */
[----:B------:R-:W-:Y:S02]  /*16ad0*/  ELECT P6, UR62, PT ;  /* 0x00000000003e782f */ /* 0x000fe400038c0000 */
[----:B------:R-:W-:Y:S01]  /*16ae0*/  MOV R14, UR62 ;  /* 0x0000003e000e7c02 */ /* 0x000fe20008000f00 */
[----:B012---:R-:W-:Y:S10]  /*16af0*/  ENDCOLLECTIVE ;  /* 0x000000000000791b */ /* 0x007ff40003800000 */
.L_x_1928:
[----:B------:R-:W-:Y:S05]  /*16b00*/  BSYNC B1 ;  /* 0x0000000000017941 */ /* 0x000fea0003800000 */
.L_x_1927:
[----:B------:R-:W-:Y:S05]  /*16b10*/  BRA `(.L_x_1929) ;  /* 0xffffffe800a47947 */ /* 0x000fea000383ffff */
.L_x_1875:
[----:B-1----:R1:W2:Y:S02]  /*16b20*/  SYNCS.PHASECHK.TRANS64.TRYWAIT P0, [R6+URZ], R5 ;  /* 0x00000005060075a7 */ /* 0x0022a4000800017f */
[----:B--2---:R-:W-:Y:S05]  /*16b30*/  @!P0 NANOSLEEP.SYNCS 0x989680 ;  /* 0x009896800000895d */ /* 0x004fea0003900000 */
[----:B------:R-:W2:Y:S02]  /*16b40*/  @!P0 SYNCS.PHASECHK.TRANS64 P0, [R6+URZ], R5 ;  /* 0x00000005060085a7 */ /* 0x000ea4000800007f */
[----:B--2---:R-:W-:Y:S05]  /*16b50*/  @!P0 BRA `(.L_x_1875) ;  /* 0xfffffffc00f08947 */ /* 0x004fea000383ffff */
[----:B------:R-:W-:Y:S05]  /*16b60*/  BRA `(.L_x_1930) ;  /* 0xffffffe800e07947 */ /* 0x000fea000383ffff */
.L_x_1876:
[----:B--2---:R2:W3:Y:S02]  /*16b70*/  SYNCS.PHASECHK.TRANS64.TRYWAIT P0, [R7+URZ], R2 ;  /* 0x00000002070075a7 */ /* 0x0044e4000800017f */
[----:B---3--:R-:W-:Y:S05]  /*16b80*/  @!P0 NANOSLEEP.SYNCS 0x989680 ;  /* 0x009896800000895d */ /* 0x008fea0003900000 */
[----:B------:R-:W3:Y:S02]  /*16b90*/  @!P0 SYNCS.PHASECHK.TRANS64 P0, [R7+URZ], R2 ;  /* 0x00000002070085a7 */ /* 0x000ee4000800007f */
[----:B---3--:R-:W-:Y:S05]  /*16ba0*/  @!P0 BRA `(.L_x_1876) ;  /* 0xfffffffc00f08947 */ /* 0x008fea000383ffff */
[----:B------:R-:W-:Y:S05]  /*16bb0*/  BRA `(.L_x_1931) ;  /* 0xffffffe800d47947 */ /* 0x000fea000383ffff */
.L_x_1878:
[----:B---3--:R3:W4:Y:S02]  /*16bc0*/  SYNCS.PHASECHK.TRANS64.TRYWAIT P0, [R4+URZ], R5 ;  /* 0x00000005040075a7 */ /* 0x008724000800017f */
[----:B----4-:R-:W-:Y:S05]  /*16bd0*/  @!P0 NANOSLEEP.SYNCS 0x989680 ;  /* 0x009896800000895d */ /* 0x010fea0003900000 */
[----:B------:R-:W4:Y:S02]  /*16be0*/  @!P0 SYNCS.PHASECHK.TRANS64 P0, [R4+URZ], R5 ;  /* 0x00000005040085a7 */ /* 0x000f24000800007f */
[----:B----4-:R-:W-:Y:S05]  /*16bf0*/  @!P0 BRA `(.L_x_1878) ;  /* 0xfffffffc00f08947 */ /* 0x010fea000383ffff */
[----:B------:R-:W-:Y:S05]  /*16c00*/  BRA `(.L_x_1932) ;  /* 0xffffffe800dc7947 */ /* 0x000fea000383ffff */
.L_x_1933:
        /* <DEDUP_REMOVED lines=15> */
.L_x_4557:


//--------------------- .text._ZN7cutlass13device_kernelIN5flash11enable_sm90INS1_16FlashAttnFwdSm90INS1_25CollectiveMainloopFwdSm90ILi2EN4cute5tupleIJNS5_1CILi1EEES8_S8_EEENS6_IJNS7_ILi64EEESA_SA_EEELi512ENS_10bfloat16_tEfNS_4arch4Sm90ELb0ELb1ELb1ELb1ELb0ELb1ELb0ELb0ELb0ELb0ELb0ELb0EEENS1_21CollectiveEpilogueFwdINS6_IJSA_NS7_ILi512EEESA_EEES9_SC_SE_Li256ELb1ELb0ELb0ELb0EEENS1_36VarlenDynamicPersistentTileSchedulerILi64ELi64ELi256ELi32ELb0ELb0ELb1ELb1ELb0ELb1EEEEEEEEEvNT_6ParamsE --------------------------
	.section	.text._ZN7cutlass13device_kernelIN5flash11enable_sm90INS1_16FlashAttnFwdSm90INS1_25CollectiveMainloopFwdSm90ILi2EN4cute5tupleIJNS5_1CILi1EEES8_S8_EEENS6_IJNS7_ILi64EEESA_SA_EEELi512ENS_10bfloat16_tEfNS_4arch4Sm90ELb0ELb1ELb1ELb1ELb0ELb1ELb0ELb0ELb0ELb0ELb0ELb0EEENS1_21CollectiveEpilogueFwdINS6_IJSA_NS7_ILi512EEESA_EEES9_SC_SE_Li256ELb1ELb0ELb0ELb0EEENS1_36VarlenDynamicPersistentTileSchedulerILi64ELi64ELi256ELi32ELb0ELb0ELb1ELb1ELb0ELb1EEEEEEEEEvNT_6ParamsE,"ax",@progbits
	.align	128
.text._ZN7cutlass13device_kernelIN5flash11enable_sm90INS1_16FlashAttnFwdSm90INS1_25CollectiveMainloopFwdSm90ILi2EN4cute5tupleIJNS5_1CILi1EEES8_S8_EEENS6_IJNS7_ILi64EEESA_SA_EEELi512ENS_10bfloat16_tEfNS_4arch4Sm90ELb0ELb1ELb1ELb1ELb0ELb1ELb0ELb0ELb0ELb0ELb0ELb0EEENS1_21CollectiveEpilogueFwdINS6_IJSA_NS7_ILi512EEESA_EEES9_SC_SE_Li256ELb1ELb0ELb0ELb0EEENS1_36VarlenDynamicPersistentTileSchedulerILi64ELi64ELi256ELi32ELb0ELb0ELb1ELb1ELb0ELb1EEEEEEEEEvNT_6ParamsE:
        .type           _ZN7cutlass13device_kernelIN5flash11enable_sm90INS1_16FlashAttnFwdSm90INS1_25CollectiveMainloopFwdSm90ILi2EN4cute5tupleIJNS5_1CILi1EEES8_S8_EEENS6_IJNS7_ILi64EEESA_SA_EEELi512ENS_10bfloat16_tEfNS_4arch4Sm90ELb0ELb1ELb1ELb1ELb0ELb1ELb0ELb0ELb0ELb0ELb0ELb0EEENS1_21CollectiveEpilogueFwdINS6_IJSA_NS7_ILi512EEESA_EEES9_SC_SE_Li256ELb1ELb0ELb0ELb0EEENS1_36VarlenDynamicPersistentTileSchedulerILi64ELi64ELi256ELi32ELb0ELb0ELb1ELb1ELb0ELb1EEEEEEEEEvNT_6ParamsE,@function
        .size           _ZN7cutlass13device_kernelIN5flash11enable_sm90INS1_16FlashAttnFwdSm90INS1_25CollectiveMainloopFwdSm90ILi2EN4cute5tupleIJNS5_1CILi1EEES8_S8_EEENS6_IJNS7_ILi64EEESA_SA_EEELi512ENS_10bfloat16_tEfNS_4arch4Sm90ELb0ELb1ELb1ELb1ELb0ELb1ELb0ELb0ELb0ELb0ELb0ELb0EEENS1_21CollectiveEpilogueFwdINS6_IJSA_NS7_ILi512EEESA_EEES9_SC_SE_Li256ELb1ELb0ELb0ELb0EEENS1_36VarlenDynamicPersistentTileSchedulerILi64ELi64ELi256ELi32ELb0ELb0ELb1ELb1ELb0ELb1EEEEEEEEEvNT_6ParamsE,(.L_x_4558 - _ZN7cutlass13device_kernelIN5flash11enable_sm90INS1_16FlashAttnFwdSm90INS1_25CollectiveMainloopFwdSm90ILi2EN4cute5tupleIJNS5_1CILi1EEES8_S8_EEENS6_IJNS7_ILi64EEESA_SA_EEELi512ENS_10bfloat16_tEfNS_4arch4Sm90ELb0ELb1ELb1ELb1ELb0ELb1ELb0ELb0ELb0ELb0ELb0ELb0EEENS1_21CollectiveEpilogueFwdINS6_IJSA_NS7_ILi512EEESA_EEES9_SC_SE_Li256ELb1ELb0ELb0ELb0EEENS1_36VarlenDynamicPersistentTileSchedulerILi64ELi64ELi256ELi32ELb0ELb0ELb1ELb1ELb0ELb1EEEEEEEEEvNT_6ParamsE)
        .other          _ZN7cutlass13device_kernelIN5flash11enable_sm90INS1_16FlashAttnFwdSm90INS1_25CollectiveMainloopFwdSm90ILi2EN4cute5tupleIJNS5_1CILi1EEES8_S8_EEENS6_IJNS7_ILi64EEESA_SA_EEELi512ENS_10bfloat16_tEfNS_4arch4Sm90ELb0ELb1ELb1ELb1ELb0ELb1ELb0ELb0ELb0ELb0ELb0ELb0EEENS1_21CollectiveEpilogueFwdINS6_IJSA_NS7_ILi512EEESA_EEES9_SC_SE_Li256ELb1ELb0ELb0ELb0EEENS1_36VarlenDynamicPersistentTileSchedulerILi64ELi64ELi256ELi32ELb0ELb0ELb1ELb1ELb0ELb1EEEEEEEEEvNT_6ParamsE,@"STO_CUDA_ENTRY STV_DEFAULT"
_ZN7cutlass13device_kernelIN5flash11enable_sm90INS1_16FlashAttnFwdSm90INS1_25CollectiveMainloopFwdSm90ILi2EN4cute5tupleIJNS5_1CILi1EEES8_S8_EEENS6_IJNS7_ILi64EEESA_SA_EEELi512ENS_10bfloat16_tEfNS_4arch4Sm90ELb0ELb1ELb1ELb1ELb0ELb1ELb0ELb0ELb0ELb0ELb0ELb0EEENS1_21CollectiveEpilogueFwdINS6_IJSA_NS7_ILi512EEESA_EEES9_SC_SE_Li256ELb1ELb0ELb0ELb0EEENS1_36VarlenDynamicPersistentTileSchedulerILi64ELi64ELi256ELi32ELb0ELb0ELb1ELb1ELb0ELb1EEEEEEEEEvNT_6ParamsE:
        /* <DEDUP_REMOVED lines=27> */
.L_x_1935:
[----:B------:R-:W-:Y:S05]  /*01b0*/  BSYNC B0 ;  /* 0x0000000000007941 */ /* 0x000fea0003800000 */
.L_x_1934:
        /* <DEDUP_REMOVED lines=37> */
.L_x_1936:
        /* <DEDUP_REMOVED lines=22> */
.L_x_1937:
        /* <DEDUP_REMOVED lines=18> */
.L_x_1938:
        /* <DEDUP_REMOVED lines=22> */
.L_x_1939:
        /* <DEDUP_REMOVED lines=22> */
.L_x_1940:
[----:B------:R-:W-:Y:S01]  /*0950*/  PLOP3.LUT P0, PT, PT, PT, UP0, 0x80, 0x0 ;  /* 0x000000000000781c */ /* 0x000fe20003f0f008 */
[----:B------:R-:W-:Y:S01]  /*0960*/  UMOV UR36, 0x1 ;  /* 0x0000000100247882 */ /* 0x000fe20000000000 */
[----:B------:R-:W-:Y:S01]  /*0970*/  NOP ;  /* 0x0000000000007918 */ /* 0x000fe20000000000 */
[----:B------:R-:W-:Y:S01]  /*0980*/  USEL UR36, UR36, 0x2, !UP0 ;  /* 0x0000000224247887 */ /* 0x000fe2000c000000 */
[----:B------:R-:W-:Y:S01]  /*0990*/  BSSY B8, `(.L_x_1941) ;  /* 0x0001c99000087945 */ /* 0x000fe20003800000 */
[----:B------:R-:W-:Y:S01]  /*09a0*/  ULDC.64 UR42, c[0x0][0x208] ;  /* 0x00008200002a7ab9 */ /* 0x000fe20000000a00 */
[----:B012-4-:R-:W-:Y:S07]  /*09b0*/  BAR.SYNC.DEFER_BLOCKING 0x0 ;  /* 0x0000000000007b1d */ /* 0x017fee0000010000 */
[----:B------:R-:W-:Y:S05]  /*09c0*/  @!P0 BRA `(.L_x_1942) ;  /* 0x0000016000448947 */ /* 0x000fea0003800000 */
.L_x_1943:
[----:B------:R-:W-:-:S08]  /*09d0*/  NOP ;  /* 0x0000000000007918 */ /* 0x000fd00000000000 */
[----:B------:R-:W0:Y:S02]  /*09e0*/  USETMAXREG.TRY_ALLOC.CTAPOOL UP0, 0xf0 ;  /* 0x000000f0000079c8 */ /* 0x000e240008000600 */
[----:B0-----:R-:W-:-:S13]  /*09f0*/  PLOP3.LUT P0, PT, PT, PT, UP0, 0x80, 0x0 ;  /* 0x000000000000781c */ /* 0x001fda0003f0f008 */
[----:B------:R-:W-:Y:S05]  /*0a00*/  @!P0 BRA `(.L_x_1943) ;  /* 0xfffffffc00f08947 */ /* 0x000fea000383ffff */
[----:B------:R-:W-:Y:S01]  /*0a10*/  ISETP.NE.AND P0, PT, R2, 0x1, PT ;  /* 0x000000010200780c */ /* 0x000fe20003f05270 */
[----:B------:R-:W0:Y:S01]  /*0a20*/  S2UR UR5, SR_CgaCtaId ;  /* 0x00000000000579c3 */ /* 0x000e220000008800 */
[----:B------:R-:W-:-:S11]  /*0a30*/  UMOV UR4, 0x400 ;  /* 0x0000040000047882 */ /* 0x000fd60000000000 */
[----:B------:R-:W-:Y:S06]  /*0a40*/  @!P0 BAR.ARV 0x8, 0xa0 ;  /* 0x0202800000008b1d */ /* 0x000fec0000002000 */
[----:B------:R-:W-:Y:S01]  /*0a50*/  ISETP.GE.U32.AND P0, PT, R4, 0x100, PT ;  /* 0x000001000400780c */ /* 0x000fe20003f06070 */
[----:B0-----:R-:W-:-:S06]  /*0a60*/  ULEA UR4, UR5, UR4, 0x18 ;  /* 0x0000000405047291 */ /* 0x001fcc000f8ec03f */
[----:B------:R-:W-:-:S06]  /*0a70*/  IMAD.U32 R2, RZ, RZ, UR4 ;  /* 0x00000004ff027e24 */ /* 0x000fcc000f8e00ff */
[----:B------:R-:W-:Y:S06]  /*0a80*/  @P0 BAR.ARV 0xf, 0x100 ;  /* 0x03c4000000000b1d */ /* 0x000fec0000002000 */
[----:B------:R-:W-:Y:S02]  /*0a90*/  ULDC UR4, c[0x0][0xc14] ;  /* 0x0003050000047ab9 */ /* 0x000fe40000000800 */
[----:B------:R-:W-:Y:S06]  /*0aa0*/  BAR.SYNC.DEFER_BLOCKING 0x5, 0x120 ;  /* 0x0144800000007b1d */ /* 0x000fec0000010000 */
[----:B------:R-:W0:Y:S02]  /*0ab0*/  LDS.128 R188, [R2+0x28cd0] ;  /* 0x028cd00002bc7984 */ /* 0x000e240000000c00 */
[----:B------:R-:W-:Y:S06]  /*0ac0*/  BAR.ARV 0x4, 0x120 ;  /* 0x0104800000007b1d */ /* 0x000fec0000002000 */
[----:B0-----:R-:W-:-:S13]  /*0ad0*/  ISETP.GE.AND P0, PT, R191, UR4, PT ;  /* 0x00000004bf007c0c */ /* 0x001fda000bf06270 */
[----:B------:R-:W-:Y:S05]  /*0ae0*/  @P0 BRA `(.L_x_1944) ;  /* 0x000001c8000c0947 */ /* 0x000fea0003800000 */
[----:B------:R-:W-:Y:S01]  /*0af0*/  VIADD R224, R4, 0xffffff80 ;  /* 0xffffff8004e07836 */ /* 0x000fe20000000000 */
[----:B------:R-:W-:Y:S01]  /*0b00*/  MOV R184, RZ ;  /* 0x000000ff00b87202 */ /* 0x000fe20000000f00 */
[----:B------:R-:W-:Y:S01]  /*0b10*/  IMAD.MOV.U32 R197, RZ, RZ, 0x40 ;  /* 0x00000040ffc57424 */ /* 0x000fe200078e00ff */
[----:B------:R-:W-:Y:S01]  /*0b20*/  CS2R R18, SRZ ;  /* 0x0000000000127805 */ /* 0x000fe2000001ff00 */
[----:B------:R-:W-:Y:S01]  /*0b30*/  IMAD.MOV.U32 R205, RZ, RZ, RZ ;  /* 0x000000ffffcd7224 */ /* 0x000fe200078e00ff */
[----:B------:R-:W-:Y:S01]  /*0b40*/  SHF.R.S32.HI R3, RZ, 0x1f, R224 ;  /* 0x0000001fff037819 */ /* 0x000fe200000114e0 */
[----:B------:R-:W-:Y:S01]  /*0b50*/  IMAD.MOV.U32 R187, RZ, RZ, RZ ;  /* 0x000000ffffbb7224 */ /* 0x000fe200078e00ff */
[----:B------:R-:W-:Y:S02]  /*0b60*/  ULOP3.LUT UR39, UR36, 0x1, URZ, 0xfc, !UPT ;  /* 0x0000000124277892 */ /* 0x000fe4000f8efc3f */
[CC--:B------:R-:W-:Y:S02]  /*0b70*/  LEA.HI R0, R3.reuse, R224.reuse, RZ, 0x4 ;  /* 0x000000e003007211 */ /* 0x0c0fe400078f20ff */
[----:B------:R-:W-:-:S02]  /*0b80*/  LEA.HI R5, R3, R224, RZ, 0x7 ;  /* 0x000000e003057211 */ /* 0x000fc400078f38ff */
[----:B------:R-:W-:Y:S02]  /*0b90*/  LOP3.LUT R7, R0, 0xfffffff0, RZ, 0xc0, !PT ;  /* 0xfffffff000077812 */ /* 0x000fe400078ec0ff */
[----:B------:R-:W-:Y:S02]  /*0ba0*/  LEA.HI R4, R3, R224, RZ, 0x5 ;  /* 0x000000e003047211 */ /* 0x000fe400078f28ff */
[----:B------:R-:W-:Y:S01]  /*0bb0*/  LOP3.LUT R9, R5, 0xffffff80, RZ, 0xc0, !PT ;  /* 0xffffff8005097812 */ /* 0x000fe200078ec0ff */
[C---:B------:R-:W-:Y:S01]  /*0bc0*/  IMAD.IADD R7, R224.reuse, 0x1, -R7 ;  /* 0x00000001e0077824 */ /* 0x040fe200078e0a07 */
[--C-:B------:R-:W-:Y:S02]  /*0bd0*/  SHF.R.S32.HI R200, RZ, 0x5, R4.reuse ;  /* 0x00000005ffc87819 */ /* 0x100fe40000011404 */
[----:B------:R-:W-:Y:S01]  /*0be0*/  SHF.R.S32.HI R11, RZ, 0x1f, R4 ;  /* 0x0000001fff0b7819 */ /* 0x000fe20000011404 */
[----:B------:R-:W-:Y:S01]  /*0bf0*/  IMAD.IADD R6, R224, 0x1, -R9 ;  /* 0x00000001e0067824 */ /* 0x000fe200078e0a09 */
[----:B------:R-:W-:-:S02]  /*0c00*/  SHF.R.S32.HI R4, RZ, 0x1f, R7 ;  /* 0x0000001fff047819 */ /* 0x000fc40000011407 */
[----:B------:R-:W-:Y:S02]  /*0c10*/  SHF.R.S32.HI R9, RZ, 0x4, R0 ;  /* 0x00000004ff097819 */ /* 0x000fe40000011400 */
[----:B------:R-:W-:Y:S02]  /*0c20*/  LEA.HI R10, R4, R7, RZ, 0x3 ;  /* 0x00000007040a7211 */ /* 0x000fe400078f18ff */
[----:B------:R-:W-:Y:S02]  /*0c30*/  LEA.HI R11, R11, R200, RZ, 0x2 ;  /* 0x000000c80b0b7211 */ /* 0x000fe400078f10ff */
[----:B------:R-:W-:Y:S02]  /*0c40*/  LEA.HI R0, R0, R9, RZ, 0x1 ;  /* 0x0000000900007211 */ /* 0x000fe400078f08ff */
[C---:B------:R-:W-:Y:S01]  /*0c50*/  LOP3.LUT R12, R10.reuse, 0xfffffff8, RZ, 0xc0, !PT ;  /* 0xfffffff80a0c7812 */ /* 0x040fe200078ec0ff */
[----:B------:R-:W-:Y:S01]  /*0c60*/  IMAD.SHL.U32 R10, R10, 0x40, RZ ;  /* 0x000000400a0a7824 */ /* 0x000fe200078e00ff */
[----:B------:R-:W-:-:S02]  /*0c70*/  SHF.R.S32.HI R218, RZ, 0x7, R5 ;  /* 0x00000007ffda7819 */ /* 0x000fc40000011405 */
[----:B------:R-:W-:Y:S01]  /*0c80*/  LOP3.LUT R11, R11, 0x3ffffc, RZ, 0xc0, !PT ;  /* 0x003ffffc0b0b7812 */ /* 0x000fe200078ec0ff */
[----:B------:R-:W-:Y:S01]  /*0c90*/  IMAD.IADD R12, R7, 0x1, -R12 ;  /* 0x00000001070c7824 */ /* 0x000fe200078e0a0c */
[----:B------:R-:W-:Y:S01]  /*0ca0*/  LOP3.LUT R0, R0, 0x1ffffffe, RZ, 0xc0, !PT ;  /* 0x1ffffffe00007812 */ /* 0x000fe200078ec0ff */
[----:B------:R-:W-:Y:S01]  /*0cb0*/  IMAD R14, R218, 0x100, R7 ;  /* 0x00000100da0e7824 */ /* 0x000fe200078e0207 */
[----:B------:R-:W-:Y:S01]  /*0cc0*/  SHF.R.S32.HI R13, RZ, 0x1f, R6 ;  /* 0x0000001fff0d7819 */ /* 0x000fe20000011406 */
[----:B------:R-:W-:Y:S01]  /*0cd0*/  IMAD.IADD R11, R200, 0x1, -R11 ;  /* 0x00000001c80b7824 */ /* 0x000fe200078e0a0b */
[C---:B------:R-:W-:Y:S01]  /*0ce0*/  R2P PR, R12.reuse, 0x6 ;  /* 0x000000060c007804 */ /* 0x040fe20000000000 */
[----:B------:R-:W-:Y:S01]  /*0cf0*/  IMAD.IADD R0, R9, 0x1, -R0 ;  /* 0x0000000109007824 */ /* 0x000fe200078e0a00 */
[----:B------:R-:W-:Y:S01]  /*0d00*/  LEA.HI R4, R13, R6, RZ, 0x2 ;  /* 0x000000060d047211 */ /* 0x000fe200078f10ff */
[----:B------:R-:W-:Y:S01]  /*0d10*/  IMAD.SHL.U32 R7, R12, 0x40, RZ ;  /* 0x000000400c077824 */ /* 0x000fe200078e00ff */
[----:B------:R-:W-:Y:S01]  /*0d20*/  LEA R11, R11, R14, 0x4 ;  /* 0x0000000e0b0b7211 */ /* 0x000fe200078e20ff */
[----:B------:R-:W-:Y:S01]  /*0d30*/  IMAD.SHL.U32 R0, R0, 0x8, RZ ;  /* 0x0000000800007824 */ /* 0x000fe200078e00ff */
[----:B------:R-:W-:-:S02]  /*0d40*/  SHF.R.S32.HI R8, RZ, 0x2, R4 ;  /* 0x00000002ff087819 */ /* 0x000fc40000011404 */
[----:B------:R-:W-:Y:S01]  /*0d50*/  LOP3.LUT R7, R7, 0x1c0, RZ, 0xc0, !PT ;  /* 0x000001c007077812 */ /* 0x000fe200078ec0ff */
[----:B------:R-:W-:Y:S01]  /*0d60*/  IMAD.U32 R223, R11, 0x40, R0 ;  /* 0x000000400bdf7824 */ /* 0x000fe200078e0000 */
[----:B------:R-:W-:Y:S02]  /*0d70*/  SHF.R.S32.HI R15, RZ, 0x1f, R4 ;  /* 0x0000001fff0f7819 */ /* 0x000fe40000011404 */
[----:B------:R-:W-:Y:S02]  /*0d80*/  LOP3.LUT R0, R7, 0x8, R0, 0xf8, !PT ;  /* 0x0000000807007812 */ /* 0x000fe400078ef800 */
[----:B------:R-:W-:Y:S02]  /*0d90*/  SHF.R.U32.HI R9, RZ, 0x3, R7 ;  /* 0x00000003ff097819 */ /* 0x000fe40000011607 */
[----:B------:R-:W-:Y:S02]  /*0da0*/  LOP3.LUT R7, R10, 0x7ffffe00, RZ, 0xc0, !PT ;  /* 0x7ffffe000a077812 */ /* 0x000fe400078ec0ff */
[----:B------:R-:W-:-:S02]  /*0db0*/  LOP3.LUT R11, R4, 0x7ffffffc, RZ, 0xc0, !PT ;  /* 0x7ffffffc040b7812 */ /* 0x000fc400078ec0ff */
[-C--:B------:R-:W-:Y:S01]  /*0dc0*/  LEA.HI R4, R3, R224.reuse, RZ, 0x2 ;  /* 0x000000e003047211 */ /* 0x080fe200078f10ff */
[----:B------:R-:W-:Y:S01]  /*0dd0*/  IMAD R7, R200, 0x400, R7 ;  /* 0x00000400c8077824 */ /* 0x000fe200078e0207 */
[----:B------:R-:W-:Y:S01]  /*0de0*/  LOP3.LUT R0, R0, R9, RZ, 0x3c, !PT ;  /* 0x0000000900007212 */ /* 0x000fe200078e3cff */
[----:B------:R-:W-:Y:S01]  /*0df0*/  IMAD.IADD R11, R6, 0x1, -R11 ;  /* 0x00000001060b7824 */ /* 0x000fe200078e0a0b */
[----:B------:R-:W-:Y:S02]  /*0e00*/  SHF.R.S32.HI R23, RZ, 0x2, R4 ;  /* 0x00000002ff177819 */ /* 0x000fe40000011404 */
[----:B------:R-:W-:Y:S01]  /*0e10*/  LOP3.LUT R211, R4, 0xfffffffc, RZ, 0xc0, !PT ;  /* 0xfffffffc04d37812 */ /* 0x000fe200078ec0ff */
[----:B------:R-:W-:Y:S01]  /*0e20*/  IMAD.IADD R7, R7, 0x1, R0 ;  /* 0x0000000107077824 */ /* 0x000fe200078e0200 */
[----:B------:R-:W-:Y:S01]  /*0e30*/  LEA.HI R0, R3, R224, RZ, 0x3 ;  /* 0x000000e003007211 */ /* 0x000fe200078f18ff */
[----:B------:R-:W-:Y:S01]  /*0e40*/  VIADD R225, R23, 0x20 ;  /* 0x0000002017e17836 */ /* 0x000fe20000000000 */
[----:B------:R-:W-:Y:S01]  /*0e50*/  LEA.HI R15, R15, R8, RZ, 0x3 ;  /* 0x000000080f0f7211 */ /* 0x000fe200078f18ff */
[----:B------:R-:W-:Y:S01]  /*0e60*/  IMAD.IADD R211, R224, 0x1, -R211 ;  /* 0x00000001e0d37824 */ /* 0x000fe200078e0ad3 */
[----:B------:R-:W-:Y:S01]  /*0e70*/  SHF.R.S32.HI R202, RZ, 0x3, R0 ;  /* 0x00000003ffca7819 */ /* 0x000fe20000011400 */
[----:B------:R-:W-:Y:S01]  /*0e80*/  IMAD.SHL.U32 R221, R225, 0x40, RZ ;  /* 0x00000040e1dd7824 */ /* 0x000fe200078e00ff */
[----:B------:R-:W-:Y:S01]  /*0e90*/  LOP3.LUT R3, R0, 0x1ffffff8, RZ, 0xc0, !PT ;  /* 0x1ffffff800037812 */ /* 0x000fe200078ec0ff */
[----:B------:R-:W-:Y:S01]  /*0ea0*/  IMAD.SHL.U32 R16, R211, 0x8, RZ ;  /* 0x00000008d3107824 */ /* 0x000fe200078e00ff */
[----:B------:R-:W-:Y:S01]  /*0eb0*/  SHF.R.S32.HI R0, RZ, 0x1f, R225 ;  /* 0x0000001fff007819 */ /* 0x000fe200000114e1 */
[----:B------:R-:W-:Y:S01]  /*0ec0*/  IMAD.SHL.U32 R22, R11, 0x2, RZ ;  /* 0x000000020b167824 */ /* 0x000fe200078e00ff */
[----:B------:R-:W-:Y:S01]  /*0ed0*/  SHF.R.S32.HI R4, RZ, 0x1f, R4 ;  /* 0x0000001fff047819 */ /* 0x000fe20000011404 */
[----:B------:R-:W-:Y:S01]  /*0ee0*/  IMAD.IADD R3, R224, 0x1, -R3 ;  /* 0x00000001e0037824 */ /* 0x000fe200078e0a03 */
[----:B------:R-:W-:-:S02]  /*0ef0*/  LEA.HI R0, R0, R225, RZ, 0x3 ;  /* 0x000000e100007211 */ /* 0x000fc400078f18ff */
[----:B------:R-:W-:Y:S01]  /*0f00*/  LEA.HI R5, R5, R218, RZ, 0x1 ;  /* 0x000000da05057211 */ /* 0x000fe200078f08ff */
[----:B------:R-:W-:Y:S01]  /*0f10*/  IMAD.SHL.U32 R199, R3, 0x8, RZ ;  /* 0x0000000803c77824 */ /* 0x000fe200078e00ff */
[----:B------:R-:W-:Y:S01]  /*0f20*/  LOP3.LUT R221, R221, 0x1c0, RZ, 0xc0, !PT ;  /* 0x000001c0dddd7812 */ /* 0x000fe200078ec0ff */
[----:B------:R-:W-:Y:S01]  /*0f30*/  IMAD.SHL.U32 R0, R0, 0x40, RZ ;  /* 0x0000004000007824 */ /* 0x000fe200078e00ff */
[----:B------:R-:W-:Y:S02]  /*0f40*/  LEA R195, R7, R2, 0x1 ;  /* 0x0000000207c37211 */ /* 0x000fe400078e08ff */
[----:B------:R-:W-:Y:S02]  /*0f50*/  LOP3.LUT R15, R15, 0xfffffff8, RZ, 0xc0, !PT ;  /* 0xfffffff80f0f7812 */ /* 0x000fe400078ec0ff */
[----:B------:R-:W-:Y:S01]  /*0f60*/  LEA.HI R13, R13, R6, RZ, 0x5 ;  /* 0x000000060d0d7211 */ /* 0x000fe200078f28ff */
[C---:B------:R-:W-:Y:S01]  /*0f70*/  VIADD R198, R195.reuse, 0x26800 ;  /* 0x00026800c3c67836 */ /* 0x040fe20000000000 */
[----:B------:R-:W-:Y:S01]  /*0f80*/  LEA.HI R4, R4, R23, RZ, 0x3 ;  /* 0x0000001704047211 */ /* 0x000fe200078f18ff */
[----:B------:R-:W-:Y:S01]  /*0f90*/  VIADD R196, R195, 0x26820 ;  /* 0x00026820c3c47836 */ /* 0x000fe20000000000 */
[----:B------:R-:W-:Y:S01]  /*0fa0*/  LOP3.LUT R5, R5, 0xfffffe, RZ, 0xc0, !PT ;  /* 0x00fffffe05057812 */ /* 0x000fe200078ec0ff */
[----:B------:R-:W-:Y:S01]  /*0fb0*/  IMAD.IADD R192, R8, 0x1, -R15 ;  /* 0x0000000108c07824 */ /* 0x000fe200078e0a0f */
[----:B------:R-:W-:Y:S01]  /*0fc0*/  LOP3.LUT R3, R221, 0x38, R16, 0xf8, !PT ;  /* 0x00000038dd037812 */ /* 0x000fe200078ef810 */
[----:B------:R-:W-:Y:S01]  /*0fd0*/  @P1 VIADD R196, R198, 0xffffffe0 ;  /* 0xffffffe0c6c41836 */ /* 0x000fe20000000000 */
[----:B------:R-:W-:Y:S01]  /*0fe0*/  SHF.R.U32.HI R226, RZ, 0x3, R221 ;  /* 0x00000003ffe27819 */ /* 0x000fe200000116dd */
[----:B------:R-:W-:Y:S01]  /*0ff0*/  IMAD.IADD R5, R218, 0x1, -R5 ;  /* 0x00000001da057824 */ /* 0x000fe200078e0a05 */
[----:B------:R-:W-:-:S02]  /*1000*/  LOP3.LUT R222, R0, 0xfffffe00, RZ, 0xc0, !PT ;  /* 0xfffffe0000de7812 */ /* 0x000fc400078ec0ff */
[----:B------:R-:W-:Y:S01]  /*1010*/  SEL R197, R197, 0xffffffc0, !P2 ;  /* 0xffffffc0c5c57807 */ /* 0x000fe20005000000 */
[----:B------:R-:W-:Y:S01]  /*1020*/  IMAD.SHL.U32 R194, R5, 0x100, RZ ;  /* 0x0000010005c27824 */ /* 0x000fe200078e00ff */
[----:B------:R-:W-:Y:S02]  /*1030*/  SHF.R.S32.HI R13, RZ, 0x5, R13 ;  /* 0x00000005ff0d7819 */ /* 0x000fe4000001140d */
[----:B------:R-:W-:Y:S01]  /*1040*/  LOP3.LUT R4, R4, 0xfffffff8, RZ, 0xc0, !PT ;  /* 0xfffffff804047812 */ /* 0x000fe200078ec0ff */
[----:B------:R-:W-:Y:S01]  /*1050*/  IMAD.IADD R198, R198, 0x1, R197 ;  /* 0x00000001c6c67824 */ /* 0x000fe200078e02c5 */
[----:B------:R-:W-:Y:S01]  /*1060*/  LOP3.LUT R3, R222, R3, R226, 0xf6, !PT ;  /* 0x00000003de037212 */ /* 0x000fe200078ef6e2 */
[----:B------:R-:W-:Y:S01]  /*1070*/  IMAD R192, R13, 0x10, R192 ;  /* 0x000000100dc07824 */ /* 0x000fe200078e02c0 */
[----:B------:R-:W-:Y:S01]  /*1080*/  SHF.R.S32.HI R219, RZ, 0x1f, R23 ;  /* 0x0000001fffdb7819 */ /* 0x000fe20000011417 */
[----:B------:R-:W-:Y:S01]  /*1090*/  IMAD.IADD R193, R23, 0x1, -R4 ;  /* 0x0000000117c17824 */ /* 0x000fe200078e0a04 */
[----:B------:R-:W-:Y:S01]  /*10a0*/  SHF.R.S32.HI R17, RZ, 0x1f, R16 ;  /* 0x0000001fff117819 */ /* 0x000fe20000011410 */
[----:B------:R-:W-:-:S02]  /*10b0*/  IMAD R220, R3, 0x2, R2 ;  /* 0x0000000203dc7824 */ /* 0x000fc400078e0202 */
[----:B------:R-:W-:-:S07]  /*10c0*/  IMAD.IADD R197, R197, 0x1, R196 ;  /* 0x00000001c5c57824 */ /* 0x000fce00078e02c4 */
.L_x_2161:
[----:B------:R-:W-:Y:S01]  /*10d0*/  ULDC.64 UR4, c[0x0][0xa28] ;  /* 0x00028a0000047ab9 */ /* 0x000fe20000000a00 */
[----:B0--345:R-:W0:Y:S01]  /*10e0*/  LDC.64 R6, c[0x0][0xa08] ;  /* 0x00028200ff067b82 */ /* 0x039e220000000a00 */
[----:B------:R-:W-:Y:S01]  /*10f0*/  ISETP.NE.U32.AND P0, PT, RZ, UR4, PT ;  /* 0x00000004ff007c0c */ /* 0x000fe2000bf05070 */
[----:B------:R-:W-:Y:S01]  /*1100*/  IMAD.MOV.U32 R3, RZ, RZ, RZ ;  /* 0x000000ffff037224 */ /* 0x000fe200078e00ff */
[----:B------:R-:W-:Y:S01]  /*1110*/  ULDC.64 UR6, c[0x0][0xa20] ;  /* 0x0002880000067ab9 */ /* 0x000fe20000000a00 */
[----:B------:R-:W-:Y:S01]  /*1120*/  IMAD.MOV.U32 R25, RZ, RZ, RZ ;  /* 0x000000ffff197224 */ /* 0x000fe200078e00ff */
[----:B------:R-:W-:Y:S01]  /*1130*/  ISETP.NE.AND.EX P0, PT, RZ, UR5, PT, P0 ;  /* 0x00000005ff007c0c */ /* 0x000fe2000bf05300 */
[----:B------:R-:W-:Y:S02]  /*1140*/  ULDC.64 UR4, c[0x0][0xa18] ;  /* 0x0002860000047ab9 */ /* 0x000fe40000000a00 */
[----:B------:R-:W-:-:S04]  /*1150*/  ISETP.NE.U32.AND P1, PT, RZ, UR4, PT ;  /* 0x00000004ff007c0c */ /* 0x000fc8000bf25070 */
[----:B------:R-:W-:Y:S01]  /*1160*/  ISETP.NE.AND.EX P1, PT, RZ, UR5, PT, P1 ;  /* 0x00000005ff007c0c */ /* 0x000fe2000bf25310 */
[----:B------:R-:W-:Y:S02]  /*1170*/  ULDC.64 UR4, c[0x0][0xa08] ;  /* 0x0002820000047ab9 */ /* 0x000fe40000000a00 */
[----:B------:R-:W-:-:S03]  /*1180*/  ISETP.NE.U32.AND P3, PT, RZ, UR4, PT ;  /* 0x00000004ff007c0c */ /* 0x000fc6000bf65070 */
[----:B-1----:R-:W1:Y:S01]  /*1190*/  @P0 LDC.64 R4, c[0x0][0xa28] ;  /* 0x00028a00ff040b82 */ /* 0x002e620000000a00 */
[----:B------:R-:W-:Y:S01]  /*11a0*/  ISETP.NE.AND.EX P3, PT, RZ, UR5, PT, P3 ;  /* 0x00000005ff007c0c */ /* 0x000fe2000bf65330 */
[----:B0-----:R-:W-:-:S06]  /*11b0*/  IMAD.WIDE R10, R191, 0x4, R6 ;  /* 0x00000004bf0a7825 */ /* 0x001fcc00078e0206 */
[----:B------:R-:W0:Y:S01]  /*11c0*/  @P1 LDC.64 R8, c[0x0][0xa18] ;  /* 0x00028600ff081b82 */ /* 0x000e220000000a00 */
[----:B------:R-:W-:Y:S02]  /*11d0*/  ULDC UR4, c[0x0][0x288] ;  /* 0x0000a20000047ab9 */ /* 0x000fe40000000800 */
[----:B------:R-:W-:Y:S01]  /*11e0*/  MOV R186, UR4 ;  /* 0x0000000400ba7c02 */ /* 0x000fe20008000f00 */
[----:B------:R-:W-:Y:S02]  /*11f0*/  ULDC.64 UR4, c[0x0][0x3f8] ;  /* 0x0000fe0000047ab9 */ /* 0x000fe40000000a00 */
[----:B------:R2:W5:Y:S01]  /*1200*/  @P3 LDG.E R25, desc[UR42][R10.64] ;  /* 0x0000002a0a193981 */ /* 0x000562000c1e1900 */
[----:B-1----:R-:W-:-:S05]  /*1210*/  @P0 IMAD.WIDE R4, R191, 0x4, R4 ;  /* 0x00000004bf040825 */ /* 0x002fca00078e0204 */
[----:B------:R2:W5:Y:S01]  /*1220*/  @P0 LDG.E R3, desc[UR42][R4.64] ;  /* 0x0000002a04030981 */ /* 0x000562000c1e1900 */
[----:B0-----:R-:W-:-:S05]  /*1230*/  @P1 IMAD.WIDE R6, R191, 0x4, R8 ;  /* 0x00000004bf061825 */ /* 0x001fca00078e0208 */
[----:B------:R2:W5:Y:S01]  /*1240*/  @P1 LDG.E R186, desc[UR42][R6.64] ;  /* 0x0000002a06ba1981 */ /* 0x000562000c1e1900 */
[----:B------:R-:W-:-:S03]  /*1250*/  UISETP.NE.U32.AND UP0, UPT, UR4, URZ, UPT ;  /* 0x0000003f0400728c */ /* 0x000fc6000bf05070 */
[----:B------:R-:W-:Y:S01]  /*1260*/  ULDC UR4, c[0x0][0x404] ;  /* 0x0001010000047ab9 */ /* 0x000fe20000000800 */
[----:B------:R-:W-:Y:S01]  /*1270*/  UISETP.NE.AND.EX UP0, UPT, UR5, URZ, UPT, UP0 ;  /* 0x0000003f0500728c */ /* 0x000fe2000bf05300 */
[----:B------:R-:W-:Y:S02]  /*1280*/  ISETP.NE.U32.AND P2, PT, RZ, UR6, PT ;  /* 0x00000006ff007c0c */ /* 0x000fe4000bf45070 */
[----:B------:R-:W-:Y:S01]  /*1290*/  ULDC UR5, c[0x0][0x2e0] ;  /* 0x0000b80000057ab9 */ /* 0x000fe20000000800 */
[----:B------:R-:W-:Y:S01]  /*12a0*/  USEL UR4, UR4, 0x1, UP0 ;  /* 0x0000000104047887 */ /* 0x000fe20008000000 */
[----:B------:R-:W-:-:S03]  /*12b0*/  ISETP.NE.AND.EX P2, PT, RZ, UR7, PT, P2 ;  /* 0x00000007ff007c0c */ /* 0x000fc6000bf45320 */
[----:B------:R-:W-:-:S03]  /*12c0*/  UIMAD UR4, UR4, UR5, URZ ;  /* 0x00000005040472a4 */ /* 0x000fc6000f8e023f */
[----:B------:R-:W-:Y:S01]  /*12d0*/  ULDC UR5, c[0x0][0x338] ;  /* 0x0000ce0000057ab9 */ /* 0x000fe20000000800 */
[----:B------:R-:W-:Y:S02]  /*12e0*/  IMAD.MOV.U32 R210, RZ, RZ, R189 ;  /* 0x000000ffffd27224 */ /* 0x000fe400078e00bd */
[----:B------:R-:W-:Y:S02]  /*12f0*/  IMAD.MOV.U32 R201, RZ, RZ, R190 ;  /* 0x000000ffffc97224 */ /* 0x000fe400078e00be */
[----:B------:R-:W-:Y:S01]  /*1300*/  IMAD.MOV.U32 R204, RZ, RZ, R191 ;  /* 0x000000ffffcc7224 */ /* 0x000fe200078e00bf */
[----:B--2---:R-:W-:Y:S06]  /*1310*/  @P1 BRA `(.L_x_1945) ;  /* 0x0000000000241947 */ /* 0x004fec0003800000 */
        /* <DEDUP_REMOVED lines=9> */
.L_x_1945:
[----:B------:R-:W-:Y:S02]  /*13b0*/  IMAD.U32 R32, RZ, RZ, UR5 ;  /* 0x00000005ff207e24 */ /* 0x000fe4000f8e00ff */
[----:B------:R-:W-:Y:S01]  /*13c0*/  IMAD.U32 R24, RZ, RZ, UR4 ;  /* 0x00000004ff187e24 */ /* 0x000fe2000f8e00ff */
[----:B------:R-:W-:Y:S06]  /*13d0*/  @!P2 BRA `(.L_x_1946) ;  /* 0x000000000010a947 */ /* 0x000fec0003800000 */
[----:B------:R-:W0:Y:S02]  /*13e0*/  LDC.64 R4, c[0x0][0xa20] ;  /* 0x00028800ff047b82 */ /* 0x000e240000000a00 */
[----:B0-----:R-:W-:-:S05]  /*13f0*/  IMAD.WIDE R4, R191, 0x4, R4 ;  /* 0x00000004bf047825 */ /* 0x001fca00078e0204 */
[----:B------:R0:W5:Y:S01]  /*1400*/  LDG.E R24, desc[UR42][R4.64] ;  /* 0x0000002a04187981 */ /* 0x000162000c1e1900 */
[----:B------:R-:W-:Y:S05]  /*1410*/  BRA `(.L_x_1947) ;  /* 0x0000000000107947 */ /* 0x000fea0003800000 */
.L_x_1946:
[----:B------:R-:W-:Y:S05]  /*1420*/  @!P3 BRA `(.L_x_1947) ;  /* 0x00000000000cb947 */ /* 0x000fea0003800000 */
[----:B------:R-:W2:Y:S04]  /*1430*/  LDG.E R5, desc[UR42][R10.64] ;  /* 0x0000002a0a057981 */ /* 0x000ea8000c1e1900 */
[----:B------:R-:W2:Y:S02]  /*1440*/  LDG.E R24, desc[UR42][R10.64+0x4] ;  /* 0x0000042a0a187981 */ /* 0x000ea4000c1e1900 */
[----:B--2---:R-:W-:-:S07]  /*1450*/  IMAD.IADD R24, R24, 0x1, -R5 ;  /* 0x0000000118187824 */ /* 0x004fce00078e0a05 */
.L_x_1947:
[----:B------:R-:W-:Y:S01]  /*1460*/  ULDC.64 UR4, c[0x0][0xa10] ;  /* 0x0002840000047ab9 */ /* 0x000fe20000000a00 */
[----:B------:R-:W1:Y:S01]  /*1470*/  LDC.64 R10, c[0x0][0x9e0] ;  /* 0x00027800ff0a7b82 */ /* 0x000e620000000a00 */
[----:B------:R-:W-:-:S04]  /*1480*/  ISETP.NE.U32.AND P0, PT, RZ, UR4, PT ;  /* 0x00000004ff007c0c */ /* 0x000fc8000bf05070 */
[----:B------:R-:W-:Y:S01]  /*1490*/  ISETP.NE.AND.EX P0, PT, RZ, UR5, PT, P0 ;  /* 0x00000005ff007c0c */ /* 0x000fe2000bf05300 */
[----:B------:R-:W-:Y:S02]  /*14a0*/  ULDC.64 UR4, c[0x0][0xa30] ;  /* 0x00028c0000047ab9 */ /* 0x000fe40000000a00 */
[----:B------:R-:W-:-:S04]  /*14b0*/  ISETP.NE.U32.AND P1, PT, RZ, UR4, PT ;  /* 0x00000004ff007c0c */ /* 0x000fc8000bf25070 */
[----:B------:R-:W-:-:S06]  /*14c0*/  ISETP.NE.AND.EX P1, PT, RZ, UR5, PT, P1 ;  /* 0x00000005ff007c0c */ /* 0x000fcc000bf25310 */
[----:B0-----:R-:W0:Y:S08]  /*14d0*/  @P0 LDC.64 R4, c[0x0][0xa10] ;  /* 0x00028400ff040b82 */ /* 0x001e300000000a00 */
[----:B------:R-:W2:Y:S01]  /*14e0*/  @P1 LDC.64 R6, c[0x0][0xa30] ;  /* 0x00028c00ff061b82 */ /* 0x000ea20000000a00 */
[----:B0-----:R-:W-:-:S05]  /*14f0*/  @P0 IMAD.WIDE R4, R191, 0x4, R4 ;  /* 0x00000004bf040825 */ /* 0x001fca00078e0204 */
[----:B------:R-:W3:Y:S04]  /*1500*/  @P0 LDG.E R0, desc[UR42][R4.64] ;  /* 0x0000002a04000981 */ /* 0x000ee8000c1e1900 */
[----:B------:R-:W3:Y:S01]  /*1510*/  @P0 LDG.E R9, desc[UR42][R4.64+0x4] ;  /* 0x0000042a04090981 */ /* 0x000ee2000c1e1900 */
[----:B-----5:R-:W-:Y:S02]  /*1520*/  IMAD.MOV.U32 R33, RZ, RZ, R24 ;  /* 0x000000ffff217224 */ /* 0x020fe400078e0018 */
[----:B--2---:R-:W-:-:S05]  /*1530*/  @P1 IMAD.WIDE R6, R191, 0x4, R6 ;  /* 0x00000004bf061825 */ /* 0x004fca00078e0206 */
[----:B------:R0:W5:Y:S01]  /*1540*/  @P1 LDG.E R33, desc[UR42][R6.64] ;  /* 0x0000002a06211981 */ /* 0x000162000c1e1900 */
[----:B-1----:R-:W-:Y:S02]  /*1550*/  ISETP.GE.AND P1, PT, R11, 0x1, PT ;  /* 0x000000010b00780c */ /* 0x002fe40003f26270 */
[----:B------:R-:W-:Y:S01]  /*1560*/  LEA R49, R189, 0x40, 0x6 ;  /* 0x00000040bd317811 */ /* 0x000fe200078e30ff */
[----:B---3--:R-:W-:Y:S02]  /*1570*/  @P0 IMAD.IADD R32, R9, 0x1, -R0 ;  /* 0x0000000109200824 */ /* 0x008fe400078e0a00 */
[----:B------:R-:W-:-:S05]  /*1580*/  IMAD.IADD R9, R24, 0x1, -R3 ;  /* 0x0000000118097824 */ /* 0x000fca00078e0a03 */
[----:B------:R-:W-:-:S04]  /*1590*/  IADD3 R185, R9, R32, RZ ;  /* 0x0000002009b97210 */ /* 0x000fc80007ffe0ff */
[C---:B------:R-:W-:Y:S01]  /*15a0*/  IADD3 R49, R185.reuse, R49, -R186 ;  /* 0x00000031b9317210 */ /* 0x040fe20007ffe8ba */
[----:B------:R-:W-:-:S05]  /*15b0*/  VIADD R0, R185, 0x3f ;  /* 0x0000003fb9007836 */ /* 0x000fca0000000000 */
[----:B------:R-:W-:-:S04]  /*15c0*/  SHF.R.S32.HI R3, RZ, 0x1f, R0 ;  /* 0x0000001fff037819 */ /* 0x000fc80000011400 */
[----:B------:R-:W-:Y:S01]  /*15d0*/  LEA.HI R3, R3, R0, RZ, 0x6 ;  /* 0x0000000003037211 */ /* 0x000fe200078f30ff */
[----:B------:R-:W-:-:S03]  /*15e0*/  IMAD.IADD R0, R49, 0x1, R10 ;  /* 0x0000000131007824 */ /* 0x000fc600078e020a */
[----:B------:R-:W-:Y:S01]  /*15f0*/  SHF.R.S32.HI R168, RZ, 0x6, R3 ;  /* 0x00000006ffa87819 */ /* 0x000fe20000011403 */
[----:B0-----:R-:W-:Y:S06]  /*1600*/  @!P1 BRA `(.L_x_1948) ;  /* 0x0000000000489947 */ /* 0x001fec0003800000 */
[C---:B------:R-:W-:Y:S01]  /*1610*/  ISETP.GT.AND P0, PT, R49.reuse, RZ, PT ;  /* 0x000000ff3100720c */ /* 0x040fe20003f04270 */
[----:B------:R-:W-:Y:S01]  /*1620*/  BSSY B0, `(.L_x_1949) ;  /* 0x000000e000007945 */ /* 0x000fe20003800000 */
[----:B------:R-:W-:-:S11]  /*1630*/  VIADD R3, R49, 0xffffffff ;  /* 0xffffffff31037836 */ /* 0x000fd60000000000 */
[----:B------:R-:W-:Y:S05]  /*1640*/  @P0 BRA `(.L_x_1950) ;  /* 0x00000000001c0947 */ /* 0x000fea0003800000 */
[----:B------:R-:W-:Y:S01]  /*1650*/  ISETP.NE.AND P0, PT, R11, 0x1, PT ;  /* 0x000000010b00780c */ /* 0x000fe20003f05270 */
[----:B------:R-:W-:-:S12]  /*1660*/  IMAD.MOV R3, RZ, RZ, -R49 ;  /* 0x000000ffff037224 */ /* 0x000fd800078e0a31 */
[----:B------:R-:W0:Y:S02]  /*1670*/  @P0 LDC.64 R4, c[0x0][0x9e8] ;  /* 0x00027a00ff040b82 */ /* 0x000e240000000a00 */
[----:B0-----:R-:W-:-:S05]  /*1680*/  @P0 IMAD.HI.U32 R4, R3, R4, RZ ;  /* 0x0000000403040227 */ /* 0x001fca00078e00ff */
[----:B------:R-:W-:-:S04]  /*1690*/  @P0 SHF.R.U32.HI R3, RZ, R5, R4 ;  /* 0x00000005ff030219 */ /* 0x000fc80000011604 */
[----:B------:R-:W-:Y:S01]  /*16a0*/  LOP3.LUT R3, RZ, R3, RZ, 0x33, !PT ;  /* 0x00000003ff037212 */ /* 0x000fe200078e33ff */
[----:B------:R-:W-:Y:S06]  /*16b0*/  BRA `(.L_x_1951) ;  /* 0x0000000000107947 */ /* 0x000fec0003800000 */
.L_x_1950:
[----:B------:R-:W-:-:S13]  /*16c0*/  ISETP.NE.AND P0, PT, R11, 0x1, PT ;  /* 0x000000010b00780c */ /* 0x000fda0003f05270 */
[----:B------:R-:W0:Y:S02]  /*16d0*/  @P0 LDC.64 R4, c[0x0][0x9e8] ;  /* 0x00027a00ff040b82 */ /* 0x000e240000000a00 */
[----:B0-----:R-:W-:-:S05]  /*16e0*/  @P0 IMAD.HI.U32 R4, R3, R4, RZ ;  /* 0x0000000403040227 */ /* 0x001fca00078e00ff */
[----:B------:R-:W-:-:S07]  /*16f0*/  @P0 SHF.R.U32.HI R3, RZ, R5, R4 ;  /* 0x00000005ff030219 */ /* 0x000fce0000011604 */
.L_x_1951:
[----:B------:R-:W-:Y:S05]  /*1700*/  BSYNC B0 ;  /* 0x0000000000007941 */ /* 0x000fea0003800000 */
.L_x_1949:
[----:B------:R-:W-:-:S05]  /*1710*/  IMAD R3, R3, R11, R11 ;  /* 0x0000000b03037224 */ /* 0x000fca00078e020b */
[----:B------:R-:W-:-:S07]  /*1720*/  VIMNMX R0, R0, R3, PT ;  /* 0x0000000300007248 */ /* 0x000fce0003fe0100 */
.L_x_1948:
[----:B------:R-:W-:Y:S01]  /*1730*/  IMAD R4, R189, 0x40, -R186 ;  /* 0x00000040bd047824 */ /* 0x000fe200078e0aba */
[----:B------:R-:W-:-:S03]  /*1740*/  ULDC UR4, c[0x0][0x9dc] ;  /* 0x0002770000047ab9 */ /* 0x000fc60000000800 */
[----:B------:R-:W-:-:S04]  /*1750*/  IMAD.IADD R47, R185, 0x1, R4 ;  /* 0x00000001b92f7824 */ /* 0x000fc800078e0204 */
[----:B------:R-:W-:Y:S01]  /*1760*/  VIADD R3, R47, -UR4 ;  /* 0x800000042f037c36 */ /* 0x000fe20008000000 */
[----:B------:R-:W-:Y:S06]  /*1770*/  @!P1 BRA `(.L_x_1952) ;  /* 0x0000000000489947 */ /* 0x000fec0003800000 */
[----:B------:R-:W-:Y:S01]  /*1780*/  ISETP.GT.AND P0, PT, R47, -0x1, PT ;  /* 0xffffffff2f00780c */ /* 0x000fe20003f04270 */
[----:B------:R-:W-:-:S12]  /*1790*/  BSSY B0, `(.L_x_1953) ;  /* 0x000000e000007945 */ /* 0x000fd80003800000 */
        /* <DEDUP_REMOVED lines=8> */
.L_x_1954:
[----:B------:R-:W-:Y:S01]  /*1820*/  ISETP.NE.AND P0, PT, R11, 0x1, PT ;  /* 0x000000010b00780c */ /* 0x000fe20003f05270 */
[----:B------:R-:W-:-:S12]  /*1830*/  IMAD.MOV.U32 R4, RZ, RZ, R47 ;  /* 0x000000ffff047224 */ /* 0x000fd800078e002f */
[----:B------:R-:W0:Y:S02]  /*1840*/  @P0 LDC.64 R6, c[0x0][0x9e8] ;  /* 0x00027a00ff060b82 */ /* 0x000e240000000a00 */
[----:B0-----:R-:W-:-:S05]  /*1850*/  @P0 IMAD.HI.U32 R6, R47, R6, RZ ;  /* 0x000000062f060227 */ /* 0x001fca00078e00ff */
[----:B------:R-:W-:-:S07]  /*1860*/  @P0 SHF.R.U32.HI R4, RZ, R7, R6 ;  /* 0x00000007ff040219 */ /* 0x000fce0000011606 */
.L_x_1955:
[----:B------:R-:W-:Y:S05]  /*1870*/  BSYNC B0 ;  /* 0x0000000000007941 */ /* 0x000fea0003800000 */
.L_x_1953:
[----:B------:R-:W-:-:S05]  /*1880*/  IMAD R4, R4, R11, RZ ;  /* 0x0000000b04047224 */ /* 0x000fca00078e02ff */
[----:B------:R-:W-:-:S07]  /*1890*/  VIMNMX R3, R3, R4, !PT ;  /* 0x0000000403037248 */ /* 0x000fce0007fe0100 */
.L_x_1952:
[----:B------:R-:W-:Y:S01]  /*18a0*/  VIADD R0, R0, 0x3f ;  /* 0x0000003f00007836 */ /* 0x000fe20000000000 */
[----:B------:R-:W-:Y:S02]  /*18b0*/  SHF.R.S32.HI R4, RZ, 0x1f, R3 ;  /* 0x0000001fff047819 */ /* 0x000fe40000011403 */
[----:B------:R-:W-:Y:S02]  /*18c0*/  PLOP3.LUT P3, PT, PT, PT, PT, 0x80, 0x0 ;  /* 0x000000000000781c */ /* 0x000fe40003f6f070 */
[----:B------:R-:W-:Y:S02]  /*18d0*/  SHF.R.S32.HI R5, RZ, 0x1f, R0 ;  /* 0x0000001fff057819 */ /* 0x000fe40000011400 */
[----:B------:R-:W-:Y:S02]  /*18e0*/  LEA.HI R4, R4, R3, RZ, 0x6 ;  /* 0x0000000304047211 */ /* 0x000fe400078f30ff */
[----:B------:R-:W-:Y:S02]  /*18f0*/  LEA.HI R5, R5, R0, RZ, 0x6 ;  /* 0x0000000005057211 */ /* 0x000fe400078f30ff */
[----:B------:R-:W-:-:S02]  /*1900*/  SHF.R.S32.HI R4, RZ, 0x6, R4 ;  /* 0x00000006ff047819 */ /* 0x000fc40000011404 */
[----:B------:R-:W-:Y:S02]  /*1910*/  SHF.R.S32.HI R5, RZ, 0x6, R5 ;  /* 0x00000006ff057819 */ /* 0x000fe40000011405 */
[----:B------:R-:W-:Y:S02]  /*1920*/  VIMNMX R4, RZ, R4, !PT ;  /* 0x00000004ff047248 */ /* 0x000fe40007fe0100 */
[----:B------:R-:W-:-:S03]  /*1930*/  VIMNMX R5, R168, R5, PT ;  /* 0x00000005a8057248 */ /* 0x000fc60003fe0100 */
[----:B------:R-:W-:Y:S01]  /*1940*/  IMAD R4, R4, 0x40, -R9 ;  /* 0x0000004004047824 */ /* 0x000fe200078e0a09 */
[----:B------:R-:W-:-:S04]  /*1950*/  LEA R5, R5, -R9, 0x6 ;  /* 0x8000000905057211 */ /* 0x000fc800078e30ff */
[----:B------:R-:W-:Y:S02]  /*1960*/  VIMNMX R4, RZ, R4, !PT ;  /* 0x00000004ff047248 */ /* 0x000fe40007fe0100 */
[----:B------:R-:W-:Y:S02]  /*1970*/  VIMNMX R5, R5, R32, PT ;  /* 0x0000002005057248 */ /* 0x000fe40003fe0100 */
[----:B------:R-:W-:Y:S02]  /*1980*/  SHF.R.U32.HI R46, RZ, 0x6, R4 ;  /* 0x00000006ff2e7819 */ /* 0x000fe40000011604 */
[----:B------:R-:W-:-:S03]  /*1990*/  ISETP.GT.AND P0, PT, R5, R4, PT ;  /* 0x000000040500720c */ /* 0x000fc60003f04270 */
[----:B------:R-:W-:-:S10]  /*19a0*/  IMAD.MOV.U32 R51, RZ, RZ, R46 ;  /* 0x000000ffff337224 */ /* 0x000fd400078e002e */
[----:B------:R-:W-:-:S05]  /*19b0*/  @P0 VIADD R0, R5, 0x3f ;  /* 0x0000003f05000836 */ /* 0x000fca0000000000 */
[----:B------:R-:W-:-:S04]  /*19c0*/  @P0 SHF.R.S32.HI R3, RZ, 0x1f, R0 ;  /* 0x0000001fff030819 */ /* 0x000fc80000011400 */
[----:B------:R-:W-:-:S04]  /*19d0*/  @P0 LEA.HI R3, R3, R0, RZ, 0x6 ;  /* 0x0000000003030211 */ /* 0x000fc800078f30ff */
[----:B------:R-:W-:-:S04]  /*19e0*/  @P0 SHF.R.S32.HI R51, RZ, 0x6, R3 ;  /* 0x00000006ff330819 */ /* 0x000fc80000011403 */
[----:B------:R-:W-:-:S13]  /*19f0*/  ISETP.GT.AND P0, PT, R51, R46, PT ;  /* 0x0000002e3300720c */ /* 0x000fda0003f04270 */
[----:B------:R-:W-:Y:S05]  /*1a00*/  @!P0 BRA `(.L_x_1956) ;  /* 0x0000002800b88947 */ /* 0x000fea0003800000 */
        /* <DEDUP_REMOVED lines=20> */
.L_x_1958:
[----:B------:R-:W-:Y:S05]  /*1b50*/  BSYNC B6 ;  /* 0x0000000000067941 */ /* 0x000fea0003800000 */
.L_x_1957:
        /* <DEDUP_REMOVED lines=20> */
.L_x_1960:
[----:B------:R-:W-:Y:S05]  /*1ca0*/  BSYNC B6 ;  /* 0x0000000000067941 */ /* 0x000fea0003800000 */
.L_x_1959:
[----:B------:R-:W-:Y:S01]  /*1cb0*/  ULDC.64 UR4, c[0x0][0x9f8] ;  /* 0x00027e0000047ab9 */ /* 0x000fe20000000a00 */
[----:B------:R-:W0:Y:S01]  /*1cc0*/  LDC R0, c[0x0][0x428] ;  /* 0x00010a00ff007b82 */ /* 0x000e220000000800 */
[----:B------:R-:W-:-:S07]  /*1cd0*/  ISETP.NE.U32.AND P0, PT, RZ, UR4, PT ;  /* 0x00000004ff007c0c */ /* 0x000fce000bf05070 */
[----:B------:R-:W1:Y:S01]  /*1ce0*/  LDC.64 R52, c[0x0][0x2f0] ;  /* 0x0000bc00ff347b82 */ /* 0x000e620000000a00 */
[----:B------:R-:W-:Y:S01]  /*1cf0*/  ISETP.NE.AND.EX P0, PT, RZ, UR5, PT, P0 ;  /* 0x00000005ff007c0c */ /* 0x000fe2000bf05300 */
[----:B------:R-:W-:Y:S01]  /*1d00*/  IMAD.IADD R20, R25, 0x1, R24 ;  /* 0x0000000119147824 */ /* 0x000fe200078e0218 */
[----:B------:R-:W-:Y:S01]  /*1d10*/  ULDC.64 UR4, c[0x0][0xa08] ;  /* 0x0002820000047ab9 */ /* 0x000fe20000000a00 */
[----:B------:R-:W-:-:S04]  /*1d20*/  ULDC.64 UR6, c[0x0][0x320] ;  /* 0x0000c80000067ab9 */ /* 0x000fc80000000a00 */
[----:B------:R-:W2:Y:S08]  /*1d30*/  LDC R63, c[0x0][0x3d4] ;  /* 0x0000f500ff3f7b82 */ /* 0x000eb00000000800 */
[----:B------:R-:W3:Y:S08]  /*1d40*/  @P0 LDC.64 R4, c[0x0][0x9f8] ;  /* 0x00027e00ff040b82 */ /* 0x000ef00000000a00 */
[----:B------:R-:W4:Y:S01]  /*1d50*/  LDC.64 R24, c[0x0][0x3d8] ;  /* 0x0000f600ff187b82 */ /* 0x000f220000000a00 */
[----:B------:R-:W-:-:S07]  /*1d60*/  IMAD.SHL.U32 R42, R211, 0x4, RZ ;  /* 0x00000004d32a7824 */ /* 0x000fce00078e00ff */
[----:B------:R-:W2:Y:S01]  /*1d70*/  LDC.64 R26, c[0x0][0x3e8] ;  /* 0x0000fa00ff1a7b82 */ /* 0x000ea20000000a00 */
[----:B---3--:R-:W-:Y:S01]  /*1d80*/  @P0 IMAD.WIDE R4, R191, 0x4, R4 ;  /* 0x00000004bf040825 */ /* 0x008fe200078e0204 */
[----:B------:R-:W3:Y:S06]  /*1d90*/  S2R R62, SR_TID.X ;  /* 0x00000000003e7919 */ /* 0x000eec0000002100 */
[----:B------:R-:W3:Y:S01]  /*1da0*/  LDC R61, c[0x0][0x3d4] ;  /* 0x0000f500ff3d7b82 */ /* 0x000ee20000000800 */
[----:B------:R3:W3:Y:S01]  /*1db0*/  @P0 LDG.E R191, desc[UR42][R4.64] ;  /* 0x0000002a04bf0981 */ /* 0x0006e2000c1e1900 */
[----:B0-----:R-:W-:Y:S01]  /*1dc0*/  ISETP.NE.AND P0, PT, R0, 0x1, PT ;  /* 0x000000010000780c */ /* 0x001fe20003f05270 */
[----:B-1----:R-:W-:Y:S01]  /*1dd0*/  IMAD.WIDE.U32 R6, R20, R52, RZ ;  /* 0x0000003414067225 */ /* 0x002fe200078e00ff */
[----:B------:R-:W-:-:S02]  /*1de0*/  SHF.R.S32.HI R10, RZ, 0x1f, R20 ;  /* 0x0000001fff0a7819 */ /* 0x000fc40000011414 */
[----:B------:R-:W-:Y:S01]  /*1df0*/  SHF.R.S32.HI R43, RZ, 0x1f, R42 ;  /* 0x0000001fff2b7819 */ /* 0x000fe2000001142a */
[C---:B----4-:R-:W-:Y:S01]  /*1e00*/  IMAD R12, R219.reuse, R24, RZ ;  /* 0x00000018db0c7224 */ /* 0x050fe200078e02ff */
[----:B--2---:R-:W-:Y:S01]  /*1e10*/  ISETP.GE.AND P1, PT, R16, R63, PT ;  /* 0x0000003f1000720c */ /* 0x004fe20003f26270 */
[-C--:B------:R-:W-:Y:S01]  /*1e20*/  IMAD R0, R10, R52.reuse, RZ ;  /* 0x000000340a007224 */ /* 0x080fe200078e02ff */
[----:B------:R-:W0:Y:S01]  /*1e30*/  LDC R58, c[0x0][0x2e4] ;  /* 0x0000b900ff3a7b82 */ /* 0x000e220000000800 */
[----:B------:R-:W-:Y:S01]  /*1e40*/  IMAD R14, R219, R52, RZ ;  /* 0x00000034db0e7224 */ /* 0x000fe200078e02ff */
[----:B------:R-:W-:Y:S01]  /*1e50*/  P2R R74, PR, RZ, 0x2 ;  /* 0x00000002ff4a7803 */ /* 0x000fe20000000000 */
[----:B------:R-:W-:Y:S01]  /*1e60*/  IMAD R3, R20, R53, R0 ;  /* 0x0000003514037224 */ /* 0x000fe200078e0200 */
[C---:B------:R-:W-:Y:S01]  /*1e70*/  IADD3 R20, P2, R23.reuse, R20, RZ ;  /* 0x0000001417147210 */ /* 0x040fe20007f5e0ff */
[----:B------:R-:W-:Y:S01]  /*1e80*/  IMAD R13, R23, R25, R12 ;  /* 0x00000019170d7224 */ /* 0x000fe200078e020c */
[----:B------:R-:W-:Y:S01]  /*1e90*/  SHF.L.U64.HI R50, R24, 0x6, R25 ;  /* 0x0000000618327819 */ /* 0x000fe20000010219 */
[----:B------:R-:W-:Y:S01]  /*1ea0*/  IMAD.IADD R7, R7, 0x1, R3 ;  /* 0x0000000107077824 */ /* 0x000fe200078e0203 */
[----:B------:R-:W1:Y:S01]  /*1eb0*/  @P0 LDC R9, c[0x0][0x42c] ;  /* 0x00010b00ff090b82 */ /* 0x000e620000000800 */
[----:B------:R-:W-:Y:S01]  /*1ec0*/  IMAD.SHL.U32 R59, R193, 0x40, RZ ;  /* 0x00000040c13b7824 */ /* 0x000fe200078e00ff */
[----:B------:R-:W-:Y:S01]  /*1ed0*/  SHF.L.U64.HI R56, R26, 0x6, R27 ;  /* 0x000000061a387819 */ /* 0x000fe2000001021b */
[----:B------:R-:W-:-:S02]  /*1ee0*/  VIADD R82, R16, 0x20 ;  /* 0x0000002010527836 */ /* 0x000fc40000000000 */
[----:B------:R-:W-:Y:S01]  /*1ef0*/  IMAD.SHL.U32 R55, R24, 0x40, RZ ;  /* 0x0000004018377824 */ /* 0x000fe200078e00ff */
[----:B------:R-:W-:Y:S01]  /*1f00*/  LOP3.LUT R59, R59, 0x1c0, RZ, 0xc0, !PT ;  /* 0x000001c03b3b7812 */ /* 0x000fe200078ec0ff */
[----:B------:R-:W-:Y:S01]  /*1f10*/  IMAD.SHL.U32 R57, R26, 0x40, RZ ;  /* 0x000000401a397824 */ /* 0x000fe200078e00ff */
[----:B------:R-:W2:Y:S01]  /*1f20*/  @P0 LDC R11, c[0x0][0x430] ;  /* 0x00010c00ff0b0b82 */ /* 0x000ea20000000800 */
[----:B------:R-:W-:Y:S01]  /*1f30*/  IMAD.X R21, R219, 0x1, R10, P2 ;  /* 0x00000001db157824 */ /* 0x000fe200010e060a */
[----:B------:R-:W-:Y:S02]  /*1f40*/  SHF.R.U32.HI R60, RZ, 0x3, R59 ;  /* 0x00000003ff3c7819 */ /* 0x000fe4000001163b */
[----:B---3--:R-:W-:-:S04]  /*1f50*/  LEA.HI R62, R62, 0x8, RZ, 0x19 ;  /* 0x000000083e3e7811 */ /* 0x008fc800078fc8ff */
[----:B------:R-:W3:Y:S01]  /*1f60*/  LDC.64 R28, c[0x0][0x2d8] ;  /* 0x0000b600ff1c7b82 */ /* 0x000ee20000000a00 */
[----:B-1----:R-:W-:-:S05]  /*1f70*/  @P0 IMAD.HI.U32 R0, R190, R9, RZ ;  /* 0x00000009be000227 */ /* 0x002fca00078e00ff */
[----:B--2---:R-:W-:Y:S02]  /*1f80*/  @P0 SHF.R.U32.HI R190, RZ, R11, R0 ;  /* 0x0000000bffbe0219 */ /* 0x004fe40000011600 */
[----:B------:R-:W-:Y:S02]  /*1f90*/  ISETP.NE.U32.AND P0, PT, RZ, UR4, PT ;  /* 0x00000004ff007c0c */ /* 0x000fe4000bf05070 */
[----:B------:R-:W-:Y:S01]  /*1fa0*/  SHF.R.S32.HI R0, RZ, 0x1f, R190 ;  /* 0x0000001fff007819 */ /* 0x000fe200000114be */
[----:B------:R-:W-:Y:S01]  /*1fb0*/  IMAD.WIDE.U32 R8, R190, UR6, R16 ;  /* 0x00000006be087c25 */ /* 0x000fe2000f8e0010 */
[----:B------:R-:W-:Y:S01]  /*1fc0*/  ISETP.NE.AND.EX P0, PT, RZ, UR5, PT, P0 ;  /* 0x00000005ff007c0c */ /* 0x000fe2000bf05300 */
[----:B------:R-:W-:Y:S02]  /*1fd0*/  ULDC.64 UR4, c[0x0][0x2f8] ;  /* 0x0000be0000047ab9 */ /* 0x000fe40000000a00 */
[C---:B------:R-:W-:Y:S02]  /*1fe0*/  IMAD R5, R0.reuse, UR6, RZ ;  /* 0x0000000600057c24 */ /* 0x040fe4000f8e02ff */
[----:B------:R-:W-:-:S02]  /*1ff0*/  IMAD R3, R0, UR4, RZ ;  /* 0x0000000400037c24 */ /* 0x000fc4000f8e02ff */
[C---:B------:R-:W-:Y:S02]  /*2000*/  IMAD R11, R190.reuse, UR7, R5 ;  /* 0x00000007be0b7c24 */ /* 0x040fe4000f8e0205 */
[C---:B------:R-:W-:Y:S02]  /*2010*/  IMAD R3, R190.reuse, UR5, R3 ;  /* 0x00000005be037c24 */ /* 0x040fe4000f8e0203 */
[----:B------:R-:W-:Y:S01]  /*2020*/  IMAD.WIDE.U32 R4, R190, UR4, R6 ;  /* 0x00000004be047c25 */ /* 0x000fe2000f8e0006 */
[----:B------:R-:W-:-:S03]  /*2030*/  ULDC.64 UR4, c[0x0][0x300] ;  /* 0x0000c00000047ab9 */ /* 0x000fc60000000a00 */
[----:B------:R-:W-:Y:S02]  /*2040*/  IMAD.IADD R5, R5, 0x1, R3 ;  /* 0x0000000105057824 */ /* 0x000fe400078e0203 */
[----:B------:R-:W-:Y:S02]  /*2050*/  IMAD.IADD R9, R9, 0x1, R11 ;  /* 0x0000000109097824 */ /* 0x000fe400078e020b */
[----:B------:R-:W-:Y:S01]  /*2060*/  IMAD R11, R23, R53, R14 ;  /* 0x00000035170b7224 */ /* 0x000fe200078e020e */
[----:B------:R-:W-:Y:S02]  /*2070*/  SHF.L.U64.HI R53, R52, 0x6, R53 ;  /* 0x0000000634357819 */ /* 0x000fe40000010235 */
[----:B------:R-:W-:Y:S02]  /*2080*/  SHF.R.S32.HI R0, RZ, 0x1f, R191 ;  /* 0x0000001fff007819 */ /* 0x000fe400000114bf */
[----:B------:R-:W-:Y:S02]  /*2090*/  SEL R41, R191, RZ, !P0 ;  /* 0x000000ffbf297207 */ /* 0x000fe40004000000 */
[----:B------:R-:W-:-:S03]  /*20a0*/  SEL R0, R0, RZ, !P0 ;  /* 0x000000ff00007207 */ /* 0x000fc60004000000 */
[----:B------:R-:W-:-:S04]  /*20b0*/  IMAD.WIDE.U32 R44, R41, UR4, R4 ;  /* 0x00000004292c7c25 */ /* 0x000fc8000f8e0004 */
[----:B------:R-:W-:Y:S02]  /*20c0*/  IMAD R6, R0, UR4, RZ ;  /* 0x0000000400067c24 */ /* 0x000fe4000f8e02ff */
[----:B------:R-:W-:-:S04]  /*20d0*/  IMAD.WIDE.U32 R4, R23, R24, R16 ;  /* 0x0000001817047225 */ /* 0x000fc800078e0010 */
[----:B------:R-:W-:Y:S01]  /*20e0*/  IMAD R3, R41, UR5, R6 ;  /* 0x0000000529037c24 */ /* 0x000fe2000f8e0206 */
[----:B------:R-:W-:Y:S01]  /*20f0*/  ULDC.64 UR4, c[0x0][0x328] ;  /* 0x0000ca0000047ab9 */ /* 0x000fe20000000a00 */
[----:B------:R-:W-:-:S04]  /*2100*/  IMAD.WIDE.U32 R6, R23, R52, R16 ;  /* 0x0000003417067225 */ /* 0x000fc800078e0010 */
[----:B------:R-:W-:Y:S02]  /*2110*/  IMAD R12, R0, UR4, RZ ;  /* 0x00000004000c7c24 */ /* 0x000fe4000f8e02ff */
[----:B------:R-:W-:Y:S01]  /*2120*/  IMAD.IADD R0, R45, 0x1, R3 ;  /* 0x000000012d007824 */ /* 0x000fe200078e0203 */
[----:B------:R-:W-:Y:S01]  /*2130*/  IADD3 R3, P0, R44, R6, RZ ;  /* 0x000000062c037210 */ /* 0x000fe20007f1e0ff */
[----:B------:R-:W-:Y:S02]  /*2140*/  IMAD.IADD R39, R13, 0x1, R5 ;  /* 0x000000010d277824 */ /* 0x000fe400078e0205 */
[----:B------:R-:W-:Y:S01]  /*2150*/  IMAD.MOV.U32 R38, RZ, RZ, R4 ;  /* 0x000000ffff267224 */ /* 0x000fe200078e0004 */
[----:B------:R-:W-:Y:S01]  /*2160*/  IADD3.X R48, R0, R7, R11, P0, !PT ;  /* 0x0000000700307210 */ /* 0x000fe200007fe40b */
[----:B------:R-:W-:Y:S01]  /*2170*/  IMAD.WIDE.U32 R4, R23, R24, R42 ;  /* 0x0000001817047225 */ /* 0x000fe200078e002a */
[----:B------:R-:W-:-:S03]  /*2180*/  SEL R11, R63, RZ, P1 ;  /* 0x000000ff3f0b7207 */ /* 0x000fc60000800000 */
[----:B------:R-:W-:Y:S01]  /*2190*/  IMAD.IADD R5, R5, 0x1, R13 ;  /* 0x0000000105057824 */ /* 0x000fe200078e020d */
[----:B------:R-:W-:Y:S01]  /*21a0*/  IADD3 R11, R16, R11, RZ ;  /* 0x0000000b100b7210 */ /* 0x000fe20007ffe0ff */
[----:B------:R-:W-:Y:S01]  /*21b0*/  IMAD R6, R219, R26, RZ ;  /* 0x0000001adb067224 */ /* 0x000fe200078e02ff */
[----:B-----5:R-:W-:Y:S01]  /*21c0*/  SHF.R.S32.HI R13, RZ, 0x1f, R33 ;  /* 0x0000001fff0d7819 */ /* 0x020fe20000011421 */
[----:B------:R-:W-:Y:S01]  /*21d0*/  IMAD.WIDE.U32 R36, R33, R24, R4 ;  /* 0x0000001821247225 */ /* 0x000fe200078e0004 */
[----:B------:R-:W-:Y:S02]  /*21e0*/  LOP3.LUT R5, R59, 0x18, R16, 0xf8, !PT ;  /* 0x000000183b057812 */ /* 0x000fe400078ef810 */
[----:B------:R-:W-:Y:S01]  /*21f0*/  SHF.R.S32.HI R54, RZ, 0x1f, R11 ;  /* 0x0000001fff367819 */ /* 0x000fe2000001140b */
[----:B------:R-:W-:Y:S01]  /*2200*/  IMAD R75, R41, UR5, R12 ;  /* 0x00000005294b7c24 */ /* 0x000fe2000f8e020c */
[----:B------:R-:W-:Y:S01]  /*2210*/  LOP3.LUT R5, R5, R60, RZ, 0x3c, !PT ;  /* 0x0000003c05057212 */ /* 0x000fe200078e3cff */
[----:B------:R-:W-:Y:S01]  /*2220*/  IMAD.WIDE.U32 R40, R41, UR4, R8 ;  /* 0x0000000429287c25 */ /* 0x000fe2000f8e0008 */
[----:B------:R-:W-:Y:S01]  /*2230*/  LEA.HI R54, R54, R11, RZ, 0x3 ;  /* 0x0000000b36367211 */ /* 0x000fe200078f18ff */
[----:B------:R-:W-:-:S02]  /*2240*/  ULDC UR4, c[0x0][0x2e4] ;  /* 0x0000b90000047ab9 */ /* 0x000fc40000000800 */
[----:B------:R-:W-:Y:S01]  /*2250*/  IMAD R12, R13, R24, RZ ;  /* 0x000000180d0c7224 */ /* 0x000fe200078e02ff */
[----:B------:R-:W-:Y:S01]  /*2260*/  LOP3.LUT R69, R54, 0xfffffff8, RZ, 0xc0, !PT ;  /* 0xfffffff836457812 */ /* 0x000fe200078ec0ff */
[CC--:B------:R-:W-:Y:S01]  /*2270*/  IMAD.WIDE.U32 R8, R23.reuse, R26.reuse, R16 ;  /* 0x0000001a17087225 */ /* 0x0c0fe200078e0010 */
[----:B------:R-:W-:Y:S02]  /*2280*/  ISETP.GE.AND P0, PT, R16, UR4, PT ;  /* 0x0000000410007c0c */ /* 0x000fe4000bf06270 */
[----:B------:R-:W-:Y:S01]  /*2290*/  ISETP.GE.AND P1, PT, R82, UR4, PT ;  /* 0x0000000452007c0c */ /* 0x000fe2000bf26270 */
[C---:B------:R-:W-:Y:S01]  /*22a0*/  IMAD R15, R23.reuse, R27, R6 ;  /* 0x0000001b170f7224 */ /* 0x040fe200078e0206 */
[----:B------:R-:W-:Y:S01]  /*22b0*/  SHF.R.S32.HI R73, RZ, 0x1f, R69 ;  /* 0x0000001fff497819 */ /* 0x000fe20000011445 */
[----:B------:R-:W-:-:S04]  /*22c0*/  IMAD.WIDE.U32 R6, R23, R26, R42 ;  /* 0x0000001a17067225 */ /* 0x000fc800078e002a */
[----:B------:R-:W-:Y:S02]  /*22d0*/  IMAD R11, R33, R25, R12 ;  /* 0x00000019210b7224 */ /* 0x000fe400078e020c */
[----:B------:R-:W-:Y:S02]  /*22e0*/  IMAD.IADD R9, R15, 0x1, R9 ;  /* 0x000000010f097824 */ /* 0x000fe400078e0209 */
[----:B------:R-:W-:Y:S02]  /*22f0*/  IMAD R12, R13, R26, RZ ;  /* 0x0000001a0d0c7224 */ /* 0x000fe400078e02ff */
[----:B------:R-:W-:Y:S01]  /*2300*/  IMAD R65, R200, 0x200, R5 ;  /* 0x00000200c8417824 */ /* 0x000fe200078e0205 */
[----:B------:R-:W-:Y:S01]  /*2310*/  LOP3.LUT R5, R59, 0x38, R54, 0xf8, !PT ;  /* 0x000000383b057812 */ /* 0x000fe200078ef836 */
[----:B------:R-:W-:Y:S02]  /*2320*/  IMAD.IADD R7, R7, 0x1, R15 ;  /* 0x0000000107077824 */ /* 0x000fe400078e020f */
[----:B------:R-:W-:Y:S01]  /*2330*/  IMAD R71, R33, R27, R12 ;  /* 0x0000001b21477224 */ /* 0x000fe200078e020c */
[----:B------:R-:W-:Y:S01]  /*2340*/  LOP3.LUT R5, R5, R60, RZ, 0x3c, !PT ;  /* 0x0000003c05057212 */ /* 0x000fe200078e3cff */
[----:B------:R-:W-:-:S04]  /*2350*/  IMAD.WIDE.U32 R34, R33, R26, R8 ;  /* 0x0000001a21227225 */ /* 0x000fc800078e0008 */
[----:B------:R-:W-:Y:S01]  /*2360*/  IMAD.WIDE.U32 R38, R33, R24, R38 ;  /* 0x0000001821267225 */ /* 0x000fe200078e0026 */
[----:B------:R-:W-:-:S03]  /*2370*/  IADD3 R67, R71, R35, RZ ;  /* 0x0000002347437210 */ /* 0x000fc60007ffe0ff */
[----:B------:R-:W-:-:S04]  /*2380*/  IMAD.WIDE.U32 R30, R33, R26, R6 ;  /* 0x0000001a211e7225 */ /* 0x000fc800078e0006 */
[----:B------:R-:W-:Y:S02]  /*2390*/  IMAD.SHL.U32 R52, R52, 0x40, RZ ;  /* 0x0000004034347824 */ /* 0x000fe400078e00ff */
[----:B------:R-:W-:Y:S02]  /*23a0*/  IMAD.SHL.U32 R63, R63, 0x2, RZ ;  /* 0x000000023f3f7824 */ /* 0x000fe400078e00ff */
[----:B------:R-:W-:Y:S02]  /*23b0*/  IMAD.IADD R64, R11, 0x1, R39 ;  /* 0x000000010b407824 */ /* 0x000fe400078e0227 */
[----:B------:R-:W-:Y:S02]  /*23c0*/  IMAD.IADD R66, R37, 0x1, R11 ;  /* 0x0000000125427824 */ /* 0x000fe400078e020b */
[----:B------:R-:W-:Y:S02]  /*23d0*/  IMAD.IADD R71, R31, 0x1, R71 ;  /* 0x000000011f477824 */ /* 0x000fe400078e0247 */
[----:B------:R-:W-:-:S02]  /*23e0*/  IMAD R68, R200, 0x200, R5 ;  /* 0x00000200c8447824 */ /* 0x000fc400078e0205 */
[----:B0--3--:R-:W-:-:S07]  /*23f0*/  IMAD.IADD R75, R41, 0x1, R75 ;  /* 0x00000001294b7824 */ /* 0x009fce00078e024b */
.L_x_1990:
[----:B------:R-:W-:Y:S01]  /*2400*/  VIADD R51, R51, 0xffffffff ;  /* 0xffffffff33337836 */ /* 0x000fe20000000000 */
[----:B------:R-:W-:Y:S01]  /*2410*/  ISETP.GE.AND P3, PT, R61, 0x1, PT ;  /* 0x000000013d00780c */ /* 0x000fe20003f66270 */
[----:B---34-:R-:W-:Y:S01]  /*2420*/  IMAD.SHL.U32 R14, R184, 0x1000, RZ ;  /* 0x00001000b80e7824 */ /* 0x018fe200078e00ff */
[----:B------:R-:W-:Y:S05]  /*2430*/  YIELD ;  /* 0x0000000000007946 */ /* 0x000fea0003800000 */
[----:B------:R-:W-:Y:S01]  /*2440*/  SHF.R.S32.HI R76, RZ, 0x1f, R51 ;  /* 0x0000001fff4c7819 */ /* 0x000fe20000011433 */
[-C--:B------:R-:W-:Y:S01]  /*2450*/  IMAD R5, R53, R51.reuse, RZ ;  /* 0x0000003335057224 */ /* 0x080fe200078e02ff */
[----:B------:R-:W-:Y:S01]  /*2460*/  BSSY B0, `(.L_x_1961) ;  /* 0x000018d000007945 */ /* 0x000fe20003800000 */
[----:B------:R-:W-:-:S04]  /*2470*/  IMAD.WIDE.U32 R24, R52, R51, RZ ;  /* 0x0000003334187225 */ /* 0x000fc800078e00ff */
[----:B------:R-:W-:Y:S01]  /*2480*/  IMAD R5, R76, R52, R5 ;  /* 0x000000344c057224 */ /* 0x000fe200078e0205 */
[----:B------:R-:W-:-:S03]  /*2490*/  IADD3 R4, P2, R3, R24, RZ ;  /* 0x0000001803047210 */ /* 0x000fc60007f5e0ff */
        /* <DEDUP_REMOVED lines=12> */
[----:B------:R-:W-:-:S05]  /*2560*/  IMAD R7, R76, R55, R6 ;  /* 0x000000374c077224 */ /* 0x000fca00078e0206 */
[----:B------:R-:W-:-:S03]  /*2570*/  IADD3 R77, R5, R7, RZ ;  /* 0x00000007054d7210 */ /* 0x000fc60007ffe0ff */
        /* <DEDUP_REMOVED lines=32> */
.L_x_1965:
[----:B------:R-:W-:Y:S05]  /*2780*/  BSYNC B1 ;  /* 0x0000000000017941 */ /* 0x000fea0003800000 */
.L_x_1964:
[----:B------:R-:W-:Y:S01]  /*2790*/  UISETP.NE.AND UP0, UPT, UR39, 0x3, UPT ;  /* 0x000000032700788c */ /* 0x000fe2000bf05270 */
[----:B-----5:R-:W-:Y:S02]  /*27a0*/  IMAD.MOV.U32 R4, RZ, RZ, R8 ;  /* 0x000000ffff047224 */ /* 0x020fe400078e0008 */
[----:B------:R-:W-:Y:S02]  /*27b0*/  IMAD.MOV.U32 R5, RZ, RZ, R9 ;  /* 0x000000ffff057224 */ /* 0x000fe400078e0009 */
[----:B0-----:R-:W-:Y:S01]  /*27c0*/  IMAD.MOV.U32 R6, RZ, RZ, R26 ;  /* 0x000000ffff067224 */ /* 0x001fe200078e001a */
[----:B------:R-:W-:Y:S01]  /*27d0*/  PLOP3.LUT P3, PT, PT, PT, UP0, 0x80, 0x0 ;  /* 0x000000000000781c */ /* 0x000fe20003f6f008 */
[----:B------:R-:W-:Y:S01]  /*27e0*/  IMAD.MOV.U32 R7, RZ, RZ, R25 ;  /* 0x000000ffff077224 */ /* 0x000fe200078e0019 */
[----:B------:R-:W-:Y:S01]  /*27f0*/  PRMT R87, R87, 0x5410, R4 ;  /* 0x0000541057577816 */ /* 0x000fe20000000004 */
[----:B------:R-:W-:Y:S01]  /*2800*/  IMAD.MOV.U32 R4, RZ, RZ, R27 ;  /* 0x000000ffff047224 */ /* 0x000fe200078e001b */
[----:B------:R-:W-:Y:S01]  /*2810*/  PRMT R89, R89, 0x5410, R5 ;  /* 0x0000541059597816 */ /* 0x000fe20000000005 */
[----:B------:R-:W-:Y:S01]  /*2820*/  IMAD.MOV.U32 R5, RZ, RZ, R11 ;  /* 0x000000ffff057224 */ /* 0x000fe200078e000b */
[----:B------:R-:W-:-:S02]  /*2830*/  PRMT R79, R79, 0x5410, R6 ;  /* 0x000054104f4f7816 */ /* 0x000fc40000000006 */
[----:B------:R-:W-:Y:S01]  /*2840*/  PRMT R81, R81, 0x5410, R4 ;  /* 0x0000541051517816 */ /* 0x000fe20000000004 */
[----:B------:R-:W-:Y:S01]  /*2850*/  IMAD.MOV.U32 R4, RZ, RZ, R10 ;  /* 0x000000ffff047224 */ /* 0x000fe200078e000a */
[----:B------:R-:W-:Y:S02]  /*2860*/  MOV R6, R24 ;  /* 0x0000001800067202 */ /* 0x000fe40000000f00 */
[----:B------:R-:W-:Y:S02]  /*2870*/  PRMT R91, R91, 0x5410, R5 ;  /* 0x000054105b5b7816 */ /* 0x000fe40000000005 */
[----:B------:R-:W-:Y:S02]  /*2880*/  PRMT R90, R90, 0x5410, R4 ;  /* 0x000054105a5a7816 */ /* 0x000fe40000000004 */
[----:B------:R-:W-:Y:S02]  /*2890*/  PRMT R84, R84, 0x5410, R6 ;  /* 0x0000541054547816 */ /* 0x000fe40000000006 */
[----:B------:R-:W-:Y:S01]  /*28a0*/  PRMT R79, R7, 0x7610, R79 ;  /* 0x00007610074f7816 */ /* 0x000fe2000000004f */
[----:B------:R-:W-:Y:S06]  /*28b0*/  @!P3 BRA `(.L_x_1966) ;  /* 0x000000000004b947 */ /* 0x000fec0003800000 */
[----:B------:R-:W-:Y:S01]  /*28c0*/  BPT.TRAP 0x1 ;  /* 0x000000040000795c */ /* 0x000fe20000300000 */
.L_x_1966:
[----:B------:R-:W-:Y:S01]  /*28d0*/  IMAD R70, R184, 0x8, R2 ;  /* 0x00000008b8467824 */ /* 0x000fe200078e0202 */
[----:B------:R-:W-:Y:S01]  /*28e0*/  SHF.L.U32 R77, R187, 0x1f, RZ ;  /* 0x0000001fbb4d7819 */ /* 0x000fe200000006ff */
[----:B------:R-:W-:Y:S03]  /*28f0*/  BSSY B1, `(.L_x_1967) ;  /* 0x0000003000017945 */ /* 0x000fe60003800000 */
[----:B------:R-:W0:Y:S02]  /*2900*/  SYNCS.PHASECHK.TRANS64.TRYWAIT P5, [R70+URZ+0x28c90], R77 ;  /* 0x028c904d460075a7 */ /* 0x000e2400080a017f */
[----:B0-----:R-:W-:Y:S05]  /*2910*/  @!P5 BRA `(.L_x_1968) ;  /* 0x000001a80088d947 */ /* 0x001fea0003800000 */
.L_x_2280:
[----:B------:R-:W-:Y:S05]  /*2920*/  BSYNC B1 ;  /* 0x0000000000017941 */ /* 0x000fea0003800000 */
.L_x_1967:
[----:B------:R-:W-:Y:S05]  /*2930*/  @P4 BRA `(.L_x_1969) ;  /* 0x0000001000fc4947 */ /* 0x000fea0003800000 */
[----:B------:R-:W-:Y:S04]  /*2940*/  BSSY B1, `(.L_x_1970) ;  /* 0x0000036000017945 */ /* 0x000fe80003800000 */
[----:B------:R-:W-:Y:S05]  /*2950*/  @P0 BRA `(.L_x_1971) ;  /* 0x0000000000d00947 */ /* 0x000fea0003800000 */
[----:B------:R1:W2:Y:S01]  /*2960*/  LDS.128 R4, [R15+0x22400] ;  /* 0x022400000f047984 */ /* 0x0002a20000000c00 */
[----:B------:R-:W-:Y:S01]  /*2970*/  ISETP.GE.AND P4, PT, R42, R61, PT ;  /* 0x0000003d2a00720c */ /* 0x000fe20003f86270 */
[----:B------:R-:W-:-:S12]  /*2980*/  BSSY B2, `(.L_x_1972) ;  /* 0x0000030000027945 */ /* 0x000fd80003800000 */
[----:B-1----:R-:W-:Y:S05]  /*2990*/  @P4 BRA `(.L_x_1973) ;  /* 0x0000000000b84947 */ /* 0x002fea0003800000 */
[----:B------:R-:W-:Y:S01]  /*29a0*/  SHF.R.U32.HI R83, RZ, 0x10, R25 ;  /* 0x00000010ff537819 */ /* 0x000fe20000011619 */
[----:B--2---:R-:W-:Y:S01]  /*29b0*/  IMAD.U32 R15, R6, 0x10000, RZ ;  /* 0x00010000060f7824 */ /* 0x004fe200078e00ff */
[----:B------:R-:W-:Y:S02]  /*29c0*/  SHF.R.U32.HI R78, RZ, 0x10, R27 ;  /* 0x00000010ff4e7819 */ /* 0x000fe4000001161b */
[----:B------:R-:W-:Y:S01]  /*29d0*/  SHF.R.U64 R80, R24, 0x10, R25 ;  /* 0x0000001018507819 */ /* 0x000fe20000001219 */
[----:B------:R-:W-:Y:S01]  /*29e0*/  IMAD.U32 R25, R7, 0x10000, RZ ;  /* 0x0001000007197824 */ /* 0x000fe200078e00ff */
[----:B------:R-:W-:Y:S02]  /*29f0*/  PRMT R83, R79, 0x5410, R83 ;  /* 0x000054104f537816 */ /* 0x000fe40000000053 */
[----:B------:R-:W-:Y:S02]  /*2a00*/  SHF.R.U64 R76, R26, 0x10, R27 ;  /* 0x000000101a4c7819 */ /* 0x000fe4000000121b */
[----:B------:R-:W-:-:S02]  /*2a10*/  PRMT R78, R81, 0x5432, R78 ;  /* 0x00005432514e7816 */ /* 0x000fc4000000004e */
[----:B------:R-:W-:Y:S01]  /*2a20*/  LOP3.LUT R24, R6, 0xffff0000, RZ, 0xc0, !PT ;  /* 0xffff000006187812 */ /* 0x000fe200078ec0ff */
[----:B------:R-:W-:Y:S01]  /*2a30*/  IMAD.U32 R6, R5, 0x10000, RZ ;  /* 0x0001000005067824 */ /* 0x000fe200078e00ff */
[----:B------:R-:W-:Y:S01]  /*2a40*/  PRMT R80, R84, 0x5432, R80 ;  /* 0x0000543254507816 */ /* 0x000fe20000000050 */
[----:B------:R-:W-:Y:S01]  /*2a50*/  IMAD.U32 R84, R83, 0x10000, RZ ;  /* 0x0001000053547824 */ /* 0x000fe200078e00ff */
[----:B------:R-:W-:Y:S01]  /*2a60*/  PRMT R27, R79, 0x5432, R76 ;  /* 0x000054324f1b7816 */ /* 0x000fe2000000004c */
[----:B------:R-:W-:Y:S01]  /*2a70*/  IMAD.U32 R79, R78, 0x10000, RZ ;  /* 0x000100004e4f7824 */ /* 0x000fe200078e00ff */
[----:B------:R-:W-:Y:S01]  /*2a80*/  LOP3.LUT R26, R7, 0xffff0000, RZ, 0xc0, !PT ;  /* 0xffff0000071a7812 */ /* 0x000fe200078ec0ff */
[CC--:B------:R-:W-:Y:S01]  /*2a90*/  FMUL.FTZ R88, R24.reuse, R84.reuse ;  /* 0x0000005418587220 */ /* 0x0c0fe20000410000 */
[----:B------:R-:W-:Y:S01]  /*2aa0*/  LOP3.LUT R7, R5, 0xffff0000, RZ, 0xc0, !PT ;  /* 0xffff000005077812 */ /* 0x000fe200078ec0ff */
[-C--:B------:R-:W-:Y:S01]  /*2ab0*/  FMUL.FTZ R24, R24, R79.reuse ;  /* 0x0000004f18187220 */ /* 0x080fe20000410000 */
[----:B------:R-:W-:Y:S01]  /*2ac0*/  LOP3.LUT R81, R80, 0xffff0000, RZ, 0xc0, !PT ;  /* 0xffff000050517812 */ /* 0x000fe200078ec0ff */
[----:B------:R-:W-:Y:S01]  /*2ad0*/  FFMA.FTZ R88, R15, R79, -R88 ;  /* 0x0000004f0f587223 */ /* 0x000fe20000010858 */
[----:B------:R-:W-:Y:S01]  /*2ae0*/  LOP3.LUT R76, R27, 0xffff0000, RZ, 0xc0, !PT ;  /* 0xffff00001b4c7812 */ /* 0x000fe200078ec0ff */
[----:B------:R-:W-:Y:S01]  /*2af0*/  IMAD.U32 R5, R4, 0x10000, RZ ;  /* 0x0001000004057824 */ /* 0x000fe200078e00ff */
[----:B------:R-:W-:Y:S01]  /*2b00*/  LOP3.LUT R83, R83, 0xffff0000, RZ, 0xc0, !PT ;  /* 0xffff000053537812 */ /* 0x000fe200078ec0ff */
[----:B------:R-:W-:Y:S01]  /*2b10*/  FFMA.FTZ R15, R15, R84, R24 ;  /* 0x000000540f0f7223 */ /* 0x000fe20000010018 */
[----:B------:R-:W-:Y:S01]  /*2b20*/  LOP3.LUT R78, R78, 0xffff0000, RZ, 0xc0, !PT ;  /* 0xffff00004e4e7812 */ /* 0x000fe200078ec0ff */
[C---:B------:R-:W-:Y:S01]  /*2b30*/  FMUL.FTZ R85, R7.reuse, R81 ;  /* 0x0000005107557220 */ /* 0x040fe20000410000 */
[----:B------:R-:W-:Y:S01]  /*2b40*/  FMUL.FTZ R86, R7, R76 ;  /* 0x0000004c07567220 */ /* 0x000fe20000410000 */
[----:B------:R-:W-:Y:S01]  /*2b50*/  LOP3.LUT R4, R4, 0xffff0000, RZ, 0xc0, !PT ;  /* 0xffff000004047812 */ /* 0x000fe200078ec0ff */
[----:B------:R-:W-:Y:S01]  /*2b60*/  FMUL.FTZ R24, R26, R83 ;  /* 0x000000531a187220 */ /* 0x000fe20000410000 */
[----:B------:R-:W-:-:S02]  /*2b70*/  IMAD.U32 R80, R80, 0x10000, RZ ;  /* 0x0001000050507824 */ /* 0x000fc400078e00ff */
[----:B------:R-:W-:Y:S01]  /*2b80*/  FMUL.FTZ R26, R26, R78 ;  /* 0x0000004e1a1a7220 */ /* 0x000fe20000410000 */
[----:B------:R-:W-:Y:S02]  /*2b90*/  IMAD.U32 R27, R27, 0x10000, RZ ;  /* 0x000100001b1b7824 */ /* 0x000fe400078e00ff */
[C---:B------:R-:W-:Y:S01]  /*2ba0*/  FFMA.FTZ R85, R6.reuse, R76, -R85 ;  /* 0x0000004c06557223 */ /* 0x040fe20000010855 */
[----:B------:R-:W-:Y:S01]  /*2bb0*/  FFMA.FTZ R86, R6, R81, R86 ;  /* 0x0000005106567223 */ /* 0x000fe20000010056 */
[C---:B------:R-:W-:Y:S01]  /*2bc0*/  FFMA.FTZ R24, R25.reuse, R78, -R24 ;  /* 0x0000004e19187223 */ /* 0x040fe20000010818 */
        /* <DEDUP_REMOVED lines=8> */
[----:B------:R-:W-:Y:S02]  /*2c50*/  F2FP.BF16.F32.PACK_AB R4, R7, R6 ;  /* 0x000000060704723e */ /* 0x000fe400000010ff */
[----:B------:R-:W-:Y:S01]  /*2c60*/  MOV R6, R15 ;  /* 0x0000000f00067202 */ /* 0x000fe20000000f00 */
[----:B------:R-:W-:-:S07]  /*2c70*/  IMAD.MOV.U32 R7, RZ, RZ, R24 ;  /* 0x000000ffff077224 */ /* 0x000fce00078e0018 */
.L_x_1973:
[----:B------:R-:W-:Y:S05]  /*2c80*/  BSYNC B2 ;  /* 0x0000000000027941 */ /* 0x000fea0003800000 */
.L_x_1972:
[----:B--2---:R1:W-:Y:S02]  /*2c90*/  STG.E.128 desc[UR42][R12.64], R4 ;  /* 0x000000040c007986 */ /* 0x0043e4000c101d2a */
.L_x_1971:
[----:B------:R-:W-:Y:S05]  /*2ca0*/  BSYNC B1 ;  /* 0x0000000000017941 */ /* 0x000fea0003800000 */
.L_x_1970:
[----:B------:R-:W-:Y:S05]  /*2cb0*/  @P1 BRA `(.L_x_1969) ;  /* 0x00000010001c1947 */ /* 0x000fea0003800000 */
[----:B-1----:R-:W-:Y:S01]  /*2cc0*/  IMAD.MOV.U32 R5, RZ, RZ, 0x20 ;  /* 0x00000020ff057424 */ /* 0x002fe200078e00ff */
[----:B------:R-:W-:Y:S01]  /*2cd0*/  LOP3.LUT P4, RZ, R193, 0x4, RZ, 0xc0, !PT ;  /* 0x00000004c1ff7812 */ /* 0x000fe2000788c0ff */
[----:B------:R-:W-:Y:S03]  /*2ce0*/  BSSY B1, `(.L_x_1974) ;  /* 0x0000036000017945 */ /* 0x000fe60003800000 */
[----:B------:R-:W-:-:S04]  /*2cf0*/  SEL R5, R5, 0xffffffe0, !P4 ;  /* 0xffffffe005057807 */ /* 0x000fc80006000000 */
[----:B------:R-:W-:Y:S01]  /*2d00*/  IADD3 R5, R5, R65, R14 ;  /* 0x0000004105057210 */ /* 0x000fe20007ffe00e */
[----:B------:R-:W-:-:S04]  /*2d10*/  VIADD R14, R42, 0x10 ;  /* 0x000000102a0e7836 */ /* 0x000fc80000000000 */
[----:B------:R-:W-:Y:S01]  /*2d20*/  IMAD R4, R5, 0x2, R2 ;  /* 0x0000000205047824 */ /* 0x000fe200078e0202 */
[----:B------:R-:W-:-:S05]  /*2d30*/  ISETP.GE.AND P4, PT, R14, R61, PT ;  /* 0x0000003d0e00720c */ /* 0x000fca0003f86270 */
[----:B------:R-:W1:Y:S08]  /*2d40*/  LDS.128 R4, [R4+0x22400] ;  /* 0x0224000004047984 */ /* 0x000e700000000c00 */
        /* <DEDUP_REMOVED lines=47> */
.L_x_1975:
[----:B------:R-:W-:Y:S05]  /*3040*/  BSYNC B1 ;  /* 0x0000000000017941 */ /* 0x000fea0003800000 */
.L_x_1974:
[----:B-1----:R2:W-:Y:S01]  /*3050*/  STG.E.128 desc[UR42][R12.64+0x40], R4 ;  /* 0x000040040c007986 */ /* 0x0025e2000c101d2a */
[----:B------:R-:W-:Y:S05]  /*3060*/  BRA `(.L_x_1969) ;  /* 0x0000000c00307947 */ /* 0x000fea0003800000 */
.L_x_1963:
        /* <DEDUP_REMOVED lines=24> */
[----:B------:R-:W-:-:S06]  /*31f0*/  UISETP.NE.AND UP0, UPT, UR39, 0x3, UPT ;  /* 0x000000032700788c */ /* 0x000fcc000bf05270 */
[----:B------:R-:W-:Y:S01]  /*3200*/  PLOP3.LUT P3, PT, PT, PT, UP0, 0x80, 0x0 ;  /* 0x000000000000781c */ /* 0x000fe20003f6f008 */
[----:B--2---:R-:W-:Y:S01]  /*3210*/  IMAD.MOV.U32 R15, RZ, RZ, R6 ;  /* 0x000000ffff0f7224 */ /* 0x004fe200078e0006 */
[----:B------:R-:W-:Y:S01]  /*3220*/  MOV R77, R5 ;  /* 0x00000005004d7202 */ /* 0x000fe20000000f00 */
[----:B------:R-:W-:Y:S02]  /*3230*/  IMAD.MOV.U32 R76, RZ, RZ, R4 ;  /* 0x000000ffff4c7224 */ /* 0x000fe400078e0004 */
[----:B------:R-:W-:-:S03]  /*3240*/  IMAD.MOV.U32 R70, RZ, RZ, R7 ;  /* 0x000000ffff467224 */ /* 0x000fc600078e0007 */
[----:B------:R-:W-:Y:S01]  /*3250*/  PRMT R90, R15, 0x5410, R76 ;  /* 0x000054100f5a7816 */ /* 0x000fe2000000004c */
[----:B---3--:R-:W-:Y:S01]  /*3260*/  IMAD.MOV.U32 R12, RZ, RZ, R10 ;  /* 0x000000ffff0c7224 */ /* 0x008fe200078e000a */
[----:B------:R-:W-:Y:S01]  /*3270*/  PRMT R94, R70, 0x5410, R77 ;  /* 0x00005410465e7816 */ /* 0x000fe2000000004d */
[----:B------:R-:W-:Y:S02]  /*3280*/  IMAD.MOV.U32 R13, RZ, RZ, R11 ;  /* 0x000000ffff0d7224 */ /* 0x000fe400078e000b */
[----:B------:R-:W-:Y:S02]  /*3290*/  IMAD.MOV.U32 R15, RZ, RZ, R8 ;  /* 0x000000ffff0f7224 */ /* 0x000fe400078e0008 */
[----:B------:R-:W-:Y:S01]  /*32a0*/  IMAD.MOV.U32 R26, RZ, RZ, R9 ;  /* 0x000000ffff1a7224 */ /* 0x000fe200078e0009 */
[----:B------:R-:W-:-:S04]  /*32b0*/  PRMT R93, R12, 0x5410, R13 ;  /* 0x000054100c5d7816 */ /* 0x000fc8000000000d */
[----:B------:R-:W-:Y:S01]  /*32c0*/  PRMT R86, R26, 0x5410, R15 ;  /* 0x000054101a567816 */ /* 0x000fe2000000000f */
[----:B------:R-:W-:Y:S06]  /*32d0*/  @!P3 BRA `(.L_x_1976) ;  /* 0x000000000004b947 */ /* 0x000fec0003800000 */
[----:B------:R-:W-:Y:S01]  /*32e0*/  BPT.TRAP 0x1 ;  /* 0x000000040000795c */ /* 0x000fe20000300000 */
.L_x_1976:
[----:B------:R-:W-:Y:S01]  /*32f0*/  IMAD R70, R184, 0x8, R2 ;  /* 0x00000008b8467824 */ /* 0x000fe200078e0202 */
[----:B------:R-:W-:Y:S01]  /*3300*/  SHF.L.U32 R77, R187, 0x1f, RZ ;  /* 0x0000001fbb4d7819 */ /* 0x000fe200000006ff */
[----:B------:R-:W-:Y:S03]  /*3310*/  BSSY B1, `(.L_x_1977) ;  /* 0x0000003000017945 */ /* 0x000fe60003800000 */
[----:B------:R-:W0:Y:S02]  /*3320*/  SYNCS.PHASECHK.TRANS64.TRYWAIT P5, [R70+URZ+0x28c90], R77 ;  /* 0x028c904d460075a7 */ /* 0x000e2400080a017f */
[----:B0-----:R-:W-:Y:S05]  /*3330*/  @!P5 BRA `(.L_x_1978) ;  /* 0x000001a00014d947 */ /* 0x001fea0003800000 */
.L_x_2281:
[----:B------:R-:W-:Y:S05]  /*3340*/  BSYNC B1 ;  /* 0x0000000000017941 */ /* 0x000fea0003800000 */
.L_x_1977:
        /* <DEDUP_REMOVED lines=20> */
[----:B------:R-:W-:-:S05]  /*3490*/  IMAD.SHL.U32 R83, R13, 0x8, RZ ;  /* 0x000000080d537824 */ /* 0x000fca00078e00ff */
[----:B------:R-:W-:-:S04]  /*34a0*/  LOP3.LUT R13, R59, 0x38, R83, 0xf8, !PT ;  /* 0x000000383b0d7812 */ /* 0x000fc800078ef853 */
[----:B------:R-:W-:-:S05]  /*34b0*/  LOP3.LUT R13, R13, R60, RZ, 0x3c, !PT ;  /* 0x0000003c0d0d7212 */ /* 0x000fca00078e3cff */
[----:B------:R-:W-:Y:S01]  /*34c0*/  IMAD R15, R200, 0x200, R13 ;  /* 0x00000200c80f7824 */ /* 0x000fe200078e020d */
[----:B------:R-:W-:-:S03]  /*34d0*/  IADD3 R13, R68, R14, RZ ;  /* 0x0000000e440d7210 */ /* 0x000fc60007ffe0ff */
[----:B------:R-:W-:Y:S02]  /*34e0*/  IMAD.IADD R15, R14, 0x1, R15 ;  /* 0x000000010e0f7824 */ /* 0x000fe400078e020f */
[--C-:B------:R-:W-:Y:S02]  /*34f0*/  IMAD R13, R13, 0x2, R2.reuse ;  /* 0x000000020d0d7824 */ /* 0x100fe400078e0202 */
[----:B------:R-:W-:-:S04]  /*3500*/  IMAD R24, R15, 0x2, R2 ;  /* 0x000000020f187824 */ /* 0x000fc800078e0202 */
        /* <DEDUP_REMOVED lines=14> */
[----:B------:R-:W-:Y:S01]  /*35f0*/  SHF.R.U32.HI R87, RZ, 0x10, R7 ;  /* 0x00000010ff577819 */ /* 0x000fe20000011607 */
[----:B------:R-:W-:Y:S01]  /*3600*/  IMAD.U32 R7, R14, 0x10000, RZ ;  /* 0x000100000e077824 */ /* 0x000fe200078e00ff */
[----:B------:R-:W-:Y:S01]  /*3610*/  SHF.R.U64 R91, R10, 0x10, R11 ;  /* 0x000000100a5b7819 */ /* 0x000fe2000000120b */
[----:B--2---:R-:W-:Y:S01]  /*3620*/  IMAD.U32 R11, R25, 0x10000, RZ ;  /* 0x00010000190b7824 */ /* 0x004fe200078e00ff */
[----:B------:R-:W-:Y:S01]  /*3630*/  PRMT R76, R90, 0x5432, R76 ;  /* 0x000054325a4c7816 */ /* 0x000fe2000000004c */
[----:B------:R-:W-:Y:S01]  /*3640*/  IMAD.U32 R10, R24, 0x10000, RZ ;  /* 0x00010000180a7824 */ /* 0x000fe200078e00ff */
[----:B------:R-:W-:Y:S01]  /*3650*/  PRMT R85, R90, 0x5410, R85 ;  /* 0x000054105a557816 */ /* 0x000fe20000000055 */
[----:B------:R-:W-:Y:S01]  /*3660*/  IMAD.U32 R90, R89, 0x10000, RZ ;  /* 0x00010000595a7824 */ /* 0x000fe200078e00ff */
[----:B------:R-:W-:Y:S01]  /*3670*/  PRMT R88, R86, 0x5432, R88 ;  /* 0x0000543256587816 */ /* 0x000fe20000000058 */
[----:B------:R-:W-:Y:S01]  /*3680*/  IMAD.U32 R86, R84, 0x10000, RZ ;  /* 0x0001000054567824 */ /* 0x000fe200078e00ff */
[----:B------:R-:W-:-:S02]  /*3690*/  LOP3.LUT R6, R13, 0xffff0000, RZ, 0xc0, !PT ;  /* 0xffff00000d067812 */ /* 0x000fc400078ec0ff */
[----:B------:R-:W-:Y:S01]  /*36a0*/  LOP3.LUT R13, R25, 0xffff0000, RZ, 0xc0, !PT ;  /* 0xffff0000190d7812 */ /* 0x000fe200078ec0ff */
[----:B------:R-:W-:Y:S01]  /*36b0*/  FMUL.FTZ R96, R11, R86 ;  /* 0x000000560b607220 */ /* 0x000fe20000410000 */
[----:B------:R-:W-:Y:S01]  /*36c0*/  PRMT R92, R93, 0x5432, R92 ;  /* 0x000054325d5c7816 */ /* 0x000fe2000000005c */
[----:B------:R-:W-:Y:S01]  /*36d0*/  IMAD.U32 R25, R27, 0x10000, RZ ;  /* 0x000100001b197824 */ /* 0x000fe200078e00ff */
[----:B------:R-:W-:Y:S01]  /*36e0*/  LOP3.LUT R89, R89, 0xffff0000, RZ, 0xc0, !PT ;  /* 0xffff000059597812 */ /* 0x000fe200078ec0ff */
[-C--:B------:R-:W-:Y:S01]  /*36f0*/  FFMA.FTZ R96, R5, R90.reuse, R96 ;  /* 0x0000005a05607223 */ /* 0x080fe20000010060 */
[----:B------:R-:W-:Y:S01]  /*3700*/  PRMT R87, R94, 0x5410, R87 ;  /* 0x000054105e577816 */ /* 0x000fe20000000057 */
[----:B------:R-:W-:Y:S01]  /*3710*/  FMUL.FTZ R94, R11, R90 ;  /* 0x0000005a0b5e7220 */ /* 0x000fe20000410000 */
[----:B------:R-:W-:Y:S01]  /*3720*/  LOP3.LUT R84, R84, 0xffff0000, RZ, 0xc0, !PT ;  /* 0xffff000054547812 */ /* 0x000fe200078ec0ff */
[----:B------:R-:W-:Y:S01]  /*3730*/  IMAD.U32 R11, R92, 0x10000, RZ ;  /* 0x000100005c0b7824 */ /* 0x000fe200078e00ff */
[----:B------:R-:W-:Y:S01]  /*3740*/  PRMT R91, R93, 0x5410, R91 ;  /* 0x000054105d5b7816 */ /* 0x000fe2000000005b */
[----:B------:R-:W-:Y:S01]  /*3750*/  FMUL.FTZ R93, R13, R89 ;  /* 0x000000590d5d7220 */ /* 0x000fe20000410000 */
[----:B------:R-:W-:Y:S01]  /*3760*/  FFMA.FTZ R94, R5, R86, -R94 ;  /* 0x00000056055e7223 */ /* 0x000fe2000001085e */
[----:B------:R-:W-:Y:S01]  /*3770*/  FMUL.FTZ R13, R13, R84 ;  /* 0x000000540d0d7220 */ /* 0x000fe20000410000 */
[----:B------:R-:W-:-:S02]  /*3780*/  IMAD.U32 R5, R87, 0x10000, RZ ;  /* 0x0001000057057824 */ /* 0x000fc400078e00ff */
[----:B------:R-:W-:Y:S01]  /*3790*/  FMUL.FTZ R95, R25, R11 ;  /* 0x0000000b195f7220 */ /* 0x000fe20000410000 */
[C---:B------:R-:W-:Y:S01]  /*37a0*/  FFMA.FTZ R93, R6.reuse, R84, -R93 ;  /* 0x00000054065d7223 */ /* 0x040fe2000001085d */
[----:B------:R-:W-:Y:S01]  /*37b0*/  FFMA.FTZ R89, R6, R89, R13 ;  /* 0x0000005906597223 */ /* 0x000fe2000001000d */
[----:B------:R-:W-:Y:S01]  /*37c0*/  LOP3.LUT R27, R27, 0xffff0000, RZ, 0xc0, !PT ;  /* 0xffff00001b1b7812 */ /* 0x000fe200078ec0ff */
[-C--:B------:R-:W-:Y:S01]  /*37d0*/  FMUL.FTZ R84, R25, R5.reuse ;  /* 0x0000000519547220 */ /* 0x080fe20000410000 */
[----:B------:R-:W-:Y:S01]  /*37e0*/  LOP3.LUT R92, R92, 0xffff0000, RZ, 0xc0, !PT ;  /* 0xffff00005c5c7812 */ /* 0x000fe200078ec0ff */
[----:B------:R-:W-:Y:S01]  /*37f0*/  FFMA.FTZ R95, R8, R5, -R95 ;  /* 0x00000005085f7223 */ /* 0x000fe2000001085f */
[----:B------:R-:W-:Y:S01]  /*3800*/  LOP3.LUT R6, R87, 0xffff0000, RZ, 0xc0, !PT ;  /* 0xffff000057067812 */ /* 0x000fe200078ec0ff */
[----:B------:R-:W-:Y:S02]  /*3810*/  IMAD.U32 R13, R88, 0x10000, RZ ;  /* 0x00010000580d7824 */ /* 0x000fe400078e00ff */
[----:B------:R-:W-:Y:S01]  /*3820*/  FFMA.FTZ R84, R8, R11, R84 ;  /* 0x0000000b08547223 */ /* 0x000fe20000010054 */
[----:B------:R-:W-:Y:S01]  /*3830*/  IMAD.U32 R5, R76, 0x10000, RZ ;  /* 0x000100004c057824 */ /* 0x000fe200078e00ff */
[----:B------:R-:W-:Y:S01]  /*3840*/  LOP3.LUT R9, R15, 0xffff0000, RZ, 0xc0, !PT ;  /* 0xffff00000f097812 */ /* 0x000fe200078ec0ff */
[C---:B------:R-:W-:Y:S01]  /*3850*/  FMUL.FTZ R8, R27.reuse, R92 ;  /* 0x0000005c1b087220 */ /* 0x040fe20000410000 */
[-C--:B------:R-:W-:Y:S01]  /*3860*/  FMUL.FTZ R90, R27, R6.reuse ;  /* 0x000000061b5a7220 */ /* 0x080fe20000410000 */
[----:B------:R-:W-:Y:S01]  /*3870*/  FMUL.FTZ R27, R10, R13 ;  /* 0x0000000d0a1b7220 */ /* 0x000fe20000410000 */
[----:B------:R-:W-:Y:S01]  /*3880*/  LOP3.LUT R24, R24, 0xffff0000, RZ, 0xc0, !PT ;  /* 0xffff000018187812 */ /* 0x000fe200078ec0ff */
[-C--:B------:R-:W-:Y:S01]  /*3890*/  FMUL.FTZ R10, R10, R5.reuse ;  /* 0x000000050a0a7220 */ /* 0x080fe20000410000 */
[----:B------:R-:W-:Y:S01]  /*38a0*/  LOP3.LUT R25, R88, 0xffff0000, RZ, 0xc0, !PT ;  /* 0xffff000058197812 */ /* 0x000fe200078ec0ff */
[C---:B------:R-:W-:Y:S01]  /*38b0*/  FFMA.FTZ R86, R9.reuse, R6, -R8 ;  /* 0x0000000609567223 */ /* 0x040fe20000010808 */
[----:B------:R-:W-:Y:S01]  /*38c0*/  LOP3.LUT R11, R76, 0xffff0000, RZ, 0xc0, !PT ;  /* 0xffff00004c0b7812 */ /* 0x000fe200078ec0ff */
[----:B------:R-:W-:Y:S01]  /*38d0*/  FFMA.FTZ R87, R9, R92, R90 ;  /* 0x0000005c09577223 */ /* 0x000fe2000001005a */
[----:B------:R-:W-:Y:S01]  /*38e0*/  LOP3.LUT R12, R12, 0xffff0000, RZ, 0xc0, !PT ;  /* 0xffff00000c0c7812 */ /* 0x000fe200078ec0ff */
[----:B------:R-:W-:Y:S01]  /*38f0*/  FFMA.FTZ R27, R4, R5, -R27 ;  /* 0x00000005041b7223 */ /* 0x000fe2000001081b */
[----:B------:R-:W-:Y:S01]  /*3900*/  SHF.L.U32 R15, R26, 0x10, RZ ;  /* 0x000000101a0f7819 */ /* 0x000fe200000006ff */
        /* <DEDUP_REMOVED lines=30> */
.L_x_1980:
[----:B------:R-:W-:Y:S05]  /*3af0*/  BSYNC B1 ;  /* 0x0000000000017941 */ /* 0x000fea0003800000 */
.L_x_1979:
        /* <DEDUP_REMOVED lines=10> */
.L_x_1962:
[----:B------:R-:W-:-:S06]  /*3ba0*/  UISETP.NE.AND UP0, UPT, UR39, 0x3, UPT ;  /* 0x000000032700788c */ /* 0x000fcc000bf05270 */
[----:B------:R-:W-:-:S13]  /*3bb0*/  PLOP3.LUT P3, PT, PT, PT, UP0, 0x80, 0x0 ;  /* 0x000000000000781c */ /* 0x000fda0003f6f008 */
[----:B------:R-:W-:Y:S05]  /*3bc0*/  @!P3 BRA `(.L_x_1981) ;  /* 0x000000000004b947 */ /* 0x000fea0003800000 */
[----:B------:R-:W-:Y:S01]  /*3bd0*/  BPT.TRAP 0x1 ;  /* 0x000000040000795c */ /* 0x000fe20000300000 */
.L_x_1981:
        /* <DEDUP_REMOVED lines=8> */
.L_x_2282:
[----:B------:R-:W-:Y:S05]  /*3c60*/  BSYNC B1 ;  /* 0x0000000000017941 */ /* 0x000fea0003800000 */
.L_x_1982:
        /* <DEDUP_REMOVED lines=12> */
.L_x_1969:
[----:B------:R-:W-:Y:S05]  /*3d30*/  BSYNC B0 ;  /* 0x0000000000007941 */ /* 0x000fea0003800000 */
.L_x_1961:
[----:B-12-4-:R-:W1:Y:S01]  /*3d40*/  S2R R4, SR_TID.X ;  /* 0x0000000000047919 */ /* 0x016e620000002100 */
[----:B------:R-:W-:Y:S01]  /*3d50*/  @!PT LDS RZ, [RZ] ;  /* 0x00000000fffff984 */ /* 0x000fe20000000800 */
[----:B------:R-:W-:Y:S01]  /*3d60*/  @!PT LDS RZ, [RZ] ;  /* 0x00000000fffff984 */ /* 0x000fe20000000800 */
[----:B------:R-:W-:Y:S01]  /*3d70*/  @!PT LDS RZ, [RZ] ;  /* 0x00000000fffff984 */ /* 0x000fe20000000800 */
[----:B------:R-:W-:Y:S01]  /*3d80*/  @!PT LDS RZ, [RZ] ;  /* 0x00000000fffff984 */ /* 0x000fe20000000800 */
[----:B------:R2:W-:Y:S06]  /*3d90*/  MEMBAR.ALL.CTA ;  /* 0x0000000000007992 */ /* 0x0005ec0000008000 */
[----:B--2---:R-:W2:Y:S01]  /*3da0*/  FENCE.VIEW.ASYNC.S ;  /* 0x00000000000073c6 */ /* 0x004ea20000000000 */
[----:B------:R-:W-:Y:S05]  /*3db0*/  WARPSYNC.ALL ;  /* 0x0000000000007948 */ /* 0x000fea0003800000 */
[----:B------:R-:W-:Y:S01]  /*3dc0*/  BSSY B0, `(.L_x_1984) ;  /* 0x0000009000007945 */ /* 0x000fe20003800000 */
[----:B-1----:R-:W-:Y:S01]  /*3dd0*/  LOP3.LUT R4, R4, 0x7f, RZ, 0xc0, !PT ;  /* 0x0000007f04047812 */ /* 0x002fe200078ec0ff */
[----:B--2---:R1:W-:Y:S03]  /*3de0*/  BAR.SYNC.DEFER_BLOCKING R62, 0x80 ;  /* 0x0002003e0000751d */ /* 0x0043e60000010000 */
[----:B------:R-:W-:-:S13]  /*3df0*/  ISETP.NE.AND P4, PT, R4, RZ, PT ;  /* 0x000000ff0400720c */ /* 0x000fda0003f85270 */
[----:B------:R-:W-:-:S05]  /*3e00*/  @!P4 VIADD R4, R70, 0x28ca0 ;  /* 0x00028ca04604c836 */ /* 0x000fca0000000000 */
[----:B------:R-:W-:-:S04]  /*3e10*/  @!P4 PRMT R4, RZ, 0x654, R4 ;  /* 0x00000654ff04c816 */ /* 0x000fc80000000004 */
[----:B------:R1:W-:Y:S01]  /*3e20*/  @!P4 SYNCS.ARRIVE.TRANS64.RED.A1T0 RZ, [R4+URZ], RZ ;  /* 0x000000ff04ffc9a7 */ /* 0x0003e2000810043f */
[----:B------:R-:W-:Y:S05]  /*3e30*/  @!P3 BRA `(.L_x_1985) ;  /* 0x000000000004b947 */ /* 0x000fea0003800000 */
[----:B------:R-:W-:Y:S01]  /*3e40*/  BPT.TRAP 0x1 ;  /* 0x000000040000795c */ /* 0x000fe20000300000 */
.L_x_1985:
[----:B------:R-:W-:Y:S05]  /*3e50*/  BSYNC B0 ;  /* 0x0000000000007941 */ /* 0x000fea0003800000 */
.L_x_1984:
[----:B------:R-:W2:Y:S01]  /*3e60*/  SYNCS.PHASECHK.TRANS64.TRYWAIT P5, [R70+URZ+0x28cb0], R77 ;  /* 0x028cb04d460075a7 */ /* 0x000ea200080a017f */
[----:B------:R-:W-:Y:S01]  /*3e70*/  BSSY B0, `(.L_x_1986) ;  /* 0x0000003000007945 */ /* 0x000fe20003800000 */
[----:B------:R-:W-:-:S03]  /*3e80*/  ISETP.GE.AND P3, PT, R23, R72, PT ;  /* 0x000000481700720c */ /* 0x000fc60003f66270 */
[----:B--2---:R-:W-:Y:S10]  /*3e90*/  @!P5 BRA `(.L_x_1987) ;  /* 0x000001940064d947 */ /* 0x004ff40003800000 */
.L_x_2283:
[----:B------:R-:W-:Y:S05]  /*3ea0*/  BSYNC B0 ;  /* 0x0000000000007941 */ /* 0x000fea0003800000 */
.L_x_1986:
[----:B------:R-:W-:Y:S04]  /*3eb0*/  BSSY B0, `(.L_x_1988) ;  /* 0x0000052000007945 */ /* 0x000fe80003800000 */
[----:B------:R-:W-:Y:S05]  /*3ec0*/  @P3 BRA `(.L_x_1989) ;  /* 0x0000000400403947 */ /* 0x000fea0003800000 */
[----:B-1----:R-:W-:Y:S01]  /*3ed0*/  IMAD.WIDE R4, R51, 0x40, R20 ;  /* 0x0000004033047825 */ /* 0x002fe200078e0214 */
[----:B------:R-:W-:Y:S01]  /*3ee0*/  ULDC.64 UR4, c[0x0][0x318] ;  /* 0x0000c60000047ab9 */ /* 0x000fe20000000a00 */
[----:B------:R-:W-:Y:S02]  /*3ef0*/  LOP3.LUT P3, RZ, R193, 0x4, RZ, 0xc0, !PT ;  /* 0x00000004c1ff7812 */ /* 0x000fe4000786c0ff */
[----:B------:R-:W-:Y:S02]  /*3f00*/  IMAD R5, R5, UR4, RZ ;  /* 0x0000000405057c24 */ /* 0x000fe4000f8e02ff */
[----:B------:R-:W-:Y:S02]  /*3f10*/  IMAD.MOV.U32 R6, RZ, RZ, R40 ;  /* 0x000000ffff067224 */ /* 0x000fe400078e0028 */
[----:B------:R-:W-:Y:S02]  /*3f20*/  IMAD.MOV.U32 R7, RZ, RZ, R75 ;  /* 0x000000ffff077224 */ /* 0x000fe400078e004b */
[----:B------:R-:W-:-:S02]  /*3f30*/  IMAD R5, R4, UR5, R5 ;  /* 0x0000000504057c24 */ /* 0x000fc4000f8e0205 */
[----:B------:R-:W-:Y:S01]  /*3f40*/  IMAD.WIDE.U32 R6, R4, UR4, R6 ;  /* 0x0000000404067c25 */ /* 0x000fe2000f8e0006 */
[----:B------:R-:W-:-:S03]  /*3f50*/  ULDC.64 UR4, c[0x0][0x308] ;  /* 0x0000c20000047ab9 */ /* 0x000fc60000000a00 */
[----:B------:R-:W-:Y:S01]  /*3f60*/  IMAD R9, R184, 0x8000, R65 ;  /* 0x00008000b8097824 */ /* 0x000fe200078e0241 */
[----:B------:R-:W-:Y:S01]  /*3f70*/  LEA R76, P5, R6, UR4, 0x1 ;  /* 0x00000004064c7c11 */ /* 0x000fe2000f8a08ff */
[----:B------:R-:W-:Y:S01]  /*3f80*/  IMAD.IADD R5, R7, 0x1, R5 ;  /* 0x0000000107057824 */ /* 0x000fe200078e0205 */
[----:B------:R-:W-:Y:S01]  /*3f90*/  ULDC UR4, c[0x0][0x310] ;  /* 0x0000c40000047ab9 */ /* 0x000fe20000000800 */
[----:B------:R-:W-:Y:S01]  /*3fa0*/  VIADD R4, R16, 0x40 ;  /* 0x0000004010047836 */ /* 0x000fe20000000000 */
[C---:B------:R-:W-:Y:S01]  /*3fb0*/  IADD3 R79, R9.reuse, 0x20, RZ ;  /* 0x00000020094f7810 */ /* 0x040fe20007ffe0ff */
[C---:B------:R-:W-:Y:S01]  /*3fc0*/  @P3 VIADD R79, R9.reuse, 0xffffffe0 ;  /* 0xffffffe0094f3836 */ /* 0x040fe20000000000 */
[----:B0-2---:R-:W-:Y:S01]  /*3fd0*/  LEA.HI.X R77, R6, UR5, R5, 0x1, P5 ;  /* 0x00000005064d7c11 */ /* 0x005fe2000a8f0c05 */
[----:B---3--:R-:W-:Y:S01]  /*3fe0*/  IMAD R80, R9, 0x2, R2 ;  /* 0x0000000209507824 */ /* 0x008fe200078e0202 */
[C---:B------:R-:W-:Y:S01]  /*3ff0*/  ISETP.GE.AND P5, PT, R16.reuse, UR4, PT ;  /* 0x0000000410007c0c */ /* 0x040fe2000bfa6270 */
[----:B------:R-:W-:Y:S01]  /*4000*/  VIADD R12, R16, 0x80 ;  /* 0x00000080100c7836 */ /* 0x000fe20000000000 */
[----:B------:R-:W-:Y:S01]  /*4010*/  ISETP.GE.AND P3, PT, R4, UR4, PT ;  /* 0x0000000404007c0c */ /* 0x000fe2000bf66270 */
[C---:B------:R-:W-:Y:S01]  /*4020*/  VIADD R13, R16.reuse, 0xc0 ;  /* 0x000000c0100d7836 */ /* 0x040fe20000000000 */
[----:B------:R-:W-:Y:S01]  /*4030*/  LEA R79, R79, R2, 0x1 ;  /* 0x000000024f4f7211 */ /* 0x000fe200078e08ff */
[----:B------:R-:W-:-:S02]  /*4040*/  VIADD R72, R16, 0x100 ;  /* 0x0000010010487836 */ /* 0x000fc40000000000 */
[----:B------:R-:W-:-:S06]  /*4050*/  VIADD R78, R16, 0x140 ;  /* 0x00000140104e7836 */ /* 0x000fcc0000000000 */
        /* <DEDUP_REMOVED lines=55> */
.L_x_1989:
[----:B------:R-:W-:Y:S05]  /*43d0*/  BSYNC B0 ;  /* 0x0000000000007941 */ /* 0x000fea0003800000 */
.L_x_1988:
[----:B------:R-:W-:Y:S01]  /*43e0*/  @!PT LDS RZ, [RZ] ;  /* 0x00000000fffff984 */ /* 0x000fe20000000800 */
[----:B------:R-:W-:Y:S01]  /*43f0*/  @!PT LDS RZ, [RZ] ;  /* 0x00000000fffff984 */ /* 0x000fe20000000800 */
[----:B------:R-:W-:Y:S01]  /*4400*/  @!PT LDS RZ, [RZ] ;  /* 0x00000000fffff984 */ /* 0x000fe20000000800 */
[----:B------:R-:W-:Y:S01]  /*4410*/  @!PT LDS RZ, [RZ] ;  /* 0x00000000fffff984 */ /* 0x000fe20000000800 */
[----:B------:R5:W-:Y:S06]  /*4420*/  MEMBAR.ALL.CTA ;  /* 0x0000000000007992 */ /* 0x000bec0000008000 */
[----:B-----5:R-:W5:Y:S01]  /*4430*/  FENCE.VIEW.ASYNC.S ;  /* 0x00000000000073c6 */ /* 0x020f620000000000 */
[----:B0-2---:R-:W-:Y:S01]  /*4440*/  @!P4 VIADD R70, R70, 0x28cc0 ;  /* 0x00028cc04646c836 */ /* 0x005fe20000000000 */
        /* <DEDUP_REMOVED lines=10> */
.L_x_1956:
[----:B------:R-:W-:Y:S04]  /*44f0*/  BSSY B0, `(.L_x_1991) ;  /* 0x0000004000007945 */ /* 0x000fe80003800000 */
[----:B------:R-:W-:Y:S05]  /*4500*/  @P3 BRA `(.L_x_1992) ;  /* 0x0000000000083947 */ /* 0x000fea0003800000 */
[----:B------:R-:W0:Y:S02]  /*4510*/  FENCE.VIEW.ASYNC.G ;  /* 0x00000000000073c6 */ /* 0x000e240000000100 */
[----:B0-----:R-:W-:Y:S06]  /*4520*/  BAR.ARV 0xc, 0x120 ;  /* 0x0304800000007b1d */ /* 0x001fec0000002000 */
.L_x_1992:
[----:B------:R-:W-:Y:S05]  /*4530*/  BSYNC B0 ;  /* 0x0000000000007941 */ /* 0x000fea0003800000 */
.L_x_1991:
[----:B------:R-:W-:Y:S01]  /*4540*/  UISETP.NE.AND UP0, UPT, UR38, 0x1, UPT ;  /* 0x000000012600788c */ /* 0x000fe2000bf05270 */
[----:B------:R-:W-:Y:S01]  /*4550*/  BSSY B7, `(.L_x_1993) ;  /* 0x0000fe3000077945 */ /* 0x000fe20003800000 */
[----:B------:R-:W-:Y:S02]  /*4560*/  ULDC UR4, c[0x0][0x9e0] ;  /* 0x0002780000047ab9 */ /* 0x000fe40000000800 */
[----:B------:R-:W-:Y:S02]  /*4570*/  VIADD R0, R49, UR4 ;  /* 0x0000000431007c36 */ /* 0x000fe40008000000 */
[----:B------:R-:W-:-:S13]  /*4580*/  PLOP3.LUT P0, PT, PT, PT, UP0, 0x80, 0x0 ;  /* 0x000000000000781c */ /* 0x000fda0003f0f008 */
[----:B------:R-:W-:Y:S05]  /*4590*/  @!P0 BRA `(.L_x_1994) ;  /* 0x0000002000708947 */ /* 0x000fea0003800000 */
[----:B------:R-:W0:Y:S02]  /*45a0*/  LDC R6, c[0x0][0x9e4] ;  /* 0x00027900ff067b82 */ /* 0x000e240000000800 */
[----:B0-----:R-:W-:-:S13]  /*45b0*/  ISETP.GE.AND P0, PT, R6, 0x1, PT ;  /* 0x000000010600780c */ /* 0x001fda0003f06270 */
[----:B------:R-:W-:Y:S05]  /*45c0*/  @!P0 BRA `(.L_x_1995) ;  /* 0x0000000000488947 */ /* 0x000fea0003800000 */
[C---:B------:R-:W-:Y:S01]  /*45d0*/  ISETP.GT.AND P1, PT, R49.reuse, RZ, PT ;  /* 0x000000ff3100720c */ /* 0x040fe20003f24270 */
[----:B------:R-:W-:Y:S01]  /*45e0*/  BSSY B0, `(.L_x_1996) ;  /* 0x000000e000007945 */ /* 0x000fe20003800000 */
[----:B------:R-:W-:-:S11]  /*45f0*/  VIADD R3, R49, 0xffffffff ;  /* 0xffffffff31037836 */ /* 0x000fd60000000000 */
[----:B------:R-:W-:Y:S05]  /*4600*/  @P1 BRA `(.L_x_1997) ;  /* 0x00000000001c1947 */ /* 0x000fea0003800000 */
[----:B------:R-:W-:Y:S02]  /*4610*/  ISETP.NE.AND P1, PT, R6, 0x1, PT ;  /* 0x000000010600780c */ /* 0x000fe40003f25270 */
[----:B------:R-:W-:-:S11]  /*4620*/  IADD3 R3, -R49, RZ, RZ ;  /* 0x000000ff31037210 */ /* 0x000fd60007ffe1ff */
[----:B------:R-:W0:Y:S02]  /*4630*/  @P1 LDC.64 R4, c[0x0][0x9e8] ;  /* 0x00027a00ff041b82 */ /* 0x000e240000000a00 */
[----:B0-----:R-:W-:-:S05]  /*4640*/  @P1 IMAD.HI.U32 R4, R3, R4, RZ ;  /* 0x0000000403041227 */ /* 0x001fca00078e00ff */
[----:B------:R-:W-:-:S04]  /*4650*/  @P1 SHF.R.U32.HI R3, RZ, R5, R4 ;  /* 0x00000005ff031219 */ /* 0x000fc80000011604 */
[----:B------:R-:W-:Y:S01]  /*4660*/  LOP3.LUT R3, RZ, R3, RZ, 0x33, !PT ;  /* 0x00000003ff037212 */ /* 0x000fe200078e33ff */
[----:B------:R-:W-:Y:S06]  /*4670*/  BRA `(.L_x_1998) ;  /* 0x0000000000107947 */ /* 0x000fec0003800000 */
.L_x_1997:
[----:B------:R-:W-:-:S13]  /*4680*/  ISETP.NE.AND P1, PT, R6, 0x1, PT ;  /* 0x000000010600780c */ /* 0x000fda0003f25270 */
[----:B------:R-:W0:Y:S02]  /*4690*/  @P1 LDC.64 R4, c[0x0][0x9e8] ;  /* 0x00027a00ff041b82 */ /* 0x000e240000000a00 */
[----:B0-----:R-:W-:-:S05]  /*46a0*/  @P1 IMAD.HI.U32 R4, R3, R4, RZ ;  /* 0x0000000403041227 */ /* 0x001fca00078e00ff */
[----:B------:R-:W-:-:S07]  /*46b0*/  @P1 SHF.R.U32.HI R3, RZ, R5, R4 ;  /* 0x00000005ff031219 */ /* 0x000fce0000011604 */
.L_x_1998:
[----:B------:R-:W-:Y:S05]  /*46c0*/  BSYNC B0 ;  /* 0x0000000000007941 */ /* 0x000fea0003800000 */
.L_x_1996:
[----:B------:R-:W-:-:S05]  /*46d0*/  IMAD R3, R3, R6, R6 ;  /* 0x0000000603037224 */ /* 0x000fca00078e0206 */
[----:B------:R-:W-:-:S07]  /*46e0*/  VIMNMX R0, R0, R3, PT ;  /* 0x0000000300007248 */ /* 0x000fce0003fe0100 */
.L_x_1995:
[----:B------:R-:W-:Y:S01]  /*46f0*/  VIADD R0, R0, 0x3f ;  /* 0x0000003f00007836 */ /* 0x000fe20000000000 */
[----:B------:R-:W-:Y:S02]  /*4700*/  ULDC UR4, c[0x0][0x9dc] ;  /* 0x0002770000047ab9 */ /* 0x000fe40000000800 */
[----:B------:R-:W-:Y:S02]  /*4710*/  VIADD R4, R47, -UR4 ;  /* 0x800000042f047c36 */ /* 0x000fe40008000000 */
[----:B------:R-:W-:-:S04]  /*4720*/  SHF.R.S32.HI R3, RZ, 0x1f, R0 ;  /* 0x0000001fff037819 */ /* 0x000fc80000011400 */
[----:B------:R-:W-:-:S04]  /*4730*/  LEA.HI R3, R3, R0, RZ, 0x6 ;  /* 0x0000000003037211 */ /* 0x000fc800078f30ff */
[----:B------:R-:W-:-:S04]  /*4740*/  SHF.R.S32.HI R3, RZ, 0x6, R3 ;  /* 0x00000006ff037819 */ /* 0x000fc80000011403 */
[----:B---34-:R-:W-:Y:S01]  /*4750*/  VIMNMX R14, R168, R3, PT ;  /* 0x00000003a80e7248 */ /* 0x018fe20003fe0100 */
        /* <DEDUP_REMOVED lines=11> */
.L_x_2001:
[----:B------:R-:W-:-:S13]  /*4810*/  ISETP.NE.AND P0, PT, R6, 0x1, PT ;  /* 0x000000010600780c */ /* 0x000fda0003f05270 */
[----:B------:R-:W0:Y:S02]  /*4820*/  @P0 LDC.64 R8, c[0x0][0x9e8] ;  /* 0x00027a00ff080b82 */ /* 0x000e240000000a00 */
[----:B0-----:R-:W-:-:S05]  /*4830*/  @P0 IMAD.HI.U32 R8, R47, R8, RZ ;  /* 0x000000082f080227 */ /* 0x001fca00078e00ff */
[----:B------:R-:W-:-:S07]  /*4840*/  @P0 SHF.R.U32.HI R47, RZ, R9, R8 ;  /* 0x00000009ff2f0219 */ /* 0x000fce0000011608 */
.L_x_2002:
[----:B------:R-:W-:Y:S05]  /*4850*/  BSYNC B0 ;  /* 0x0000000000007941 */ /* 0x000fea0003800000 */
.L_x_2000:
[----:B------:R-:W-:-:S05]  /*4860*/  IMAD R47, R47, R6, RZ ;  /* 0x000000062f2f7224 */ /* 0x000fca00078e02ff */
[----:B------:R-:W-:-:S07]  /*4870*/  VIMNMX R4, R4, R47, !PT ;  /* 0x0000002f04047248 */ /* 0x000fce0007fe0100 */
.L_x_1999:
        /* <DEDUP_REMOVED lines=14> */
[----:B------:R-:W-:Y:S02]  /*4960*/  CS2R R136, SRZ ;  /* 0x0000000000887805 */ /* 0x000fe4000001ff00 */
[----:B------:R-:W-:Y:S02]  /*4970*/  CS2R R134, SRZ ;  /* 0x0000000000867805 */ /* 0x000fe4000001ff00 */
[----:B------:R-:W-:Y:S02]  /*4980*/  ISETP.GT.AND P1, PT, R14, R4, PT ;  /* 0x000000040e00720c */ /* 0x000fe40003f24270 */
        /* <DEDUP_REMOVED lines=48> */
[----:B------:R-:W-:Y:S02]  /*4c90*/  CS2R R38, SRZ ;  /* 0x0000000000267805 */ /* 0x000fe4000001ff00 */
[----:B------:R-:W-:Y:S02]  /*4ca0*/  CS2R R170, SRZ ;  /* 0x0000000000aa7805 */ /* 0x000fe4000001ff00 */
[----:B------:R-:W-:Y:S02]  /*4cb0*/  CS2R R34, SRZ ;  /* 0x0000000000227805 */ /* 0x000fe4000001ff00 */
[----:B------:R-:W-:Y:S01]  /*4cc0*/  CS2R R172, SRZ ;  /* 0x0000000000ac7805 */ /* 0x000fe2000001ff00 */
[----:B------:R-:W-:Y:S01]  /*4cd0*/  IMAD.MOV.U32 R31, RZ, RZ, RZ ;  /* 0x000000ffff1f7224 */ /* 0x000fe200078e00ff */
[----:B------:R-:W-:-:S02]  /*4ce0*/  CS2R R6, SRZ ;  /* 0x0000000000067805 */ /* 0x000fc4000001ff00 */
[----:B------:R-:W-:Y:S01]  /*4cf0*/  CS2R R174, SRZ ;  /* 0x0000000000ae7805 */ /* 0x000fe2000001ff00 */
[----:B------:R-:W-:Y:S02]  /*4d00*/  IMAD.MOV.U32 R27, RZ, RZ, RZ ;  /* 0x000000ffff1b7224 */ /* 0x000fe400078e00ff */
[----:B------:R-:W-:Y:S01]  /*4d10*/  IMAD.MOV.U32 R5, RZ, RZ, RZ ;  /* 0x000000ffff057224 */ /* 0x000fe200078e00ff */
[----:B------:R-:W-:Y:S06]  /*4d20*/  @!P1 BRA `(.L_x_2003) ;  /* 0x000000f400949947 */ /* 0x000fec0003800000 */
[----:B------:R-:W0:Y:S02]  /*4d30*/  SHFL.IDX PT, R0, R218, RZ, 0x1f ;  /* 0x00001fffda007589 */ /* 0x000e2400000e0000 */
[----:B0-----:R-:W-:-:S04]  /*4d40*/  LEA.HI R3, R0, R0, RZ, 0x1 ;  /* 0x0000000000037211 */ /* 0x001fc800078f08ff */
[----:B------:R-:W-:-:S05]  /*4d50*/  LOP3.LUT R3, R3, 0x1fffe, RZ, 0xc0, !PT ;  /* 0x0001fffe03037812 */ /* 0x000fca00078ec0ff */
[----:B------:R-:W-:Y:S02]  /*4d60*/  IMAD.IADD R3, R0, 0x1, -R3 ;  /* 0x0000000100037824 */ /* 0x000fe400078e0a03 */
[----:B------:R-:W-:Y:S02]  /*4d70*/  IMAD.U32 R0, RZ, RZ, UR39 ;  /* 0x00000027ff007e24 */ /* 0x000fe4000f8e00ff */
[----:B------:R-:W-:-:S03]  /*4d80*/  IMAD R3, R3, 0x8000, R2 ;  /* 0x0000800003037824 */ /* 0x000fc600078e0202 */
[----:B------:R-:W-:Y:S02]  /*4d90*/  ISETP.NE.AND P0, PT, R0, 0x3, PT ;  /* 0x000000030000780c */ /* 0x000fe40003f05270 */
[----:B------:R-:W-:-:S04]  /*4da0*/  IADD3 R3, R3, 0x400, RZ ;  /* 0x0000040003037810 */ /* 0x000fc80007ffe0ff */
[----:B------:R-:W-:-:S04]  /*4db0*/  SHF.R.U32.HI R3, RZ, 0x4, R3 ;  /* 0x00000004ff037819 */ /* 0x000fc80000011603 */
[----:B------:R-:W-:-:S04]  /*4dc0*/  LOP3.LUT R3, R3, 0x3fff, RZ, 0xc0, !PT ;  /* 0x00003fff03037812 */ /* 0x000fc800078ec0ff */
[----:B------:R-:W-:Y:S01]  /*4dd0*/  LOP3.LUT R15, R3, 0x2000000, RZ, 0xfc, !PT ;  /* 0x02000000030f7812 */ /* 0x000fe200078efcff */
[----:B------:R-:W-:Y:S06]  /*4de0*/  @!P0 BRA `(.L_x_2004) ;  /* 0x0000000000048947 */ /* 0x000fec0003800000 */
[----:B------:R-:W-:Y:S01]  /*4df0*/  BPT.TRAP 0x1 ;  /* 0x000000040000795c */ /* 0x000fe20000300000 */
.L_x_2004:
        /* <DEDUP_REMOVED lines=11> */
.L_x_2284:
[----:B------:R-:W-:Y:S05]  /*4eb0*/  BSYNC B0 ;  /* 0x0000000000007941 */ /* 0x000fea0003800000 */
.L_x_2005:
[----:B------:R-:W-:Y:S01]  /*4ec0*/  BAR.SYNC.DEFER_BLOCKING 0xe, 0x100 ;  /* 0x0384000000007b1d */ /* 0x000fe20000010000 */
[----:B------:R-:W-:Y:S01]  /*4ed0*/  IMAD.MOV.U32 R7, RZ, RZ, 0x40000040 ;  /* 0x40000040ff077424 */ /* 0x000fe200078e00ff */
[C---:B------:R-:W-:Y:S01]  /*4ee0*/  R2UR UR6, R8.reuse ;  /* 0x00000000080672ca */ /* 0x040fe200000e0000 */
[----:B------:R-:W-:Y:S01]  /*4ef0*/  VIADD R10, R8, 0x80 ;  /* 0x00000080080a7836 */ /* 0x000fe20000000000 */
[----:B------:R-:W-:Y:S01]  /*4f00*/  R2UR UR7, R9 ;  /* 0x00000000090772ca */ /* 0x000fe200000e0000 */
[C---:B------:R-:W-:Y:S01]  /*4f10*/  VIADD R12, R6.reuse, 0x2 ;  /* 0x00000002060c7836 */ /* 0x040fe20000000000 */
[----:B------:R-:W-:Y:S01]  /*4f20*/  R2UR UR4, R6 ;  /* 0x00000000060472ca */ /* 0x000fe200000e0000 */
[----:B------:R-:W-:Y:S01]  /*4f30*/  IMAD.MOV.U32 R11, RZ, RZ, 0x40000040 ;  /* 0x40000040ff0b7424 */ /* 0x000fe200078e00ff */
[----:B------:R-:W-:Y:S01]  /*4f40*/  R2UR UR5, R7 ;  /* 0x00000000070572ca */ /* 0x000fe200000e0000 */
[----:B------:R-:W-:Y:S01]  /*4f50*/  IMAD.MOV.U32 R13, RZ, RZ, 0x40000040 ;  /* 0x40000040ff0d7424 */ /* 0x000fe200078e00ff */
[C---:B------:R-:W-:Y:S01]  /*4f60*/  IADD3 R20, R8.reuse, 0x100, RZ ;  /* 0x0000010008147810 */ /* 0x040fe20007ffe0ff */
[----:B------:R-:W-:Y:S01]  /*4f70*/  IMAD.MOV.U32 R21, RZ, RZ, 0x40000040 ;  /* 0x40000040ff157424 */ /* 0x000fe200078e00ff */
[----:B------:R-:W1:Y:S01]  /*4f80*/  S2R R0, SR_TID.X ;  /* 0x0000000000007919 */ /* 0x000e620000002100 */
[----:B------:R-:W-:Y:S01]  /*4f90*/  VIADD R8, R8, 0x180 ;  /* 0x0000018008087836 */ /* 0x000fe20000000000 */
[----:B------:R-:W-:Y:S01]  /*4fa0*/  BSSY B0, `(.L_x_2007) ;  /* 0x00000ec000007945 */ /* 0x000fe20003800000 */
[----:B------:R-:W-:-:S02]  /*4fb0*/  IMAD.MOV.U32 R9, RZ, RZ, 0x40000040 ;  /* 0x40000040ff097424 */ /* 0x000fc400078e00ff */
[----:B0-----:R-:W-:-:S05]  /*4fc0*/  VIADD R3, R14, 0xfffffffe ;  /* 0xfffffffe0e037836 */ /* 0x001fca0000000000 */
[----:B------:R-:W-:Y:S01]  /*4fd0*/  ISETP.GE.AND P2, PT, R3, R4, PT ;  /* 0x000000040300720c */ /* 0x000fe20003f46270 */
[----:B-----5:R-:W-:-:S06]  /*4fe0*/  WARPGROUP.ARRIVE ;  /* 0x00000000000079c5 */ /* 0x020fcc0000000000 */
        /* <DEDUP_REMOVED lines=8> */
[----:B------:R-:W-:-:S13]  /*5070*/  ISETP.NE.AND P1, PT, R0, RZ, PT ;  /* 0x000000ff0000720c */ /* 0x000fda0003f25270 */
[----:B------:R-:W-:-:S05]  /*5080*/  @!P1 VIADD R0, R152, 0x28c60 ;  /* 0x00028c6098009836 */ /* 0x000fca0000000000 */
[----:B------:R-:W-:Y:S01]  /*5090*/  @!P1 PRMT R0, RZ, 0x654, R0 ;  /* 0x00000654ff009816 */ /* 0x000fe20000000000 */
[----:B------:R-:W-:Y:S02]  /*50a0*/  WARPGROUP.DEPBAR.LE gsb0, 0x0 ;  /* 0x00008000000079c5 */ /* 0x000fe40000010000 */
[----:B------:R-:W-:-:S06]  /*50b0*/  WARPGROUP.ARRIVE ;  /* 0x00000000000079c5 */ /* 0x000fcc0000000000 */
[----:B------:R-:W-:Y:S01]  /*50c0*/  HGMMA.64x256x16.F32.BF16 R24, gdesc[UR4].tnspB, R24, gsb0 ;  /* 0x43e00000041879f0 */ /* 0x000fe20008001818 */
[----:B------:R-:W-:Y:S01]  /*50d0*/  R2UR UR6, R20 ;  /* 0x00000000140672ca */ /* 0x000fe200000e0000 */
[----:B------:R-:W-:Y:S01]  /*50e0*/  VIADD R20, R6, 0x6 ;  /* 0x0000000606147836 */ /* 0x000fe20000000000 */
[----:B------:R-:W-:Y:S01]  /*50f0*/  R2UR UR7, R21 ;  /* 0x00000000150772ca */ /* 0x000fe200000e0000 */
[----:B------:R-:W-:Y:S01]  /*5100*/  IMAD.MOV.U32 R21, RZ, RZ, 0x40000040 ;  /* 0x40000040ff157424 */ /* 0x000fe200078e00ff */
        /* <DEDUP_REMOVED lines=18> */
.L_x_2014:
[----:B------:R-:W-:Y:S01]  /*5230*/  BAR.SYNC.DEFER_BLOCKING 0xe, 0x100 ;  /* 0x0384000000007b1d */ /* 0x000fe20000010000 */
[C---:B------:R-:W-:Y:S01]  /*5240*/  IMAD R5, R18.reuse, 0x40, R192 ;  /* 0x0000004012057824 */ /* 0x040fe200078e02c0 */
[C---:B------:R-:W-:Y:S01]  /*5250*/  ISETP.GT.AND P3, PT, R3.reuse, R4, PT ;  /* 0x000000040300720c */ /* 0x040fe20003f64270 */
[----:B------:R-:W-:Y:S02]  /*5260*/  VIADD R18, R18, 0x1 ;  /* 0x0000000112127836 */ /* 0x000fe40000000000 */
[----:B------:R-:W-:Y:S01]  /*5270*/  VIADD R3, R3, 0xffffffff ;  /* 0xffffffff03037836 */ /* 0x000fe20000000000 */
[----:B------:R-:W-:Y:S02]  /*5280*/  LEA R5, R5, R2, 0x2 ;  /* 0x0000000205057211 */ /* 0x000fe400078e10ff */
[----:B------:R-:W-:-:S04]  /*5290*/  ISETP.NE.AND P2, PT, R18, 0x2, PT ;  /* 0x000000021200780c */ /* 0x000fc80003f45270 */
[----:B------:R-:W-:Y:S02]  /*52a0*/  SEL R8, RZ, 0x1, P2 ;  /* 0x00000001ff087807 */ /* 0x000fe40001000000 */
[----:B------:R-:W-:Y:S02]  /*52b0*/  SEL R18, R18, RZ, P2 ;  /* 0x000000ff12127207 */ /* 0x000fe40001000000 */
[----:B------:R-:W-:Y:S01]  /*52c0*/  LOP3.LUT R19, R19, R8, RZ, 0x3c, !PT ;  /* 0x0000000813137212 */ /* 0x000fe200078e3cff */
[----:B01----:R-:W0:Y:S04]  /*52d0*/  LDS R0, [R5+0x28800] ;  /* 0x0288000005007984 */ /* 0x003e280000000800 */
        /* <DEDUP_REMOVED lines=131> */
.L_x_2009:
[----:B------:R-:W-:Y:S01]  /*5b10*/  IMAD R0, R18, 0x8, R2 ;  /* 0x0000000812007824 */ /* 0x000fe200078e0202 */
[----:B------:R-:W-:-:S04]  /*5b20*/  SHF.L.U32 R5, R19, 0x1f, RZ ;  /* 0x0000001f13057819 */ /* 0x000fc800000006ff */
[----:B------:R0:W1:Y:S01]  /*5b30*/  SYNCS.PHASECHK.TRANS64.TRYWAIT P2, [R0+URZ+0x28c50], R5 ;  /* 0x028c5005000075a7 */ /* 0x000062000804017f */
[----:B------:R-:W-:Y:S05]  /*5b40*/  @!P0 BRA `(.L_x_2010) ;  /* 0x0000000000048947 */ /* 0x000fea0003800000 */
[----:B------:R-:W-:Y:S01]  /*5b50*/  BPT.TRAP 0x1 ;  /* 0x000000040000795c */ /* 0x000fe20000300000 */
.L_x_2010:
[----:B------:R-:W-:Y:S04]  /*5b60*/  BSSY B1, `(.L_x_2011) ;  /* 0x0000004000017945 */ /* 0x000fe80003800000 */
[----:B-1----:R-:W-:Y:S05]  /*5b70*/  @P2 BRA `(.L_x_2012) ;  /* 0x0000000000082947 */ /* 0x002fea0003800000 */
[----:B------:R-:W1:Y:S02]  /*5b80*/  SYNCS.PHASECHK.TRANS64.TRYWAIT P2, [R0+URZ+0x28c50], R5 ;  /* 0x028c5005000075a7 */ /* 0x000e64000804017f */
[----:B-1----:R-:W-:Y:S05]  /*5b90*/  @!P2 BRA `(.L_x_2013) ;  /* 0x00000178004ca947 */ /* 0x002fea0003800000 */
.L_x_2012:
[----:B------:R-:W-:Y:S05]  /*5ba0*/  BSYNC B1 ;  /* 0x0000000000017941 */ /* 0x000fea0003800000 */
.L_x_2011:
[----:B------:R-:W-:Y:S01]  /*5bb0*/  IMAD R8, R18, 0x1000, R15 ;  /* 0x0000100012087824 */ /* 0x000fe200078e020f */
[----:B------:R-:W-:Y:S01]  /*5bc0*/  R2UR UR4, R6 ;  /* 0x00000000060472ca */ /* 0x000fe200000e0000 */
[----:B------:R-:W-:Y:S01]  /*5bd0*/  IMAD.MOV.U32 R9, RZ, RZ, 0x40000040 ;  /* 0x40000040ff097424 */ /* 0x000fe200078e00ff */
[----:B------:R-:W-:Y:S01]  /*5be0*/  R2UR UR5, R7 ;  /* 0x00000000070572ca */ /* 0x000fe200000e0000 */
[----:B------:R-:W-:Y:S01]  /*5bf0*/  WARPGROUP.ARRIVE ;  /* 0x00000000000079c5 */ /* 0x000fe20000000000 */
[C---:B------:R-:W-:Y:S01]  /*5c00*/  R2UR UR6, R8.reuse ;  /* 0x00000000080672ca */ /* 0x040fe200000e0000 */
[----:B------:R-:W-:Y:S01]  /*5c10*/  VIADD R152, R8, 0x80 ;  /* 0x0000008008987836 */ /* 0x000fe20000000000 */
[----:B------:R-:W-:Y:S01]  /*5c20*/  R2UR UR7, R9 ;  /* 0x00000000090772ca */ /* 0x000fe200000e0000 */
[----:B------:R-:W-:Y:S01]  /*5c30*/  IMAD.MOV.U32 R153, RZ, RZ, 0x40000040 ;  /* 0x40000040ff997424 */ /* 0x000fe200078e00ff */
[----:B------:R-:W-:Y:S01]  /*5c40*/  MOV R9, 0x40000040 ;  /* 0x4000004000097802 */ /* 0x000fe20000000f00 */
[----:B01----:R-:W-:-:S05]  /*5c50*/  @!P1 VIADD R0, R0, 0x28c60 ;  /* 0x00028c6000009836 */ /* 0x003fca0000000000 */
[----:B------:R-:W-:-:S05]  /*5c60*/  @!P1 PRMT R0, RZ, 0x654, R0 ;  /* 0x00000654ff009816 */ /* 0x000fca0000000000 */
[----:B------:R-:W-:Y:S01]  /*5c70*/  HGMMA.64x256x16.F32.BF16 R24, gdesc[UR4].tnspB, R24, gsb0 ;  /* 0x43e00000041879f0 */ /* 0x000fe20008001818 */
[----:B------:R-:W-:Y:S02]  /*5c80*/  R2UR UR4, R12 ;  /* 0x000000000c0472ca */ /* 0x000fe400000e0000 */
[----:B------:R-:W-:Y:S02]  /*5c90*/  R2UR UR5, R13 ;  /* 0x000000000d0572ca */ /* 0x000fe400000e0000 */
[----:B------:R-:W-:Y:S01]  /*5ca0*/  R2UR UR6, R152 ;  /* 0x00000000980672ca */ /* 0x000fe200000e0000 */
[C---:B------:R-:W-:Y:S01]  /*5cb0*/  VIADD R152, R8.reuse, 0x100 ;  /* 0x0000010008987836 */ /* 0x040fe20000000000 */
[----:B------:R-:W-:Y:S01]  /*5cc0*/  R2UR UR7, R153 ;  /* 0x00000000990772ca */ /* 0x000fe200000e0000 */
[----:B------:R-:W-:Y:S02]  /*5cd0*/  IMAD.MOV.U32 R153, RZ, RZ, 0x40000040 ;  /* 0x40000040ff997424 */ /* 0x000fe400078e00ff */
[----:B------:R-:W-:Y:S01]  /*5ce0*/  VIADD R8, R8, 0x180 ;  /* 0x0000018008087836 */ /* 0x000fe20000000000 */
[----:B------:R-:W-:-:S02]  /*5cf0*/  WARPGROUP.DEPBAR.LE gsb0, 0x0 ;  /* 0x00008000000079c5 */ /* 0x000fc40000010000 */
        /* <DEDUP_REMOVED lines=22> */
.L_x_2008:
[----:B------:R-:W-:Y:S05]  /*5e60*/  BSYNC B0 ;  /* 0x0000000000007941 */ /* 0x000fea0003800000 */
.L_x_2007:
[----:B------:R-:W-:Y:S01]  /*5e70*/  BAR.SYNC.DEFER_BLOCKING 0xe, 0x100 ;  /* 0x0384000000007b1d */ /* 0x000fe20000010000 */
[C---:B------:R-:W-:Y:S01]  /*5e80*/  IMAD R3, R18.reuse, 0x40, R192 ;  /* 0x0000004012037824 */ /* 0x040fe200078e02c0 */
[----:B------:R-:W-:Y:S01]  /*5e90*/  PLOP3.LUT P0, PT, PT, PT, PT, 0x8, 0x0 ;  /* 0x000000000000781c */ /* 0x000fe20003f0e170 */
[----:B------:R-:W-:Y:S02]  /*5ea0*/  VIADD R18, R18, 0x1 ;  /* 0x0000000112127836 */ /* 0x000fe40000000000 */
[----:B------:R-:W-:-:S03]  /*5eb0*/  IMAD R3, R3, 0x4, R2 ;  /* 0x0000000403037824 */ /* 0x000fc600078e0202 */
[----:B------:R-:W-:-:S04]  /*5ec0*/  ISETP.NE.AND P1, PT, R18, 0x2, PT ;  /* 0x000000021200780c */ /* 0x000fc80003f25270 */
[----:B------:R-:W-:Y:S02]  /*5ed0*/  SEL R4, RZ, 0x1, P1 ;  /* 0x00000001ff047807 */ /* 0x000fe40000800000 */
[----:B------:R-:W-:Y:S02]  /*5ee0*/  SEL R18, R18, RZ, P1 ;  /* 0x000000ff12127207 */ /* 0x000fe40000800000 */
[----:B------:R-:W-:Y:S01]  /*5ef0*/  LOP3.LUT R19, R19, R4, RZ, 0x3c, !PT ;  /* 0x0000000413137212 */ /* 0x000fe200078e3cff */
[----:B------:R-:W2:Y:S04]  /*5f00*/  LDS R2, [R3+0x28800] ;  /* 0x0288000003027984 */ /* 0x000ea80000000800 */
[----:B01----:R0:W1:Y:S02]  /*5f10*/  LDS R0, [R3+0x28820] ;  /* 0x0288200003007984 */ /* 0x0030640000000800 */
[----:B0-----:R-:W-:-:S02]  /*5f20*/  IMAD.MOV.U32 R3, RZ, RZ, RZ ;  /* 0x000000ffff037224 */ /* 0x001fc400078e00ff */
[-C--:B--2---:R-:W-:Y:S01]  /*5f30*/  FMUL.FTZ R173, R25, R2.reuse ;  /* 0x0000000219ad7220 */ /* 0x084fe20000410000 */
[-C--:B------:R-:W-:Y:S01]  /*5f40*/  FMUL.FTZ R6, R29, R2.reuse ;  /* 0x000000021d067220 */ /* 0x080fe20000410000 */
[-C--:B------:R-:W-:Y:S01]  /*5f50*/  FMUL.FTZ R156, R68, R2.reuse ;  /* 0x00000002449c7220 */ /* 0x080fe20000410000 */
[----:B------:R-:W-:Y:S01]  /*5f60*/  FMUL.FTZ R175, R24, R2 ;  /* 0x0000000218af7220 */ /* 0x000fe20000410000 */
[-C--:B-1----:R-:W-:Y:S01]  /*5f70*/  FMUL.FTZ R9, R42, R0.reuse ;  /* 0x000000002a097220 */ /* 0x082fe20000410000 */
[-C--:B------:R-:W-:Y:S01]  /*5f80*/  FMUL.FTZ R11, R46, R0.reuse ;  /* 0x000000002e0b7220 */ /* 0x080fe20000410000 */
[-C--:B------:R-:W-:Y:S01]  /*5f90*/  FMUL.FTZ R13, R50, R0.reuse ;  /* 0x00000000320d7220 */ /* 0x080fe20000410000 */
[-C--:B------:R-:W-:Y:S01]  /*5fa0*/  FMUL.FTZ R25, R58, R0.reuse ;  /* 0x000000003a197220 */ /* 0x080fe20000410000 */
[----:B------:R-:W-:Y:S01]  /*5fb0*/  FMUL.FTZ R29, R66, R0 ;  /* 0x00000000421d7220 */ /* 0x000fe20000410000 */
        /* <DEDUP_REMOVED lines=122> */
.L_x_1994:
[----:B------:R-:W0:Y:S02]  /*6760*/  LDC R6, c[0x0][0x9e4] ;  /* 0x00027900ff067b82 */ /* 0x000e240000000800 */
[----:B0-----:R-:W-:-:S13]  /*6770*/  ISETP.GE.AND P0, PT, R6, 0x1, PT ;  /* 0x000000010600780c */ /* 0x001fda0003f06270 */
[----:B------:R-:W-:Y:S05]  /*6780*/  @!P0 BRA `(.L_x_2015) ;  /* 0x0000000000488947 */ /* 0x000fea0003800000 */
        /* <DEDUP_REMOVED lines=11> */
.L_x_2017:
[----:B------:R-:W-:-:S13]  /*6840*/  ISETP.NE.AND P1, PT, R6, 0x1, PT ;  /* 0x000000010600780c */ /* 0x000fda0003f25270 */
[----:B------:R-:W0:Y:S02]  /*6850*/  @P1 LDC.64 R4, c[0x0][0x9e8] ;  /* 0x00027a00ff041b82 */ /* 0x000e240000000a00 */
[----:B0-----:R-:W-:-:S05]  /*6860*/  @P1 IMAD.HI.U32 R4, R3, R4, RZ ;  /* 0x0000000403041227 */ /* 0x001fca00078e00ff */
[----:B------:R-:W-:-:S07]  /*6870*/  @P1 SHF.R.U32.HI R3, RZ, R5, R4 ;  /* 0x00000005ff031219 */ /* 0x000fce0000011604 */
.L_x_2018:
[----:B------:R-:W-:Y:S05]  /*6880*/  BSYNC B0 ;  /* 0x0000000000007941 */ /* 0x000fea0003800000 */
.L_x_2016:
[----:B------:R-:W-:-:S05]  /*6890*/  IMAD R3, R3, R6, R6 ;  /* 0x0000000603037224 */ /* 0x000fca00078e0206 */
[----:B------:R-:W-:-:S07]  /*68a0*/  VIMNMX R0, R0, R3, PT ;  /* 0x0000000300007248 */ /* 0x000fce0003fe0100 */
.L_x_2015:
[----:B------:R-:W-:Y:S01]  /*68b0*/  VIADD R0, R0, 0x3f ;  /* 0x0000003f00007836 */ /* 0x000fe20000000000 */
[----:B------:R-:W-:-:S04]  /*68c0*/  ULDC UR4, c[0x0][0x9dc] ;  /* 0x0002770000047ab9 */ /* 0x000fc80000000800 */
[----:B------:R-:W-:-:S04]  /*68d0*/  SHF.R.S32.HI R3, RZ, 0x1f, R0 ;  /* 0x0000001fff037819 */ /* 0x000fc80000011400 */
[----:B------:R-:W-:-:S04]  /*68e0*/  LEA.HI R3, R3, R0, RZ, 0x6 ;  /* 0x0000000003037211 */ /* 0x000fc800078f30ff */
[----:B------:R-:W-:Y:S02]  /*68f0*/  SHF.R.S32.HI R5, RZ, 0x6, R3 ;  /* 0x00000006ff057819 */ /* 0x000fe40000011403 */
[----:B------:R-:W-:Y:S02]  /*6900*/  IADD3 R3, R47, -UR4, RZ ;  /* 0x800000042f037c10 */ /* 0x000fe4000fffe0ff */
[----:B------:R-:W-:Y:S01]  /*6910*/  VIMNMX R168, R168, R5, PT ;  /* 0x00000005a8a87248 */ /* 0x000fe20003fe0100 */
        /* <DEDUP_REMOVED lines=11> */
.L_x_2021:
[----:B------:R-:W-:-:S13]  /*69d0*/  ISETP.NE.AND P0, PT, R6, 0x1, PT ;  /* 0x000000010600780c */ /* 0x000fda0003f05270 */
[----:B------:R-:W0:Y:S02]  /*69e0*/  @P0 LDC.64 R4, c[0x0][0x9e8] ;  /* 0x00027a00ff040b82 */ /* 0x000e240000000a00 */
[----:B0-----:R-:W-:-:S05]  /*69f0*/  @P0 IMAD.HI.U32 R4, R47, R4, RZ ;  /* 0x000000042f040227 */ /* 0x001fca00078e00ff */
[----:B------:R-:W-:-:S07]  /*6a00*/  @P0 SHF.R.U32.HI R47, RZ, R5, R4 ;  /* 0x00000005ff2f0219 */ /* 0x000fce0000011604 */
.L_x_2022:
[----:B------:R-:W-:Y:S05]  /*6a10*/  BSYNC B0 ;  /* 0x0000000000007941 */ /* 0x000fea0003800000 */
.L_x_2020:
[----:B------:R-:W-:-:S05]  /*6a20*/  IMAD R6, R47, R6, RZ ;  /* 0x000000062f067224 */ /* 0x000fca00078e02ff */
[----:B------:R-:W-:-:S07]  /*6a30*/  VIMNMX R3, R3, R6, !PT ;  /* 0x0000000603037248 */ /* 0x000fce0007fe0100 */
.L_x_2019:
        /* <DEDUP_REMOVED lines=47> */
[----:B---3--:R-:W-:Y:S02]  /*6d30*/  CS2R R80, SRZ ;  /* 0x0000000000507805 */ /* 0x008fe4000001ff00 */
[----:B------:R-:W-:Y:S02]  /*6d40*/  CS2R R78, SRZ ;  /* 0x00000000004e7805 */ /* 0x000fe4000001ff00 */
[----:B----4-:R-:W-:-:S02]  /*6d50*/  CS2R R76, SRZ ;  /* 0x00000000004c7805 */ /* 0x010fc4000001ff00 */
        /* <DEDUP_REMOVED lines=25> */
[----:B------:R-:W0:Y:S01]  /*6ef0*/  SHFL.IDX PT, R0, R218, RZ, 0x1f ;  /* 0x00001fffda007589 */ /* 0x000e2200000e0000 */
[----:B------:R-:W-:Y:S01]  /*6f00*/  BSSY B6, `(.L_x_2023) ;  /* 0x000001c000067945 */ /* 0x000fe20003800000 */
[----:B0-----:R-:W-:-:S04]  /*6f10*/  LEA.HI R3, R0, R0, RZ, 0x1 ;  /* 0x0000000000037211 */ /* 0x001fc800078f08ff */
[----:B------:R-:W-:-:S05]  /*6f20*/  LOP3.LUT R3, R3, 0x1fffe, RZ, 0xc0, !PT ;  /* 0x0001fffe03037812 */ /* 0x000fca00078ec0ff */
[----:B------:R-:W-:Y:S01]  /*6f30*/  IMAD.IADD R3, R0, 0x1, -R3 ;  /* 0x0000000100037824 */ /* 0x000fe200078e0a03 */
[----:B------:R-:W-:-:S03]  /*6f40*/  IADD3 R0, R2, 0x26800, RZ ;  /* 0x0002680002007810 */ /* 0x000fc60007ffe0ff */
[----:B------:R-:W-:Y:S01]  /*6f50*/  IMAD R3, R3, 0x8000, R2 ;  /* 0x0000800003037824 */ /* 0x000fe200078e0202 */
[----:B------:R-:W-:-:S03]  /*6f60*/  LOP3.LUT P0, RZ, R0, 0x3ff, RZ, 0xc0, !PT ;  /* 0x000003ff00ff7812 */ /* 0x000fc6000780c0ff */
        /* <DEDUP_REMOVED lines=21> */
.L_x_2024:
[----:B------:R-:W-:Y:S05]  /*70c0*/  BSYNC B6 ;  /* 0x0000000000067941 */ /* 0x000fea0003800000 */
.L_x_2023:
        /* <DEDUP_REMOVED lines=12> */
.L_x_2028:
[----:B-1----:R1:W2:Y:S02]  /*7190*/  SYNCS.PHASECHK.TRANS64.TRYWAIT P0, [R2+URZ+0x28c00], R3 ;  /* 0x028c0003020075a7 */ /* 0x0022a4000800017f */
[----:B--2---:R-:W-:Y:S05]  /*71a0*/  @!P0 NANOSLEEP.SYNCS 0x989680 ;  /* 0x009896800000895d */ /* 0x004fea0003900000 */
[----:B------:R-:W2:Y:S02]  /*71b0*/  @!P0 SYNCS.PHASECHK.TRANS64 P0, [R2+URZ+0x28c00], R3 ;  /* 0x028c0003020085a7 */ /* 0x000ea4000800007f */
[----:B--2---:R-:W-:Y:S05]  /*71c0*/  @!P0 BRA `(.L_x_2028) ;  /* 0xfffffffc00f08947 */ /* 0x004fea000383ffff */
.L_x_2027:
[----:B------:R-:W-:Y:S05]  /*71d0*/  BSYNC B0 ;  /* 0x0000000000007941 */ /* 0x000fea0003800000 */
.L_x_2026:
[----:B------:R-:W-:Y:S05]  /*71e0*/  BRA `(.L_x_2029) ;  /* 0x0000003000047947 */ /* 0x000fea0003800000 */
.L_x_2025:
[----:B------:R-:W0:Y:S01]  /*71f0*/  LDC.64 R44, c[0x0][0x3e8] ;  /* 0x0000fa00ff2c7b82 */ /* 0x000e220000000a00 */
[----:B------:R-:W-:Y:S01]  /*7200*/  VIADD R0, R2, 0x20400 ;  /* 0x0002040002007836 */ /* 0x000fe20000000000 */
[----:B-----5:R-:W-:Y:S01]  /*7210*/  SHF.R.S32.HI R3, RZ, 0x1f, R33 ;  /* 0x0000001fff037819 */ /* 0x020fe20000011421 */
[----:B------:R-:W-:Y:S01]  /*7220*/  IMAD.SHL.U32 R24, R211, 0x4, RZ ;  /* 0x00000004d3187824 */ /* 0x000fe200078e00ff */
[----:B------:R-:W-:Y:S01]  /*7230*/  BSSY B6, `(.L_x_2030) ;  /* 0x0000033000067945 */ /* 0x000fe20003800000 */
[----:B------:R-:W-:Y:S01]  /*7240*/  IMAD.MOV.U32 R4, RZ, RZ, R16 ;  /* 0x000000ffff047224 */ /* 0x000fe200078e0010 */
[----:B------:R-:W-:Y:S01]  /*7250*/  LOP3.LUT P0, RZ, R0, 0x3ff, RZ, 0xc0, !PT ;  /* 0x000003ff00ff7812 */ /* 0x000fe2000780c0ff */
[----:B------:R-:W-:Y:S01]  /*7260*/  IMAD.MOV.U32 R5, RZ, RZ, R17 ;  /* 0x000000ffff057224 */ /* 0x000fe200078e0011 */
[----:B------:R-:W1:Y:S01]  /*7270*/  LDC.64 R46, c[0x0][0x3d8] ;  /* 0x0000f600ff2e7b82 */ /* 0x000e620000000a00 */
[----:B------:R-:W-:Y:S01]  /*7280*/  SHF.R.S32.HI R25, RZ, 0x1f, R24 ;  /* 0x0000001fff197819 */ /* 0x000fe20000011418 */
[----:B0-----:R-:W-:-:S02]  /*7290*/  IMAD R6, R3, R44, RZ ;  /* 0x0000002c03067224 */ /* 0x001fc400078e02ff */
[----:B------:R-:W-:-:S04]  /*72a0*/  IMAD.WIDE.U32 R10, R23, R44, R4 ;  /* 0x0000002c170a7225 */ /* 0x000fc800078e0004 */
[----:B------:R-:W-:Y:S02]  /*72b0*/  IMAD R51, R33, R45, R6 ;  /* 0x0000002d21337224 */ /* 0x000fe400078e0206 */
[-C--:B-1----:R-:W-:Y:S02]  /*72c0*/  IMAD R0, R3, R46.reuse, RZ ;  /* 0x0000002e03007224 */ /* 0x082fe400078e02ff */
[----:B------:R-:W-:-:S04]  /*72d0*/  IMAD.WIDE.U32 R8, R23, R46, R4 ;  /* 0x0000002e17087225 */ /* 0x000fc800078e0004 */
[-C--:B------:R-:W-:Y:S02]  /*72e0*/  IMAD R12, R219, R46.reuse, RZ ;  /* 0x0000002edb0c7224 */ /* 0x080fe400078e02ff */
[----:B------:R-:W-:-:S04]  /*72f0*/  IMAD.WIDE.U32 R42, R33, R46, RZ ;  /* 0x0000002e212a7225 */ /* 0x000fc800078e00ff */
[----:B------:R-:W-:Y:S01]  /*7300*/  IMAD R14, R219, R44, RZ ;  /* 0x0000002cdb0e7224 */ /* 0x000fe200078e02ff */
[----:B------:R-:W-:Y:S01]  /*7310*/  IADD3 R27, P3, R8, R42, RZ ;  /* 0x0000002a081b7210 */ /* 0x000fe20007f7e0ff */
[C---:B------:R-:W-:Y:S02]  /*7320*/  IMAD R49, R33.reuse, R47, R0 ;  /* 0x0000002f21317224 */ /* 0x040fe400078e0200 */
[----:B------:R-:W-:-:S04]  /*7330*/  IMAD.WIDE.U32 R40, R33, R44, RZ ;  /* 0x0000002c21287225 */ /* 0x000fc800078e00ff */
[----:B------:R-:W-:Y:S01]  /*7340*/  IMAD.WIDE.U32 R4, R23, R46, R24 ;  /* 0x0000002e17047225 */ /* 0x000fe200078e0018 */
[----:B------:R-:W-:-:S03]  /*7350*/  IADD3 R29, P4, R10, R40, RZ ;  /* 0x000000280a1d7210 */ /* 0x000fc60007f9e0ff */
[----:B------:R-:W-:Y:S01]  /*7360*/  IMAD.WIDE.U32 R6, R23, R44, R24 ;  /* 0x0000002c17067225 */ /* 0x000fe200078e0018 */
[----:B------:R-:W-:-:S03]  /*7370*/  IADD3 R53, P1, R4, R42, RZ ;  /* 0x0000002a04357210 */ /* 0x000fc60007f3e0ff */
[C---:B------:R-:W-:Y:S01]  /*7380*/  IMAD R12, R23.reuse, R47, R12 ;  /* 0x0000002f170c7224 */ /* 0x040fe200078e020c */
[----:B------:R-:W-:Y:S01]  /*7390*/  IADD3 R55, P2, R6, R40, RZ ;  /* 0x0000002806377210 */ /* 0x000fe20007f5e0ff */
[----:B------:R-:W-:Y:S01]  /*73a0*/  IMAD R14, R23, R45, R14 ;  /* 0x0000002d170e7224 */ /* 0x000fe200078e020e */
[----:B------:R-:W-:Y:S01]  /*73b0*/  SHF.L.U64.HI R47, R46, 0x5, R47 ;  /* 0x000000052e2f7819 */ /* 0x000fe2000001022f */
[----:B------:R-:W-:Y:S01]  /*73c0*/  IMAD.IADD R49, R49, 0x1, R43 ;  /* 0x0000000131317824 */ /* 0x000fe200078e022b */
[----:B------:R-:W-:Y:S01]  /*73d0*/  SHF.L.U64.HI R45, R44, 0x5, R45 ;  /* 0x000000052c2d7819 */ /* 0x000fe2000001022d */
[----:B------:R-:W-:Y:S02]  /*73e0*/  IMAD.IADD R51, R51, 0x1, R41 ;  /* 0x0000000133337824 */ /* 0x000fe400078e0229 */
[----:B------:R-:W-:Y:S01]  /*73f0*/  IMAD.SHL.U32 R46, R46, 0x20, RZ ;  /* 0x000000202e2e7824 */ /* 0x000fe200078e00ff */
[C---:B------:R-:W-:Y:S01]  /*7400*/  IADD3.X R26, R49.reuse, R12, R9, P3, !PT ;  /* 0x0000000c311a7210 */ /* 0x040fe20001ffe409 */
[----:B------:R-:W-:Y:S01]  /*7410*/  IMAD.SHL.U32 R44, R44, 0x20, RZ ;  /* 0x000000202c2c7824 */ /* 0x000fe200078e00ff */
[----:B------:R-:W-:-:S02]  /*7420*/  IADD3.X R48, R49, R5, R12, P1, !PT ;  /* 0x0000000531307210 */ /* 0x000fc40000ffe40c */
[C---:B------:R-:W-:Y:S02]  /*7430*/  IADD3.X R28, R51.reuse, R14, R11, P4, !PT ;  /* 0x0000000e331c7210 */ /* 0x040fe400027fe40b */
[----:B------:R-:W-:Y:S01]  /*7440*/  IADD3.X R50, R51, R7, R14, P2, !PT ;  /* 0x0000000733327210 */ /* 0x000fe200017fe40e */
[----:B------:R-:W-:Y:S06]  /*7450*/  @!P0 BRA `(.L_x_2031) ;  /* 0x0000000000408947 */ /* 0x000fec0003800000 */
[----:B------:R-:W-:Y:S01]  /*7460*/  MOV R0, 0x0 ;  /* 0x0000000000007802 */ /* 0x000fe20000000f00 */
[----:B------:R-:W-:Y:S01]  /*7470*/  ULDC.64 UR4, c[0x4][0x88] ;  /* 0x0100220000047ab9 */ /* 0x000fe20000000a00 */
[----:B------:R-:W-:Y:S01]  /*7480*/  ULDC.64 UR6, c[0x4][0x28] ;  /* 0x01000a0000067ab9 */ /* 0x000fe20000000a00 */
[----:B------:R-:W-:Y:S01]  /*7490*/  IMAD.U32 R4, RZ, RZ, UR4 ;  /* 0x00000004ff047e24 */ /* 0x000fe2000f8e00ff */
[----:B------:R0:W1:Y:S01]  /*74a0*/  LDC.64 R14, c[0x4][R0] ;  /* 0x01000000000e7b82 */ /* 0x0000620000000a00 */
[----:B------:R-:W-:Y:S01]  /*74b0*/  MOV R5, UR5 ;  /* 0x0000000500057c02 */ /* 0x000fe20008000f00 */
        /* <DEDUP_REMOVED lines=10> */
.L_x_2031:
[----:B------:R-:W-:Y:S05]  /*7560*/  BSYNC B6 ;  /* 0x0000000000067941 */ /* 0x000fea0003800000 */
.L_x_2030:
[----:B------:R-:W0:Y:S01]  /*7570*/  LDC.64 R6, c[0x0][0x3d8] ;  /* 0x0000f600ff067b82 */ /* 0x000e220000000a00 */
[----:B------:R-:W-:Y:S01]  /*7580*/  SHF.R.S32.HI R3, RZ, 0x1f, R189 ;  /* 0x0000001fff037819 */ /* 0x000fe200000114bd */
[----:B------:R-:W-:Y:S01]  /*7590*/  ULDC.U8 UR4, c[0x0][0x3f0] ;  /* 0x0000fc0000047ab9 */ /* 0x000fe20000000000 */
[----:B------:R-:W-:Y:S01]  /*75a0*/  BSSY B0, `(.L_x_2032) ;  /* 0x00002bd000007945 */ /* 0x000fe20003800000 */
[----:B------:R-:W-:-:S04]  /*75b0*/  ISETP.NE.AND P0, PT, RZ, UR4, PT ;  /* 0x00000004ff007c0c */ /* 0x000fc8000bf05270 */
[----:B------:R-:W1:Y:S01]  /*75c0*/  LDC.64 R4, c[0x0][0x3e8] ;  /* 0x0000fa00ff047b82 */ /* 0x000e620000000a00 */
[-C--:B0-----:R-:W-:Y:S02]  /*75d0*/  IMAD R0, R3, R6.reuse, RZ ;  /* 0x0000000603007224 */ /* 0x081fe400078e02ff */
[----:B------:R-:W-:-:S03]  /*75e0*/  IMAD.WIDE.U32 R8, R189, R6, RZ ;  /* 0x00000006bd087225 */ /* 0x000fc600078e00ff */
[----:B------:R-:W-:Y:S01]  /*75f0*/  SHF.L.U32 R52, R8, 0x6, RZ ;  /* 0x0000000608347819 */ /* 0x000fe200000006ff */
[-C--:B-1----:R-:W-:Y:S02]  /*7600*/  IMAD R12, R3, R4.reuse, RZ ;  /* 0x00000004030c7224 */ /* 0x082fe400078e02ff */
[C---:B------:R-:W-:Y:S02]  /*7610*/  IMAD R3, R189.reuse, R7, R0 ;  /* 0x00000007bd037224 */ /* 0x040fe400078e0200 */
[----:B------:R-:W-:-:S04]  /*7620*/  IMAD.WIDE.U32 R10, R189, R4, RZ ;  /* 0x00000004bd0a7225 */ /* 0x000fc800078e00ff */
[----:B------:R-:W-:Y:S02]  /*7630*/  IMAD R13, R189, R5, R12 ;  /* 0x00000005bd0d7224 */ /* 0x000fe400078e020c */
[----:B------:R-:W-:Y:S02]  /*7640*/  IMAD.IADD R9, R9, 0x1, R3 ;  /* 0x0000000109097824 */ /* 0x000fe400078e0203 */
[----:B------:R-:W-:Y:S02]  /*7650*/  IMAD R0, R189, -0x40, R186 ;  /* 0xffffffc0bd007824 */ /* 0x000fe400078e02ba */
[----:B------:R-:W-:Y:S01]  /*7660*/  IMAD.IADD R3, R11, 0x1, R13 ;  /* 0x000000010b037824 */ /* 0x000fe200078e020d */
[----:B------:R-:W-:Y:S01]  /*7670*/  SHF.L.U64.HI R57, R8, 0x6, R9 ;  /* 0x0000000608397819 */ /* 0x000fe20000010209 */
[----:B------:R-:W-:Y:S01]  /*7680*/  IMAD.SHL.U32 R54, R10, 0x40, RZ ;  /* 0x000000400a367824 */ /* 0x000fe200078e00ff */
[----:B------:R-:W-:Y:S02]  /*7690*/  VIMNMX R56, R0, 0x40, PT ;  /* 0x0000004000387848 */ /* 0x000fe40003fe0100 */
[----:B------:R-:W-:Y:S01]  /*76a0*/  SHF.L.U64.HI R59, R10, 0x6, R3 ;  /* 0x000000060a3b7819 */ /* 0x000fe20000010203 */
[----:B------:R-:W-:Y:S06]  /*76b0*/  @!P0 BRA `(.L_x_2033) ;  /* 0x00000014009c8947 */ /* 0x000fec0003800000 */
[----:B------:R-:W0:Y:S01]  /*76c0*/  LDC R0, c[0x0][0x428] ;  /* 0x00010a00ff007b82 */ /* 0x000e220000000800 */
[-C--:B------:R-:W-:Y:S01]  /*76d0*/  ISETP.GE.AND P0, PT, R23, R56.reuse, PT ;  /* 0x000000381700720c */ /* 0x080fe20003f06270 */
[----:B------:R-:W-:Y:S01]  /*76e0*/  BSSY B1, `(.L_x_2034) ;  /* 0x000002d000017945 */ /* 0x000fe20003800000 */
[----:B------:R-:W-:Y:S01]  /*76f0*/  ISETP.GE.AND P1, PT, R225, R56, PT ;  /* 0x00000038e100720c */ /* 0x000fe20003f26270 */
[----:B------:R-:W-:Y:S01]  /*7700*/  IMAD.MOV.U32 R10, RZ, RZ, R42 ;  /* 0x000000ffff0a7224 */ /* 0x000fe200078e002a */
[----:B------:R-:W-:Y:S01]  /*7710*/  CS2R R26, SRZ ;  /* 0x00000000001a7805 */ /* 0x000fe2000001ff00 */
[----:B------:R-:W-:Y:S01]  /*7720*/  IMAD.MOV.U32 R11, RZ, RZ, R49 ;  /* 0x000000ffff0b7224 */ /* 0x000fe200078e0031 */
[----:B------:R-:W-:Y:S01]  /*7730*/  CS2R R30, SRZ ;  /* 0x00000000001e7805 */ /* 0x000fe2000001ff00 */
[----:B------:R-:W-:Y:S01]  /*7740*/  IMAD.MOV.U32 R12, RZ, RZ, R40 ;  /* 0x000000ffff0c7224 */ /* 0x000fe200078e0028 */
[----:B------:R-:W-:Y:S01]  /*7750*/  CS2R R34, SRZ ;  /* 0x0000000000227805 */ /* 0x000fe2000001ff00 */
[----:B------:R-:W-:Y:S01]  /*7760*/  IMAD.MOV.U32 R13, RZ, RZ, R51 ;  /* 0x000000ffff0d7224 */ /* 0x000fe200078e0033 */
[----:B------:R-:W-:-:S02]  /*7770*/  CS2R R36, SRZ ;  /* 0x0000000000247805 */ /* 0x000fc4000001ff00 */
[----:B------:R-:W-:Y:S02]  /*7780*/  CS2R R28, SRZ ;  /* 0x00000000001c7805 */ /* 0x000fe4000001ff00 */
[----:B------:R-:W-:Y:S02]  /*7790*/  CS2R R20, SRZ ;  /* 0x0000000000147805 */ /* 0x000fe4000001ff00 */
[----:B------:R-:W-:Y:S02]  /*77a0*/  CS2R R32, SRZ ;  /* 0x0000000000207805 */ /* 0x000fe4000001ff00 */
[----:B0-----:R-:W-:Y:S01]  /*77b0*/  ISETP.NE.AND P2, PT, R0, 0x1, PT ;  /* 0x000000010000780c */ /* 0x001fe20003f45270 */
[----:B------:R-:W-:-:S04]  /*77c0*/  IMAD R0, R189, 0x40, R23 ;  /* 0x00000040bd007824 */ /* 0x000fc800078e0217 */
[----:B------:R-:W-:-:S08]  /*77d0*/  IMAD R3, R211, 0x20, R0 ;  /* 0x00000020d3037824 */ /* 0x000fd000078e0200 */
[----:B------:R-:W0:Y:S08]  /*77e0*/  @P2 LDC R8, c[0x0][0x42c] ;  /* 0x00010b00ff082b82 */ /* 0x000e300000000800 */
[----:B------:R-:W1:Y:S01]  /*77f0*/  @P2 LDC R9, c[0x0][0x430] ;  /* 0x00010c00ff092b82 */ /* 0x000e620000000800 */
[----:B0-----:R-:W-:-:S05]  /*7800*/  @P2 IMAD.HI.U32 R0, R3, R8, RZ ;  /* 0x0000000803002227 */ /* 0x001fca00078e00ff */
[----:B-1----:R-:W-:Y:S02]  /*7810*/  @P2 SHF.R.U32.HI R3, RZ, R9, R0 ;  /* 0x00000009ff032219 */ /* 0x002fe40000011600 */
[----:B------:R-:W-:Y:S02]  /*7820*/  CS2R R8, SRZ ;  /* 0x0000000000087805 */ /* 0x000fe4000001ff00 */
[----:B------:R-:W-:Y:S01]  /*7830*/  SHF.R.S32.HI R41, RZ, 0x1f, R3 ;  /* 0x0000001fff297819 */ /* 0x000fe20000011403 */
[----:B------:R-:W-:Y:S06]  /*7840*/  @P0 BRA `(.L_x_2035) ;  /* 0x0000000000580947 */ /* 0x000fec0003800000 */
[----:B------:R-:W-:Y:S01]  /*7850*/  VIADD R14, R24, 0x10 ;  /* 0x00000010180e7836 */ /* 0x000fe20000000000 */
[----:B------:R-:W-:Y:S01]  /*7860*/  IADD3 R15, P4, R52, R53, RZ ;  /* 0x00000035340f7210 */ /* 0x000fe20007f9e0ff */
[----:B------:R-:W-:Y:S01]  /*7870*/  ULDC UR4, c[0x0][0x3d4] ;  /* 0x0000f50000047ab9 */ /* 0x000fe20000000800 */
[----:B------:R-:W-:Y:S01]  /*7880*/  IADD3 R0, P5, R54, R55, RZ ;  /* 0x0000003736007210 */ /* 0x000fe20007fbe0ff */
[----:B------:R-:W-:Y:S01]  /*7890*/  ULDC.64 UR6, c[0x0][0x3c8] ;  /* 0x0000f20000067ab9 */ /* 0x000fe20000000a00 */
[----:B------:R-:W-:Y:S01]  /*78a0*/  ISETP.GE.AND P2, PT, R14, UR4, PT ;  /* 0x000000040e007c0c */ /* 0x000fe2000bf46270 */
[----:B------:R-:W-:Y:S01]  /*78b0*/  ULDC.64 UR8, c[0x0][0x3e0] ;  /* 0x0000f80000087ab9 */ /* 0x000fe20000000a00 */
[----:B------:R-:W-:Y:S01]  /*78c0*/  ISETP.GE.AND P3, PT, R24, UR4, PT ;  /* 0x0000000418007c0c */ /* 0x000fe2000bf66270 */
[----:B------:R-:W-:Y:S01]  /*78d0*/  IMAD.X R30, R57, 0x1, R48, P4 ;  /* 0x00000001391e7824 */ /* 0x000fe200020e0630 */
[----:B------:R-:W-:Y:S02]  /*78e0*/  IADD3.X R31, R59, R50, RZ, P5, !PT ;  /* 0x000000323b1f7210 */ /* 0x000fe40002ffe4ff */
[----:B------:R-:W-:-:S02]  /*78f0*/  CS2R R36, SRZ ;  /* 0x0000000000247805 */ /* 0x000fc4000001ff00 */
[C---:B------:R-:W-:Y:S02]  /*7900*/  LEA R14, P4, R15.reuse, UR6, 0x1 ;  /* 0x000000060f0e7c11 */ /* 0x040fe4000f8808ff */
[----:B------:R-:W-:Y:S02]  /*7910*/  CS2R R32, SRZ ;  /* 0x0000000000207805 */ /* 0x000fe4000001ff00 */
[C---:B------:R-:W-:Y:S02]  /*7920*/  LEA R38, P5, R0.reuse, UR8, 0x1 ;  /* 0x0000000800267c11 */ /* 0x040fe4000f8a08ff */
[----:B------:R-:W-:Y:S02]  /*7930*/  CS2R R34, SRZ ;  /* 0x0000000000227805 */ /* 0x000fe4000001ff00 */
[----:B------:R-:W-:Y:S02]  /*7940*/  LEA.HI.X R15, R15, UR7, R30, 0x1, P4 ;  /* 0x000000070f0f7c11 */ /* 0x000fe4000a0f0c1e */
[----:B------:R-:W-:-:S02]  /*7950*/  LEA.HI.X R39, R0, UR9, R31, 0x1, P5 ;  /* 0x0000000900277c11 */ /* 0x000fc4000a8f0c1f */
[----:B------:R-:W-:Y:S01]  /*7960*/  CS2R R30, SRZ ;  /* 0x00000000001e7805 */ /* 0x000fe2000001ff00 */
[----:B------:R0:W5:Y:S04]  /*7970*/  @!P3 LDG.E.64 R36, desc[UR42][R14.64] ;  /* 0x0000002a0e24b981 */ /* 0x000168000c1e1b00 */
[----:B------:R0:W5:Y:S04]  /*7980*/  @!P2 LDG.E.64 R32, desc[UR42][R14.64+0x20] ;  /* 0x0000202a0e20a981 */ /* 0x000168000c1e1b00 */
[----:B------:R0:W5:Y:S04]  /*7990*/  @!P3 LDG.E.64 R34, desc[UR42][R38.64] ;  /* 0x0000002a2622b981 */ /* 0x000168000c1e1b00 */
[----:B------:R0:W5:Y:S02]  /*79a0*/  @!P2 LDG.E.64 R30, desc[UR42][R38.64+0x20] ;  /* 0x0000202a261ea981 */ /* 0x000164000c1e1b00 */
.L_x_2035:
[----:B------:R-:W-:Y:S05]  /*79b0*/  BSYNC B1 ;  /* 0x0000000000017941 */ /* 0x000fea0003800000 */
.L_x_2034:
[----:B------:R-:W-:Y:S04]  /*79c0*/  BSSY B1, `(.L_x_2036) ;  /* 0x0000018000017945 */ /* 0x000fe80003800000 */
[----:B------:R-:W-:Y:S05]  /*79d0*/  @P1 BRA `(.L_x_2037) ;  /* 0x0000000000581947 */ /* 0x000fea0003800000 */
[----:B------:R-:W-:Y:S01]  /*79e0*/  IADD3 R0, P4, P5, R55, R44, R54 ;  /* 0x0000002c37007210 */ /* 0x000fe20007d9e036 */
[----:B0-----:R-:W-:Y:S01]  /*79f0*/  VIADD R14, R24, 0x10 ;  /* 0x00000010180e7836 */ /* 0x001fe20000000000 */
[----:B------:R-:W-:Y:S01]  /*7a00*/  IADD3 R8, P2, P3, R53, R46, R52 ;  /* 0x0000002e35087210 */ /* 0x000fe20007b5e034 */
[----:B------:R-:W-:Y:S01]  /*7a10*/  ULDC UR4, c[0x0][0x3d4] ;  /* 0x0000f50000047ab9 */ /* 0x000fe20000000800 */
[----:B------:R-:W-:Y:S01]  /*7a20*/  IADD3.X R9, R50, R45, R59, P4, P5 ;  /* 0x0000002d32097210 */ /* 0x000fe200027ea43b */
[----:B------:R-:W-:Y:S01]  /*7a30*/  ULDC.64 UR6, c[0x0][0x3c8] ;  /* 0x0000f20000067ab9 */ /* 0x000fe20000000a00 */
[----:B------:R-:W-:Y:S02]  /*7a40*/  ISETP.GE.AND P5, PT, R14, UR4, PT ;  /* 0x000000040e007c0c */ /* 0x000fe4000bfa6270 */
[----:B------:R-:W-:Y:S02]  /*7a50*/  CS2R R28, SRZ ;  /* 0x00000000001c7805 */ /* 0x000fe4000001ff00 */
[----:B------:R-:W-:Y:S01]  /*7a60*/  ISETP.GE.AND P4, PT, R24, UR4, PT ;  /* 0x0000000418007c0c */ /* 0x000fe2000bf86270 */
[----:B------:R-:W-:Y:S01]  /*7a70*/  ULDC.64 UR4, c[0x0][0x3e0] ;  /* 0x0000f80000047ab9 */ /* 0x000fe20000000a00 */
[----:B------:R-:W-:-:S02]  /*7a80*/  IADD3.X R15, R48, R47, R57, P2, P3 ;  /* 0x0000002f300f7210 */ /* 0x000fc400017e6439 */
[----:B------:R-:W-:Y:S02]  /*7a90*/  CS2R R20, SRZ ;  /* 0x0000000000147805 */ /* 0x000fe4000001ff00 */
[----:B------:R-:W-:Y:S02]  /*7aa0*/  LEA R14, P2, R8, UR6, 0x1 ;  /* 0x00000006080e7c11 */ /* 0x000fe4000f8408ff */
[----:B------:R-:W-:Y:S02]  /*7ab0*/  CS2R R26, SRZ ;  /* 0x00000000001a7805 */ /* 0x000fe4000001ff00 */
[----:B------:R-:W-:Y:S02]  /*7ac0*/  LEA R38, P3, R0, UR4, 0x1 ;  /* 0x0000000400267c11 */ /* 0x000fe4000f8608ff */
[----:B------:R-:W-:Y:S02]  /*7ad0*/  LEA.HI.X R15, R8, UR7, R15, 0x1, P2 ;  /* 0x00000007080f7c11 */ /* 0x000fe400090f0c0f */
[----:B------:R-:W-:-:S02]  /*7ae0*/  LEA.HI.X R39, R0, UR5, R9, 0x1, P3 ;  /* 0x0000000500277c11 */ /* 0x000fc400098f0c09 */
[----:B------:R-:W-:Y:S01]  /*7af0*/  CS2R R8, SRZ ;  /* 0x0000000000087805 */ /* 0x000fe2000001ff00 */
[----:B------:R1:W5:Y:S04]  /*7b00*/  @!P4 LDG.E.64 R28, desc[UR42][R14.64] ;  /* 0x0000002a0e1cc981 */ /* 0x000368000c1e1b00 */
[----:B------:R1:W5:Y:S04]  /*7b10*/  @!P5 LDG.E.64 R20, desc[UR42][R14.64+0x20] ;  /* 0x0000202a0e14d981 */ /* 0x000368000c1e1b00 */
[----:B------:R1:W5:Y:S04]  /*7b20*/  @!P4 LDG.E.64 R26, desc[UR42][R38.64] ;  /* 0x0000002a261ac981 */ /* 0x000368000c1e1b00 */
[----:B------:R1:W5:Y:S02]  /*7b30*/  @!P5 LDG.E.64 R8, desc[UR42][R38.64+0x20] ;  /* 0x0000202a2608d981 */ /* 0x000364000c1e1b00 */
.L_x_2037:
[----:B------:R-:W-:Y:S05]  /*7b40*/  BSYNC B1 ;  /* 0x0000000000017941 */ /* 0x000fea0003800000 */
.L_x_2036:
[----:B------:R-:W-:Y:S01]  /*7b50*/  IMAD.WIDE.U32 R10, R3, R6, R10 ;  /* 0x00000006030a7225 */ /* 0x000fe200078e000a */
[----:B------:R-:W-:Y:S01]  /*7b60*/  LEA.HI R0, R205, R205, RZ, 0x1 ;  /* 0x000000cdcd007211 */ /* 0x000fe200078f08ff */
[----:B------:R-:W-:Y:S01]  /*7b70*/  ULDC.64 UR4, c[0x0][0x3c8] ;  /* 0x0000f20000047ab9 */ /* 0x000fe20000000a00 */
[----:B------:R-:W-:Y:S01]  /*7b80*/  ULDC.64 UR6, c[0x0][0x3e0] ;  /* 0x0000f80000067ab9 */ /* 0x000fe20000000a00 */
[----:B------:R-:W-:-:S04]  /*7b90*/  IMAD.WIDE.U32 R12, R3, R4, R12 ;  /* 0x00000004030c7225 */ /* 0x000fc800078e000c */
[C---:B------:R-:W-:Y:S02]  /*7ba0*/  IMAD R6, R41.reuse, R6, RZ ;  /* 0x0000000629067224 */ /* 0x040fe400078e02ff */
[----:B------:R-:W-:Y:S02]  /*7bb0*/  IMAD R4, R41, R4, RZ ;  /* 0x0000000429047224 */ /* 0x000fe400078e02ff */
[----:B01----:R-:W-:Y:S02]  /*7bc0*/  IMAD.SHL.U32 R14, R193, 0x40, RZ ;  /* 0x00000040c10e7824 */ /* 0x003fe400078e00ff */
[C---:B------:R-:W-:Y:S01]  /*7bd0*/  IMAD R7, R3.reuse, R7, R6 ;  /* 0x0000000703077224 */ /* 0x040fe200078e0206 */
[----:B------:R-:W-:Y:S01]  /*7be0*/  LOP3.LUT R6, R0, 0xfffffffe, RZ, 0xc0, !PT ;  /* 0xfffffffe00067812 */ /* 0x000fe200078ec0ff */
[----:B------:R-:W-:Y:S01]  /*7bf0*/  IMAD R3, R3, R5, R4 ;  /* 0x0000000503037224 */ /* 0x000fe200078e0204 */
[----:B------:R-:W-:Y:S01]  /*7c00*/  LOP3.LUT R15, R14, 0x1c0, RZ, 0xc0, !PT ;  /* 0x000001c00e0f7812 */ /* 0x000fe200078ec0ff */
[----:B------:R-:W-:Y:S01]  /*7c10*/  IMAD.IADD R5, R11, 0x1, R7 ;  /* 0x000000010b057824 */ /* 0x000fe200078e0207 */
[----:B------:R-:W-:Y:S01]  /*7c20*/  LEA R4, P2, R10, UR4, 0x1 ;  /* 0x000000040a047c11 */ /* 0x000fe2000f8408ff */
[----:B------:R-:W-:Y:S01]  /*7c30*/  IMAD.IADD R3, R13, 0x1, R3 ;  /* 0x000000010d037824 */ /* 0x000fe200078e0203 */
[----:B------:R-:W-:Y:S01]  /*7c40*/  LEA R0, P3, R12, UR6, 0x1 ;  /* 0x000000060c007c11 */ /* 0x000fe2000f8608ff */
[----:B------:R-:W-:Y:S01]  /*7c50*/  IMAD.IADD R6, R205, 0x1, -R6 ;  /* 0x00000001cd067824 */ /* 0x000fe200078e0a06 */
[----:B------:R-:W-:Y:S01]  /*7c60*/  LOP3.LUT R14, R15, 0x18, R16, 0xf8, !PT ;  /* 0x000000180f0e7812 */ /* 0x000fe200078ef810 */
[----:B------:R-:W-:Y:S01]  /*7c70*/  UMOV UR4, 0xffffffff ;  /* 0xffffffff00047882 */ /* 0x000fe20000000000 */
[----:B------:R-:W-:-:S02]  /*7c80*/  SHF.R.U32.HI R15, RZ, 0x3, R15 ;  /* 0x00000003ff0f7819 */ /* 0x000fc4000001160f */
[----:B------:R-:W-:Y:S02]  /*7c90*/  LEA.HI.X R5, R10, UR5, R5, 0x1, P2 ;  /* 0x000000050a057c11 */ /* 0x000fe400090f0c05 */
[----:B------:R-:W-:Y:S02]  /*7ca0*/  LEA.HI.X R3, R12, UR7, R3, 0x1, P3 ;  /* 0x000000070c037c11 */ /* 0x000fe400098f0c03 */
[----:B------:R-:W-:Y:S02]  /*7cb0*/  LOP3.LUT R39, R14, R15, RZ, 0x3c, !PT ;  /* 0x0000000f0e277212 */ /* 0x000fe400078e3cff */
[----:B------:R-:W-:Y:S01]  /*7cc0*/  SHF.L.U32 R7, R6, 0x1f, RZ ;  /* 0x0000001f06077819 */ /* 0x000fe200000006ff */
[----:B------:R-:W-:Y:S06]  /*7cd0*/  BRA.DIV UR4, `(.L_x_2038) ;  /* 0x0000015a04107947 */ /* 0x000fec000b800000 */
.L_x_2287:
[----:B------:R-:W-:-:S03]  /*7ce0*/  UMOV UR4, 0xffffffff ;  /* 0xffffffff00047882 */ /* 0x000fc60000000000 */
[----:B------:R-:W-:Y:S05]  /*7cf0*/  BRA.DIV UR4, `(.L_x_2039) ;  /* 0x0000015a04307947 */ /* 0x000fea000b800000 */
.L_x_2290:
[----:B------:R-:W-:-:S03]  /*7d00*/  UMOV UR4, 0xffffffff ;  /* 0xffffffff00047882 */ /* 0x000fc60000000000 */
[----:B------:R-:W-:Y:S05]  /*7d10*/  BRA.DIV UR4, `(.L_x_2040) ;  /* 0x0000015a04507947 */ /* 0x000fea000b800000 */
.L_x_2293:
[----:B------:R-:W-:-:S03]  /*7d20*/  UMOV UR4, 0xffffffff ;  /* 0xffffffff00047882 */ /* 0x000fc60000000000 */
[----:B------:R-:W-:Y:S05]  /*7d30*/  BRA.DIV UR4, `(.L_x_2041) ;  /* 0x0000015a04707947 */ /* 0x000fea000b800000 */
.L_x_2296:
[----:B------:R-:W-:-:S03]  /*7d40*/  UMOV UR4, 0xffffffff ;  /* 0xffffffff00047882 */ /* 0x000fc60000000000 */
[----:B------:R-:W-:Y:S05]  /*7d50*/  BRA.DIV UR4, `(.L_x_2042) ;  /* 0x0000015a04907947 */ /* 0x000fea000b800000 */
.L_x_2299:
[----:B------:R-:W-:-:S03]  /*7d60*/  UMOV UR4, 0xffffffff ;  /* 0xffffffff00047882 */ /* 0x000fc60000000000 */
[----:B------:R-:W-:Y:S05]  /*7d70*/  BRA.DIV UR4, `(.L_x_2043) ;  /* 0x0000015a04b07947 */ /* 0x000fea000b800000 */
.L_x_2302:
[----:B------:R-:W-:-:S03]  /*7d80*/  UMOV UR4, 0xffffffff ;  /* 0xffffffff00047882 */ /* 0x000fc60000000000 */
[----:B------:R-:W-:Y:S05]  /*7d90*/  BRA.DIV UR4, `(.L_x_2044) ;  /* 0x0000015a04d07947 */ /* 0x000fea000b800000 */
.L_x_2305:
[----:B------:R-:W-:-:S03]  /*7da0*/  UMOV UR4, 0xffffffff ;  /* 0xffffffff00047882 */ /* 0x000fc60000000000 */
[----:B------:R-:W-:Y:S05]  /*7db0*/  BRA.DIV UR4, `(.L_x_2045) ;  /* 0x0000015a04f07947 */ /* 0x000fea000b800000 */
.L_x_2308:
[----:B------:R-:W0:Y:S01]  /*7dc0*/  SYNCS.PHASECHK.TRANS64.TRYWAIT P2, [R2+URZ+0x28c00], R7 ;  /* 0x028c0007020075a7 */ /* 0x000e22000804017f */
[----:B-----5:R-:W-:Y:S01]  /*7dd0*/  IMAD.MOV.U32 R3, RZ, RZ, R31 ;  /* 0x000000ffff037224 */ /* 0x020fe200078e001f */
[----:B------:R-:W-:Y:S01]  /*7de0*/  LOP3.LUT P3, RZ, R193, 0x4, RZ, 0xc0, !PT ;  /* 0x00000004c1ff7812 */ /* 0x000fe2000786c0ff */
[----:B------:R-:W-:Y:S01]  /*7df0*/  IMAD.MOV.U32 R4, RZ, RZ, R34 ;  /* 0x000000ffff047224 */ /* 0x000fe200078e0022 */
[----:B------:R-:W-:Y:S01]  /*7e00*/  BSSY B1, `(.L_x_2046) ;  /* 0x0000023000017945 */ /* 0x000fe20003800000 */
[----:B------:R-:W-:Y:S01]  /*7e10*/  IMAD.MOV.U32 R5, RZ, RZ, R35 ;  /* 0x000000ffff057224 */ /* 0x000fe200078e0023 */
[----:B------:R-:W-:Y:S01]  /*7e20*/  PRMT R42, R42, 0x5410, R3 ;  /* 0x000054102a2a7816 */ /* 0x000fe20000000003 */
[----:B------:R-:W-:Y:S01]  /*7e30*/  IMAD R3, R200, 0x200, R39 ;  /* 0x00000200c8037824 */ /* 0x000fe200078e0227 */
[----:B------:R-:W-:Y:S01]  /*7e40*/  PRMT R11, R11, 0x5410, R4 ;  /* 0x000054100b0b7816 */ /* 0x000fe20000000004 */
[----:B------:R-:W-:Y:S01]  /*7e50*/  IMAD.MOV.U32 R0, RZ, RZ, R30 ;  /* 0x000000ffff007224 */ /* 0x000fe200078e001e */
[----:B------:R-:W-:Y:S01]  /*7e60*/  PRMT R12, R12, 0x5410, R5 ;  /* 0x000054100c0c7816 */ /* 0x000fe20000000005 */
[----:B------:R-:W-:-:S02]  /*7e70*/  IMAD.MOV.U32 R4, RZ, RZ, R37 ;  /* 0x000000ffff047224 */ /* 0x000fc400078e0025 */
[----:B------:R-:W-:Y:S01]  /*7e80*/  IMAD.MOV.U32 R5, RZ, RZ, R32 ;  /* 0x000000ffff057224 */ /* 0x000fe200078e0020 */
[----:B------:R-:W-:Y:S01]  /*7e90*/  PRMT R40, R40, 0x5410, R0 ;  /* 0x0000541028287816 */ /* 0x000fe20000000000 */
[----:B------:R-:W-:Y:S01]  /*7ea0*/  IMAD R3, R3, 0x2, R2 ;  /* 0x0000000203037824 */ /* 0x000fe200078e0202 */
[----:B------:R-:W-:Y:S01]  /*7eb0*/  MOV R0, R36 ;  /* 0x0000002400007202 */ /* 0x000fe20000000f00 */
[----:B------:R-:W-:Y:S01]  /*7ec0*/  IMAD.MOV.U32 R6, RZ, RZ, R26 ;  /* 0x000000ffff067224 */ /* 0x000fe200078e001a */
[----:B------:R-:W-:Y:S01]  /*7ed0*/  PRMT R11, R4, 0x7610, R11 ;  /* 0x00007610040b7816 */ /* 0x000fe2000000000b */
[----:B------:R-:W-:Y:S01]  /*7ee0*/  VIADD R4, R3, 0x20400 ;  /* 0x0002040003047836 */ /* 0x000fe20000000000 */
[----:B------:R-:W-:Y:S01]  /*7ef0*/  PRMT R43, R43, 0x5410, R5 ;  /* 0x000054102b2b7816 */ /* 0x000fe20000000005 */
[----:B------:R-:W-:Y:S01]  /*7f00*/  IMAD.MOV.U32 R5, RZ, RZ, R33 ;  /* 0x000000ffff057224 */ /* 0x000fe200078e0021 */
[----:B------:R-:W-:Y:S01]  /*7f10*/  PRMT R13, R13, 0x5410, R0 ;  /* 0x000054100d0d7816 */ /* 0x000fe20000000000 */
[----:B------:R-:W-:Y:S01]  /*7f20*/  IMAD.MOV.U32 R10, RZ, RZ, R27 ;  /* 0x000000ffff0a7224 */ /* 0x000fe200078e001b */
[----:B------:R-:W-:Y:S01]  /*7f30*/  PRMT R42, R6, 0x7610, R42 ;  /* 0x00007610062a7816 */ /* 0x000fe2000000002a */
[----:B------:R-:W-:Y:S01]  /*7f40*/  VIADD R0, R3, 0x20440 ;  /* 0x0002044003007836 */ /* 0x000fe20000000000 */
[----:B------:R-:W-:Y:S01]  /*7f50*/  PRMT R40, R5, 0x7610, R40 ;  /* 0x0000761005287816 */ /* 0x000fe20000000028 */
[----:B------:R-:W-:Y:S01]  /*7f60*/  IMAD.MOV.U32 R5, RZ, RZ, R9 ;  /* 0x000000ffff057224 */ /* 0x000fe200078e0009 */
[----:B------:R-:W-:Y:S01]  /*7f70*/  @P3 IADD3 R0, R4, -0x40, RZ ;  /* 0xffffffc004003810 */ /* 0x000fe20007ffe0ff */
[----:B------:R-:W-:Y:S01]  /*7f80*/  IMAD.MOV.U32 R4, RZ, RZ, R8 ;  /* 0x000000ffff047224 */ /* 0x000fe200078e0008 */
        /* <DEDUP_REMOVED lines=9> */
[----:B0-----:R-:W-:Y:S06]  /*8020*/  @!P2 BRA `(.L_x_2047) ;  /* 0x00000158007ca947 */ /* 0x001fec0003800000 */
.L_x_2309:
[----:B------:R-:W-:Y:S05]  /*8030*/  BSYNC B1 ;  /* 0x0000000000017941 */ /* 0x000fea0003800000 */
.L_x_2046:
[----:B------:R-:W-:Y:S01]  /*8040*/  BSSY B1, `(.L_x_2048) ;  /* 0x0000068000017945 */ /* 0x000fe20003800000 */
[----:B------:R-:W-:Y:S02]  /*8050*/  PRMT R45, R4, 0x7610, R45 ;  /* 0x00007610042d7816 */ /* 0x000fe4000000002d */
[----:B------:R-:W-:Y:S01]  /*8060*/  PRMT R47, R47, 0x5410, R5 ;  /* 0x000054102f2f7816 */ /* 0x000fe20000000005 */
[----:B------:R-:W-:Y:S06]  /*8070*/  @P0 BRA `(.L_x_2049) ;  /* 0x0000000400900947 */ /* 0x000fec0003800000 */
[----:B------:R-:W1:Y:S01]  /*8080*/  LDC R5, c[0x0][0x3d4] ;  /* 0x0000f500ff057b82 */ /* 0x000e620000000800 */
[C---:B------:R-:W-:Y:S01]  /*8090*/  VIADD R4, R24.reuse, 0x10 ;  /* 0x0000001018047836 */ /* 0x040fe20000000000 */
[----:B------:R-:W-:Y:S01]  /*80a0*/  BSSY B2, `(.L_x_2050) ;  /* 0x0000032000027945 */ /* 0x000fe20003800000 */
[----:B-1----:R-:W-:-:S03]  /*80b0*/  ISETP.GE.AND P0, PT, R24, R5, PT ;  /* 0x000000051800720c */ /* 0x002fc60003f06270 */
[----:B------:R-:W-:-:S10]  /*80c0*/  ISETP.GE.AND P2, PT, R4, R5, PT ;  /* 0x000000050400720c */ /* 0x000fd40003f46270 */
[----:B------:R-:W-:Y:S05]  /*80d0*/  @P0 BRA `(.L_x_2051) ;  /* 0x0000000000b80947 */ /* 0x000fea0003800000 */
[----:B0-----:R-:W0:Y:S01]  /*80e0*/  LDS.128 R4, [R3+0x20400] ;  /* 0x0204000003047984 */ /* 0x001e220000000c00 */
[----:B------:R-:W-:Y:S02]  /*80f0*/  SHF.R.U64 R14, R36, 0x10, R37 ;  /* 0x00000010240e7819 */ /* 0x000fe40000001225 */
[----:B------:R-:W-:Y:S02]  /*8100*/  SHF.R.U32.HI R36, RZ, 0x10, R35 ;  /* 0x00000010ff247819 */ /* 0x000fe40000011623 */
[----:B------:R-:W-:Y:S02]  /*8110*/  SHF.R.U32.HI R15, RZ, 0x10, R37 ;  /* 0x00000010ff0f7819 */ /* 0x000fe40000011625 */
[----:B------:R-:W-:Y:S02]  /*8120*/  SHF.R.U64 R10, R34, 0x10, R35 ;  /* 0x00000010220a7819 */ /* 0x000fe40000001223 */
[----:B------:R-:W-:Y:S02]  /*8130*/  PRMT R36, R12, 0x5432, R36 ;  /* 0x000054320c247816 */ /* 0x000fe40000000024 */
[----:B------:R-:W-:-:S02]  /*8140*/  PRMT R15, R11, 0x5410, R15 ;  /* 0x000054100b0f7816 */ /* 0x000fc4000000000f */
[----:B------:R-:W-:Y:S01]  /*8150*/  PRMT R35, R11, 0x5432, R10 ;  /* 0x000054320b237816 */ /* 0x000fe2000000000a */
[C---:B------:R-:W-:Y:S01]  /*8160*/  IMAD.U32 R37, R36.reuse, 0x10000, RZ ;  /* 0x0001000024257824 */ /* 0x040fe200078e00ff */
[----:B------:R-:W-:Y:S01]  /*8170*/  PRMT R14, R13, 0x5432, R14 ;  /* 0x000054320d0e7816 */ /* 0x000fe2000000000e */
[C---:B------:R-:W-:Y:S01]  /*8180*/  IMAD.U32 R34, R15.reuse, 0x10000, RZ ;  /* 0x000100000f227824 */ /* 0x040fe200078e00ff */
[----:B------:R-:W-:Y:S02]  /*8190*/  LOP3.LUT R36, R36, 0xffff0000, RZ, 0xc0, !PT ;  /* 0xffff000024247812 */ /* 0x000fe400078ec0ff */
[----:B------:R-:W-:Y:S02]  /*81a0*/  LOP3.LUT R15, R15, 0xffff0000, RZ, 0xc0, !PT ;  /* 0xffff00000f0f7812 */ /* 0x000fe400078ec0ff */
[C---:B0-----:R-:W-:Y:S01]  /*81b0*/  LOP3.LUT R11, R6.reuse, 0xffff0000, RZ, 0xc0, !PT ;  /* 0xffff0000060b7812 */ /* 0x041fe200078ec0ff */
[----:B------:R-:W-:Y:S01]  /*81c0*/  IMAD.U32 R10, R6, 0x10000, RZ ;  /* 0x00010000060a7824 */ /* 0x000fe200078e00ff */
[C---:B------:R-:W-:Y:S01]  /*81d0*/  LOP3.LUT R13, R7.reuse, 0xffff0000, RZ, 0xc0, !PT ;  /* 0xffff0000070d7812 */ /* 0x040fe200078ec0ff */
[----:B------:R-:W-:Y:S01]  /*81e0*/  IMAD.U32 R12, R7, 0x10000, RZ ;  /* 0x00010000070c7824 */ /* 0x000fe200078e00ff */
[----:B------:R-:W-:Y:S01]  /*81f0*/  SHF.L.U32 R6, R4, 0x10, RZ ;  /* 0x0000001004067819 */ /* 0x000fe200000006ff */
[C---:B------:R-:W-:Y:S01]  /*8200*/  FMUL.FTZ R39, R11.reuse, R37 ;  /* 0x000000250b277220 */ /* 0x040fe20000410000 */
[----:B------:R-:W-:Y:S01]  /*8210*/  FMUL.FTZ R38, R11, R34 ;  /* 0x000000220b267220 */ /* 0x000fe20000410000 */
[----:B------:R-:W-:Y:S01]  /*8220*/  FMUL.FTZ R11, R13, R36 ;  /* 0x000000240d0b7220 */ /* 0x000fe20000410000 */
[----:B------:R-:W-:-:S02]  /*8230*/  IMAD.U32 R7, R5, 0x10000, RZ ;  /* 0x0001000005077824 */ /* 0x000fc400078e00ff */
[C---:B------:R-:W-:Y:S01]  /*8240*/  FFMA.FTZ R39, R10.reuse, R34, -R39 ;  /* 0x000000220a277223 */ /* 0x040fe20000010827 */
[----:B------:R-:W-:Y:S01]  /*8250*/  FFMA.FTZ R38, R10, R37, R38 ;  /* 0x000000250a267223 */ /* 0x000fe20000010026 */
[-C--:B------:R-:W-:Y:S01]  /*8260*/  FFMA.FTZ R37, R12, R15.reuse, -R11 ;  /* 0x0000000f0c257223 */ /* 0x080fe2000001080b */
[----:B------:R-:W-:Y:S01]  /*8270*/  IMAD.U32 R11, R14, 0x10000, RZ ;  /* 0x000100000e0b7824 */ /* 0x000fe200078e00ff */
[----:B------:R-:W-:Y:S01]  /*8280*/  LOP3.LUT R4, R4, 0xffff0000, RZ, 0xc0, !PT ;  /* 0xffff000004047812 */ /* 0x000fe200078ec0ff */
[----:B------:R-:W-:Y:S01]  /*8290*/  FMUL.FTZ R41, R13, R15 ;  /* 0x0000000f0d297220 */ /* 0x000fe20000410000 */
[----:B------:R-:W-:Y:S01]  /*82a0*/  LOP3.LUT R5, R5, 0xffff0000, RZ, 0xc0, !PT ;  /* 0xffff000005057812 */ /* 0x000fe200078ec0ff */
[C---:B------:R-:W-:Y:S01]  /*82b0*/  IMAD.U32 R13, R35.reuse, 0x10000, RZ ;  /* 0x00010000230d7824 */ /* 0x040fe200078e00ff */
        /* <DEDUP_REMOVED lines=16> */
.L_x_2051:
[----:B------:R-:W-:Y:S05]  /*83c0*/  BSYNC B2 ;  /* 0x0000000000027941 */ /* 0x000fea0003800000 */
.L_x_2050:
[----:B------:R-:W-:Y:S05]  /*83d0*/  @P2 BRA `(.L_x_2049) ;  /* 0x0000000000b82947 */ /* 0x000fea0003800000 */
[----:B01----:R-:W0:Y:S01]  /*83e0*/  LDS.128 R4, [R0] ;  /* 0x0000000000047984 */ /* 0x003e220000000c00 */
[----:B------:R-:W-:Y:S02]  /*83f0*/  SHF.R.U64 R14, R32, 0x10, R33 ;  /* 0x00000010200e7819 */ /* 0x000fe40000001221 */
[----:B------:R-:W-:Y:S02]  /*8400*/  SHF.R.U32.HI R32, RZ, 0x10, R31 ;  /* 0x00000010ff207819 */ /* 0x000fe4000001161f */
[----:B------:R-:W-:Y:S02]  /*8410*/  SHF.R.U32.HI R15, RZ, 0x10, R33 ;  /* 0x00000010ff0f7819 */ /* 0x000fe40000011621 */
[----:B------:R-:W-:Y:S02]  /*8420*/  PRMT R32, R42, 0x5432, R32 ;  /* 0x000054322a207816 */ /* 0x000fe40000000020 */
[----:B------:R-:W-:Y:S02]  /*8430*/  PRMT R15, R40, 0x5410, R15 ;  /* 0x00005410280f7816 */ /* 0x000fe4000000000f */
[----:B------:R-:W-:Y:S01]  /*8440*/  SHF.R.U64 R10, R30, 0x10, R31 ;  /* 0x000000101e0a7819 */ /* 0x000fe2000000121f */
[----:B------:R-:W-:Y:S01]  /*8450*/  IMAD.U32 R33, R32, 0x10000, RZ ;  /* 0x0001000020217824 */ /* 0x000fe200078e00ff */
[----:B------:R-:W-:-:S02]  /*8460*/  SHF.L.U32 R30, R15, 0x10, RZ ;  /* 0x000000100f1e7819 */ /* 0x000fc400000006ff */
[----:B------:R-:W-:Y:S02]  /*8470*/  LOP3.LUT R32, R32, 0xffff0000, RZ, 0xc0, !PT ;  /* 0xffff000020207812 */ /* 0x000fe400078ec0ff */
[----:B------:R-:W-:Y:S02]  /*8480*/  PRMT R31, R40, 0x5432, R10 ;  /* 0x00005432281f7816 */ /* 0x000fe4000000000a */
[----:B------:R-:W-:Y:S02]  /*8490*/  LOP3.LUT R15, R15, 0xffff0000, RZ, 0xc0, !PT ;  /* 0xffff00000f0f7812 */ /* 0x000fe400078ec0ff */
[----:B------:R-:W-:Y:S02]  /*84a0*/  PRMT R14, R43, 0x5432, R14 ;  /* 0x000054322b0e7816 */ /* 0x000fe4000000000e */
[C---:B0-----:R-:W-:Y:S01]  /*84b0*/  LOP3.LUT R11, R6.reuse, 0xffff0000, RZ, 0xc0, !PT ;  /* 0xffff0000060b7812 */ /* 0x041fe200078ec0ff */
[----:B------:R-:W-:Y:S01]  /*84c0*/  IMAD.U32 R10, R6, 0x10000, RZ ;  /* 0x00010000060a7824 */ /* 0x000fe200078e00ff */
[C---:B------:R-:W-:Y:S01]  /*84d0*/  LOP3.LUT R13, R7.reuse, 0xffff0000, RZ, 0xc0, !PT ;  /* 0xffff0000070d7812 */ /* 0x040fe200078ec0ff */
[----:B------:R-:W-:-:S02]  /*84e0*/  IMAD.U32 R12, R7, 0x10000, RZ ;  /* 0x00010000070c7824 */ /* 0x000fc400078e00ff */
[CC--:B------:R-:W-:Y:S01]  /*84f0*/  FMUL.FTZ R35, R11.reuse, R33.reuse ;  /* 0x000000210b237220 */ /* 0x0c0fe20000410000 */
[----:B------:R-:W-:Y:S01]  /*8500*/  FMUL.FTZ R34, R11, R30 ;  /* 0x0000001e0b227220 */ /* 0x000fe20000410000 */
[----:B------:R-:W-:Y:S01]  /*8510*/  FMUL.FTZ R11, R13, R32 ;  /* 0x000000200d0b7220 */ /* 0x000fe20000410000 */
[----:B------:R-:W-:Y:S02]  /*8520*/  IMAD.U32 R6, R4, 0x10000, RZ ;  /* 0x0001000004067824 */ /* 0x000fe400078e00ff */
[C---:B------:R-:W-:Y:S01]  /*8530*/  FFMA.FTZ R35, R10.reuse, R30, -R35 ;  /* 0x0000001e0a237223 */ /* 0x040fe20000010823 */
[----:B------:R-:W-:Y:S01]  /*8540*/  FFMA.FTZ R34, R10, R33, R34 ;  /* 0x000000210a227223 */ /* 0x000fe20000010022 */
[-C--:B------:R-:W-:Y:S01]  /*8550*/  FFMA.FTZ R33, R12, R15.reuse, -R11 ;  /* 0x0000000f0c217223 */ /* 0x080fe2000001080b */
[C---:B------:R-:W-:Y:S01]  /*8560*/  IMAD.U32 R7, R5.reuse, 0x10000, RZ ;  /* 0x0001000005077824 */ /* 0x040fe200078e00ff */
[----:B------:R-:W-:Y:S01]  /*8570*/  LOP3.LUT R4, R4, 0xffff0000, RZ, 0xc0, !PT ;  /* 0xffff000004047812 */ /* 0x000fe200078ec0ff */
[C---:B------:R-:W-:Y:S01]  /*8580*/  IMAD.U32 R11, R14.reuse, 0x10000, RZ ;  /* 0x000100000e0b7824 */ /* 0x040fe200078e00ff */
[----:B------:R-:W-:Y:S01]  /*8590*/  LOP3.LUT R5, R5, 0xffff0000, RZ, 0xc0, !PT ;  /* 0xffff000005057812 */ /* 0x000fe200078ec0ff */
[----:B------:R-:W-:Y:S01]  /*85a0*/  FMUL.FTZ R37, R13, R15 ;  /* 0x0000000f0d257220 */ /* 0x000fe20000410000 */
[C---:B------:R-:W-:Y:S01]  /*85b0*/  LOP3.LUT R10, R31.reuse, 0xffff0000, RZ, 0xc0, !PT ;  /* 0xffff00001f0a7812 */ /* 0x040fe200078ec0ff */
[----:B------:R-:W-:Y:S01]  /*85c0*/  IMAD.U32 R13, R31, 0x10000, RZ ;  /* 0x000100001f0d7824 */ /* 0x000fe200078e00ff */
[----:B------:R-:W-:Y:S01]  /*85d0*/  LOP3.LUT R14, R14, 0xffff0000, RZ, 0xc0, !PT ;  /* 0xffff00000e0e7812 */ /* 0x000fe200078ec0ff */
[----:B------:R-:W-:Y:S01]  /*85e0*/  FFMA.FTZ R32, R12, R32, R37 ;  /* 0x000000200c207223 */ /* 0x000fe20000010025 */
[C---:B------:R-:W-:Y:S01]  /*85f0*/  FMUL.FTZ R12, R4.reuse, R11 ;  /* 0x0000000b040c7220 */ /* 0x040fe20000410000 */
[-C--:B------:R-:W-:Y:S01]  /*8600*/  FMUL.FTZ R15, R4, R13.reuse ;  /* 0x0000000d040f7220 */ /* 0x080fe20000410000 */
[C---:B------:R-:W-:Y:S01]  /*8610*/  FMUL.FTZ R30, R5.reuse, R10 ;  /* 0x0000000a051e7220 */ /* 0x040fe20000410000 */
[-C--:B------:R-:W-:Y:S01]  /*8620*/  FMUL.FTZ R31, R5, R14.reuse ;  /* 0x0000000e051f7220 */ /* 0x080fe20000410000 */
[C---:B------:R-:W-:Y:S01]  /*8630*/  FFMA.FTZ R13, R6.reuse, R13, R12 ;  /* 0x0000000d060d7223 */ /* 0x040fe2000001000c */
[----:B------:R-:W-:Y:S01]  /*8640*/  FFMA.FTZ R4, R6, R11, -R15 ;  /* 0x0000000b06047223 */ /* 0x000fe2000001080f */
[C---:B------:R-:W-:Y:S01]  /*8650*/  FFMA.FTZ R5, R7.reuse, R14, -R30 ;  /* 0x0000000e07057223 */ /* 0x040fe2000001081e */
[----:B------:R-:W-:Y:S01]  /*8660*/  FFMA.FTZ R10, R7, R10, R31 ;  /* 0x0000000a070a7223 */ /* 0x000fe2000001001f */
[----:B------:R-:W-:-:S02]  /*8670*/  F2FP.BF16.F32.PACK_AB R6, R34, R35 ;  /* 0x000000232206723e */ /* 0x000fc400000010ff */
[----:B------:R-:W-:Y:S02]  /*8680*/  F2FP.BF16.F32.PACK_AB R7, R32, R33 ;  /* 0x000000212007723e */ /* 0x000fe400000010ff */
[----:B------:R-:W-:Y:S02]  /*8690*/  F2FP.BF16.F32.PACK_AB R4, R13, R4 ;  /* 0x000000040d04723e */ /* 0x000fe400000010ff */
[----:B------:R-:W-:-:S05]  /*86a0*/  F2FP.BF16.F32.PACK_AB R5, R10, R5 ;  /* 0x000000050a05723e */ /* 0x000fca00000010ff */
[----:B------:R2:W-:Y:S02]  /*86b0*/  STS.128 [R0], R4 ;  /* 0x0000000400007388 */ /* 0x0005e40000000c00 */
.L_x_2049:
[----:B------:R-:W-:Y:S05]  /*86c0*/  BSYNC B1 ;  /* 0x0000000000017941 */ /* 0x000fea0003800000 */
.L_x_2048:
[----:B------:R-:W-:Y:S05]  /*86d0*/  @P1 BRA `(.L_x_2052) ;  /* 0x0000001800a41947 */ /* 0x000fea0003800000 */
[----:B-12---:R-:W1:Y:S01]  /*86e0*/  LDC R5, c[0x0][0x3d4] ;  /* 0x0000f500ff057b82 */ /* 0x006e620000000800 */
[C---:B------:R-:W-:Y:S01]  /*86f0*/  VIADD R4, R24.reuse, 0x10 ;  /* 0x0000001018047836 */ /* 0x040fe20000000000 */
[----:B------:R-:W-:Y:S01]  /*8700*/  BSSY B1, `(.L_x_2053) ;  /* 0x0000032000017945 */ /* 0x000fe20003800000 */
[----:B-1----:R-:W-:-:S03]  /*8710*/  ISETP.GE.AND P0, PT, R24, R5, PT ;  /* 0x000000051800720c */ /* 0x002fc60003f06270 */
[----:B------:R-:W-:-:S10]  /*8720*/  ISETP.GE.AND P1, PT, R4, R5, PT ;  /* 0x000000050400720c */ /* 0x000fd40003f26270 */
[----:B------:R-:W-:Y:S05]  /*8730*/  @P0 BRA `(.L_x_2054) ;  /* 0x0000000000b80947 */ /* 0x000fea0003800000 */
[----:B0-----:R-:W0:Y:S01]  /*8740*/  LDS.128 R4, [R3+0x21400] ;  /* 0x0214000003047984 */ /* 0x001e220000000c00 */
[--C-:B------:R-:W-:Y:S02]  /*8750*/  SHF.R.U64 R25, R26, 0x10, R27.reuse ;  /* 0x000000101a197819 */ /* 0x100fe4000000121b */
[----:B------:R-:W-:Y:S02]  /*8760*/  SHF.R.U32.HI R26, RZ, 0x10, R27 ;  /* 0x00000010ff1a7819 */ /* 0x000fe4000001161b */
[----:B------:R-:W-:Y:S02]  /*8770*/  SHF.R.U32.HI R15, RZ, 0x10, R29 ;  /* 0x00000010ff0f7819 */ /* 0x000fe4000001161d */
[C---:B------:R-:W-:Y:S02]  /*8780*/  PRMT R26, R44.reuse, 0x5432, R26 ;  /* 0x000054322c1a7816 */ /* 0x040fe4000000001a */
[----:B------:R-:W-:Y:S02]  /*8790*/  PRMT R15, R44, 0x5410, R15 ;  /* 0x000054102c0f7816 */ /* 0x000fe4000000000f */
[----:B------:R-:W-:Y:S01]  /*87a0*/  SHF.R.U64 R14, R28, 0x10, R29 ;  /* 0x000000101c0e7819 */ /* 0x000fe2000000121d */
[C---:B------:R-:W-:Y:S01]  /*87b0*/  IMAD.U32 R27, R26.reuse, 0x10000, RZ ;  /* 0x000100001a1b7824 */ /* 0x040fe200078e00ff */
[----:B------:R-:W-:Y:S01]  /*87c0*/  LOP3.LUT R26, R26, 0xffff0000, RZ, 0xc0, !PT ;  /* 0xffff00001a1a7812 */ /* 0x000fe200078ec0ff */
[C---:B------:R-:W-:Y:S01]  /*87d0*/  IMAD.U32 R24, R15.reuse, 0x10000, RZ ;  /* 0x000100000f187824 */ /* 0x040fe200078e00ff */
[----:B------:R-:W-:-:S02]  /*87e0*/  LOP3.LUT R15, R15, 0xffff0000, RZ, 0xc0, !PT ;  /* 0xffff00000f0f7812 */ /* 0x000fc400078ec0ff */
[----:B------:R-:W-:Y:S02]  /*87f0*/  PRMT R14, R46, 0x5432, R14 ;  /* 0x000054322e0e7816 */ /* 0x000fe4000000000e */
[----:B------:R-:W-:Y:S02]  /*8800*/  PRMT R25, R42, 0x5410, R25 ;  /* 0x000054102a197816 */ /* 0x000fe40000000019 */
        /* <DEDUP_REMOVED lines=12> */
[----:B------:R-:W-:Y:S01]  /*88d0*/  LOP3.LUT R4, R4, 0xffff0000, RZ, 0xc0, !PT ;  /* 0xffff000004047812 */ /* 0x000fe200078ec0ff */
[----:B------:R-:W-:Y:S01]  /*88e0*/  FMUL.FTZ R27, R13, R15 ;  /* 0x0000000f0d1b7220 */ /* 0x000fe20000410000 */
[----:B------:R-:W-:Y:S01]  /*88f0*/  LOP3.LUT R5, R5, 0xffff0000, RZ, 0xc0, !PT ;  /* 0xffff000005057812 */ /* 0x000fe200078ec0ff */
[C---:B------:R-:W-:Y:S01]  /*8900*/  IMAD.U32 R11, R14.reuse, 0x10000, RZ ;  /* 0x000100000e0b7824 */ /* 0x040fe200078e00ff */
[C---:B------:R-:W-:Y:S01]  /*8910*/  LOP3.LUT R10, R25.reuse, 0xffff0000, RZ, 0xc0, !PT ;  /* 0xffff0000190a7812 */ /* 0x040fe200078ec0ff */
[----:B------:R-:W-:Y:S01]  /*8920*/  IMAD.U32 R13, R25, 0x10000, RZ ;  /* 0x00010000190d7824 */ /* 0x000fe200078e00ff */
[----:B------:R-:W-:Y:S01]  /*8930*/  LOP3.LUT R14, R14, 0xffff0000, RZ, 0xc0, !PT ;  /* 0xffff00000e0e7812 */ /* 0x000fe200078ec0ff */
[----:B------:R-:W-:-:S02]  /*8940*/  FFMA.FTZ R27, R12, R26, R27 ;  /* 0x0000001a0c1b7223 */ /* 0x000fc4000001001b */
        /* <DEDUP_REMOVED lines=8> */
[----:B------:R-:W-:Y:S02]  /*89d0*/  F2FP.BF16.F32.PACK_AB R6, R28, R29 ;  /* 0x0000001d1c06723e */ /* 0x000fe400000010ff */
[----:B------:R-:W-:-:S02]  /*89e0*/  F2FP.BF16.F32.PACK_AB R7, R27, R24 ;  /* 0x000000181b07723e */ /* 0x000fc400000010ff */
[----:B------:R-:W-:Y:S02]  /*89f0*/  F2FP.BF16.F32.PACK_AB R4, R4, R15 ;  /* 0x0000000f0404723e */ /* 0x000fe400000010ff */
[----:B------:R-:W-:-:S05]  /*8a00*/  F2FP.BF16.F32.PACK_AB R5, R5, R12 ;  /* 0x0000000c0505723e */ /* 0x000fca00000010ff */
[----:B------:R1:W-:Y:S02]  /*8a10*/  STS.128 [R3+0x21400], R4 ;  /* 0x0214000403007388 */ /* 0x0003e40000000c00 */
.L_x_2054:
[----:B------:R-:W-:Y:S05]  /*8a20*/  BSYNC B1 ;  /* 0x0000000000017941 */ /* 0x000fea0003800000 */
.L_x_2053:
[----:B------:R-:W-:Y:S05]  /*8a30*/  @P1 BRA `(.L_x_2052) ;  /* 0x0000001400cc1947 */ /* 0x000fea0003800000 */
[----:B01----:R-:W0:Y:S01]  /*8a40*/  LDS.128 R4, [R0+0x1000] ;  /* 0x0010000000047984 */ /* 0x003e220000000c00 */
[----:B------:R-:W-:Y:S02]  /*8a50*/  SHF.R.U32.HI R15, RZ, 0x10, R9 ;  /* 0x00000010ff0f7819 */ /* 0x000fe40000011609 */
[----:B------:R-:W-:Y:S02]  /*8a60*/  SHF.R.U32.HI R12, RZ, 0x10, R21 ;  /* 0x00000010ff0c7819 */ /* 0x000fe40000011615 */
[----:B------:R-:W-:Y:S02]  /*8a70*/  PRMT R15, R43, 0x5410, R15 ;  /* 0x000054102b0f7816 */ /* 0x000fe4000000000f */
[----:B------:R-:W-:Y:S02]  /*8a80*/  PRMT R12, R47, 0x5432, R12 ;  /* 0x000054322f0c7816 */ /* 0x000fe4000000000c */
[----:B------:R-:W-:Y:S02]  /*8a90*/  SHF.R.U64 R14, R8, 0x10, R9 ;  /* 0x00000010080e7819 */ /* 0x000fe40000001209 */
[----:B------:R-:W-:Y:S01]  /*8aa0*/  SHF.R.U64 R11, R20, 0x10, R21 ;  /* 0x00000010140b7819 */ /* 0x000fe20000001215 */
[----:B------:R-:W-:Y:S01]  /*8ab0*/  IMAD.U32 R20, R15, 0x10000, RZ ;  /* 0x000100000f147824 */ /* 0x000fe200078e00ff */
[----:B------:R-:W-:Y:S01]  /*8ac0*/  PRMT R14, R45, 0x5432, R14 ;  /* 0x000054322d0e7816 */ /* 0x000fe2000000000e */
[----:B------:R-:W-:Y:S01]  /*8ad0*/  IMAD.U32 R13, R12, 0x10000, RZ ;  /* 0x000100000c0d7824 */ /* 0x000fe200078e00ff */
[----:B------:R-:W-:-:S02]  /*8ae0*/  LOP3.LUT R15, R15, 0xffff0000, RZ, 0xc0, !PT ;  /* 0xffff00000f0f7812 */ /* 0x000fc400078ec0ff */
[----:B------:R-:W-:Y:S02]  /*8af0*/  LOP3.LUT R12, R12, 0xffff0000, RZ, 0xc0, !PT ;  /* 0xffff00000c0c7812 */ /* 0x000fe400078ec0ff */
[----:B------:R-:W-:Y:S02]  /*8b00*/  PRMT R11, R45, 0x5410, R11 ;  /* 0x000054102d0b7816 */ /* 0x000fe4000000000b */
[C---:B0-----:R-:W-:Y:S01]  /*8b10*/  LOP3.LUT R9, R6.reuse, 0xffff0000, RZ, 0xc0, !PT ;  /* 0xffff000006097812 */ /* 0x041fe200078ec0ff */
[C---:B------:R-:W-:Y:S01]  /*8b20*/  IMAD.U32 R10, R7.reuse, 0x10000, RZ ;  /* 0x00010000070a7824 */ /* 0x040fe200078e00ff */
[----:B------:R-:W-:Y:S01]  /*8b30*/  LOP3.LUT R7, R7, 0xffff0000, RZ, 0xc0, !PT ;  /* 0xffff000007077812 */ /* 0x000fe200078ec0ff */
[----:B------:R-:W-:Y:S02]  /*8b40*/  IMAD.U32 R8, R6, 0x10000, RZ ;  /* 0x0001000006087824 */ /* 0x000fe400078e00ff */
[C---:B------:R-:W-:Y:S01]  /*8b50*/  FMUL.FTZ R21, R9.reuse, R20 ;  /* 0x0000001409157220 */ /* 0x040fe20000410000 */
[----:B------:R-:W-:Y:S01]  /*8b60*/  FMUL.FTZ R9, R9, R13 ;  /* 0x0000000d09097220 */ /* 0x000fe20000410000 */
[----:B------:R-:W-:-:S02]  /*8b70*/  IMAD.U32 R6, R5, 0x10000, RZ ;  /* 0x0001000005067824 */ /* 0x000fc400078e00ff */
[C---:B------:R-:W-:Y:S01]  /*8b80*/  FMUL.FTZ R25, R7.reuse, R15 ;  /* 0x0000000f07197220 */ /* 0x040fe20000410000 */
[C---:B------:R-:W-:Y:S01]  /*8b90*/  FFMA.FTZ R21, R8.reuse, R13, -R21 ;  /* 0x0000000d08157223 */ /* 0x040fe20000010815 */
[----:B------:R-:W-:Y:S01]  /*8ba0*/  FFMA.FTZ R20, R8, R20, R9 ;  /* 0x0000001408147223 */ /* 0x000fe20000010009 */
[-C--:B------:R-:W-:Y:S01]  /*8bb0*/  FMUL.FTZ R9, R7, R12.reuse ;  /* 0x0000000c07097220 */ /* 0x080fe20000410000 */
[----:B------:R-:W-:Y:S01]  /*8bc0*/  IMAD.U32 R8, R14, 0x10000, RZ ;  /* 0x000100000e087824 */ /* 0x000fe200078e00ff */
[----:B------:R-:W-:Y:S01]  /*8bd0*/  LOP3.LUT R5, R5, 0xffff0000, RZ, 0xc0, !PT ;  /* 0xffff000005057812 */ /* 0x000fe200078ec0ff */
[----:B------:R-:W-:Y:S01]  /*8be0*/  IMAD.U32 R3, R4, 0x10000, RZ ;  /* 0x0001000004037824 */ /* 0x000fe200078e00ff */
[----:B------:R-:W-:Y:S01]  /*8bf0*/  SHF.L.U32 R7, R11, 0x10, RZ ;  /* 0x000000100b077819 */ /* 0x000fe200000006ff */
[----:B------:R-:W-:Y:S01]  /*8c00*/  FFMA.FTZ R25, R10, R12, -R25 ;  /* 0x0000000c0a197223 */ /* 0x000fe20000010819 */
[----:B------:R-:W-:Y:S01]  /*8c10*/  LOP3.LUT R14, R14, 0xffff0000, RZ, 0xc0, !PT ;  /* 0xffff00000e0e7812 */ /* 0x000fe200078ec0ff */
[----:B------:R-:W-:Y:S01]  /*8c20*/  FFMA.FTZ R12, R10, R15, R9 ;  /* 0x0000000f0a0c7223 */ /* 0x000fe20000010009 */
[----:B------:R-:W-:-:S02]  /*8c30*/  LOP3.LUT R4, R4, 0xffff0000, RZ, 0xc0, !PT ;  /* 0xffff000004047812 */ /* 0x000fc400078ec0ff */
[----:B------:R-:W-:Y:S01]  /*8c40*/  LOP3.LUT R11, R11, 0xffff0000, RZ, 0xc0, !PT ;  /* 0xffff00000b0b7812 */ /* 0x000fe200078ec0ff */
[C---:B------:R-:W-:Y:S01]  /*8c50*/  FMUL.FTZ R13, R5.reuse, R14 ;  /* 0x0000000e050d7220 */ /* 0x040fe20000410000 */
[----:B------:R-:W-:Y:S01]  /*8c60*/  F2FP.BF16.F32.PACK_AB R15, R12, R25 ;  /* 0x000000190c0f723e */ /* 0x000fe200000010ff */
[CC--:B------:R-:W-:Y:S01]  /*8c70*/  FMUL.FTZ R10, R4.reuse, R8.reuse ;  /* 0x00000008040a7220 */ /* 0x0c0fe20000410000 */
[----:B------:R-:W-:Y:S01]  /*8c80*/  FMUL.FTZ R9, R4, R7 ;  /* 0x0000000704097220 */ /* 0x000fe20000410000 */
[-C--:B------:R-:W-:Y:S01]  /*8c90*/  FMUL.FTZ R5, R5, R11.reuse ;  /* 0x0000000b05057220 */ /* 0x080fe20000410000 */
[C---:B------:R-:W-:Y:S01]  /*8ca0*/  FFMA.FTZ R13, R6.reuse, R11, -R13 ;  /* 0x0000000b060d7223 */ /* 0x040fe2000001080d */
[C---:B------:R-:W-:Y:S01]  /*8cb0*/  FFMA.FTZ R10, R3.reuse, R7, -R10 ;  /* 0x00000007030a7223 */ /* 0x040fe2000001080a */
[----:B------:R-:W-:Y:S01]  /*8cc0*/  FFMA.FTZ R9, R3, R8, R9 ;  /* 0x0000000803097223 */ /* 0x000fe20000010009 */
[----:B------:R-:W-:Y:S01]  /*8cd0*/  FFMA.FTZ R6, R6, R14, R5 ;  /* 0x0000000e06067223 */ /* 0x000fe20000010005 */
[----:B------:R-:W-:-:S03]  /*8ce0*/  F2FP.BF16.F32.PACK_AB R14, R20, R21 ;  /* 0x00000015140e723e */ /* 0x000fc600000010ff */
[----:B------:R-:W-:Y:S02]  /*8cf0*/  F2FP.BF16.F32.PACK_AB R12, R9, R10 ;  /* 0x0000000a090c723e */ /* 0x000fe400000010ff */
[----:B------:R-:W-:-:S05]  /*8d00*/  F2FP.BF16.F32.PACK_AB R13, R6, R13 ;  /* 0x0000000d060d723e */ /* 0x000fca00000010ff */
[----:B------:R3:W-:Y:S01]  /*8d10*/  STS.128 [R0+0x1000], R12 ;  /* 0x0010000c00007388 */ /* 0x0007e20000000c00 */
[----:B------:R-:W-:Y:S05]  /*8d20*/  BRA `(.L_x_2052) ;  /* 0x0000001400107947 */ /* 0x000fea0003800000 */
.L_x_2033:
[----:B------:R-:W0:Y:S01]  /*8d30*/  LDC R21, c[0x0][0x3d4] ;  /* 0x0000f500ff157b82 */ /* 0x000e220000000800 */
[-C--:B------:R-:W-:Y:S01]  /*8d40*/  ISETP.GE.AND P0, PT, R225, R56.reuse, PT ;  /* 0x00000038e100720c */ /* 0x080fe20003f06270 */
[----:B------:R-:W-:Y:S01]  /*8d50*/  ULDC.64 UR4, c[0x0][0x3c8] ;  /* 0x0000f20000047ab9 */ /* 0x000fe20000000a00 */
[----:B------:R-:W-:Y:S01]  /*8d60*/  ISETP.GE.AND P1, PT, R23, R56, PT ;  /* 0x000000381700720c */ /* 0x000fe20003f26270 */
[----:B------:R-:W-:Y:S01]  /*8d70*/  ULDC.64 UR6, c[0x0][0x3e0] ;  /* 0x0000f80000067ab9 */ /* 0x000fe20000000a00 */
[----:B------:R-:W-:Y:S02]  /*8d80*/  CS2R R32, SRZ ;  /* 0x0000000000207805 */ /* 0x000fe4000001ff00 */
[----:B------:R-:W-:Y:S02]  /*8d90*/  CS2R R34, SRZ ;  /* 0x0000000000227805 */ /* 0x000fe4000001ff00 */
[CC--:B0-----:R-:W-:Y:S02]  /*8da0*/  ISETP.GE.OR P0, PT, R16.reuse, R21.reuse, P0 ;  /* 0x000000151000720c */ /* 0x0c1fe40000706670 */
[----:B------:R-:W-:-:S11]  /*8db0*/  ISETP.GE.OR P1, PT, R16, R21, P1 ;  /* 0x000000151000720c */ /* 0x000fd60000f26670 */
[----:B------:R-:W0:Y:S01]  /*8dc0*/  @!P0 LDC.64 R14, c[0x0][0x3c8] ;  /* 0x0000f200ff0e8b82 */ /* 0x000e220000000a00 */
[----:B------:R-:W-:Y:S02]  /*8dd0*/  @!P0 IADD3 R0, P2, P3, R29, R44, R54 ;  /* 0x0000002c1d008210 */ /* 0x000fe40007b5e036 */
[----:B------:R-:W-:Y:S02]  /*8de0*/  @!P1 IADD3 R9, P4, R52, R27, RZ ;  /* 0x0000001b34099210 */ /* 0x000fe40007f9e0ff */
[----:B------:R-:W-:Y:S02]  /*8df0*/  @!P0 IADD3 R13, P5, P6, R27, R46, R52 ;  /* 0x0000002e1b0d8210 */ /* 0x000fe40007ebe034 */
[----:B------:R-:W-:Y:S01]  /*8e00*/  @!P0 IADD3.X R3, R28, R45, R59, P2, P3 ;  /* 0x0000002d1c038210 */ /* 0x000fe200017e643b */
[----:B------:R-:W1:Y:S01]  /*8e10*/  @!P0 LDC.64 R30, c[0x0][0x3e0] ;  /* 0x0000f800ff1e8b82 */ /* 0x000e620000000a00 */
[----:B------:R-:W-:Y:S01]  /*8e20*/  @!P1 IMAD.X R10, R57, 0x1, R26, P4 ;  /* 0x00000001390a9824 */ /* 0x000fe200020e061a */
[----:B------:R-:W-:-:S02]  /*8e30*/  @!P1 LEA R8, P4, R9, UR4, 0x1 ;  /* 0x0000000409089c11 */ /* 0x000fc4000f8808ff */
[----:B------:R-:W-:Y:S02]  /*8e40*/  @!P0 IADD3.X R20, R26, R47, R57, P5, P6 ;  /* 0x0000002f1a148210 */ /* 0x000fe40002fec439 */
[----:B------:R-:W-:Y:S02]  /*8e50*/  @!P1 LEA.HI.X R9, R9, UR5, R10, 0x1, P4 ;  /* 0x0000000509099c11 */ /* 0x000fe4000a0f0c0a */
[----:B------:R-:W-:Y:S02]  /*8e60*/  @!P1 IADD3 R11, P5, R54, R29, RZ ;  /* 0x0000001d360b9210 */ /* 0x000fe40007fbe0ff */
[----:B0-----:R-:W-:-:S03]  /*8e70*/  @!P0 LEA R12, P3, R13, R14, 0x1 ;  /* 0x0000000e0d0c8211 */ /* 0x001fc600078608ff */
[----:B------:R-:W-:Y:S01]  /*8e80*/  @!P1 IMAD.X R24, R59, 0x1, R28, P5 ;  /* 0x000000013b189824 */ /* 0x000fe200028e061c */
[----:B------:R-:W-:Y:S02]  /*8e90*/  @!P1 LEA R10, P2, R11, UR6, 0x1 ;  /* 0x000000060b0a9c11 */ /* 0x000fe4000f8408ff */
[----:B------:R-:W-:Y:S02]  /*8ea0*/  CS2R R26, SRZ ;  /* 0x00000000001a7805 */ /* 0x000fe4000001ff00 */
[----:B------:R-:W-:Y:S01]  /*8eb0*/  @!P0 LEA.HI.X R13, R13, R15, R20, 0x1, P3 ;  /* 0x0000000f0d0d8211 */ /* 0x000fe200018f0c14 */
[----:B------:R0:W5:Y:S01]  /*8ec0*/  @!P1 LDG.E.128 R32, desc[UR42][R8.64] ;  /* 0x0000002a08209981 */ /* 0x000162000c1e1d00 */
[----:B------:R-:W-:Y:S02]  /*8ed0*/  @!P1 LEA.HI.X R11, R11, UR7, R24, 0x1, P2 ;  /* 0x000000070b0b9c11 */ /* 0x000fe400090f0c18 */
[----:B-1----:R-:W-:-:S04]  /*8ee0*/  @!P0 LEA R14, P4, R0, R30, 0x1 ;  /* 0x0000001e000e8211 */ /* 0x002fc800078808ff */
[----:B------:R-:W-:Y:S02]  /*8ef0*/  @!P0 LEA.HI.X R15, R0, R31, R3, 0x1, P4 ;  /* 0x0000001f000f8211 */ /* 0x000fe400020f0c03 */
[----:B------:R-:W1:Y:S01]  /*8f00*/  LDC R0, c[0x0][0x428] ;  /* 0x00010a00ff007b82 */ /* 0x000e620000000800 */
[----:B------:R-:W-:Y:S02]  /*8f10*/  CS2R R24, SRZ ;  /* 0x0000000000187805 */ /* 0x000fe4000001ff00 */
[----:B------:R-:W-:Y:S02]  /*8f20*/  CS2R R28, SRZ ;  /* 0x00000000001c7805 */ /* 0x000fe4000001ff00 */
[----:B------:R-:W-:Y:S02]  /*8f30*/  CS2R R30, SRZ ;  /* 0x00000000001e7805 */ /* 0x000fe4000001ff00 */
[----:B------:R-:W5:Y:S04]  /*8f40*/  @!P0 LDG.E.128 R24, desc[UR42][R12.64] ;  /* 0x0000002a0c188981 */ /* 0x000f68000c1e1d00 */
[----:B------:R-:W5:Y:S01]  /*8f50*/  @!P0 LDG.E.128 R28, desc[UR42][R14.64] ;  /* 0x0000002a0e1c8981 */ /* 0x000f62000c1e1d00 */
[----:B-1----:R-:W-:-:S13]  /*8f60*/  ISETP.NE.AND P0, PT, R0, 0x1, PT ;  /* 0x000000010000780c */ /* 0x002fda0003f05270 */
[----:B0-----:R-:W0:Y:S08]  /*8f70*/  @P0 LDC R8, c[0x0][0x42c] ;  /* 0x00010b00ff080b82 */ /* 0x001e300000000800 */
[----:B------:R-:W1:Y:S01]  /*8f80*/  @P0 LDC R9, c[0x0][0x430] ;  /* 0x00010c00ff090b82 */ /* 0x000e620000000800 */
[----:B------:R-:W-:-:S04]  /*8f90*/  IMAD R0, R189, 0x40, R23 ;  /* 0x00000040bd007824 */ /* 0x000fc800078e0217 */
[----:B------:R-:W-:Y:S01]  /*8fa0*/  IMAD R3, R211, 0x20, R0 ;  /* 0x00000020d3037824 */ /* 0x000fe200078e0200 */
[----:B------:R-:W-:Y:S02]  /*8fb0*/  CS2R R36, SRZ ;  /* 0x0000000000247805 */ /* 0x000fe4000001ff00 */
[----:B------:R-:W-:-:S06]  /*8fc0*/  CS2R R38, SRZ ;  /* 0x0000000000267805 */ /* 0x000fcc000001ff00 */
[----:B------:R2:W5:Y:S01]  /*8fd0*/  @!P1 LDG.E.128 R36, desc[UR42][R10.64] ;  /* 0x0000002a0a249981 */ /* 0x000562000c1e1d00 */
[----:B0-----:R-:W-:-:S05]  /*8fe0*/  @P0 IMAD.HI.U32 R0, R3, R8, RZ ;  /* 0x0000000803000227 */ /* 0x001fca00078e00ff */
[----:B-1----:R-:W-:-:S04]  /*8ff0*/  @P0 SHF.R.U32.HI R3, RZ, R9, R0 ;  /* 0x00000009ff030219 */ /* 0x002fc80000011600 */
[----:B------:R-:W-:Y:S01]  /*9000*/  SHF.R.S32.HI R41, RZ, 0x1f, R3 ;  /* 0x0000001fff297819 */ /* 0x000fe20000011403 */
[----:B------:R-:W-:Y:S02]  /*9010*/  IMAD.MOV.U32 R8, RZ, RZ, R42 ;  /* 0x000000ffff087224 */ /* 0x000fe400078e002a */
[----:B------:R-:W-:Y:S02]  /*9020*/  IMAD.MOV.U32 R9, RZ, RZ, R49 ;  /* 0x000000ffff097224 */ /* 0x000fe400078e0031 */
[----:B--2---:R-:W-:Y:S02]  /*9030*/  IMAD.MOV.U32 R10, RZ, RZ, R40 ;  /* 0x000000ffff0a7224 */ /* 0x004fe400078e0028 */
[----:B------:R-:W-:Y:S02]  /*9040*/  IMAD.MOV.U32 R11, RZ, RZ, R51 ;  /* 0x000000ffff0b7224 */ /* 0x000fe400078e0033 */
[C---:B------:R-:W-:Y:S02]  /*9050*/  IMAD R0, R41.reuse, R6, RZ ;  /* 0x0000000629007224 */ /* 0x040fe400078e02ff */
[----:B------:R-:W-:-:S02]  /*9060*/  IMAD R12, R41, R4, RZ ;  /* 0x00000004290c7224 */ /* 0x000fc400078e02ff */
[----:B------:R-:W-:-:S04]  /*9070*/  IMAD.WIDE.U32 R8, R3, R6, R8 ;  /* 0x0000000603087225 */ /* 0x000fc800078e0008 */
[----:B------:R-:W-:-:S04]  /*9080*/  IMAD.WIDE.U32 R10, R3, R4, R10 ;  /* 0x00000004030a7225 */ /* 0x000fc800078e000a */
[C---:B------:R-:W-:Y:S02]  /*9090*/  IMAD R7, R3.reuse, R7, R0 ;  /* 0x0000000703077224 */ /* 0x040fe400078e0200 */
[----:B------:R-:W-:Y:S01]  /*90a0*/  IMAD R3, R3, R5, R12 ;  /* 0x0000000503037224 */ /* 0x000fe200078e020c */
[----:B------:R-:W-:Y:S01]  /*90b0*/  LEA R4, P0, R8, UR4, 0x1 ;  /* 0x0000000408047c11 */ /* 0x000fe2000f8008ff */
[----:B------:R-:W-:Y:S01]  /*90c0*/  IMAD.IADD R5, R9, 0x1, R7 ;  /* 0x0000000109057824 */ /* 0x000fe200078e0207 */
[----:B------:R-:W-:Y:S02]  /*90d0*/  LEA R0, P1, R10, UR6, 0x1 ;  /* 0x000000060a007c11 */ /* 0x000fe4000f8208ff */
[----:B------:R-:W-:Y:S01]  /*90e0*/  IADD3 R3, R11, R3, RZ ;  /* 0x000000030b037210 */ /* 0x000fe20007ffe0ff */
[----:B------:R-:W-:Y:S01]  /*90f0*/  UMOV UR4, 0xffffffff ;  /* 0xffffffff00047882 */ /* 0x000fe20000000000 */
[----:B------:R-:W-:Y:S02]  /*9100*/  LEA.HI.X R5, R8, UR5, R5, 0x1, P0 ;  /* 0x0000000508057c11 */ /* 0x000fe400080f0c05 */
[----:B------:R-:W-:-:S02]  /*9110*/  LEA.HI.X R3, R10, UR7, R3, 0x1, P1 ;  /* 0x000000070a037c11 */ /* 0x000fc400088f0c03 */
[----:B------:R-:W-:Y:S01]  /*9120*/  LEA.HI R6, R205, R205, RZ, 0x1 ;  /* 0x000000cdcd067211 */ /* 0x000fe200078f08ff */
[----:B------:R-:W-:Y:S06]  /*9130*/  BRA.DIV UR4, `(.L_x_2055) ;  /* 0x0000014a044c7947 */ /* 0x000fec000b800000 */
.L_x_2312:
[----:B------:R-:W-:-:S03]  /*9140*/  UMOV UR4, 0xffffffff ;  /* 0xffffffff00047882 */ /* 0x000fc60000000000 */
[----:B------:R-:W-:Y:S05]  /*9150*/  BRA.DIV UR4, `(.L_x_2056) ;  /* 0x0000014a046c7947 */ /* 0x000fea000b800000 */
.L_x_2315:
[----:B------:R-:W-:-:S03]  /*9160*/  UMOV UR4, 0xffffffff ;  /* 0xffffffff00047882 */ /* 0x000fc60000000000 */
[----:B------:R-:W-:Y:S05]  /*9170*/  BRA.DIV UR4, `(.L_x_2057) ;  /* 0x0000014a048c7947 */ /* 0x000fea000b800000 */
.L_x_2318:
[----:B------:R-:W-:-:S03]  /*9180*/  UMOV UR4, 0xffffffff ;  /* 0xffffffff00047882 */ /* 0x000fc60000000000 */
[----:B------:R-:W-:Y:S05]  /*9190*/  BRA.DIV UR4, `(.L_x_2058) ;  /* 0x0000014a04ac7947 */ /* 0x000fea000b800000 */
.L_x_2321:
[----:B------:R-:W-:-:S03]  /*91a0*/  UMOV UR4, 0xffffffff ;  /* 0xffffffff00047882 */ /* 0x000fc60000000000 */
[----:B------:R-:W-:Y:S05]  /*91b0*/  BRA.DIV UR4, `(.L_x_2059) ;  /* 0x0000014a04cc7947 */ /* 0x000fea000b800000 */
.L_x_2324:
[----:B------:R-:W-:Y:S01]  /*91c0*/  UMOV UR4, 0xffffffff ;  /* 0xffffffff00047882 */ /* 0x000fe20000000000 */
[----:B------:R-:W-:Y:S02]  /*91d0*/  LOP3.LUT R6, R6, 0xfffffffe, RZ, 0xc0, !PT ;  /* 0xfffffffe06067812 */ /* 0x000fe400078ec0ff */
[----:B------:R-:W-:Y:S05]  /*91e0*/  BRA.DIV UR4, `(.L_x_2060) ;  /* 0x0000014a04e87947 */ /* 0x000fea000b800000 */
.L_x_2327:
[----:B------:R-:W-:Y:S01]  /*91f0*/  UMOV UR4, 0xffffffff ;  /* 0xffffffff00047882 */ /* 0x000fe20000000000 */
[----:B------:R-:W-:Y:S02]  /*9200*/  IMAD.IADD R6, R205, 0x1, -R6 ;  /* 0x00000001cd067824 */ /* 0x000fe400078e0a06 */
[----:B------:R-:W-:Y:S05]  /*9210*/  BRA.DIV UR4, `(.L_x_2061) ;  /* 0x0000014e04047947 */ /* 0x000fea000b800000 */
.L_x_2330:
[----:B------:R-:W-:Y:S01]  /*9220*/  UMOV UR4, 0xffffffff ;  /* 0xffffffff00047882 */ /* 0x000fe20000000000 */
[----:B------:R-:W-:Y:S02]  /*9230*/  SHF.L.U32 R3, R6, 0x1f, RZ ;  /* 0x0000001f06037819 */ /* 0x000fe400000006ff */
[----:B------:R-:W-:Y:S05]  /*9240*/  BRA.DIV UR4, `(.L_x_2062) ;  /* 0x0000014e04207947 */ /* 0x000fea000b800000 */
.L_x_2333:
[----:B------:R-:W0:Y:S01]  /*9250*/  SYNCS.PHASECHK.TRANS64.TRYWAIT P1, [R2+URZ+0x28c00], R3 ;  /* 0x028c0003020075a7 */ /* 0x000e22000802017f */
[----:B-----5:R-:W-:Y:S01]  /*9260*/  IMAD.MOV.U32 R0, RZ, RZ, R32 ;  /* 0x000000ffff007224 */ /* 0x020fe200078e0020 */
[----:B------:R-:W-:Y:S01]  /*9270*/  ISETP.GE.AND P0, PT, R16, R21, PT ;  /* 0x000000151000720c */ /* 0x000fe20003f06270 */
[----:B------:R-:W-:Y:S01]  /*9280*/  IMAD.MOV.U32 R4, RZ, RZ, R33 ;  /* 0x000000ffff047224 */ /* 0x000fe200078e0021 */
[----:B------:R-:W-:Y:S01]  /*9290*/  BSSY B1, `(.L_x_2063) ;  /* 0x000001f000017945 */ /* 0x000fe20003800000 */
[----:B------:R-:W-:Y:S01]  /*92a0*/  IMAD.MOV.U32 R5, RZ, RZ, R34 ;  /* 0x000000ffff057224 */ /* 0x000fe200078e0022 */
[----:B------:R-:W-:Y:S01]  /*92b0*/  PRMT R20, R20, 0x5410, R0 ;  /* 0x0000541014147816 */ /* 0x000fe20000000000 */
[----:B------:R-:W-:Y:S01]  /*92c0*/  IMAD.MOV.U32 R6, RZ, RZ, R35 ;  /* 0x000000ffff067224 */ /* 0x000fe200078e0023 */
[----:B------:R-:W-:Y:S01]  /*92d0*/  PRMT R43, R43, 0x5410, R4 ;  /* 0x000054102b2b7816 */ /* 0x000fe20000000004 */
[----:B------:R-:W-:Y:S01]  /*92e0*/  IMAD.MOV.U32 R0, RZ, RZ, R36 ;  /* 0x000000ffff007224 */ /* 0x000fe200078e0024 */
[----:B------:R-:W-:Y:S01]  /*92f0*/  ISETP.GE.OR P2, PT, R23, R56, P0 ;  /* 0x000000381700720c */ /* 0x000fe20000746670 */
[----:B------:R-:W-:Y:S01]  /*9300*/  IMAD.MOV.U32 R4, RZ, RZ, R37 ;  /* 0x000000ffff047224 */ /* 0x000fe200078e0025 */
[----:B------:R-:W-:Y:S01]  /*9310*/  PRMT R15, R6, 0x7610, R15 ;  /* 0x00007610060f7816 */ /* 0x000fe2000000000f */
[----:B------:R-:W-:Y:S01]  /*9320*/  IMAD.MOV.U32 R6, RZ, RZ, R25 ;  /* 0x000000ffff067224 */ /* 0x000fe200078e0019 */
[----:B------:R-:W-:Y:S01]  /*9330*/  PRMT R13, R13, 0x5410, R0 ;  /* 0x000054100d0d7816 */ /* 0x000fe20000000000 */
[----:B------:R-:W-:Y:S01]  /*9340*/  IMAD.MOV.U32 R0, RZ, RZ, R38 ;  /* 0x000000ffff007224 */ /* 0x000fe200078e0026 */
[----:B------:R-:W-:Y:S01]  /*9350*/  PRMT R14, R5, 0x5410, R4 ;  /* 0x00005410050e7816 */ /* 0x000fe20000000004 */
[----:B------:R-:W-:Y:S01]  /*9360*/  IMAD.MOV.U32 R4, RZ, RZ, R39 ;  /* 0x000000ffff047224 */ /* 0x000fe200078e0027 */
[----:B------:R-:W-:Y:S01]  /*9370*/  MOV R5, R24 ;  /* 0x0000001800057202 */ /* 0x000fe20000000f00 */
        /* <DEDUP_REMOVED lines=9> */
[----:B------:R-:W-:Y:S01]  /*9410*/  ISETP.GE.OR P0, PT, R225, R56, P0 ;  /* 0x00000038e100720c */ /* 0x000fe20000706670 */
[----:B------:R-:W-:Y:S01]  /*9420*/  IMAD.MOV.U32 R55, RZ, RZ, R31 ;  /* 0x000000ffff377224 */ /* 0x000fe200078e001f */
[----:B------:R-:W-:-:S02]  /*9430*/  PRMT R52, R52, 0x5410, R5 ;  /* 0x0000541034347816 */ /* 0x000fc40000000005 */
[----:B------:R-:W-:Y:S02]  /*9440*/  PRMT R53, R53, 0x5410, R6 ;  /* 0x0000541035357816 */ /* 0x000fe40000000006 */
[----:B------:R-:W-:Y:S02]  /*9450*/  PRMT R49, R49, 0x5410, R0 ;  /* 0x0000541031317816 */ /* 0x000fe40000000000 */
[----:B------:R-:W-:Y:S01]  /*9460*/  PRMT R50, R50, 0x5410, R4 ;  /* 0x0000541032327816 */ /* 0x000fe20000000004 */
[----:B0-----:R-:W-:Y:S06]  /*9470*/  @!P1 BRA `(.L_x_2064) ;  /* 0x0000014800bc9947 */ /* 0x001fec0003800000 */
.L_x_2334:
[----:B------:R-:W-:Y:S05]  /*9480*/  BSYNC B1 ;  /* 0x0000000000017941 */ /* 0x000fea0003800000 */
.L_x_2063:
[----:B------:R-:W-:Y:S04]  /*9490*/  BSSY B1, `(.L_x_2065) ;  /* 0x000006a000017945 */ /* 0x000fe80003800000 */
[----:B------:R-:W-:Y:S05]  /*94a0*/  @P2 BRA `(.L_x_2066) ;  /* 0x0000000400a02947 */ /* 0x000fea0003800000 */
[----:B------:R-:W-:Y:S01]  /*94b0*/  IMAD.SHL.U32 R0, R193, 0x40, RZ ;  /* 0x00000040c1007824 */ /* 0x000fe200078e00ff */
[----:B------:R-:W-:Y:S01]  /*94c0*/  SHF.R.U64 R12, R32, 0x10, R33 ;  /* 0x00000010200c7819 */ /* 0x000fe20000001221 */
[----:B------:R-:W-:Y:S01]  /*94d0*/  IMAD.IADD R4, R16, 0x1, R21 ;  /* 0x0000000110047824 */ /* 0x000fe200078e0215 */
[----:B------:R-:W-:Y:S02]  /*94e0*/  SHF.R.U32.HI R32, RZ, 0x10, R33 ;  /* 0x00000010ff207819 */ /* 0x000fe40000011621 */
[----:B------:R-:W-:Y:S02]  /*94f0*/  LOP3.LUT R5, R0, 0x1c0, RZ, 0xc0, !PT ;  /* 0x000001c000057812 */ /* 0x000fe400078ec0ff */
[----:B------:R-:W-:Y:S02]  /*9500*/  SHF.R.U64 R41, R38, 0x10, R39 ;  /* 0x0000001026297819 */ /* 0x000fe40000001227 */
[----:B------:R-:W-:Y:S02]  /*9510*/  SHF.R.U32.HI R7, RZ, 0x3, R5 ;  /* 0x00000003ff077819 */ /* 0x000fe40000011605 */
[----:B------:R-:W-:-:S02]  /*9520*/  LOP3.LUT R4, R5, 0x38, R4, 0xf8, !PT ;  /* 0x0000003805047812 */ /* 0x000fc400078ef804 */
[----:B------:R-:W-:Y:S02]  /*9530*/  LOP3.LUT R0, R5, 0x38, R16, 0xf8, !PT ;  /* 0x0000003805007812 */ /* 0x000fe400078ef810 */
[-C--:B------:R-:W-:Y:S02]  /*9540*/  LOP3.LUT R5, R4, R7.reuse, RZ, 0x3c, !PT ;  /* 0x0000000704057212 */ /* 0x080fe400078e3cff */
[----:B0-----:R-:W-:Y:S02]  /*9550*/  LOP3.LUT R3, R0, R7, RZ, 0x3c, !PT ;  /* 0x0000000700037212 */ /* 0x001fe400078e3cff */
[----:B------:R-:W-:Y:S01]  /*9560*/  SHF.R.U64 R0, R36, 0x10, R37 ;  /* 0x0000001024007819 */ /* 0x000fe20000001225 */
[C---:B------:R-:W-:Y:S01]  /*9570*/  IMAD R5, R200.reuse, 0x200, R5 ;  /* 0x00000200c8057824 */ /* 0x040fe200078e0205 */
[----:B------:R-:W-:Y:S02]  /*9580*/  LEA R3, R200, R3, 0x9 ;  /* 0x00000003c8037211 */ /* 0x000fe400078e48ff */
[----:B------:R-:W-:Y:S01]  /*9590*/  SHF.R.U32.HI R40, RZ, 0x10, R37 ;  /* 0x00000010ff287819 */ /* 0x000fe20000011625 */
[----:B------:R-:W-:Y:S01]  /*95a0*/  IMAD R48, R5, 0x2, R2 ;  /* 0x0000000205307824 */ /* 0x000fe200078e0202 */
[----:B------:R-:W-:Y:S01]  /*95b0*/  PRMT R33, R20, 0x5432, R12 ;  /* 0x0000543214217816 */ /* 0x000fe2000000000c */
[----:B------:R-:W-:Y:S01]  /*95c0*/  IMAD R47, R3, 0x2, R2 ;  /* 0x00000002032f7824 */ /* 0x000fe200078e0202 */
[----:B------:R-:W-:-:S02]  /*95d0*/  SHF.R.U64 R3, R34, 0x10, R35 ;  /* 0x0000001022037819 */ /* 0x000fc40000001223 */
[----:B------:R-:W0:Y:S01]  /*95e0*/  LDS.128 R4, [R48+0x20400] ;  /* 0x0204000030047984 */ /* 0x000e220000000c00 */
[----:B------:R-:W-:Y:S02]  /*95f0*/  SHF.R.U32.HI R35, RZ, 0x10, R35 ;  /* 0x00000010ff237819 */ /* 0x000fe40000011623 */
[----:B------:R-:W-:Y:S01]  /*9600*/  PRMT R38, R13, 0x5432, R0 ;  /* 0x000054320d267816 */ /* 0x000fe20000000000 */
[----:B------:R-:W1:Y:S01]  /*9610*/  LDS.128 R8, [R47+0x20400] ;  /* 0x020400002f087984 */ /* 0x000e620000000c00 */
[----:B------:R-:W-:Y:S02]  /*9620*/  SHF.R.U32.HI R42, RZ, 0x10, R39 ;  /* 0x00000010ff2a7819 */ /* 0x000fe40000011627 */
[C---:B------:R-:W-:Y:S02]  /*9630*/  PRMT R36, R14.reuse, 0x5410, R3 ;  /* 0x000054100e247816 */ /* 0x040fe40000000003 */
[----:B------:R-:W-:Y:S01]  /*9640*/  PRMT R37, R15, 0x5410, R35 ;  /* 0x000054100f257816 */ /* 0x000fe20000000023 */
[----:B------:R-:W-:Y:S01]  /*9650*/  IMAD.U32 R35, R33, 0x10000, RZ ;  /* 0x0001000021237824 */ /* 0x000fe200078e00ff */
[----:B------:R-:W-:-:S02]  /*9660*/  PRMT R40, R14, 0x5432, R40 ;  /* 0x000054320e287816 */ /* 0x000fc40000000028 */
[C---:B------:R-:W-:Y:S02]  /*9670*/  SHF.L.U32 R39, R38.reuse, 0x10, RZ ;  /* 0x0000001026277819 */ /* 0x040fe400000006ff */
[----:B------:R-:W-:Y:S02]  /*9680*/  LOP3.LUT R38, R38, 0xffff0000, RZ, 0xc0, !PT ;  /* 0xffff000026267812 */ /* 0x000fe400078ec0ff */
[----:B------:R-:W-:Y:S02]  /*9690*/  PRMT R34, R43, 0x5432, R32 ;  /* 0x000054322b227816 */ /* 0x000fe40000000020 */
[----:B------:R-:W-:Y:S02]  /*96a0*/  LOP3.LUT R33, R33, 0xffff0000, RZ, 0xc0, !PT ;  /* 0xffff000021217812 */ /* 0x000fe400078ec0ff */
[----:B------:R-:W-:Y:S02]  /*96b0*/  PRMT R42, R15, 0x5432, R42 ;  /* 0x000054320f2a7816 */ /* 0x000fe4000000002a */
[----:B------:R-:W-:Y:S01]  /*96c0*/  PRMT R41, R13, 0x5410, R41 ;  /* 0x000054100d297816 */ /* 0x000fe20000000029 */
[C---:B0-----:R-:W-:Y:S01]  /*96d0*/  IMAD.U32 R14, R4.reuse, 0x10000, RZ ;  /* 0x00010000040e7824 */ /* 0x041fe200078e00ff */
[----:B------:R-:W-:Y:S01]  /*96e0*/  LOP3.LUT R4, R4, 0xffff0000, RZ, 0xc0, !PT ;  /* 0xffff000004047812 */ /* 0x000fe200078ec0ff */
[C---:B------:R-:W-:Y:S01]  /*96f0*/  IMAD.U32 R15, R5.reuse, 0x10000, RZ ;  /* 0x00010000050f7824 */ /* 0x040fe200078e00ff */
[----:B------:R-:W-:Y:S01]  /*9700*/  LOP3.LUT R5, R5, 0xffff0000, RZ, 0xc0, !PT ;  /* 0xffff000005057812 */ /* 0x000fe200078ec0ff */
[----:B-1----:R-:W-:-:S02]  /*9710*/  IMAD.U32 R0, R8, 0x10000, RZ ;  /* 0x0001000008007824 */ /* 0x002fc400078e00ff */
[C---:B------:R-:W-:Y:S01]  /*9720*/  FMUL.FTZ R43, R14.reuse, R39 ;  /* 0x000000270e2b7220 */ /* 0x040fe20000410000 */
[-C--:B------:R-:W-:Y:S01]  /*9730*/  FMUL.FTZ R45, R14, R35.reuse ;  /* 0x000000230e2d7220 */ /* 0x080fe20000410000 */
[----:B------:R-:W-:Y:S01]  /*9740*/  LOP3.LUT R3, R8, 0xffff0000, RZ, 0xc0, !PT ;  /* 0xffff000008037812 */ /* 0x000fe200078ec0ff */
[----:B------:R-:W-:Y:S01]  /*9750*/  FMUL.FTZ R44, R4, R38 ;  /* 0x00000026042c7220 */ /* 0x000fe20000410000 */
[----:B------:R-:W-:Y:S01]  /*9760*/  FFMA.FTZ R43, R0, R35, -R43 ;  /* 0x00000023002b7223 */ /* 0x000fe2000001082b */
[----:B------:R-:W-:Y:S02]  /*9770*/  IMAD.U32 R14, R40, 0x10000, RZ ;  /* 0x00010000280e7824 */ /* 0x000fe400078e00ff */
[----:B------:R-:W-:Y:S01]  /*9780*/  FFMA.FTZ R45, R0, R39, R45 ;  /* 0x00000027002d7223 */ /* 0x000fe2000001002d */
[----:B------:R-:W-:Y:S02]  /*9790*/  IMAD.U32 R0, R34, 0x10000, RZ ;  /* 0x0001000022007824 */ /* 0x000fe400078e00ff */
[-C--:B------:R-:W-:Y:S01]  /*97a0*/  FMUL.FTZ R4, R4, R33.reuse ;  /* 0x0000002104047220 */ /* 0x080fe20000410000 */
[----:B------:R-:W-:Y:S01]  /*97b0*/  FFMA.FTZ R44, R3, R33, -R44 ;  /* 0x00000021032c7223 */ /* 0x000fe2000001082c */
[----:B------:R-:W-:-:S02]  /*97c0*/  IMAD.U32 R8, R9, 0x10000, RZ ;  /* 0x0001000009087824 */ /* 0x000fc400078e00ff */
[C---:B------:R-:W-:Y:S01]  /*97d0*/  FMUL.FTZ R33, R15.reuse, R14 ;  /* 0x0000000e0f217220 */ /* 0x040fe20000410000 */
[----:B------:R-:W-:Y:S01]  /*97e0*/  LOP3.LUT R40, R40, 0xffff0000, RZ, 0xc0, !PT ;  /* 0xffff000028287812 */ /* 0x000fe200078ec0ff */
[-C--:B------:R-:W-:Y:S01]  /*97f0*/  FMUL.FTZ R15, R15, R0.reuse ;  /* 0x000000000f0f7220 */ /* 0x080fe20000410000 */
[----:B------:R-:W-:Y:S01]  /*9800*/  LOP3.LUT R34, R34, 0xffff0000, RZ, 0xc0, !PT ;  /* 0xffff000022227812 */ /* 0x000fe200078ec0ff */
[C---:B------:R-:W-:Y:S01]  /*9810*/  FFMA.FTZ R33, R8.reuse, R0, -R33 ;  /* 0x0000000008217223 */ /* 0x040fe20000010821 */
[----:B------:R-:W-:Y:S01]  /*9820*/  LOP3.LUT R9, R9, 0xffff0000, RZ, 0xc0, !PT ;  /* 0xffff000009097812 */ /* 0x000fe200078ec0ff */
[----:B------:R-:W-:Y:S01]  /*9830*/  FFMA.FTZ R38, R3, R38, R4 ;  /* 0x0000002603267223 */ /* 0x000fe20000010004 */
[----:B------:R-:W-:Y:S01]  /*9840*/  FFMA.FTZ R14, R8, R14, R15 ;  /* 0x0000000e080e7223 */ /* 0x000fe2000001000f */
[C---:B------:R-:W-:Y:S01]  /*9850*/  FMUL.FTZ R0, R5.reuse, R40 ;  /* 0x0000002805007220 */ /* 0x040fe20000410000 */
[----:B------:R-:W-:Y:S02]  /*9860*/  IMAD.U32 R20, R6, 0x10000, RZ ;  /* 0x0001000006147824 */ /* 0x000fe400078e00ff */
[----:B------:R-:W-:Y:S01]  /*9870*/  FMUL.FTZ R8, R5, R34 ;  /* 0x0000002205087220 */ /* 0x000fe20000410000 */
[----:B------:R-:W-:-:S02]  /*9880*/  IMAD.U32 R3, R36, 0x10000, RZ ;  /* 0x0001000024037824 */ /* 0x000fc400078e00ff */
[----:B------:R-:W-:Y:S01]  /*9890*/  FFMA.FTZ R34, R9, R34, -R0 ;  /* 0x0000002209227223 */ /* 0x000fe20000010800 */
[----:B------:R-:W-:Y:S02]  /*98a0*/  IMAD.U32 R15, R41, 0x10000, RZ ;  /* 0x00010000290f7824 */ /* 0x000fe400078e00ff */
[----:B------:R-:W-:Y:S01]  /*98b0*/  FFMA.FTZ R9, R9, R40, R8 ;  /* 0x0000002809097223 */ /* 0x000fe20000010008 */
[----:B------:R-:W-:Y:S02]  /*98c0*/  IMAD.U32 R32, R7, 0x10000, RZ ;  /* 0x0001000007207824 */ /* 0x000fe400078e00ff */
[----:B------:R-:W-:Y:S01]  /*98d0*/  FMUL.FTZ R46, R20, R3 ;  /* 0x00000003142e7220 */ /* 0x000fe20000410000 */
[----:B------:R-:W-:Y:S02]  /*98e0*/  IMAD.U32 R4, R42, 0x10000, RZ ;  /* 0x000100002a047824 */ /* 0x000fe400078e00ff */
[----:B------:R-:W-:Y:S01]  /*98f0*/  FMUL.FTZ R5, R20, R15 ;  /* 0x0000000f14057220 */ /* 0x000fe20000410000 */
[----:B------:R-:W-:Y:S01]  /*9900*/  IMAD.U32 R12, R10, 0x10000, RZ ;  /* 0x000100000a0c7824 */ /* 0x000fe200078e00ff */
[----:B------:R-:W-:Y:S01]  /*9910*/  LOP3.LUT R6, R6, 0xffff0000, RZ, 0xc0, !PT ;  /* 0xffff000006067812 */ /* 0x000fe200078ec0ff */
[----:B------:R-:W-:-:S02]  /*9920*/  IMAD.U32 R13, R11, 0x10000, RZ ;  /* 0x000100000b0d7824 */ /* 0x000fc400078e00ff */
[----:B------:R-:W-:Y:S01]  /*9930*/  FMUL.FTZ R8, R32, R4 ;  /* 0x0000000420087220 */ /* 0x000fe20000410000 */
[----:B------:R-:W-:Y:S02]  /*9940*/  IMAD.U32 R0, R37, 0x10000, RZ ;  /* 0x0001000025007824 */ /* 0x000fe400078e00ff */
[C---:B------:R-:W-:Y:S01]  /*9950*/  FFMA.FTZ R20, R12.reuse, R3, -R5 ;  /* 0x000000030c147223 */ /* 0x040fe20000010805 */
[----:B------:R-:W-:Y:S01]  /*9960*/  FFMA.FTZ R46, R12, R15, R46 ;  /* 0x0000000f0c2e7223 */ /* 0x000fe2000001002e */
[----:B------:R-:W-:Y:S01]  /*9970*/  LOP3.LUT R7, R7, 0xffff0000, RZ, 0xc0, !PT ;  /* 0xffff000007077812 */ /* 0x000fe200078ec0ff */
[-C--:B------:R-:W-:Y:S01]  /*9980*/  FMUL.FTZ R32, R32, R0.reuse ;  /* 0x0000000020207220 */ /* 0x080fe20000410000 */
[----:B------:R-:W-:Y:S01]  /*9990*/  FFMA.FTZ R12, R13, R0, -R8 ;  /* 0x000000000d0c7223 */ /* 0x000fe20000010808 */
[----:B------:R-:W-:Y:S02]  /*99a0*/  LOP3.LUT R41, R41, 0xffff0000, RZ, 0xc0, !PT ;  /* 0xffff000029297812 */ /* 0x000fe400078ec0ff */
[----:B------:R-:W-:Y:S01]  /*99b0*/  LOP3.LUT R42, R42, 0xffff0000, RZ, 0xc0, !PT ;  /* 0xffff00002a2a7812 */ /* 0x000fe200078ec0ff */
[----:B------:R-:W-:Y:S01]  /*99c0*/  FFMA.FTZ R32, R13, R4, R32 ;  /* 0x000000040d207223 */ /* 0x000fe20000010020 */
[----:B------:R-:W-:Y:S01]  /*99d0*/  LOP3.LUT R3, R36, 0xffff0000, RZ, 0xc0, !PT ;  /* 0xffff000024037812 */ /* 0x000fe200078ec0ff */
[----:B------:R-:W-:Y:S01]  /*99e0*/  FMUL.FTZ R5, R6, R41 ;  /* 0x0000002906057220 */ /* 0x000fe20000410000 */
[----:B------:R-:W-:Y:S01]  /*99f0*/  LOP3.LUT R0, R37, 0xffff0000, RZ, 0xc0, !PT ;  /* 0xffff000025007812 */ /* 0x000fe200078ec0ff */
[----:B------:R-:W-:Y:S01]  /*9a00*/  FMUL.FTZ R4, R7, R42 ;  /* 0x0000002a07047220 */ /* 0x000fe20000410000 */
[----:B------:R-:W-:Y:S01]  /*9a10*/  LOP3.LUT R10, R10, 0xffff0000, RZ, 0xc0, !PT ;  /* 0xffff00000a0a7812 */ /* 0x000fe200078ec0ff */
[----:B------:R-:W-:Y:S01]  /*9a20*/  FMUL.FTZ R6, R6, R3 ;  /* 0x0000000306067220 */ /* 0x000fe20000410000 */
[----:B------:R-:W-:Y:S01]  /*9a30*/  LOP3.LUT R11, R11, 0xffff0000, RZ, 0xc0, !PT ;  /* 0xffff00000b0b7812 */ /* 0x000fe200078ec0ff */
[-C--:B------:R-:W-:Y:S01]  /*9a40*/  FMUL.FTZ R13, R7, R0.reuse ;  /* 0x00000000070d7220 */ /* 0x080fe20000410000 */
[----:B------:R-:W-:Y:S01]  /*9a50*/  F2FP.BF16.F32.PACK_AB R8, R38, R45 ;  /* 0x0000002d2608723e */ /* 0x000fe200000010ff */
[C---:B------:R-:W-:Y:S01]  /*9a60*/  FFMA.FTZ R3, R10.reuse, R3, -R5 ;  /* 0x000000030a037223 */ /* 0x040fe20000010805 */
[----:B------:R-:W-:Y:S01]  /*9a70*/  FFMA.FTZ R41, R10, R41, R6 ;  /* 0x000000290a297223 */ /* 0x000fe20000010006 */
[C---:B------:R-:W-:Y:S01]  /*9a80*/  FFMA.FTZ R7, R11.reuse, R0, -R4 ;  /* 0x000000000b077223 */ /* 0x040fe20000010804 */
        /* <DEDUP_REMOVED lines=8> */
[----:B------:R-:W-:-:S05]  /*9b10*/  F2FP.BF16.F32.PACK_AB R11, R11, R32 ;  /* 0x000000200b0b723e */ /* 0x000fca00000010ff */
[----:B------:R1:W-:Y:S02]  /*9b20*/  STS.128 [R48+0x20400], R8 ;  /* 0x0204000830007388 */ /* 0x0003e40000000c00 */
.L_x_2066:
[----:B------:R-:W-:Y:S05]  /*9b30*/  BSYNC B1 ;  /* 0x0000000000017941 */ /* 0x000fea0003800000 */
.L_x_2065:
[----:B------:R-:W-:Y:S01]  /*9b40*/  PRMT R14, R55, 0x5410, R54 ;  /* 0x00005410370e7816 */ /* 0x000fe20000000036 */
[----:B------:R-:W-:Y:S06]  /*9b50*/  @P0 BRA `(.L_x_2052) ;  /* 0x0000000400840947 */ /* 0x000fec0003800000 */
[----:B------:R-:W-:Y:S01]  /*9b60*/  IADD3 R0, R16, R21, RZ ;  /* 0x0000001510007210 */ /* 0x000fe20007ffe0ff */
[----:B-1----:R-:W1:Y:S01]  /*9b70*/  LDS.128 R8, [R220+0x20400] ;  /* 0x02040000dc087984 */ /* 0x002e620000000c00 */
[----:B------:R-:W-:Y:S02]  /*9b80*/  SHF.R.U64 R13, R24, 0x10, R25 ;  /* 0x00000010180d7819 */ /* 0x000fe40000001219 */
[----:B0-----:R-:W-:Y:S02]  /*9b90*/  LOP3.LUT R3, R221, 0x38, R0, 0xf8, !PT ;  /* 0x00000038dd037812 */ /* 0x001fe400078ef800 */
[----:B------:R-:W-:Y:S02]  /*9ba0*/  SHF.R.U64 R0, R28, 0x10, R29 ;  /* 0x000000101c007819 */ /* 0x000fe4000000121d */
[----:B------:R-:W-:Y:S02]  /*9bb0*/  LOP3.LUT R3, R3, R226, RZ, 0x3c, !PT ;  /* 0x000000e203037212 */ /* 0x000fe400078e3cff */
[----:B------:R-:W-:-:S02]  /*9bc0*/  SHF.R.U64 R12, R26, 0x10, R27 ;  /* 0x000000101a0c7819 */ /* 0x000fc4000000121b */
[----:B------:R-:W-:Y:S01]  /*9bd0*/  SHF.R.U64 R34, R30, 0x10, R31 ;  /* 0x000000101e227819 */ /* 0x000fe2000000121f */
[----:B------:R-:W-:Y:S01]  /*9be0*/  IMAD.IADD R3, R222, 0x1, R3 ;  /* 0x00000001de037824 */ /* 0x000fe200078e0203 */
[----:B------:R-:W-:Y:S02]  /*9bf0*/  SHF.R.U32.HI R24, RZ, 0x10, R25 ;  /* 0x00000010ff187819 */ /* 0x000fe40000011619 */
[----:B------:R-:W-:Y:S01]  /*9c00*/  SHF.R.U32.HI R26, RZ, 0x10, R27 ;  /* 0x00000010ff1a7819 */ /* 0x000fe2000001161b */
[----:B------:R-:W-:Y:S01]  /*9c10*/  IMAD R3, R3, 0x2, R2 ;  /* 0x0000000203037824 */ /* 0x000fe200078e0202 */
[C---:B------:R-:W-:Y:S02]  /*9c20*/  PRMT R30, R49.reuse, 0x5432, R0 ;  /* 0x00005432311e7816 */ /* 0x040fe40000000000 */
[----:B------:R-:W-:Y:S02]  /*9c30*/  SHF.R.U32.HI R32, RZ, 0x10, R29 ;  /* 0x00000010ff207819 */ /* 0x000fe4000001161d */
[----:B------:R-:W0:Y:S01]  /*9c40*/  LDS.128 R4, [R3+0x20400] ;  /* 0x0204000003047984 */ /* 0x000e220000000c00 */
[----:B------:R-:W-:-:S02]  /*9c50*/  PRMT R25, R49, 0x5410, R13 ;  /* 0x0000541031197816 */ /* 0x000fc4000000000d */
[----:B------:R-:W-:Y:S01]  /*9c60*/  SHF.R.U32.HI R35, RZ, 0x10, R31 ;  /* 0x00000010ff237819 */ /* 0x000fe2000001161f */
[----:B------:R-:W-:Y:S01]  /*9c70*/  IMAD.U32 R31, R30, 0x10000, RZ ;  /* 0x000100001e1f7824 */ /* 0x000fe200078e00ff */
[----:B------:R-:W-:Y:S02]  /*9c80*/  PRMT R29, R53, 0x5432, R26 ;  /* 0x00005432351d7816 */ /* 0x000fe4000000001a */
[----:B------:R-:W-:Y:S02]  /*9c90*/  PRMT R32, R50, 0x5432, R32 ;  /* 0x0000543232207816 */ /* 0x000fe40000000020 */
[----:B------:R-:W-:Y:S02]  /*9ca0*/  SHF.L.U32 R26, R25, 0x10, RZ ;  /* 0x00000010191a7819 */ /* 0x000fe400000006ff */
[----:B------:R-:W-:Y:S01]  /*9cb0*/  PRMT R27, R51, 0x5432, R24 ;  /* 0x00005432331b7816 */ /* 0x000fe20000000018 */
[----:B------:R-:W-:Y:S01]  /*9cc0*/  IMAD.U32 R33, R32, 0x10000, RZ ;  /* 0x0001000020217824 */ /* 0x000fe200078e00ff */
[----:B------:R-:W-:-:S02]  /*9cd0*/  PRMT R35, R14, 0x5410, R35 ;  /* 0x000054100e237816 */ /* 0x000fc40000000023 */
[----:B------:R-:W-:Y:S02]  /*9ce0*/  PRMT R28, R52, 0x5432, R12 ;  /* 0x00005432341c7816 */ /* 0x000fe4000000000c */
[----:B------:R-:W-:Y:S01]  /*9cf0*/  PRMT R34, R14, 0x5432, R34 ;  /* 0x000054320e227816 */ /* 0x000fe20000000022 */
[----:B-1----:R-:W-:Y:S01]  /*9d00*/  IMAD.U32 R0, R8, 0x10000, RZ ;  /* 0x0001000008007824 */ /* 0x002fe200078e00ff */
[----:B------:R-:W-:Y:S01]  /*9d10*/  LOP3.LUT R25, R25, 0xffff0000, RZ, 0xc0, !PT ;  /* 0xffff000019197812 */ /* 0x000fe200078ec0ff */
[----:B------:R-:W-:Y:S01]  /*9d20*/  IMAD.U32 R12, R9, 0x10000, RZ ;  /* 0x00010000090c7824 */ /* 0x000fe200078e00ff */
[----:B------:R-:W-:Y:S01]  /*9d30*/  LOP3.LUT R32, R32, 0xffff0000, RZ, 0xc0, !PT ;  /* 0xffff000020207812 */ /* 0x000fe200078ec0ff */
[----:B------:R-:W-:Y:S01]  /*9d40*/  IMAD.U32 R14, R11, 0x10000, RZ ;  /* 0x000100000b0e7824 */ /* 0x000fe200078e00ff */
[----:B------:R-:W-:Y:S01]  /*9d50*/  LOP3.LUT R9, R9, 0xffff0000, RZ, 0xc0, !PT ;  /* 0xffff000009097812 */ /* 0x000fe200078ec0ff */
[----:B------:R-:W-:Y:S01]  /*9d60*/  IMAD.U32 R13, R10, 0x10000, RZ ;  /* 0x000100000a0d7824 */ /* 0x000fe200078e00ff */
[----:B------:R-:W-:-:S02]  /*9d70*/  LOP3.LUT R8, R8, 0xffff0000, RZ, 0xc0, !PT ;  /* 0xffff000008087812 */ /* 0x000fc400078ec0ff */
[----:B------:R-:W-:Y:S02]  /*9d80*/  LOP3.LUT R10, R10, 0xffff0000, RZ, 0xc0, !PT ;  /* 0xffff00000a0a7812 */ /* 0x000fe400078ec0ff */
[----:B------:R-:W-:Y:S01]  /*9d90*/  LOP3.LUT R11, R11, 0xffff0000, RZ, 0xc0, !PT ;  /* 0xffff00000b0b7812 */ /* 0x000fe200078ec0ff */
[C---:B0-----:R-:W-:Y:S01]  /*9da0*/  IMAD.U32 R15, R4.reuse, 0x10000, RZ ;  /* 0x00010000040f7824 */ /* 0x041fe200078e00ff */
[----:B------:R-:W-:Y:S01]  /*9db0*/  LOP3.LUT R4, R4, 0xffff0000, RZ, 0xc0, !PT ;  /* 0xffff000004047812 */ /* 0x000fe200078ec0ff */
[C---:B------:R-:W-:Y:S01]  /*9dc0*/  IMAD.U32 R20, R5.reuse, 0x10000, RZ ;  /* 0x0001000005147824 */ /* 0x040fe200078e00ff */
[----:B------:R-:W-:Y:S01]  /*9dd0*/  LOP3.LUT R5, R5, 0xffff0000, RZ, 0xc0, !PT ;  /* 0xffff000005057812 */ /* 0x000fe200078ec0ff */
[C---:B------:R-:W-:Y:S01]  /*9de0*/  FMUL.FTZ R37, R15.reuse, R31 ;  /* 0x0000001f0f257220 */ /* 0x040fe20000410000 */
[-C--:B------:R-:W-:Y:S01]  /*9df0*/  FMUL.FTZ R39, R15, R26.reuse ;  /* 0x0000001a0f277220 */ /* 0x080fe20000410000 */
[----:B------:R-:W-:Y:S02]  /*9e00*/  IMAD.U32 R15, R27, 0x10000, RZ ;  /* 0x000100001b0f7824 */ /* 0x000fe400078e00ff */
[----:B------:R-:W-:Y:S01]  /*9e10*/  FMUL.FTZ R41, R20, R33 ;  /* 0x0000002114297220 */ /* 0x000fe20000410000 */
[----:B------:R-:W-:Y:S01]  /*9e20*/  FFMA.FTZ R26, R0, R26, -R37 ;  /* 0x0000001a001a7223 */ /* 0x000fe20000010825 */
[----:B------:R-:W-:-:S02]  /*9e30*/  IMAD.U32 R24, R7, 0x10000, RZ ;  /* 0x0001000007187824 */ /* 0x000fc400078e00ff */
[----:B------:R-:W-:Y:S01]  /*9e40*/  FFMA.FTZ R39, R0, R31, R39 ;  /* 0x0000001f00277223 */ /* 0x000fe20000010027 */
[----:B------:R-:W-:Y:S02]  /*9e50*/  IMAD.U32 R37, R35, 0x10000, RZ ;  /* 0x0001000023257824 */ /* 0x000fe400078e00ff */
[-C--:B------:R-:W-:Y:S01]  /*9e60*/  FMUL.FTZ R43, R20, R15.reuse ;  /* 0x0000000f142b7220 */ /* 0x080fe20000410000 */
[----:B------:R-:W-:Y:S02]  /*9e70*/  IMAD.U32 R31, R29, 0x10000, RZ ;  /* 0x000100001d1f7824 */ /* 0x000fe400078e00ff */
[----:B------:R-:W-:Y:S01]  /*9e80*/  FFMA.FTZ R41, R12, R15, -R41 ;  /* 0x0000000f0c297223 */ /* 0x000fe20000010829 */
[----:B------:R-:W-:Y:S01]  /*9e90*/  FMUL.FTZ R45, R24, R37 ;  /* 0x00000025182d7220 */ /* 0x000fe20000410000 */
[----:B------:R-:W-:Y:S01]  /*9ea0*/  LOP3.LUT R15, R30, 0xffff0000, RZ, 0xc0, !PT ;  /* 0xffff00001e0f7812 */ /* 0x000fe200078ec0ff */
[----:B------:R-:W-:Y:S01]  /*9eb0*/  FMUL.FTZ R24, R24, R31 ;  /* 0x0000001f18187220 */ /* 0x000fe20000410000 */
[----:B------:R-:W-:Y:S01]  /*9ec0*/  FFMA.FTZ R43, R12, R33, R43 ;  /* 0x000000210c2b7223 */ /* 0x000fe2000001002b */
[----:B------:R-:W-:Y:S01]  /*9ed0*/  LOP3.LUT R0, R27, 0xffff0000, RZ, 0xc0, !PT ;  /* 0xffff00001b007812 */ /* 0x000fe200078ec0ff */
[----:B------:R-:W-:-:S02]  /*9ee0*/  IMAD.U32 R21, R6, 0x10000, RZ ;  /* 0x0001000006157824 */ /* 0x000fc400078e00ff */
[----:B------:R-:W-:Y:S01]  /*9ef0*/  FFMA.FTZ R45, R14, R31, -R45 ;  /* 0x0000001f0e2d7223 */ /* 0x000fe2000001082d */
[----:B------:R-:W-:Y:S02]  /*9f00*/  IMAD.U32 R12, R34, 0x10000, RZ ;  /* 0x00010000220c7824 */ /* 0x000fe400078e00ff */
[----:B------:R-:W-:Y:S01]  /*9f10*/  FFMA.FTZ R37, R14, R37, R24 ;  /* 0x000000250e257223 */ /* 0x000fe20000010018 */
[C---:B------:R-:W-:Y:S01]  /*9f20*/  FMUL.FTZ R31, R4.reuse, R15 ;  /* 0x0000000f041f7220 */ /* 0x040fe20000410000 */
[-C--:B------:R-:W-:Y:S01]  /*9f30*/  FMUL.FTZ R27, R4, R25.reuse ;  /* 0x00000019041b7220 */ /* 0x080fe20000410000 */
[C---:B------:R-:W-:Y:S01]  /*9f40*/  FMUL.FTZ R14, R5.reuse, R32 ;  /* 0x00000020050e7220 */ /* 0x040fe20000410000 */
[----:B------:R-:W-:Y:S02]  /*9f50*/  IMAD.U32 R4, R28, 0x10000, RZ ;  /* 0x000100001c047824 */ /* 0x000fe400078e00ff */
[----:B------:R-:W-:Y:S01]  /*9f60*/  FMUL.FTZ R5, R5, R0 ;  /* 0x0000000005057220 */ /* 0x000fe20000410000 */
[----:B------:R-:W-:Y:S01]  /*9f70*/  FMUL.FTZ R20, R21, R12 ;  /* 0x0000000c15147220 */ /* 0x000fe20000410000 */
[----:B------:R-:W-:Y:S01]  /*9f80*/  FFMA.FTZ R14, R9, R0, -R14 ;  /* 0x00000000090e7223 */ /* 0x000fe2000001080e */
[----:B------:R-:W-:Y:S01]  /*9f90*/  FMUL.FTZ R24, R21, R4 ;  /* 0x0000000415187220 */ /* 0x000fe20000410000 */
[----:B------:R-:W-:Y:S01]  /*9fa0*/  FFMA.FTZ R32, R9, R32, R5 ;  /* 0x0000002009207223 */ /* 0x000fe20000010005 */
[C---:B------:R-:W-:Y:S01]  /*9fb0*/  FFMA.FTZ R20, R13.reuse, R4, -R20 ;  /* 0x000000040d147223 */ /* 0x040fe20000010814 */
[----:B------:R-:W-:Y:S01]  /*9fc0*/  LOP3.LUT R6, R6, 0xffff0000, RZ, 0xc0, !PT ;  /* 0xffff000006067812 */ /* 0x000fe200078ec0ff */
[----:B------:R-:W-:Y:S01]  /*9fd0*/  FFMA.FTZ R24, R13, R12, R24 ;  /* 0x0000000c0d187223 */ /* 0x000fe20000010018 */
[----:B------:R-:W-:Y:S01]  /*9fe0*/  LOP3.LUT R7, R7, 0xffff0000, RZ, 0xc0, !PT ;  /* 0xffff000007077812 */ /* 0x000fe200078ec0ff */
[----:B------:R-:W-:Y:S01]  /*9ff0*/  FFMA.FTZ R31, R8, R25, -R31 ;  /* 0x00000019081f7223 */ /* 0x000fe2000001081f */
[----:B------:R-:W-:Y:S01]  /*a000*/  LOP3.LUT R9, R34, 0xffff0000, RZ, 0xc0, !PT ;  /* 0xffff000022097812 */ /* 0x000fe200078ec0ff */
[----:B------:R-:W-:Y:S01]  /*a010*/  FFMA.FTZ R8, R8, R15, R27 ;  /* 0x0000000f08087223 */ /* 0x000fe2000001001b */
[----:B------:R-:W-:-:S02]  /*a020*/  LOP3.LUT R4, R35, 0xffff0000, RZ, 0xc0, !PT ;  /* 0xffff000023047812 */ /* 0x000fc400078ec0ff */
[----:B------:R-:W-:Y:S01]  /*a030*/  LOP3.LUT R5, R28, 0xffff0000, RZ, 0xc0, !PT ;  /* 0xffff00001c057812 */ /* 0x000fe200078ec0ff */
[----:B------:R-:W-:Y:S01]  /*a040*/  FMUL.FTZ R13, R6, R9 ;  /* 0x00000009060d7220 */ /* 0x000fe20000410000 */
[----:B------:R-:W-:Y:S01]  /*a050*/  LOP3.LUT R0, R29, 0xffff0000, RZ, 0xc0, !PT ;  /* 0xffff00001d007812 */ /* 0x000fe200078ec0ff */
[C---:B------:R-:W-:Y:S01]  /*a060*/  FMUL.FTZ R12, R7.reuse, R4 ;  /* 0x00000004070c7220 */ /* 0x040fe20000410000 */
[----:B------:R-:W-:Y:S01]  /*a070*/  F2FP.BF16.F32.PACK_AB R29, R32, R43 ;  /* 0x0000002b201d723e */ /* 0x000fe200000010ff */
[-C--:B------:R-:W-:Y:S01]  /*a080*/  FMUL.FTZ R6, R6, R5.reuse ;  /* 0x0000000506067220 */ /* 0x080fe20000410000 */
[C---:B------:R-:W-:Y:S01]  /*a090*/  FFMA.FTZ R13, R10.reuse, R5, -R13 ;  /* 0x000000050a0d7223 */ /* 0x040fe2000001080d */
[-C--:B------:R-:W-:Y:S01]  /*a0a0*/  FMUL.FTZ R7, R7, R0.reuse ;  /* 0x0000000007077220 */ /* 0x080fe20000410000 */
[----:B------:R-:W-:Y:S01]  /*a0b0*/  FFMA.FTZ R12, R11, R0, -R12 ;  /* 0x000000000b0c7223 */ /* 0x000fe2000001080c */
[----:B------:R-:W-:Y:S01]  /*a0c0*/  FFMA.FTZ R9, R10, R9, R6 ;  /* 0x000000090a097223 */ /* 0x000fe20000010006 */
[----:B------:R-:W-:Y:S01]  /*a0d0*/  F2FP.BF16.F32.PACK_AB R40, R31, R26 ;  /* 0x0000001a1f28723e */ /* 0x000fe200000010ff */
[----:B------:R-:W-:Y:S01]  /*a0e0*/  FFMA.FTZ R4, R11, R4, R7 ;  /* 0x000000040b047223 */ /* 0x000fe20000010007 */
[----:B------:R-:W-:-:S02]  /*a0f0*/  F2FP.BF16.F32.PACK_AB R41, R14, R41 ;  /* 0x000000290e29723e */ /* 0x000fc400000010ff */
[----:B------:R-:W-:Y:S02]  /*a100*/  F2FP.BF16.F32.PACK_AB R42, R13, R20 ;  /* 0x000000140d2a723e */ /* 0x000fe400000010ff */
[----:B------:R-:W-:Y:S02]  /*a110*/  F2FP.BF16.F32.PACK_AB R43, R12, R45 ;  /* 0x0000002d0c2b723e */ /* 0x000fe400000010ff */
[----:B------:R-:W-:Y:S02]  /*a120*/  F2FP.BF16.F32.PACK_AB R28, R8, R39 ;  /* 0x00000027081c723e */ /* 0x000fe400000010ff */
[----:B------:R-:W-:Y:S01]  /*a130*/  F2FP.BF16.F32.PACK_AB R30, R9, R24 ;  /* 0x00000018091e723e */ /* 0x000fe200000010ff */
[----:B------:R2:W-:Y:S01]  /*a140*/  STS.128 [R220+0x20400], R40 ;  /* 0x02040028dc007388 */ /* 0x0005e20000000c00 */
[----:B------:R-:W-:-:S05]  /*a150*/  F2FP.BF16.F32.PACK_AB R31, R4, R37 ;  /* 0x00000025041f723e */ /* 0x000fca00000010ff */
[----:B------:R2:W-:Y:S02]  /*a160*/  STS.128 [R3+0x20400], R28 ;  /* 0x0204001c03007388 */ /* 0x0005e40000000c00 */
.L_x_2052:
[----:B------:R-:W-:Y:S05]  /*a170*/  BSYNC B0 ;  /* 0x0000000000007941 */ /* 0x000fea0003800000 */
.L_x_2032:
[----:B------:R-:W-:Y:S01]  /*a180*/  @!PT LDS RZ, [RZ] ;  /* 0x00000000fffff984 */ /* 0x000fe20000000800 */
[----:B------:R-:W-:Y:S01]  /*a190*/  @!PT LDS RZ, [RZ] ;  /* 0x00000000fffff984 */ /* 0x000fe20000000800 */
[----:B------:R-:W-:Y:S01]  /*a1a0*/  @!PT LDS RZ, [RZ] ;  /* 0x00000000fffff984 */ /* 0x000fe20000000800 */
[----:B------:R-:W-:Y:S01]  /*a1b0*/  @!PT LDS RZ, [RZ] ;  /* 0x00000000fffff984 */ /* 0x000fe20000000800 */
[----:B------:R4:W-:Y:S06]  /*a1c0*/  MEMBAR.ALL.CTA ;  /* 0x0000000000007992 */ /* 0x0009ec0000008000 */
[----:B----4-:R-:W4:Y:S01]  /*a1d0*/  FENCE.VIEW.ASYNC.S ;  /* 0x00000000000073c6 */ /* 0x010f220000000000 */
[----:B------:R-:W-:Y:S05]  /*a1e0*/  WARPSYNC.ALL ;  /* 0x0000000000007948 */ /* 0x000fea0003800000 */
[----:B----4-:R-:W-:Y:S06]  /*a1f0*/  BAR.SYNC.DEFER_BLOCKING 0xd, 0x80 ;  /* 0x0342000000007b1d */ /* 0x010fec0000010000 */
.L_x_2029:
[----:B--23--:R-:W-:-:S05]  /*a200*/  IMAD.U32 R0, RZ, RZ, UR39 ;  /* 0x00000027ff007e24 */ /* 0x00cfca000f8e00ff */
[----:B------:R-:W-:-:S13]  /*a210*/  ISETP.NE.AND P0, PT, R0, 0x3, PT ;  /* 0x000000030000780c */ /* 0x000fda0003f05270 */
[----:B------:R-:W-:Y:S05]  /*a220*/  @!P0 BRA `(.L_x_2067) ;  /* 0x0000000000048947 */ /* 0x000fea0003800000 */
[----:B------:R-:W-:Y:S01]  /*a230*/  BPT.TRAP 0x1 ;  /* 0x000000040000795c */ /* 0x000fe20000300000 */
.L_x_2067:
[----:B-1----:R-:W-:Y:S02]  /*a240*/  LEA R9, R18, R2, 0x3 ;  /* 0x0000000212097211 */ /* 0x002fe400078e18ff */
[----:B------:R-:W-:-:S04]  /*a250*/  SHF.L.U32 R56, R19, 0x1f, RZ ;  /* 0x0000001f13387819 */ /* 0x000fc800000006ff */
[----:B------:R1:W2:Y:S01]  /*a260*/  SYNCS.PHASECHK.TRANS64.TRYWAIT P2, [R9+URZ+0x28c30], R56 ;  /* 0x028c3038090075a7 */ /* 0x0002a2000804017f */
[----:B------:R-:W-:Y:S05]  /*a270*/  @!P0 BRA `(.L_x_2068) ;  /* 0x0000000000048947 */ /* 0x000fea0003800000 */
[----:B------:R-:W-:Y:S01]  /*a280*/  BPT.TRAP 0x1 ;  /* 0x000000040000795c */ /* 0x000fe20000300000 */
.L_x_2068:
[----:B------:R-:W3:Y:S02]  /*a290*/  S2R R0, SR_TID.X ;  /* 0x0000000000007919 */ /* 0x000ee40000002100 */
[----:B---3--:R-:W-:-:S04]  /*a2a0*/  LOP3.LUT R0, R0, 0x7f, RZ, 0xc0, !PT ;  /* 0x0000007f00007812 */ /* 0x008fc800078ec0ff */
[----:B------:R-:W-:Y:S01]  /*a2b0*/  ISETP.NE.AND P1, PT, R0, RZ, PT ;  /* 0x000000ff0000720c */ /* 0x000fe20003f25270 */
[----:B------:R-:W-:-:S05]  /*a2c0*/  VIADD R0, R2, 0x22400 ;  /* 0x0002240002007836 */ /* 0x000fca0000000000 */
[----:B------:R-:W-:Y:S01]  /*a2d0*/  SHF.R.U32.HI R0, RZ, 0x4, R0 ;  /* 0x00000004ff007819 */ /* 0x000fe20000011600 */
[----:B--2---:R-:W-:Y:S06]  /*a2e0*/  @P2 BRA `(.L_x_2069) ;  /* 0x0000000000082947 */ /* 0x004fec0003800000 */
[----:B------:R-:W2:Y:S02]  /*a2f0*/  SYNCS.PHASECHK.TRANS64.TRYWAIT P2, [R9+URZ+0x28c30], R56 ;  /* 0x028c3038090075a7 */ /* 0x000ea4000804017f */
[----:B--2---:R-:W-:Y:S05]  /*a300*/  @!P2 BRA `(.L_x_2070) ;  /* 0x0000013c002ca947 */ /* 0x004fea0003800000 */
.L_x_2069:
[----:B------:R-:W-:Y:S01]  /*a310*/  LOP3.LUT R0, R0, 0x3fff, RZ, 0xc0, !PT ;  /* 0x00003fff00007812 */ /* 0x000fe200078ec0ff */
[----:B------:R-:W-:Y:S05]  /*a320*/  WARPSYNC.ALL ;  /* 0x0000000000007948 */ /* 0x000fea0003800000 */
[----:B------:R-:W-:Y:S01]  /*a330*/  LOP3.LUT R14, R0, 0x10000, RZ, 0xfc, !PT ;  /* 0x00010000000e7812 */ /* 0x000fe200078efcff */
[----:B------:R-:W-:Y:S01]  /*a340*/  VIADD R0, R2, 0x20400 ;  /* 0x0002040002007836 */ /* 0x000fe20000000000 */
[----:B-----5:R-:W-:-:S03]  /*a350*/  WARPGROUP.ARRIVE ;  /* 0x00000000000079c5 */ /* 0x020fc60000000000 */
[----:B------:R-:W-:Y:S01]  /*a360*/  IMAD R6, R18, 0x200, R14 ;  /* 0x0000020012067824 */ /* 0x000fe200078e020e */
[----:B------:R-:W-:Y:S01]  /*a370*/  ULDC.64 UR40, c[0x0][0x9e0] ;  /* 0x0002780000287ab9 */ /* 0x000fe20000000a00 */
[----:B0-----:R-:W-:Y:S01]  /*a380*/  IMAD.MOV.U32 R7, RZ, RZ, 0x40000040 ;  /* 0x40000040ff077424 */ /* 0x001fe200078e00ff */
[----:B------:R-:W-:Y:S01]  /*a390*/  SHF.R.U32.HI R0, RZ, 0x4, R0 ;  /* 0x00000004ff007819 */ /* 0x000fe20000011600 */
[----:B------:R-:W-:Y:S01]  /*a3a0*/  IMAD.MOV.U32 R5, RZ, RZ, 0x40000040 ;  /* 0x40000040ff057424 */ /* 0x000fe200078e00ff */
[C---:B------:R-:W-:Y:S01]  /*a3b0*/  R2UR UR6, R6.reuse ;  /* 0x00000000060672ca */ /* 0x040fe200000e0000 */
[----:B------:R-:W-:Y:S01]  /*a3c0*/  VIADD R10, R6, 0x2 ;  /* 0x00000002060a7836 */ /* 0x000fe20000000000 */
[----:B------:R-:W-:Y:S01]  /*a3d0*/  LOP3.LUT R0, R0, 0x3fff, RZ, 0xc0, !PT ;  /* 0x00003fff00007812 */ /* 0x000fe200078ec0ff */
[----:B------:R-:W-:Y:S01]  /*a3e0*/  IMAD.MOV.U32 R11, RZ, RZ, 0x40000040 ;  /* 0x40000040ff0b7424 */ /* 0x000fe200078e00ff */
[----:B------:R-:W-:Y:S01]  /*a3f0*/  R2UR UR7, R7 ;  /* 0x00000000070772ca */ /* 0x000fe200000e0000 */
[----:B------:R-:W-:Y:S01]  /*a400*/  IMAD.MOV.U32 R13, RZ, RZ, 0x40000040 ;  /* 0x40000040ff0d7424 */ /* 0x000fe200078e00ff */
[----:B------:R-:W-:Y:S01]  /*a410*/  LOP3.LUT R4, R0, 0x10000, RZ, 0xfc, !PT ;  /* 0x0001000000047812 */ /* 0x000fe200078efcff */
[----:B------:R-:W-:Y:S01]  /*a420*/  IMAD.MOV.U32 R21, RZ, RZ, 0x40000040 ;  /* 0x40000040ff157424 */ /* 0x000fe200078e00ff */
[----:B------:R-:W-:Y:S01]  /*a430*/  R2UR UR5, R5 ;  /* 0x00000000050572ca */ /* 0x000fe200000e0000 */
[----:B------:R-:W-:Y:S01]  /*a440*/  IMAD.MOV.U32 R7, RZ, RZ, 0x40000040 ;  /* 0x40000040ff077424 */ /* 0x000fe200078e00ff */
[C---:B------:R-:W-:Y:S01]  /*a450*/  R2UR UR4, R4.reuse ;  /* 0x00000000040472ca */ /* 0x040fe200000e0000 */
[----:B------:R-:W-:Y:S01]  /*a460*/  VIADD R12, R4, 0x2 ;  /* 0x00000002040c7836 */ /* 0x000fe20000000000 */
[----:B------:R-:W-:Y:S01]  /*a470*/  IADD3 R20, R6, 0x4, RZ ;  /* 0x0000000406147810 */ /* 0x000fe20007ffe0ff */
[----:B------:R-:W-:Y:S01]  /*a480*/  IMAD.MOV.U32 R3, RZ, RZ, -0x40 ;  /* 0xffffffc0ff037424 */ /* 0x000fe200078e00ff */
[----:B------:R-:W-:Y:S01]  /*a490*/  UISETP.GE.AND UP0, UPT, UR41, 0x1, UPT ;  /* 0x000000012900788c */ /* 0x000fe2000bf06270 */
[----:B------:R-:W-:-:S02]  /*a4a0*/  @!P1 VIADD R0, R9, 0x28c40 ;  /* 0x00028c4009009836 */ /* 0x000fc40000000000 */
[----:B------:R-:W-:Y:S01]  /*a4b0*/  IMAD R3, R168, R3, 0x41 ;  /* 0x00000041a8037424 */ /* 0x000fe200078e0203 */
[----:B------:R-:W-:Y:S02]  /*a4c0*/  UP2UR UR48, UPR, URZ, 0x1 ;  /* 0x000000013f307883 */ /* 0x000fe40008000000 */
[----:B------:R-:W-:Y:S01]  /*a4d0*/  PLOP3.LUT P2, PT, PT, PT, UP0, 0x40, 0x0 ;  /* 0x000000000000781c */ /* 0x000fe20003f4e808 */
[----:B------:R-:W-:Y:S01]  /*a4e0*/  VIADD R59, R3, 0xffffffff ;  /* 0xffffffff033b7836 */ /* 0x000fe20000000000 */
[----:B------:R-:W-:Y:S01]  /*a4f0*/  IADD3 R15, -R186, R3, R185 ;  /* 0x00000003ba0f7210 */ /* 0x000fe20007ffe1b9 */
[----:B------:R-:W-:Y:S01]  /*a500*/  HGMMA.64x64x16.F32.BF16 R24, gdesc[UR4], RZ, !UPT, gsb0 ;  /* 0x00e00000041879f0 */ /* 0x000fe2000c0018ff */
[----:B------:R-:W-:Y:S01]  /*a510*/  R2UR UR6, R10 ;  /* 0x000000000a0672ca */ /* 0x000fe200000e0000 */
[----:B------:R-:W-:Y:S01]  /*a520*/  VIADD R10, R4, 0x4 ;  /* 0x00000004040a7836 */ /* 0x000fe20000000000 */
[----:B------:R-:W-:Y:S01]  /*a530*/  R2UR UR7, R11 ;  /* 0x000000000b0772ca */ /* 0x000fe200000e0000 */
[----:B------:R-:W-:Y:S01]  /*a540*/  IMAD.MOV.U32 R11, RZ, RZ, 0x40000040 ;  /* 0x40000040ff0b7424 */ /* 0x000fe200078e00ff */
[----:B------:R-:W-:-:S02]  /*a550*/  R2UR UR4, R12 ;  /* 0x000000000c0472ca */ /* 0x000fc400000e0000 */
[----:B------:R-:W-:Y:S02]  /*a560*/  R2UR UR5, R13 ;  /* 0x000000000d0572ca */ /* 0x000fe400000e0000 */
[----:B------:R-:W-:Y:S02]  /*a570*/  @!P1 PRMT R0, RZ, 0x654, R0 ;  /* 0x00000654ff009816 */ /* 0x000fe40000000000 */
[----:B------:R-:W-:-:S05]  /*a580*/  IADD3 R15, -R22, R15, RZ ;  /* 0x0000000f160f7210 */ /* 0x000fca0007ffe1ff */
[----:B------:R-:W-:Y:S01]  /*a590*/  VIADD R58, R15, UR40 ;  /* 0x000000280f3a7c36 */ /* 0x000fe20008000000 */
[----:B------:R-:W-:Y:S02]  /*a5a0*/  WARPGROUP.DEPBAR.LE gsb0, 0x0 ;  /* 0x00008000000079c5 */ /* 0x000fe40000010000 */
[----:B------:R-:W-:-:S06]  /*a5b0*/  WARPGROUP.ARRIVE ;  /* 0x00000000000079c5 */ /* 0x000fcc0000000000 */
[----:B------:R-:W-:Y:S01]  /*a5c0*/  HGMMA.64x64x16.F32.BF16 R24, gdesc[UR4], R24, gsb0 ;  /* 0x00e00000041879f0 */ /* 0x000fe20008001818 */
[----:B------:R-:W-:Y:S01]  /*a5d0*/  R2UR UR6, R20 ;  /* 0x00000000140672ca */ /* 0x000fe200000e0000 */
[----:B------:R-:W-:Y:S01]  /*a5e0*/  VIADD R20, R6, 0x6 ;  /* 0x0000000606147836 */ /* 0x000fe20000000000 */
[----:B------:R-:W-:Y:S01]  /*a5f0*/  R2UR UR7, R21 ;  /* 0x00000000150772ca */ /* 0x000fe200000e0000 */
[----:B------:R-:W-:Y:S01]  /*a600*/  VIADD R6, R4, 0x6 ;  /* 0x0000000604067836 */ /* 0x000fe20000000000 */
[----:B------:R-:W-:Y:S01]  /*a610*/  R2UR UR4, R10 ;  /* 0x000000000a0472ca */ /* 0x000fe200000e0000 */
[----:B------:R-:W-:Y:S01]  /*a620*/  IMAD.MOV.U32 R21, RZ, RZ, 0x40000040 ;  /* 0x40000040ff157424 */ /* 0x000fe200078e00ff */
        /* <DEDUP_REMOVED lines=11> */
[----:B------:R-:W-:Y:S02]  /*a6e0*/  ULDC.64 UR4, c[0x0][0x9d8] ;  /* 0x0002760000047ab9 */ /* 0x000fe40000000a00 */
[----:B------:R-:W-:-:S06]  /*a6f0*/  ULOP3.LUT UR37, URZ, UR5, URZ, 0x33, !UPT ;  /* 0x000000053f257292 */ /* 0x000fcc000f8e333f */
[----:B------:R-:W-:Y:S01]  /*a700*/  VIADD R57, R15, UR37 ;  /* 0x000000250f397c36 */ /* 0x000fe20008000000 */
        /* <DEDUP_REMOVED lines=34> */
[----:B------:R3:W-:Y:S07]  /*a930*/  @!P1 SYNCS.ARRIVE.TRANS64.RED.A1T0 RZ, [R0+URZ], RZ ;  /* 0x000000ff00ff99a7 */ /* 0x0007ee000810043f */
[----:B------:R-:W4:Y:S01]  /*a940*/  MUFU.TANH R25, R25 ;  /* 0x0000001900197308 */ /* 0x000f220000002400 */
[----:B---3--:R-:W-:-:S04]  /*a950*/  IMAD R0, R189, 0x40, R192 ;  /* 0x00000040bd007824 */ /* 0x008fc800078e02c0 */
[----:B------:R-:W-:-:S03]  /*a960*/  IMAD.IADD R8, R57, 0x1, R0 ;  /* 0x0000000139087824 */ /* 0x000fc600078e0200 */
        /* <DEDUP_REMOVED lines=29> */
[----:B------:R1:W0:Y:S02]  /*ab40*/  MUFU.TANH R20, R26 ;  /* 0x0000001a00147308 */ /* 0x0002240000002400 */
[----:B-1----:R-:W-:-:S04]  /*ab50*/  LEA R26, R168, 0xffffffc0, 0x6 ;  /* 0xffffffc0a81a7811 */ /* 0x002fc800078e30ff */
[----:B------:R-:W-:-:S04]  /*ab60*/  IADD3 R21, -R22, R185, -R26 ;  /* 0x000000b916157210 */ /* 0x000fc80007ffe91a */
[----:B------:R-:W-:Y:S01]  /*ab70*/  VIADDMNMX R3, R0, R58, R21, PT ;  /* 0x0000003a00037246 */ /* 0x000fe20003800115 */
[----:B0--34-:R-:W-:Y:S06]  /*ab80*/  @P2 BRA `(.L_x_2071) ;  /* 0x0000000000582947 */ /* 0x019fec0003800000 */
[----:B------:R-:W-:Y:S01]  /*ab90*/  IADD3 R15, R0, R185, -R186 ;  /* 0x000000b9000f7210 */ /* 0x000fe20007ffe8ba */
[----:B------:R-:W-:Y:S03]  /*aba0*/  BSSY B0, `(.L_x_2072) ;  /* 0x0000010000007945 */ /* 0x000fe60003800000 */
[----:B------:R-:W-:-:S13]  /*abb0*/  ISETP.GT.AND P2, PT, R15, -0x1, PT ;  /* 0xffffffff0f00780c */ /* 0x000fda0003f44270 */
[----:B------:R-:W-:Y:S05]  /*abc0*/  @P2 BRA `(.L_x_2073) ;  /* 0x0000000000202947 */ /* 0x000fea0003800000 */
[----:B------:R-:W-:Y:S01]  /*abd0*/  UISETP.NE.AND UP0, UPT, UR41, 0x1, UPT ;  /* 0x000000012900788c */ /* 0x000fe2000bf05270 */
[----:B------:R-:W-:-:S05]  /*abe0*/  LOP3.LUT R15, RZ, R15, RZ, 0x33, !PT ;  /* 0x0000000fff0f7212 */ /* 0x000fca00078e33ff */
[----:B------:R-:W-:-:S05]  /*abf0*/  PLOP3.LUT P2, PT, PT, PT, UP0, 0x80, 0x0 ;  /* 0x000000000000781c */ /* 0x000fca0003f4f008 */
[----:B------:R-:W-:-:S08]  /*ac00*/  @UP0 ULDC.64 UR4, c[0x0][0x9e8] ;  /* 0x00027a0000040ab9 */ /* 0x000fd00000000a00 */
[----:B------:R-:W-:-:S05]  /*ac10*/  @P2 IMAD.HI.U32 R60, R15, UR4, RZ ;  /* 0x000000040f3c2c27 */ /* 0x000fca000f8e00ff */
[----:B------:R-:W-:-:S04]  /*ac20*/  @P2 SHF.R.U32.HI R15, RZ, UR5, R60 ;  /* 0x00000005ff0f2c19 */ /* 0x000fc8000801163c */
[----:B------:R-:W-:Y:S01]  /*ac30*/  LOP3.LUT R15, RZ, R15, RZ, 0x33, !PT ;  /* 0x0000000fff0f7212 */ /* 0x000fe200078e33ff */
[----:B------:R-:W-:Y:S06]  /*ac40*/  BRA `(.L_x_2074) ;  /* 0x0000000000147947 */ /* 0x000fec0003800000 */
.L_x_2073:
[----:B------:R-:W-:-:S06]  /*ac50*/  UISETP.NE.AND UP0, UPT, UR41, 0x1, UPT ;  /* 0x000000012900788c */ /* 0x000fcc000bf05270 */
[----:B------:R-:W-:-:S05]  /*ac60*/  PLOP3.LUT P2, PT, PT, PT, UP0, 0x80, 0x0 ;  /* 0x000000000000781c */ /* 0x000fca0003f4f008 */
[----:B------:R-:W-:-:S08]  /*ac70*/  @UP0 ULDC.64 UR4, c[0x0][0x9e8] ;  /* 0x00027a0000040ab9 */ /* 0x000fd00000000a00 */
[----:B------:R-:W-:-:S05]  /*ac80*/  @P2 IMAD.HI.U32 R60, R15, UR4, RZ ;  /* 0x000000040f3c2c27 */ /* 0x000fca000f8e00ff */
[----:B------:R-:W-:-:S07]  /*ac90*/  @P2 SHF.R.U32.HI R15, RZ, UR5, R60 ;  /* 0x00000005ff0f2c19 */ /* 0x000fce000801163c */
.L_x_2074:
[----:B------:R-:W-:Y:S05]  /*aca0*/  BSYNC B0 ;  /* 0x0000000000007941 */ /* 0x000fea0003800000 */
.L_x_2072:
[----:B------:R-:W-:-:S04]  /*acb0*/  IMAD R15, R15, UR41, -R26 ;  /* 0x000000290f0f7c24 */ /* 0x000fc8000f8e0a1a */
[----:B------:R-:W-:-:S05]  /*acc0*/  IMAD.IADD R15, R15, 0x1, -R22 ;  /* 0x000000010f0f7824 */ /* 0x000fca00078e0a16 */
[----:B------:R-:W-:Y:S02]  /*acd0*/  VIMNMX R8, R8, R15, !PT ;  /* 0x0000000f08087248 */ /* 0x000fe40007fe0100 */
[----:B------:R-:W-:-:S07]  /*ace0*/  VIADDMNMX R3, R15, UR41, R3, PT ;  /* 0x000000290f037c46 */ /* 0x000fce000b800103 */
.L_x_2071:
[C---:B------:R-:W-:Y:S01]  /*acf0*/  ISETP.GE.AND P2, PT, R59.reuse, 0x2, PT ;  /* 0x000000023b00780c */ /* 0x040fe20003f46270 */
[----:B------:R-:W-:Y:S01]  /*ad00*/  UISETP.NE.AND UP0, UPT, UR48, URZ, UPT ;  /* 0x0000003f3000728c */ /* 0x000fe2000bf05270 */
[C---:B------:R-:W-:Y:S02]  /*ad10*/  ISETP.GE.AND P6, PT, R59.reuse, 0xa, PT ;  /* 0x0000000a3b00780c */ /* 0x040fe40003fc6270 */
[----:B------:R-:W-:Y:S02]  /*ad20*/  ISETP.GT.AND P4, PT, R8, 0x1, !P2 ;  /* 0x000000010800780c */ /* 0x000fe40005784270 */
[----:B------:R-:W-:Y:S02]  /*ad30*/  ISETP.GE.AND P3, PT, R59, 0x9, PT ;  /* 0x000000093b00780c */ /* 0x000fe40003f66270 */
[----:B------:R-:W-:Y:S02]  /*ad40*/  ISETP.LT.OR P4, PT, R3, 0x2, P4 ;  /* 0x000000020300780c */ /* 0x000fe40002781670 */
[----:B------:R-:W-:-:S02]  /*ad50*/  P2R R60, PR, RZ, 0x40 ;  /* 0x00000040ff3c7803 */ /* 0x000fc40000000000 */
[----:B------:R-:W-:Y:S02]  /*ad60*/  FSEL R61, R25, -INF , !P4 ;  /* 0xff800000193d7808 */ /* 0x000fe40006000000 */
[C---:B------:R-:W-:Y:S02]  /*ad70*/  ISETP.GT.AND P4, PT, R8.reuse, 0x9, !P6 ;  /* 0x000000090800780c */ /* 0x040fe40007784270 */
[----:B------:R-:W-:Y:S02]  /*ad80*/  ISETP.GT.AND P5, PT, R8, 0x8, !P3 ;  /* 0x000000080800780c */ /* 0x000fe40005fa4270 */
[----:B------:R-:W-:Y:S02]  /*ad90*/  ISETP.LT.OR P4, PT, R3, 0xa, P4 ;  /* 0x0000000a0300780c */ /* 0x000fe40002781670 */
[----:B------:R-:W-:Y:S02]  /*ada0*/  ISETP.GE.AND P6, PT, R59, 0x11, PT ;  /* 0x000000113b00780c */ /* 0x000fe40003fc6270 */
[----:B------:R-:W-:-:S02]  /*adb0*/  FSEL R65, R29, -INF , !P4 ;  /* 0xff8000001d417808 */ /* 0x000fc40006000000 */
[C---:B------:R-:W-:Y:S02]  /*adc0*/  ISETP.LT.OR P5, PT, R3.reuse, 0x9, P5 ;  /* 0x000000090300780c */ /* 0x040fe40002fa1670 */
[----:B------:R-:W-:Y:S02]  /*add0*/  ISETP.GT.AND P4, PT, R8, 0x10, !P6 ;  /* 0x000000100800780c */ /* 0x000fe40007784270 */
[----:B------:R-:W-:Y:S02]  /*ade0*/  FSEL R63, R28, -INF , !P5 ;  /* 0xff8000001c3f7808 */ /* 0x000fe40006800000 */
[----:B------:R-:W-:Y:S02]  /*adf0*/  ISETP.LT.OR P4, PT, R3, 0x11, P4 ;  /* 0x000000110300780c */ /* 0x000fe40002781670 */
[----:B------:R-:W-:Y:S02]  /*ae00*/  ISETP.GE.AND P5, PT, R59, 0x12, PT ;  /* 0x000000123b00780c */ /* 0x000fe40003fa6270 */
[----:B------:R-:W-:-:S02]  /*ae10*/  FSEL R67, R32, -INF , !P4 ;  /* 0xff80000020437808 */ /* 0x000fc40006000000 */
[C---:B------:R-:W-:Y:S02]  /*ae20*/  ISETP.GT.AND P4, PT, R8.reuse, 0x11, !P5 ;  /* 0x000000110800780c */ /* 0x040fe40006f84270 */
        /* <DEDUP_REMOVED lines=37> */
[----:B------:R-:W-:Y:S02]  /*b080*/  P2R R29, PR, RZ, 0x40 ;  /* 0x00000040ff1d7803 */ /* 0x000fe40000000000 */
[----:B------:R-:W-:Y:S02]  /*b090*/  FSEL R81, R48, -INF , !P4 ;  /* 0xff80000030517808 */ /* 0x000fe40006000000 */
[----:B------:R-:W-:-:S04]  /*b0a0*/  ISETP.GE.AND P4, PT, R59, 0x32, PT ;  /* 0x000000323b00780c */ /* 0x000fc80003f86270 */
[----:B------:R-:W-:-:S04]  /*b0b0*/  ISETP.GT.AND P5, PT, R8, 0x31, !P4 ;  /* 0x000000310800780c */ /* 0x000fc800067a4270 */
        /* <DEDUP_REMOVED lines=14> */
[----:B------:R-:W-:Y:S02]  /*b1a0*/  IADD3 R8, R57, 0x8, R0 ;  /* 0x0000000839087810 */ /* 0x000fe40007ffe000 */
[----:B------:R-:W-:Y:S01]  /*b1b0*/  ISETP.LT.OR P6, PT, R3, 0x3a, P6 ;  /* 0x0000003a0300780c */ /* 0x000fe200037c1670 */
[----:B------:R-:W-:-:S03]  /*b1c0*/  VIADD R3, R0, 0x8 ;  /* 0x0000000800037836 */ /* 0x000fc60000000000 */
[----:B------:R-:W-:Y:S02]  /*b1d0*/  FSEL R53, R53, -INF , !P6 ;  /* 0xff80000035357808 */ /* 0x000fe40007000000 */
[----:B------:R-:W-:Y:S02]  /*b1e0*/  PLOP3.LUT P6, PT, PT, PT, UP0, 0x40, 0x0 ;  /* 0x000000000000781c */ /* 0x000fe40003fce808 */
[----:B------:R-:W-:-:S11]  /*b1f0*/  VIADDMNMX R3, R3, R58, R21, PT ;  /* 0x0000003a03037246 */ /* 0x000fd60003800115 */
[----:B------:R-:W-:Y:S05]  /*b200*/  @P6 BRA `(.L_x_2075) ;  /* 0x0000000000646947 */ /* 0x000fea0003800000 */
[----:B------:R-:W-:Y:S01]  /*b210*/  IADD3 R15, R0, R185, -R186 ;  /* 0x000000b9000f7210 */ /* 0x000fe20007ffe8ba */
[----:B------:R-:W-:Y:S04]  /*b220*/  BSSY B0, `(.L_x_2076) ;  /* 0x0000013000007945 */ /* 0x000fe80003800000 */
[----:B------:R-:W-:-:S05]  /*b230*/  VIADD R15, R15, 0x8 ;  /* 0x000000080f0f7836 */ /* 0x000fca0000000000 */
[----:B------:R-:W-:-:S13]  /*b240*/  ISETP.GT.AND P6, PT, R15, -0x1, PT ;  /* 0xffffffff0f00780c */ /* 0x000fda0003fc4270 */
[----:B------:R-:W-:Y:S05]  /*b250*/  @P6 BRA `(.L_x_2077) ;  /* 0x0000000000246947 */ /* 0x000fea0003800000 */
[----:B------:R-:W-:Y:S01]  /*b260*/  UISETP.NE.AND UP0, UPT, UR41, 0x1, UPT ;  /* 0x000000012900788c */ /* 0x000fe2000bf05270 */
[----:B------:R-:W-:-:S05]  /*b270*/  LOP3.LUT R15, RZ, R15, RZ, 0x33, !PT ;  /* 0x0000000fff0f7212 */ /* 0x000fca00078e33ff */
[----:B------:R-:W-:-:S05]  /*b280*/  PLOP3.LUT P6, PT, PT, PT, UP0, 0x80, 0x0 ;  /* 0x000000000000781c */ /* 0x000fca0003fcf008 */
[----:B------:R-:W-:-:S08]  /*b290*/  @UP0 ULDC.64 UR4, c[0x0][0x9e8] ;  /* 0x00027a0000040ab9 */ /* 0x000fd00000000a00 */
[----:B------:R-:W-:Y:S01]  /*b2a0*/  @P6 IMAD.HI.U32 R21, R15, UR4, RZ ;  /* 0x000000040f156c27 */ /* 0x000fe2000f8e00ff */
[----:B------:R-:W-:-:S13]  /*b2b0*/  PLOP3.LUT P6, PT, PT, PT, UP0, 0x80, 0x0 ;  /* 0x000000000000781c */ /* 0x000fda0003fcf008 */
[----:B------:R-:W-:-:S04]  /*b2c0*/  @P6 SHF.R.U32.HI R15, RZ, UR5, R21 ;  /* 0x00000005ff0f6c19 */ /* 0x000fc80008011615 */
[----:B------:R-:W-:Y:S01]  /*b2d0*/  LOP3.LUT R15, RZ, R15, RZ, 0x33, !PT ;  /* 0x0000000fff0f7212 */ /* 0x000fe200078e33ff */
[----:B------:R-:W-:Y:S06]  /*b2e0*/  BRA `(.L_x_2078) ;  /* 0x0000000000187947 */ /* 0x000fec0003800000 */
.L_x_2077:
[----:B------:R-:W-:-:S06]  /*b2f0*/  UISETP.NE.AND UP0, UPT, UR41, 0x1, UPT ;  /* 0x000000012900788c */ /* 0x000fcc000bf05270 */
[----:B------:R-:W-:-:S05]  /*b300*/  PLOP3.LUT P6, PT, PT, PT, UP0, 0x80, 0x0 ;  /* 0x000000000000781c */ /* 0x000fca0003fcf008 */
[----:B------:R-:W-:-:S08]  /*b310*/  @UP0 ULDC.64 UR4, c[0x0][0x9e8] ;  /* 0x00027a0000040ab9 */ /* 0x000fd00000000a00 */
[----:B------:R-:W-:Y:S01]  /*b320*/  @P6 IMAD.HI.U32 R21, R15, UR4, RZ ;  /* 0x000000040f156c27 */ /* 0x000fe2000f8e00ff */
[----:B------:R-:W-:-:S13]  /*b330*/  PLOP3.LUT P6, PT, PT, PT, UP0, 0x80, 0x0 ;  /* 0x000000000000781c */ /* 0x000fda0003fcf008 */
[----:B------:R-:W-:-:S07]  /*b340*/  @P6 SHF.R.U32.HI R15, RZ, UR5, R21 ;  /* 0x00000005ff0f6c19 */ /* 0x000fce0008011615 */
.L_x_2078:
[----:B------:R-:W-:Y:S05]  /*b350*/  BSYNC B0 ;  /* 0x0000000000007941 */ /* 0x000fea0003800000 */
.L_x_2076:
[----:B------:R-:W-:-:S04]  /*b360*/  IMAD R15, R15, UR41, -R26 ;  /* 0x000000290f0f7c24 */ /* 0x000fc8000f8e0a1a */
[----:B------:R-:W-:-:S05]  /*b370*/  IMAD.IADD R15, R15, 0x1, -R22 ;  /* 0x000000010f0f7824 */ /* 0x000fca00078e0a16 */
[----:B------:R-:W-:Y:S02]  /*b380*/  VIMNMX R8, R8, R15, !PT ;  /* 0x0000000f08087248 */ /* 0x000fe40007fe0100 */
[----:B------:R-:W-:-:S07]  /*b390*/  VIADDMNMX R3, R15, UR41, R3, PT ;  /* 0x000000290f037c46 */ /* 0x000fce000b800103 */
.L_x_2075:
[----:B------:R-:W-:Y:S01]  /*b3a0*/  BAR.SYNC.DEFER_BLOCKING 0xf, 0x100 ;  /* 0x03c4000000007b1d */ /* 0x000fe20000010000 */
[C---:B------:R-:W-:Y:S02]  /*b3b0*/  ISETP.GT.AND P2, PT, R8.reuse, 0x1, !P2 ;  /* 0x000000010800780c */ /* 0x040fe40005744270 */
[----:B------:R-:W-:Y:S02]  /*b3c0*/  ISETP.NE.AND P6, PT, R25, RZ, PT ;  /* 0x000000ff1900720c */ /* 0x000fe40003fc5270 */
[----:B------:R-:W-:Y:S01]  /*b3d0*/  ISETP.LT.OR P2, PT, R3, 0x2, P2 ;  /* 0x000000020300780c */ /* 0x000fe20001741670 */
[----:B------:R-:W-:Y:S01]  /*b3e0*/  ULDC UR4, c[0x0][0x988] ;  /* 0x0002620000047ab9 */ /* 0x000fe20000000800 */
[----:B------:R-:W-:Y:S02]  /*b3f0*/  ISETP.GT.AND P3, PT, R8, 0x8, !P3 ;  /* 0x000000080800780c */ /* 0x000fe40005f64270 */
[----:B------:R-:W-:Y:S02]  /*b400*/  FSEL R25, R27, -INF , !P2 ;  /* 0xff8000001b197808 */ /* 0x000fe40005000000 */
[----:B------:R-:W-:-:S02]  /*b410*/  ISETP.NE.AND P2, PT, R60, RZ, PT ;  /* 0x000000ff3c00720c */ /* 0x000fc40003f45270 */
[C---:B------:R-:W-:Y:S02]  /*b420*/  ISETP.LT.OR P3, PT, R3.reuse, 0x9, P3 ;  /* 0x000000090300780c */ /* 0x040fe40001f61670 */
[----:B------:R-:W-:Y:S02]  /*b430*/  ISETP.GT.AND P2, PT, R8, 0x9, !P2 ;  /* 0x000000090800780c */ /* 0x000fe40005744270 */
[----:B------:R-:W-:Y:S02]  /*b440*/  FSEL R26, R30, -INF , !P3 ;  /* 0xff8000001e1a7808 */ /* 0x000fe40005800000 */
[----:B------:R-:W-:Y:S02]  /*b450*/  ISETP.LT.OR P2, PT, R3, 0xa, P2 ;  /* 0x0000000a0300780c */ /* 0x000fe40001741670 */
[----:B------:R-:W-:Y:S02]  /*b460*/  ISETP.NE.AND P3, PT, R28, RZ, PT ;  /* 0x000000ff1c00720c */ /* 0x000fe40003f65270 */
        /* <DEDUP_REMOVED lines=27> */
[----:B------:R-:W-:Y:S02]  /*b620*/  FMNMX.FTZ R15, R81, R15, !PT ;  /* 0x0000000f510f7209 */ /* 0x000fe40007810000 */
[----:B------:R-:W-:Y:S02]  /*b630*/  FSEL R36, R39, -INF , !P2 ;  /* 0xff80000027247808 */ /* 0x000fe40005000000 */
[----:B------:R-:W-:Y:S02]  /*b640*/  ISETP.NE.AND P2, PT, R37, RZ, PT ;  /* 0x000000ff2500720c */ /* 0x000fe40003f45270 */
[----:B------:R-:W-:-:S02]  /*b650*/  FMNMX.FTZ R15, R49, R15, !PT ;  /* 0x0000000f310f7209 */ /* 0x000fc40007810000 */
[C---:B------:R-:W-:Y:S02]  /*b660*/  ISETP.GT.AND P2, PT, R8.reuse, 0x20, !P2 ;  /* 0x000000200800780c */ /* 0x040fe40005744270 */
[----:B------:R-:W-:Y:S02]  /*b670*/  FMNMX.FTZ R15, R83, R15, !PT ;  /* 0x0000000f530f7209 */ /* 0x000fe40007810000 */
[----:B------:R-:W-:Y:S02]  /*b680*/  ISETP.LT.OR P2, PT, R3, 0x21, P2 ;  /* 0x000000210300780c */ /* 0x000fe40001741670 */
[----:B------:R-:W-:Y:S02]  /*b690*/  ISETP.GT.AND P4, PT, R8, 0x31, !P4 ;  /* 0x000000310800780c */ /* 0x000fe40006784270 */
[----:B------:R-:W-:Y:S02]  /*b6a0*/  FSEL R38, R42, -INF , !P2 ;  /* 0xff8000002a267808 */ /* 0x000fe40005000000 */
[----:B------:R-:W-:-:S02]  /*b6b0*/  ISETP.NE.AND P2, PT, R40, RZ, PT ;  /* 0x000000ff2800720c */ /* 0x000fc40003f45270 */
[C---:B------:R-:W-:Y:S02]  /*b6c0*/  ISETP.GT.AND P5, PT, R8.reuse, 0x38, !P5 ;  /* 0x000000380800780c */ /* 0x040fe40006fa4270 */
[----:B------:R-:W-:Y:S02]  /*b6d0*/  ISETP.GT.AND P2, PT, R8, 0x21, !P2 ;  /* 0x000000210800780c */ /* 0x000fe40005744270 */
[C---:B------:R-:W-:Y:S02]  /*b6e0*/  ISETP.LT.OR P4, PT, R3.reuse, 0x32, P4 ;  /* 0x000000320300780c */ /* 0x040fe40002781670 */
[C---:B------:R-:W-:Y:S02]  /*b6f0*/  ISETP.LT.OR P2, PT, R3.reuse, 0x22, P2 ;  /* 0x000000220300780c */ /* 0x040fe40001741670 */
[----:B------:R-:W-:Y:S02]  /*b700*/  ISETP.LT.OR P5, PT, R3, 0x39, P5 ;  /* 0x000000390300780c */ /* 0x000fe40002fa1670 */
[----:B------:R-:W-:-:S02]  /*b710*/  FSEL R40, R43, -INF , !P2 ;  /* 0xff8000002b287808 */ /* 0x000fc40005000000 */
[----:B------:R-:W-:Y:S02]  /*b720*/  ISETP.GT.AND P2, PT, R8, 0x28, !P3 ;  /* 0x000000280800780c */ /* 0x000fe40005f44270 */
[----:B------:R-:W-:Y:S02]  /*b730*/  ISETP.NE.AND P3, PT, R44, RZ, PT ;  /* 0x000000ff2c00720c */ /* 0x000fe40003f65270 */
[----:B------:R-:W-:Y:S02]  /*b740*/  ISETP.LT.OR P2, PT, R3, 0x29, P2 ;  /* 0x000000290300780c */ /* 0x000fe40001741670 */
[----:B------:R-:W-:Y:S02]  /*b750*/  ISETP.GT.AND P3, PT, R8, 0x30, !P3 ;  /* 0x000000300800780c */ /* 0x000fe40005f64270 */
[----:B------:R-:W-:Y:S02]  /*b760*/  FSEL R42, R46, -INF , !P2 ;  /* 0xff8000002e2a7808 */ /* 0x000fe40005000000 */
[----:B------:R-:W-:-:S02]  /*b770*/  ISETP.GT.AND P2, PT, R8, RZ, !P6 ;  /* 0x000000ff0800720c */ /* 0x000fc40007744270 */
[----:B------:R-:W-:Y:S02]  /*b780*/  ISETP.NE.AND P6, PT, R24, RZ, PT ;  /* 0x000000ff1800720c */ /* 0x000fe40003fc5270 */
[C---:B------:R-:W-:Y:S02]  /*b790*/  ISETP.LT.OR P2, PT, R3.reuse, 0x1, P2 ;  /* 0x000000010300780c */ /* 0x040fe40001741670 */
[----:B------:R-:W-:Y:S02]  /*b7a0*/  ISETP.LT.OR P3, PT, R3, 0x31, P3 ;  /* 0x000000310300780c */ /* 0x000fe40001f61670 */
[----:B------:R-:W-:Y:S02]  /*b7b0*/  FSEL R24, R20, -INF , !P2 ;  /* 0xff80000014187808 */ /* 0x000fe40005000000 */
[----:B------:R-:W-:Y:S02]  /*b7c0*/  FMNMX.FTZ R20, R53, R15, !PT ;  /* 0x0000000f35147209 */ /* 0x000fe40007810000 */
[----:B------:R-:W-:-:S02]  /*b7d0*/  ISETP.NE.AND P2, PT, R41, RZ, PT ;  /* 0x000000ff2900720c */ /* 0x000fc40003f45270 */
[----:B------:R-:W-:Y:S01]  /*b7e0*/  FSEL R46, R51, -INF , !P4 ;  /* 0xff800000332e7808 */ /* 0x000fe20006000000 */
[----:B------:R-:W0:Y:S01]  /*b7f0*/  SHFL.BFLY PT, R15, R20, 0x2, 0x1f ;  /* 0x0c401f00140f7f89 */ /* 0x000e2200000e0000 */
[----:B------:R-:W-:Y:S02]  /*b800*/  ISETP.GT.AND P2, PT, R8, 0x29, !P2 ;  /* 0x000000290800780c */ /* 0x000fe40005744270 */
[----:B------:R-:W-:Y:S02]  /*b810*/  FSEL R48, R54, -INF , !P5 ;  /* 0xff80000036307808 */ /* 0x000fe40006800000 */
[----:B------:R-:W-:Y:S02]  /*b820*/  ISETP.LT.OR P2, PT, R3, 0x2a, P2 ;  /* 0x0000002a0300780c */ /* 0x000fe40001741670 */
[----:B0-----:R-:W-:Y:S02]  /*b830*/  FMNMX.FTZ R29, R20, R15, !PT ;  /* 0x0000000f141d7209 */ /* 0x001fe40007810000 */
[----:B------:R-:W-:-:S03]  /*b840*/  FMNMX.FTZ R15, R24, R25, !PT ;  /* 0x00000019180f7209 */ /* 0x000fc60007810000 */
[----:B------:R-:W0:Y:S01]  /*b850*/  SHFL.BFLY PT, R44, R29, 0x1, 0x1f ;  /* 0x0c201f001d2c7f89 */ /* 0x000e2200000e0000 */
[----:B------:R-:W-:-:S04]  /*b860*/  FMNMX.FTZ R15, R26, R15, !PT ;  /* 0x0000000f1a0f7209 */ /* 0x000fc80007810000 */
[----:B------:R-:W-:-:S04]  /*b870*/  FMNMX.FTZ R15, R28, R15, !PT ;  /* 0x0000000f1c0f7209 */ /* 0x000fc80007810000 */
[----:B------:R-:W-:-:S04]  /*b880*/  FMNMX.FTZ R21, R30, R15, !PT ;  /* 0x0000000f1e157209 */ /* 0x000fc80007810000 */
[----:B------:R-:W-:Y:S02]  /*b890*/  FMNMX.FTZ R27, R32, R21, !PT ;  /* 0x00000015201b7209 */ /* 0x000fe40007810000 */
[----:B------:R-:W-:Y:S02]  /*b8a0*/  MOV R21, UR4 ;  /* 0x0000000400157c02 */ /* 0x000fe40008000f00 */
[----:B------:R-:W-:-:S04]  /*b8b0*/  FMNMX.FTZ R27, R34, R27, !PT ;  /* 0x0000001b221b7209 */ /* 0x000fc80007810000 */
[----:B------:R-:W-:Y:S02]  /*b8c0*/  FMNMX.FTZ R27, R36, R27, !PT ;  /* 0x0000001b241b7209 */ /* 0x000fe40007810000 */
[----:B0-----:R-:W-:Y:S02]  /*b8d0*/  FMNMX.FTZ R15, R29, R44, !PT ;  /* 0x0000002c1d0f7209 */ /* 0x001fe40007810000 */
[----:B------:R-:W-:Y:S02]  /*b8e0*/  FMNMX.FTZ R27, R38, R27, !PT ;  /* 0x0000001b261b7209 */ /* 0x000fe40007810000 */
[----:B------:R-:W-:Y:S01]  /*b8f0*/  FSEL R44, R47, -INF , !P2 ;  /* 0xff8000002f2c7808 */ /* 0x000fe20005000000 */
[C---:B------:R-:W-:Y:S01]  /*b900*/  FMUL.FTZ R20, R15.reuse, R21 ;  /* 0x000000150f147220 */ /* 0x040fe20000410000 */
[----:B------:R-:W-:Y:S02]  /*b910*/  FMNMX.FTZ R27, R40, R27, !PT ;  /* 0x0000001b281b7209 */ /* 0x000fe40007810000 */
[----:B------:R-:W-:-:S02]  /*b920*/  FSETP.NEU.FTZ.AND P2, PT, R15, -INF , PT ;  /* 0xff8000000f00780b */ /* 0x000fc40003f5d000 */
[----:B------:R-:W-:Y:S02]  /*b930*/  FMNMX.FTZ R27, R42, R27, !PT ;  /* 0x0000001b2a1b7209 */ /* 0x000fe40007810000 */
[----:B------:R-:W-:Y:S02]  /*b940*/  FSEL R52, R20, RZ, P2 ;  /* 0x000000ff14347208 */ /* 0x000fe40001000000 */
[----:B------:R-:W-:Y:S02]  /*b950*/  ISETP.GT.AND P2, PT, R8, 0x39, !P6 ;  /* 0x000000390800780c */ /* 0x000fe40007744270 */
[----:B------:R-:W-:Y:S01]  /*b960*/  FSEL R8, R50, -INF , !P3 ;  /* 0xff80000032087808 */ /* 0x000fe20005800000 */
[--C-:B------:R-:W-:Y:S01]  /*b970*/  FFMA.FTZ R20, R33, R21, -R52.reuse ;  /* 0x0000001521147223 */ /* 0x100fe20000010834 */
[----:B------:R-:W-:Y:S01]  /*b980*/  FMNMX.FTZ R27, R44, R27, !PT ;  /* 0x0000001b2c1b7209 */ /* 0x000fe20007810000 */
[--C-:B------:R-:W-:Y:S01]  /*b990*/  FFMA.FTZ R29, R61, R21, -R52.reuse ;  /* 0x000000153d1d7223 */ /* 0x100fe20000010834 */
[----:B------:R-:W-:Y:S01]  /*b9a0*/  ISETP.LT.OR P2, PT, R3, 0x3a, P2 ;  /* 0x0000003a0300780c */ /* 0x000fe20001741670 */
[----:B------:R0:W-:Y:S01]  /*b9b0*/  MUFU.EX2 R164, R20 ;  /* 0x0000001400a47308 */ /* 0x0001e20000000800 */
[----:B------:R-:W-:Y:S01]  /*b9c0*/  FMNMX.FTZ R27, R8, R27, !PT ;  /* 0x0000001b081b7209 */ /* 0x000fe20007810000 */
[-CC-:B------:R-:W-:Y:S01]  /*b9d0*/  FFMA.FTZ R3, R63, R21.reuse, -R52.reuse ;  /* 0x000000153f037223 */ /* 0x180fe20000010834 */
[----:B------:R-:W-:Y:S01]  /*b9e0*/  FSEL R50, R55, -INF , !P2 ;  /* 0xff80000037327808 */ /* 0x000fe20005000000 */
[--C-:B------:R-:W-:Y:S01]  /*b9f0*/  FFMA.FTZ R31, R65, R21, -R52.reuse ;  /* 0x00000015411f7223 */ /* 0x100fe20000010834 */
[----:B------:R-:W-:Y:S01]  /*ba00*/  FMNMX.FTZ R27, R46, R27, !PT ;  /* 0x0000001b2e1b7209 */ /* 0x000fe20007810000 */
[-CC-:B------:R-:W-:Y:S01]  /*ba10*/  FFMA.FTZ R33, R67, R21.reuse, -R52.reuse ;  /* 0x0000001543217223 */ /* 0x180fe20000010834 */
[--C-:B------:R-:W-:Y:S01]  /*ba20*/  FFMA.FTZ R43, R45, R21, -R52.reuse ;  /* 0x000000152d2b7223 */ /* 0x100fe20000010834 */
[----:B------:R-:W-:Y:S01]  /*ba30*/  MUFU.EX2 R166, R3 ;  /* 0x0000000300a67308 */ /* 0x000fe20000000800 */
[----:B------:R-:W-:Y:S01]  /*ba40*/  FMNMX.FTZ R27, R48, R27, !PT ;  /* 0x0000001b301b7209 */ /* 0x000fe20007810000 */
[-CC-:B------:R-:W-:Y:S01]  /*ba50*/  FFMA.FTZ R45, R49, R21.reuse, -R52.reuse ;  /* 0x00000015312d7223 */ /* 0x180fe20000010834 */
[-CC-:B------:R-:W-:Y:S01]  /*ba60*/  FFMA.FTZ R35, R69, R21.reuse, -R52.reuse ;  /* 0x0000001545237223 */ /* 0x180fe20000010834 */
[--C-:B------:R-:W-:Y:S01]  /*ba70*/  FFMA.FTZ R37, R71, R21, -R52.reuse ;  /* 0x0000001547257223 */ /* 0x100fe20000010834 */
[----:B------:R-:W-:Y:S01]  /*ba80*/  FMNMX.FTZ R27, R50, R27, !PT ;  /* 0x0000001b321b7209 */ /* 0x000fe20007810000 */
[-CC-:B------:R-:W-:Y:S01]  /*ba90*/  FFMA.FTZ R39, R73, R21.reuse, -R52.reuse ;  /* 0x0000001549277223 */ /* 0x180fe20000010834 */
[-CC-:B------:R-:W-:Y:S01]  /*baa0*/  FFMA.FTZ R41, R75, R21.reuse, -R52.reuse ;  /* 0x000000154b297223 */ /* 0x180fe20000010834 */
[----:B------:R-:W1:Y:S02]  /*bab0*/  MUFU.EX2 R29, R29 ;  /* 0x0000001d001d7308 */ /* 0x000e640000000800 */
[----:B0-----:R-:W0:Y:S06]  /*bac0*/  SHFL.BFLY PT, R20, R27, 0x2, 0x1f ;  /* 0x0c401f001b147f89 */ /* 0x001e2c00000e0000 */
[----:B------:R-:W-:Y:S08]  /*bad0*/  MUFU.EX2 R31, R31 ;  /* 0x0000001f001f7308 */ /* 0x000ff00000000800 */
[----:B------:R1:W-:Y:S08]  /*bae0*/  MUFU.EX2 R58, R45 ;  /* 0x0000002d003a7308 */ /* 0x0003f00000000800 */
[----:B------:R-:W-:Y:S01]  /*baf0*/  MUFU.EX2 R33, R33 ;  /* 0x0000002100217308 */ /* 0x000fe20000000800 */
[----:B-1----:R-:W-:Y:S01]  /*bb00*/  FADD.FTZ R45, R164, R29 ;  /* 0x0000001da42d7221 */ /* 0x002fe20000010000 */
[----:B0-----:R-:W-:Y:S01]  /*bb10*/  FMNMX.FTZ R3, R27, R20, !PT ;  /* 0x000000141b037209 */ /* 0x001fe20007810000 */
[----:B------:R-:W-:Y:S01]  /*bb20*/  FFMA.FTZ R27, R77, R21, -R52 ;  /* 0x000000154d1b7223 */ /* 0x000fe20000010834 */
[----:B------:R-:W-:-:S03]  /*bb30*/  F2FP.BF16.F32.PACK_AB R164, R29, R164 ;  /* 0x000000a41da4723e */ /* 0x000fc600000010ff */
[----:B------:R-:W0:Y:S01]  /*bb40*/  SHFL.BFLY PT, R20, R3, 0x1, 0x1f ;  /* 0x0c201f0003147f89 */ /* 0x000e2200000e0000 */
[----:B------:R-:W-:Y:S08]  /*bb50*/  MUFU.EX2 R156, R27 ;  /* 0x0000001b009c7308 */ /* 0x000ff00000000800 */
[----:B------:R1:W-:Y:S08]  /*bb60*/  MUFU.EX2 R160, R35 ;  /* 0x0000002300a07308 */ /* 0x0003f00000000800 */
[----:B------:R-:W-:Y:S01]  /*bb70*/  MUFU.EX2 R37, R37 ;  /* 0x0000002500257308 */ /* 0x000fe20000000800 */
[----:B-1----:R-:W-:Y:S01]  /*bb80*/  FFMA.FTZ R35, R79, R21, -R52 ;  /* 0x000000154f237223 */ /* 0x002fe20000010834 */
[----:B0-----:R-:W-:-:S06]  /*bb90*/  FMNMX.FTZ R20, R3, R20, !PT ;  /* 0x0000001403147209 */ /* 0x001fcc0007810000 */
[----:B------:R0:W-:Y:S01]  /*bba0*/  MUFU.EX2 R162, R39 ;  /* 0x0000002700a27308 */ /* 0x0001e20000000800 */
[-C--:B------:R-:W-:Y:S01]  /*bbb0*/  FFMA.FTZ R3, R83, R21.reuse, -R52 ;  /* 0x0000001553037223 */ /* 0x080fe20000010834 */
[C---:B------:R-:W-:Y:S01]  /*bbc0*/  FSETP.NEU.FTZ.AND P2, PT, R20.reuse, -INF , PT ;  /* 0xff8000001400780b */ /* 0x040fe20003f5d000 */
[----:B------:R-:W-:-:S05]  /*bbd0*/  FMUL.FTZ R27, R20, R21 ;  /* 0x00000015141b7220 */ /* 0x000fca0000410000 */
[----:B------:R-:W-:Y:S01]  /*bbe0*/  MUFU.EX2 R41, R41 ;  /* 0x0000002900297308 */ /* 0x000fe20000000800 */
[----:B------:R-:W-:Y:S01]  /*bbf0*/  FSEL R27, R27, RZ, P2 ;  /* 0x000000ff1b1b7208 */ /* 0x000fe20001000000 */
[-CC-:B0-----:R-:W-:Y:S01]  /*bc00*/  FFMA.FTZ R39, R81, R21.reuse, -R52.reuse ;  /* 0x0000001551277223 */ /* 0x181fe20000010834 */
[----:B------:R-:W-:-:S03]  /*bc10*/  FFMA.FTZ R52, R53, R21, -R52 ;  /* 0x0000001535347223 */ /* 0x000fc60000010834 */
        /* <DEDUP_REMOVED lines=14> */
[----:B------:R-:W0:Y:S01]  /*bd00*/  MUFU.EX2 R25, R25 ;  /* 0x0000001900197308 */ /* 0x000e220000000800 */
[-CC-:B------:R-:W-:Y:S01]  /*bd10*/  FFMA.FTZ R46, R46, R21.reuse, -R27.reuse ;  /* 0x000000152e2e7223 */ /* 0x180fe2000001081b */
[-CC-:B------:R-:W-:Y:S01]  /*bd20*/  FFMA.FTZ R48, R48, R21.reuse, -R27.reuse ;  /* 0x0000001530307223 */ /* 0x180fe2000001081b */
[----:B------:R-:W-:-:S05]  /*bd30*/  FFMA.FTZ R27, R50, R21, -R27 ;  /* 0x00000015321b7223 */ /* 0x000fca000001081b */
[----:B------:R-:W1:Y:S08]  /*bd40*/  MUFU.EX2 R26, R26 ;  /* 0x0000001a001a7308 */ /* 0x000e700000000800 */
[----:B------:R3:W4:Y:S01]  /*bd50*/  MUFU.EX2 R167, R28 ;  /* 0x0000001c00a77308 */ /* 0x0007220000000800 */
[----:B0-----:R-:W-:-:S07]  /*bd60*/  F2FP.BF16.F32.PACK_AB R165, R25, R24 ;  /* 0x0000001819a5723e */ /* 0x001fce00000010ff */
[----:B------:R-:W0:Y:S01]  /*bd70*/  MUFU.EX2 R30, R30 ;  /* 0x0000001e001e7308 */ /* 0x000e220000000800 */
[----:B---3--:R-:W-:Y:S01]  /*bd80*/  FADD.FTZ R28, R166, R45 ;  /* 0x0000002da61c7221 */ /* 0x008fe20000010000 */
[----:B------:R-:W-:Y:S01]  /*bd90*/  FADD.FTZ R45, R24, R25 ;  /* 0x00000019182d7221 */ /* 0x000fe20000010000 */
[----:B------:R-:W-:-:S05]  /*bda0*/  F2FP.BF16.F32.PACK_AB R166, R31, R166 ;  /* 0x000000a61fa6723e */ /* 0x000fca00000010ff */
[----:B------:R3:W5:Y:S08]  /*bdb0*/  MUFU.EX2 R161, R32 ;  /* 0x0000002000a17308 */ /* 0x0007700000000800 */
[----:B------:R-:W2:Y:S01]  /*bdc0*/  MUFU.EX2 R34, R34 ;  /* 0x0000002200227308 */ /* 0x000ea20000000800 */
[----:B---3--:R-:W-:Y:S01]  /*bdd0*/  FADD.FTZ R32, R31, R28 ;  /* 0x0000001c1f207221 */ /* 0x008fe20000010000 */
[----:B-1----:R-:W-:-:S03]  /*bde0*/  FADD.FTZ R28, R26, R45 ;  /* 0x0000002d1a1c7221 */ /* 0x002fc60000010000 */
[----:B------:R-:W-:Y:S01]  /*bdf0*/  FADD.FTZ R49, R33, R32 ;  /* 0x0000002021317221 */ /* 0x000fe20000010000 */
[C---:B----4-:R-:W-:Y:S01]  /*be00*/  FADD.FTZ R47, R167.reuse, R28 ;  /* 0x0000001ca72f7221 */ /* 0x050fe20000010000 */
[----:B------:R-:W-:Y:S01]  /*be10*/  F2FP.BF16.F32.PACK_AB R167, R167, R26 ;  /* 0x0000001aa7a7723e */ /* 0x000fe200000010ff */
[----:B------:R-:W1:Y:S01]  /*be20*/  MUFU.EX2 R163, R36 ;  /* 0x0000002400a37308 */ /* 0x000e620000000800 */
[----:B------:R-:W-:Y:S01]  /*be30*/  FADD.FTZ R32, R160, R49 ;  /* 0x00000031a0207221 */ /* 0x000fe20000010000 */
[----:B0-----:R-:W-:Y:S01]  /*be40*/  FADD.FTZ R28, R30, R47 ;  /* 0x0000002f1e1c7221 */ /* 0x001fe20000010000 */
[----:B------:R-:W-:Y:S01]  /*be50*/  F2FP.BF16.F32.PACK_AB R160, R160, R33 ;  /* 0x00000021a0a0723e */ /* 0x000fe200000010ff */
[----:B------:R0:W-:Y:S01]  /*be60*/  STSM.16.M88.4 [R195+0x26800], R164 ;  /* 0x026800a4c3007844 */ /* 0x0001e20000000200 */
[----:B------:R-:W-:Y:S01]  /*be70*/  FADD.FTZ R47, R37, R32 ;  /* 0x00000020252f7221 */ /* 0x000fe20000010000 */
[C---:B-----5:R-:W-:Y:S01]  /*be80*/  FADD.FTZ R29, R161.reuse, R28 ;  /* 0x0000001ca11d7221 */ /* 0x060fe20000010000 */
[----:B------:R-:W-:Y:S01]  /*be90*/  F2FP.BF16.F32.PACK_AB R161, R161, R30 ;  /* 0x0000001ea1a1723e */ /* 0x000fe200000010ff */
[----:B------:R-:W3:Y:S01]  /*bea0*/  MUFU.EX2 R38, R38 ;  /* 0x0000002600267308 */ /* 0x000ee20000000800 */
[----:B------:R-:W-:Y:S01]  /*beb0*/  FADD.FTZ R32, R162, R47 ;  /* 0x0000002fa2207221 */ /* 0x000fe20000010000 */
[----:B--2---:R-:W-:Y:S01]  /*bec0*/  FADD.FTZ R28, R34, R29 ;  /* 0x0000001d221c7221 */ /* 0x004fe20000010000 */
[----:B------:R-:W-:-:S02]  /*bed0*/  F2FP.BF16.F32.PACK_AB R162, R162, R37 ;  /* 0x00000025a2a2723e */ /* 0x000fc400000010ff */
[----:B------:R-:W-:-:S03]  /*bee0*/  FADD.FTZ R31, R41, R32 ;  /* 0x00000020291f7221 */ /* 0x000fc60000010000 */
[----:B------:R-:W2:Y:S01]  /*bef0*/  MUFU.EX2 R157, R40 ;  /* 0x00000028009d7308 */ /* 0x000ea20000000800 */
[C---:B-1----:R-:W-:Y:S01]  /*bf00*/  FADD.FTZ R29, R163.reuse, R28 ;  /* 0x0000001ca31d7221 */ /* 0x042fe20000010000 */
[C---:B------:R-:W-:Y:S01]  /*bf10*/  FADD.FTZ R28, R156.reuse, R31 ;  /* 0x0000001f9c1c7221 */ /* 0x040fe20000010000 */
[----:B------:R-:W-:Y:S02]  /*bf20*/  F2FP.BF16.F32.PACK_AB R163, R163, R34 ;  /* 0x00000022a3a3723e */ /* 0x000fe400000010ff */
[----:B------:R-:W-:-:S03]  /*bf30*/  F2FP.BF16.F32.PACK_AB R156, R156, R41 ;  /* 0x000000299c9c723e */ /* 0x000fc600000010ff */
[----:B------:R-:W1:Y:S01]  /*bf40*/  MUFU.EX2 R35, R35 ;  /* 0x0000002300237308 */ /* 0x000e620000000800 */
[----:B---3--:R-:W-:Y:S01]  /*bf50*/  FADD.FTZ R24, R38, R29 ;  /* 0x0000001d26187221 */ /* 0x008fe20000010000 */
[----:B------:R0:W-:Y:S06]  /*bf60*/  STSM.16.M88.4 [R196], R160 ;  /* 0x000000a0c4007844 */ /* 0x0001ec0000000200 */
[----:B------:R-:W3:Y:S01]  /*bf70*/  MUFU.EX2 R42, R42 ;  /* 0x0000002a002a7308 */ /* 0x000ee20000000800 */
[C---:B--2---:R-:W-:Y:S01]  /*bf80*/  FADD.FTZ R25, R157.reuse, R24 ;  /* 0x000000189d197221 */ /* 0x044fe20000010000 */
[----:B------:R-:W-:-:S06]  /*bf90*/  F2FP.BF16.F32.PACK_AB R157, R157, R38 ;  /* 0x000000269d9d723e */ /* 0x000fcc00000010ff */
[----:B------:R-:W2:Y:S01]  /*bfa0*/  MUFU.EX2 R54, R43 ;  /* 0x0000002b00367308 */ /* 0x000ea20000000800 */
[----:B-1----:R-:W-:-:S07]  /*bfb0*/  FADD.FTZ R29, R35, R28 ;  /* 0x0000001c231d7221 */ /* 0x002fce0000010000 */
[----:B------:R-:W1:Y:S01]  /*bfc0*/  MUFU.EX2 R43, R44 ;  /* 0x0000002c002b7308 */ /* 0x000e620000000800 */
[----:B---3--:R-:W-:-:S07]  /*bfd0*/  FADD.FTZ R24, R42, R25 ;  /* 0x000000192a187221 */ /* 0x008fce0000010000 */
[----:B------:R-:W3:Y:S01]  /*bfe0*/  MUFU.EX2 R39, R39 ;  /* 0x0000002700277308 */ /* 0x000ee20000000800 */
[C---:B--2---:R-:W-:Y:S01]  /*bff0*/  F2FP.BF16.F32.PACK_AB R158, R54.reuse, R35 ;  /* 0x00000023369e723e */ /* 0x044fe200000010ff */
[----:B------:R-:W-:-:S06]  /*c000*/  FADD.FTZ R54, R54, R29 ;  /* 0x0000001d36367221 */ /* 0x000fcc0000010000 */
[----:B------:R-:W-:Y:S01]  /*c010*/  MUFU.EX2 R8, R8 ;  /* 0x0000000800087308 */ /* 0x000fe20000000800 */
[C---:B-1----:R-:W-:Y:S01]  /*c020*/  F2FP.BF16.F32.PACK_AB R159, R43.reuse, R42 ;  /* 0x0000002a2b9f723e */ /* 0x042fe200000010ff */
[----:B------:R-:W-:-:S04]  /*c030*/  FADD.FTZ R43, R43, R24 ;  /* 0x000000182b2b7221 */ /* 0x000fc80000010000 */
[----:B------:R0:W-:Y:S02]  /*c040*/  STSM.16.M88.4 [R198], R156 ;  /* 0x0000009cc6007844 */ /* 0x0001e40000000200 */
[----:B------:R-:W1:Y:S01]  /*c050*/  MUFU.EX2 R45, R46 ;  /* 0x0000002e002d7308 */ /* 0x000e620000000800 */
[----:B---3--:R-:W-:Y:S01]  /*c060*/  F2FP.BF16.F32.PACK_AB R152, R58, R39 ;  /* 0x000000273a98723e */ /* 0x008fe200000010ff */
[----:B------:R-:W-:-:S04]  /*c070*/  FADD.FTZ R39, R39, R54 ;  /* 0x0000003627277221 */ /* 0x000fc80000010000 */
[----:B------:R-:W-:Y:S02]  /*c080*/  FADD.FTZ R58, R58, R39 ;  /* 0x000000273a3a7221 */ /* 0x000fe40000010000 */
[----:B------:R-:W-:Y:S08]  /*c090*/  MUFU.EX2 R3, R3 ;  /* 0x0000000300037308 */ /* 0x000ff00000000800 */
[----:B------:R-:W2:Y:S01]  /*c0a0*/  MUFU.EX2 R52, R52 ;  /* 0x0000003400347308 */ /* 0x000ea20000000800 */
[----:B-1----:R-:W-:Y:S01]  /*c0b0*/  F2FP.BF16.F32.PACK_AB R153, R45, R8 ;  /* 0x000000082d99723e */ /* 0x002fe200000010ff */
[----:B------:R-:W-:-:S04]  /*c0c0*/  FADD.FTZ R8, R8, R43 ;  /* 0x0000002b08087221 */ /* 0x000fc80000010000 */
[----:B------:R-:W-:Y:S02]  /*c0d0*/  FADD.FTZ R45, R45, R8 ;  /* 0x000000082d2d7221 */ /* 0x000fe40000010000 */
[----:B------:R-:W1:Y:S08]  /*c0e0*/  MUFU.EX2 R48, R48 ;  /* 0x0000003000307308 */ /* 0x000e700000000800 */
[----:B------:R-:W3:Y:S01]  /*c0f0*/  MUFU.EX2 R27, R27 ;  /* 0x0000001b001b7308 */ /* 0x000ee20000000800 */
[----:B--2---:R-:W-:Y:S01]  /*c100*/  F2FP.BF16.F32.PACK_AB R154, R52, R3 ;  /* 0x00000003349a723e */ /* 0x004fe200000010ff */
[----:B------:R-:W-:-:S04]  /*c110*/  FADD.FTZ R3, R3, R58 ;  /* 0x0000003a03037221 */ /* 0x000fc80000010000 */
[----:B------:R-:W-:Y:S01]  /*c120*/  FADD.FTZ R3, R52, R3 ;  /* 0x0000000334037221 */ /* 0x000fe20000010000 */
[----:B-1----:R-:W-:Y:S01]  /*c130*/  FADD.FTZ R8, R48, R45 ;  /* 0x0000002d30087221 */ /* 0x002fe20000010000 */
[----:B---3--:R-:W-:-:S03]  /*c140*/  F2FP.BF16.F32.PACK_AB R155, R27, R48 ;  /* 0x000000301b9b723e */ /* 0x008fc600000010ff */
[----:B------:R-:W-:Y:S02]  /*c150*/  FADD.FTZ R8, R27, R8 ;  /* 0x000000081b087221 */ /* 0x000fe40000010000 */
[----:B------:R0:W-:Y:S01]  /*c160*/  STSM.16.M88.4 [R197], R152 ;  /* 0x00000098c5007844 */ /* 0x0001e20000000200 */
[----:B------:R-:W-:Y:S05]  /*c170*/  @!P0 BRA `(.L_x_2079) ;  /* 0x0000000000048947 */ /* 0x000fea0003800000 */
[----:B------:R-:W-:Y:S01]  /*c180*/  BPT.TRAP 0x1 ;  /* 0x000000040000795c */ /* 0x000fe20000300000 */
.L_x_2079:
[----:B------:R1:W2:Y:S01]  /*c190*/  SYNCS.PHASECHK.TRANS64.TRYWAIT P2, [R9+URZ+0x28c50], R56 ;  /* 0x028c5038090075a7 */ /* 0x0002a2000804017f */
[----:B------:R-:W-:Y:S05]  /*c1a0*/  @!P0 BRA `(.L_x_2080) ;  /* 0x0000000000048947 */ /* 0x000fea0003800000 */
[----:B------:R-:W-:Y:S01]  /*c1b0*/  BPT.TRAP 0x1 ;  /* 0x000000040000795c */ /* 0x000fe20000300000 */
.L_x_2080:
[----:B------:R-:W-:Y:S01]  /*c1c0*/  ULDC UR45, c[0x0][0x9e4] ;  /* 0x00027900002d7ab9 */ /* 0x000fe20000000800 */
[----:B------:R-:W-:Y:S01]  /*c1d0*/  ULDC UR44, c[0x0][0x988] ;  /* 0x00026200002c7ab9 */ /* 0x000fe20000000800 */
[----:B------:R-:W-:Y:S01]  /*c1e0*/  ULDC UR47, c[0x0][0x9d8] ;  /* 0x00027600002f7ab9 */ /* 0x000fe20000000800 */
[----:B------:R-:W-:Y:S01]  /*c1f0*/  ULDC UR46, c[0x0][0x9e0] ;  /* 0x00027800002e7ab9 */ /* 0x000fe20000000800 */
[----:B------:R-:W-:Y:S01]  /*c200*/  BSSY B0, `(.L_x_2081) ;  /* 0x0000006000007945 */ /* 0x000fe20003800000 */
[----:B------:R-:W-:Y:S02]  /*c210*/  IMAD R170, R18, 0x1000, R188 ;  /* 0x0000100012aa7824 */ /* 0x000fe400078e02bc */
[----:B------:R-:W-:Y:S01]  /*c220*/  IMAD.MOV.U32 R171, RZ, RZ, 0x40000040 ;  /* 0x40000040ffab7424 */ /* 0x000fe200078e00ff */
[----:B--2---:R-:W-:Y:S06]  /*c230*/  @P2 BRA `(.L_x_2082) ;  /* 0x0000000000082947 */ /* 0x004fec0003800000 */
[----:B------:R-:W2:Y:S02]  /*c240*/  SYNCS.PHASECHK.TRANS64.TRYWAIT P2, [R9+URZ+0x28c50], R56 ;  /* 0x028c5038090075a7 */ /* 0x000ea4000804017f */
[----:B--2---:R-:W-:Y:S05]  /*c250*/  @!P2 BRA `(.L_x_2083) ;  /* 0x0000011c006ca947 */ /* 0x004fea0003800000 */
.L_x_2082:
[----:B------:R-:W-:Y:S05]  /*c260*/  BSYNC B0 ;  /* 0x0000000000007941 */ /* 0x000fea0003800000 */
.L_x_2081:
[----:B------:R-:W-:Y:S01]  /*c270*/  R2UR UR6, R170 ;  /* 0x00000000aa0672ca */ /* 0x000fe200000e0000 */
[----:B-12---:R-:W-:Y:S01]  /*c280*/  WARPGROUP.ARRIVE ;  /* 0x00000000000079c5 */ /* 0x006fe20000000000 */
[----:B------:R-:W-:Y:S01]  /*c290*/  R2UR UR7, R171 ;  /* 0x00000000ab0772ca */ /* 0x000fe200000e0000 */
[----:B------:R-:W-:Y:S01]  /*c2a0*/  IMAD.MOV.U32 R171, RZ, RZ, 0x40000040 ;  /* 0x40000040ffab7424 */ /* 0x000fe200078e00ff */
[----:B------:R-:W-:Y:S01]  /*c2b0*/  UISETP.NE.AND UP0, UPT, UR48, URZ, UPT ;  /* 0x0000003f3000728c */ /* 0x000fe2000bf05270 */
[----:B------:R-:W-:Y:S01]  /*c2c0*/  @!P1 VIADD R9, R9, 0x28c60 ;  /* 0x00028c6009099836 */ /* 0x000fe20000000000 */
[----:B------:R-:W-:-:S04]  /*c2d0*/  IADD3 R191, R185, -R186, RZ ;  /* 0x800000bab9bf7210 */ /* 0x000fc80007ffe0ff */
[----:B------:R-:W-:Y:S02]  /*c2e0*/  PLOP3.LUT P2, PT, PT, PT, UP0, 0x40, 0x0 ;  /* 0x000000000000781c */ /* 0x000fe40003f4e808 */
[----:B------:R-:W-:-:S03]  /*c2f0*/  @!P1 PRMT R9, RZ, 0x654, R9 ;  /* 0x00000654ff099816 */ /* 0x000fc60000000009 */
[----:B------:R-:W-:Y:S03]  /*c300*/  HGMMA.64x256x16.F32.BF16 R24, R164, gdesc[UR4].tnspB, RZ, !UPT, gsb0 ;  /* 0x43e00004a4187df0 */ /* 0x000fe6000c0018ff */
[----:B------:R-:W-:Y:S02]  /*c310*/  WARPGROUP.DEPBAR.LE gsb0, 0x0 ;  /* 0x00008000000079c5 */ /* 0x000fe40000010000 */
[----:B0-----:R-:W-:Y:S01]  /*c320*/  VIADD R164, R170, 0x80 ;  /* 0x00000080aaa47836 */ /* 0x001fe20000000000 */
[----:B------:R-:W-:Y:S01]  /*c330*/  WARPGROUP.ARRIVE ;  /* 0x00000000000079c5 */ /* 0x000fe20000000000 */
[----:B------:R-:W-:-:S03]  /*c340*/  IMAD.MOV.U32 R165, RZ, RZ, 0x40000040 ;  /* 0x40000040ffa57424 */ /* 0x000fc600078e00ff */
[----:B------:R-:W-:Y:S02]  /*c350*/  R2UR UR6, R164 ;  /* 0x00000000a40672ca */ /* 0x000fe400000e0000 */
[----:B------:R-:W-:-:S15]  /*c360*/  R2UR UR7, R165 ;  /* 0x00000000a50772ca */ /* 0x000fde00000e0000 */
[----:B------:R-:W-:-:S01]  /*c370*/  NOP ;  /* 0x0000000000007918 */ /* 0x000fc20000000000 */
[----:B------:R-:W-:Y:S03]  /*c380*/  HGMMA.64x256x16.F32.BF16 R24, R160, gdesc[UR4].tnspB, R24, gsb0 ;  /* 0x43e00004a0187df0 */ /* 0x000fe60008001818 */
[----:B------:R-:W-:Y:S02]  /*c390*/  WARPGROUP.DEPBAR.LE gsb0, 0x0 ;  /* 0x00008000000079c5 */ /* 0x000fe40000010000 */
[C---:B------:R-:W-:Y:S01]  /*c3a0*/  VIADD R160, R170.reuse, 0x100 ;  /* 0x00000100aaa07836 */ /* 0x040fe20000000000 */
[----:B------:R-:W-:Y:S01]  /*c3b0*/  WARPGROUP.ARRIVE ;  /* 0x00000000000079c5 */ /* 0x000fe20000000000 */
[----:B------:R-:W-:Y:S02]  /*c3c0*/  IMAD.MOV.U32 R161, RZ, RZ, 0x40000040 ;  /* 0x40000040ffa17424 */ /* 0x000fe400078e00ff */
[----:B------:R-:W-:Y:S01]  /*c3d0*/  VIADD R170, R170, 0x180 ;  /* 0x00000180aaaa7836 */ /* 0x000fe20000000000 */
[----:B------:R-:W-:-:S02]  /*c3e0*/  R2UR UR6, R160 ;  /* 0x00000000a00672ca */ /* 0x000fc400000e0000 */
[----:B------:R-:W-:-:S15]  /*c3f0*/  R2UR UR7, R161 ;  /* 0x00000000a10772ca */ /* 0x000fde00000e0000 */
[----:B------:R-:W-:-:S01]  /*c400*/  NOP ;  /* 0x0000000000007918 */ /* 0x000fc20000000000 */
        /* <DEDUP_REMOVED lines=13> */
[----:B0-----:R-:W0:Y:S01]  /*c4e0*/  FENCE.VIEW.ASYNC.S ;  /* 0x00000000000073c6 */ /* 0x001e220000000000 */
[----:B------:R-:W-:-:S04]  /*c4f0*/  IMAD R154, R189, 0x40, R191 ;  /* 0x00000040bd9a7824 */ /* 0x000fc800078e02bf */
[----:B------:R-:W-:Y:S01]  /*c500*/  VIADD R152, R154, UR40 ;  /* 0x000000289a987c36 */ /* 0x000fe20008000000 */
[----:B0-----:R-:W-:Y:S01]  /*c510*/  NOP ;  /* 0x0000000000007918 */ /* 0x001fe20000000000 */
[----:B------:R-:W-:Y:S06]  /*c520*/  BAR.ARV 0xe, 0x100 ;  /* 0x0384000000007b1d */ /* 0x000fec0000002000 */
[----:B------:R0:W-:Y:S02]  /*c530*/  @!P1 SYNCS.ARRIVE.TRANS64.RED.A1T0 RZ, [R9+URZ], RZ ;  /* 0x000000ff09ff99a7 */ /* 0x0001e4000810043f */
[----:B0-----:R-:W-:Y:S01]  /*c540*/  VIADD R9, R168, 0xfffffffe ;  /* 0xfffffffea8097836 */ /* 0x001fe20000000000 */
[----:B------:R-:W-:Y:S06]  /*c550*/  @P2 BRA `(.L_x_2084) ;  /* 0x0000000000542947 */ /* 0x000fec0003800000 */
[C---:B------:R-:W-:Y:S01]  /*c560*/  ISETP.GT.AND P2, PT, R154.reuse, RZ, PT ;  /* 0x000000ff9a00720c */ /* 0x040fe20003f44270 */
[----:B------:R-:W-:Y:S01]  /*c570*/  BSSY B0, `(.L_x_2085) ;  /* 0x0000010000007945 */ /* 0x000fe20003800000 */
[----:B------:R-:W-:-:S11]  /*c580*/  VIADD R153, R154, 0xffffffff ;  /* 0xffffffff9a997836 */ /* 0x000fd60000000000 */
[----:B------:R-:W-:Y:S05]  /*c590*/  @P2 BRA `(.L_x_2086) ;  /* 0x0000000000202947 */ /* 0x000fea0003800000 */
[----:B------:R-:W-:Y:S01]  /*c5a0*/  UISETP.NE.AND UP0, UPT, UR41, 0x1, UPT ;  /* 0x000000012900788c */ /* 0x000fe2000bf05270 */
[----:B------:R-:W-:-:S05]  /*c5b0*/  IMAD.MOV R153, RZ, RZ, -R154 ;  /* 0x000000ffff997224 */ /* 0x000fca00078e0a9a */
[----:B------:R-:W-:-:S05]  /*c5c0*/  PLOP3.LUT P2, PT, PT, PT, UP0, 0x80, 0x0 ;  /* 0x000000000000781c */ /* 0x000fca0003f4f008 */
[----:B------:R-:W-:-:S08]  /*c5d0*/  @UP0 ULDC.64 UR4, c[0x0][0x9e8] ;  /* 0x00027a0000040ab9 */ /* 0x000fd00000000a00 */
[----:B------:R-:W-:-:S05]  /*c5e0*/  @P2 IMAD.HI.U32 R154, R153, UR4, RZ ;  /* 0x00000004999a2c27 */ /* 0x000fca000f8e00ff */
[----:B------:R-:W-:-:S04]  /*c5f0*/  @P2 SHF.R.U32.HI R153, RZ, UR5, R154 ;  /* 0x00000005ff992c19 */ /* 0x000fc8000801169a */
[----:B------:R-:W-:Y:S01]  /*c600*/  LOP3.LUT R153, RZ, R153, RZ, 0x33, !PT ;  /* 0x00000099ff997212 */ /* 0x000fe200078e33ff */
[----:B------:R-:W-:Y:S06]  /*c610*/  BRA `(.L_x_2087) ;  /* 0x0000000000147947 */ /* 0x000fec0003800000 */
.L_x_2086:
[----:B------:R-:W-:-:S06]  /*c620*/  UISETP.NE.AND UP0, UPT, UR41, 0x1, UPT ;  /* 0x000000012900788c */ /* 0x000fcc000bf05270 */
[----:B------:R-:W-:-:S05]  /*c630*/  PLOP3.LUT P2, PT, PT, PT, UP0, 0x80, 0x0 ;  /* 0x000000000000781c */ /* 0x000fca0003f4f008 */
[----:B------:R-:W-:-:S08]  /*c640*/  @UP0 ULDC.64 UR4, c[0x0][0x9e8] ;  /* 0x00027a0000040ab9 */ /* 0x000fd00000000a00 */
[----:B------:R-:W-:-:S05]  /*c650*/  @P2 IMAD.HI.U32 R154, R153, UR4, RZ ;  /* 0x00000004999a2c27 */ /* 0x000fca000f8e00ff */
[----:B------:R-:W-:-:S07]  /*c660*/  @P2 SHF.R.U32.HI R153, RZ, UR5, R154 ;  /* 0x00000005ff992c19 */ /* 0x000fce000801169a */
.L_x_2087:
[----:B------:R-:W-:Y:S05]  /*c670*/  BSYNC B0 ;  /* 0x0000000000007941 */ /* 0x000fea0003800000 */
.L_x_2085:
[----:B------:R-:W-:-:S04]  /*c680*/  IMAD.U32 R154, RZ, RZ, UR41 ;  /* 0x00000029ff9a7e24 */ /* 0x000fc8000f8e00ff */
[----:B------:R-:W-:-:S05]  /*c690*/  IMAD R153, R153, R154, UR41 ;  /* 0x0000002999997e24 */ /* 0x000fca000f8e029a */
[----:B------:R-:W-:-:S07]  /*c6a0*/  VIMNMX R152, R152, R153, PT ;  /* 0x0000009998987248 */ /* 0x000fce0003fe0100 */
.L_x_2084:
[----:B------:R-:W-:Y:S01]  /*c6b0*/  SHF.R.S32.HI R153, RZ, 0x1f, R152 ;  /* 0x0000001fff997819 */ /* 0x000fe20000011498 */
[----:B------:R-:W-:Y:S03]  /*c6c0*/  BSSY B1, `(.L_x_2088) ;  /* 0x000028d000017945 */ /* 0x000fe60003800000 */
[----:B------:R-:W-:-:S04]  /*c6d0*/  LEA.HI R153, R153, R152, RZ, 0x6 ;  /* 0x0000009899997211 */ /* 0x000fc800078f30ff */
[----:B------:R-:W-:-:S04]  /*c6e0*/  SHF.R.S32.HI R153, RZ, 0x6, R153 ;  /* 0x00000006ff997819 */ /* 0x000fc80000011499 */
[----:B------:R-:W-:-:S04]  /*c6f0*/  VIMNMX R212, R190, R153, !PT ;  /* 0x00000099bed47248 */ /* 0x000fc80007fe0100 */
[----:B------:R-:W-:-:S13]  /*c700*/  ISETP.GE.AND P2, PT, R9, R212, PT ;  /* 0x000000d40900720c */ /* 0x000fda0003f46270 */
[----:B------:R-:W-:Y:S05]  /*c710*/  @!P2 BRA `(.L_x_2089) ;  /* 0x00000028001ca947 */ /* 0x000fea0003800000 */
[----:B------:R-:W-:Y:S01]  /*c720*/  IMAD.IADD R213, R0, 0x1, R191 ;  /* 0x0000000100d57824 */ /* 0x000fe200078e02bf */
[----:B------:R-:W-:Y:S03]  /*c730*/  BSSY B0, `(.L_x_2090) ;  /* 0x0000282000007945 */ /* 0x000fe60003800000 */
[----:B------:R-:W-:-:S07]  /*c740*/  VIADD R214, R213, 0x8 ;  /* 0x00000008d5d67836 */ /* 0x000fce0000000000 */
.L_x_2109:
[----:B------:R-:W-:-:S05]  /*c750*/  VIADD R215, R18, 0x1 ;  /* 0x0000000112d77836 */ /* 0x000fca0000000000 */
[----:B------:R-:W-:-:S04]  /*c760*/  ISETP.NE.AND P2, PT, R215, 0x2, PT ;  /* 0x00000002d700780c */ /* 0x000fc80003f45270 */
[----:B------:R-:W-:Y:S02]  /*c770*/  SEL R152, RZ, 0x1, P2 ;  /* 0x00000001ff987807 */ /* 0x000fe40001000000 */
[----:B------:R-:W-:Y:S02]  /*c780*/  SEL R215, R215, RZ, P2 ;  /* 0x000000ffd7d77207 */ /* 0x000fe40001000000 */
[----:B------:R-:W-:Y:S01]  /*c790*/  LOP3.LUT R19, R19, R152, RZ, 0x3c, !PT ;  /* 0x0000009813137212 */ /* 0x000fe200078e3cff */
[----:B0-----:R-:W-:Y:S06]  /*c7a0*/  @!P0 BRA `(.L_x_2091) ;  /* 0x0000000000048947 */ /* 0x001fec0003800000 */
[----:B------:R-:W-:Y:S01]  /*c7b0*/  BPT.TRAP 0x1 ;  /* 0x000000040000795c */ /* 0x000fe20000300000 */
.L_x_2091:
[----:B------:R-:W-:Y:S02]  /*c7c0*/  LEA R216, R215, R2, 0x3 ;  /* 0x00000002d7d87211 */ /* 0x000fe400078e18ff */
[----:B------:R-:W-:-:S04]  /*c7d0*/  SHF.L.U32 R217, R19, 0x1f, RZ ;  /* 0x0000001f13d97819 */ /* 0x000fc800000006ff */
[----:B------:R0:W1:Y:S01]  /*c7e0*/  SYNCS.PHASECHK.TRANS64.TRYWAIT P2, [R216+URZ+0x28c30], R217 ;  /* 0x028c30d9d80075a7 */ /* 0x000062000804017f */
[----:B------:R-:W-:Y:S05]  /*c7f0*/  @!P0 BRA `(.L_x_2092) ;  /* 0x0000000000048947 */ /* 0x000fea0003800000 */
[----:B------:R-:W-:Y:S01]  /*c800*/  BPT.TRAP 0x1 ;  /* 0x000000040000795c */ /* 0x000fe20000300000 */
.L_x_2092:
[----:B------:R-:W-:Y:S01]  /*c810*/  BSSY B2, `(.L_x_2093) ;  /* 0x0000006000027945 */ /* 0x000fe20003800000 */
[----:B------:R-:W-:Y:S02]  /*c820*/  IMAD R206, R215, 0x200, R14 ;  /* 0x00000200d7ce7824 */ /* 0x000fe400078e020e */
[----:B------:R-:W-:Y:S01]  /*c830*/  IMAD.MOV.U32 R207, RZ, RZ, 0x40000040 ;  /* 0x40000040ffcf7424 */ /* 0x000fe200078e00ff */
[----:B-1----:R-:W-:Y:S06]  /*c840*/  @P2 BRA `(.L_x_2094) ;  /* 0x0000000000082947 */ /* 0x002fec0003800000 */
[----:B------:R-:W1:Y:S02]  /*c850*/  SYNCS.PHASECHK.TRANS64.TRYWAIT P2, [R216+URZ+0x28c30], R217 ;  /* 0x028c30d9d80075a7 */ /* 0x000e64000804017f */
[----:B-1----:R-:W-:Y:S05]  /*c860*/  @!P2 BRA `(.L_x_2095) ;  /* 0x0000011400fca947 */ /* 0x002fea0003800000 */
.L_x_2094:
[----:B------:R-:W-:Y:S05]  /*c870*/  BSYNC B2 ;  /* 0x0000000000027941 */ /* 0x000fea0003800000 */
.L_x_2093:
[C---:B------:R-:W-:Y:S01]  /*c880*/  R2UR UR6, R206.reuse ;  /* 0x00000000ce0672ca */ /* 0x040fe200000e0000 */
[----:B------:R-:W-:Y:S01]  /*c890*/  WARPGROUP.ARRIVE ;  /* 0x00000000000079c5 */ /* 0x000fe20000000000 */
[----:B------:R-:W-:Y:S01]  /*c8a0*/  R2UR UR7, R207 ;  /* 0x00000000cf0772ca */ /* 0x000fe200000e0000 */
[----:B------:R-:W-:Y:S01]  /*c8b0*/  VIADD R208, R206, 0x2 ;  /* 0x00000002ced07836 */ /* 0x000fe20000000000 */
[----:B------:R-:W-:Y:S01]  /*c8c0*/  R2UR UR4, R4 ;  /* 0x00000000040472ca */ /* 0x000fe200000e0000 */
[----:B------:R-:W-:Y:S01]  /*c8d0*/  IMAD.MOV.U32 R209, RZ, RZ, 0x40000040 ;  /* 0x40000040ffd17424 */ /* 0x000fe200078e00ff */
[----:B------:R-:W-:Y:S01]  /*c8e0*/  R2UR UR5, R5 ;  /* 0x00000000050572ca */ /* 0x000fe200000e0000 */
[----:B------:R-:W-:Y:S01]  /*c8f0*/  IMAD.MOV.U32 R207, RZ, RZ, 0x40000040 ;  /* 0x40000040ffcf7424 */ /* 0x000fe200078e00ff */
[----:B------:R-:W-:-:S06]  /*c900*/  UISETP.NE.AND UP0, UPT, UR48, URZ, UPT ;  /* 0x0000003f3000728c */ /* 0x000fcc000bf05270 */
[----:B------:R-:W-:-:S05]  /*c910*/  PLOP3.LUT P2, PT, PT, PT, UP0, 0x40, 0x0 ;  /* 0x000000000000781c */ /* 0x000fca0003f4e808 */
        /* <DEDUP_REMOVED lines=59> */
[----:B------:R-:W2:Y:S01]  /*ccd0*/  MUFU.TANH R206, R206 ;  /* 0x000000ce00ce7308 */ /* 0x000ea20000002400 */
[----:B------:R-:W-:-:S02]  /*cce0*/  @!P1 VIADD R152, R216, 0x28c40 ;  /* 0x00028c40d8989836 */ /* 0x000fc40000000000 */
[----:B------:R-:W-:-:S03]  /*ccf0*/  IADD3 R153, R185, 0x1, -R180 ;  /* 0x00000001b9997810 */ /* 0x000fc60007ffe8b4 */
[----:B------:R-:W-:Y:S02]  /*cd00*/  @!P1 PRMT R152, RZ, 0x654, R152 ;  /* 0x00000654ff989816 */ /* 0x000fe40000000098 */
[----:B------:R-:W3:Y:S01]  /*cd10*/  MUFU.TANH R207, R207 ;  /* 0x000000cf00cf7308 */ /* 0x000ee20000002400 */
[----:B------:R-:W-:Y:S01]  /*cd20*/  IADD3 R153, -R22, R153, -R186 ;  /* 0x0000009916997210 */ /* 0x000fe20007ffe9ba */
[----:B------:R4:W-:Y:S04]  /*cd30*/  @!P1 SYNCS.ARRIVE.TRANS64.RED.A1T0 RZ, [R152+URZ], RZ ;  /* 0x000000ff98ff99a7 */ /* 0x0009e8000810043f */
[C---:B------:R-:W-:Y:S02]  /*cd40*/  VIADD R229, R153.reuse, UR46 ;  /* 0x0000002e99e57c36 */ /* 0x040fe40008000000 */
[----:B------:R-:W0:Y:S01]  /*cd50*/  MUFU.TANH R21, R21 ;  /* 0x0000001500157308 */ /* 0x000e220000002400 */
[----:B------:R-:W-:-:S02]  /*cd60*/  VIADD R227, R153, UR37 ;  /* 0x0000002599e37c36 */ /* 0x000fc40008000000 */
[C---:B------:R-:W-:Y:S02]  /*cd70*/  IMAD.IADD R183, R0.reuse, 0x1, R229 ;  /* 0x0000000100b77824 */ /* 0x040fe400078e02e5 */
[----:B------:R-:W-:-:S03]  /*cd80*/  IMAD.IADD R182, R0, 0x1, R227 ;  /* 0x0000000100b67824 */ /* 0x000fc600078e02e3 */
        /* <DEDUP_REMOVED lines=28> */
[----:B------:R-:W0:Y:S01]  /*cf50*/  MUFU.TANH R178, R178 ;  /* 0x000000b200b27308 */ /* 0x000e220000002400 */
[----:B--234-:R-:W-:Y:S05]  /*cf60*/  @P2 BRA `(.L_x_2096) ;  /* 0x0000000000582947 */ /* 0x01cfea0003800000 */
        /* <DEDUP_REMOVED lines=12> */
.L_x_2098:
[----:B------:R-:W-:-:S05]  /*d030*/  IMAD.U32 R228, RZ, RZ, UR45 ;  /* 0x0000002dffe47e24 */ /* 0x000fca000f8e00ff */
[----:B------:R-:W-:-:S13]  /*d040*/  ISETP.NE.AND P2, PT, R228, 0x1, PT ;  /* 0x00000001e400780c */ /* 0x000fda0003f45270 */
[----:B------:R-:W2:Y:S02]  /*d050*/  @P2 LDC.64 R152, c[0x0][0x9e8] ;  /* 0x00027a00ff982b82 */ /* 0x000ea40000000a00 */
[----:B--2---:R-:W-:-:S05]  /*d060*/  @P2 IMAD.HI.U32 R152, R231, R152, RZ ;  /* 0x00000098e7982227 */ /* 0x004fca00078e00ff */
[----:B------:R-:W-:-:S07]  /*d070*/  @P2 SHF.R.U32.HI R231, RZ, R153, R152 ;  /* 0x00000099ffe72219 */ /* 0x000fce0000011698 */
.L_x_2099:
[----:B------:R-:W-:Y:S05]  /*d080*/  BSYNC B2 ;  /* 0x0000000000027941 */ /* 0x000fea0003800000 */
.L_x_2097:
[----:B------:R-:W-:-:S04]  /*d090*/  IMAD R231, R231, R228, -R180 ;  /* 0x000000e4e7e77224 */ /* 0x000fc800078e0ab4 */
[----:B------:R-:W-:-:S05]  /*d0a0*/  IMAD.IADD R231, R231, 0x1, -R22 ;  /* 0x00000001e7e77824 */ /* 0x000fca00078e0a16 */
[----:B------:R-:W-:Y:S02]  /*d0b0*/  VIADDMNMX R183, R231, R228, R183, PT ;  /* 0x000000e4e7b77246 */ /* 0x000fe400038001b7 */
[----:B------:R-:W-:-:S07]  /*d0c0*/  VIMNMX R182, R182, R231, !PT ;  /* 0x000000e7b6b67248 */ /* 0x000fce0007fe0100 */
.L_x_2096:
[----:B------:R-:W-:Y:S01]  /*d0d0*/  ISETP.GT.AND P2, PT, R9, -0x1, PT ;  /* 0xffffffff0900780c */ /* 0x000fe20003f44270 */
[----:B------:R-:W-:Y:S01]  /*d0e0*/  UISETP.NE.AND UP0, UPT, UR48, URZ, UPT ;  /* 0x0000003f3000728c */ /* 0x000fe2000bf05270 */
[----:B------:R-:W-:Y:S02]  /*d0f0*/  IADD3 R229, R229, 0x8, R0 ;  /* 0x00000008e5e57810 */ /* 0x000fe40007ffe000 */
[C---:B------:R-:W-:Y:S02]  /*d100*/  ISETP.GT.AND P5, PT, R182.reuse, RZ, P2 ;  /* 0x000000ffb600720c */ /* 0x040fe400017a4270 */
[C---:B------:R-:W-:Y:S02]  /*d110*/  ISETP.GT.AND P4, PT, R182.reuse, 0x1, P2 ;  /* 0x00000001b600780c */ /* 0x040fe40001784270 */
[----:B------:R-:W-:Y:S02]  /*d120*/  ISETP.LT.OR P5, PT, R183, 0x1, P5 ;  /* 0x00000001b700780c */ /* 0x000fe40002fa1670 */
[----:B------:R-:W-:-:S02]  /*d130*/  ISETP.GT.AND P6, PT, R182, 0x8, P2 ;  /* 0x00000008b600780c */ /* 0x000fc400017c4270 */
[----:B------:R-:W-:Y:S02]  /*d140*/  ISETP.GT.AND P3, PT, R182, 0x9, P2 ;  /* 0x00000009b600780c */ /* 0x000fe40001764270 */
[----:B------:R-:W-:Y:S02]  /*d150*/  FSEL R206, R206, -INF , !P5 ;  /* 0xff800000cece7808 */ /* 0x000fe40006800000 */
[----:B------:R-:W-:Y:S02]  /*d160*/  ISETP.GT.AND P5, PT, R182, 0x10, P2 ;  /* 0x00000010b600780c */ /* 0x000fe400017a4270 */
[C---:B------:R-:W-:Y:S02]  /*d170*/  ISETP.LT.OR P4, PT, R183.reuse, 0x2, P4 ;  /* 0x00000002b700780c */ /* 0x040fe40002781670 */
[C---:B------:R-:W-:Y:S02]  /*d180*/  ISETP.LT.OR P6, PT, R183.reuse, 0x9, P6 ;  /* 0x00000009b700780c */ /* 0x040fe400037c1670 */
[----:B------:R-:W-:-:S02]  /*d190*/  ISETP.LT.OR P3, PT, R183, 0xa, P3 ;  /* 0x0000000ab700780c */ /* 0x000fc40001f61670 */
[----:B------:R-:W-:Y:S02]  /*d1a0*/  ISETP.LT.OR P5, PT, R183, 0x11, P5 ;  /* 0x00000011b700780c */ /* 0x000fe40002fa1670 */
[----:B------:R-:W-:Y:S02]  /*d1b0*/  FSEL R228, R207, -INF , !P4 ;  /* 0xff800000cfe47808 */ /* 0x000fe40006000000 */
[----:B0-----:R-:W-:Y:S02]  /*d1c0*/  FSEL R208, R208, -INF , !P6 ;  /* 0xff800000d0d07808 */ /* 0x001fe40007000000 */
[----:B------:R-:W-:Y:S02]  /*d1d0*/  FSEL R230, R157, -INF , !P3 ;  /* 0xff8000009de67808 */ /* 0x000fe40005800000 */
[C---:B------:R-:W-:Y:S02]  /*d1e0*/  ISETP.GT.AND P4, PT, R182.reuse, 0x11, P2 ;  /* 0x00000011b600780c */ /* 0x040fe40001784270 */
        /* <DEDUP_REMOVED lines=27> */
[----:B------:R-:W-:Y:S02]  /*d3a0*/  PLOP3.LUT P5, PT, PT, PT, UP0, 0x40, 0x0 ;  /* 0x000000000000781c */ /* 0x000fe40003fae808 */
[C---:B------:R-:W-:Y:S02]  /*d3b0*/  ISETP.LT.OR P4, PT, R183.reuse, 0x32, P4 ;  /* 0x00000032b700780c */ /* 0x040fe40002781670 */
[C---:B------:R-:W-:Y:S02]  /*d3c0*/  ISETP.LT.OR P6, PT, R183.reuse, 0x39, P6 ;  /* 0x00000039b700780c */ /* 0x040fe400037c1670 */
[----:B------:R-:W-:-:S02]  /*d3d0*/  ISETP.LT.OR P3, PT, R183, 0x3a, P3 ;  /* 0x0000003ab700780c */ /* 0x000fc40001f61670 */
[----:B------:R-:W-:Y:S02]  /*d3e0*/  IADD3 R227, R227, 0x8, R0 ;  /* 0x00000008e3e37810 */ /* 0x000fe40007ffe000 */
[----:B------:R-:W-:Y:S02]  /*d3f0*/  FSEL R177, R177, -INF , !P4 ;  /* 0xff800000b1b17808 */ /* 0x000fe40006000000 */
[----:B------:R-:W-:Y:S02]  /*d400*/  FSEL R179, R179, -INF , !P6 ;  /* 0xff800000b3b37808 */ /* 0x000fe40007000000 */
[----:B------:R-:W-:Y:S01]  /*d410*/  FSEL R181, R181, -INF , !P3 ;  /* 0xff800000b5b57808 */ /* 0x000fe20005800000 */
[----:B------:R-:W-:Y:S06]  /*d420*/  @P5 BRA `(.L_x_2100) ;  /* 0x00000000005c5947 */ /* 0x000fec0003800000 */
[----:B------:R-:W-:Y:S01]  /*d430*/  ISETP.GT.AND P3, PT, R214, -0x1, PT ;  /* 0xffffffffd600780c */ /* 0x000fe20003f64270 */
[----:B------:R-:W-:-:S12]  /*d440*/  BSSY B2, `(.L_x_2101) ;  /* 0x0000011000027945 */ /* 0x000fd80003800000 */
[----:B------:R-:W-:Y:S05]  /*d450*/  @P3 BRA `(.L_x_2102) ;  /* 0x0000000000243947 */ /* 0x000fea0003800000 */
[----:B------:R-:W-:Y:S01]  /*d460*/  IMAD.U32 R157, RZ, RZ, UR45 ;  /* 0x0000002dff9d7e24 */ /* 0x000fe2000f8e00ff */
[----:B------:R-:W-:-:S04]  /*d470*/  IADD3 R161, R213, 0x8, RZ ;  /* 0x00000008d5a17810 */ /* 0x000fc80007ffe0ff */
[----:B------:R-:W-:Y:S02]  /*d480*/  ISETP.NE.AND P3, PT, R157, 0x1, PT ;  /* 0x000000019d00780c */ /* 0x000fe40003f65270 */
[----:B------:R-:W-:-:S11]  /*d490*/  LOP3.LUT R161, RZ, R161, RZ, 0x33, !PT ;  /* 0x000000a1ffa17212 */ /* 0x000fd600078e33ff */
[----:B------:R-:W0:Y:S02]  /*d4a0*/  @P3 LDC.64 R152, c[0x0][0x9e8] ;  /* 0x00027a00ff983b82 */ /* 0x000e240000000a00 */
[----:B0-----:R-:W-:-:S05]  /*d4b0*/  @P3 IMAD.HI.U32 R152, R161, R152, RZ ;  /* 0x00000098a1983227 */ /* 0x001fca00078e00ff */
[----:B------:R-:W-:-:S04]  /*d4c0*/  @P3 SHF.R.U32.HI R161, RZ, R153, R152 ;  /* 0x00000099ffa13219 */ /* 0x000fc80000011698 */
[----:B------:R-:W-:Y:S01]  /*d4d0*/  LOP3.LUT R152, RZ, R161, RZ, 0x33, !PT ;  /* 0x000000a1ff987212 */ /* 0x000fe200078e33ff */
[----:B------:R-:W-:Y:S06]  /*d4e0*/  BRA `(.L_x_2103) ;  /* 0x0000000000187947 */ /* 0x000fec0003800000 */
.L_x_2102:
[----:B------:R-:W-:-:S05]  /*d4f0*/  IMAD.U32 R157, RZ, RZ, UR45 ;  /* 0x0000002dff9d7e24 */ /* 0x000fca000f8e00ff */
[----:B------:R-:W-:-:S13]  /*d500*/  ISETP.NE.AND P3, PT, R157, 0x1, PT ;  /* 0x000000019d00780c */ /* 0x000fda0003f65270 */
[----:B------:R-:W0:Y:S02]  /*d510*/  @P3 LDC.64 R152, c[0x0][0x9e8] ;  /* 0x00027a00ff983b82 */ /* 0x000e240000000a00 */
[----:B0-----:R-:W-:-:S04]  /*d520*/  @P3 IMAD.HI.U32 R161, R214, R152, RZ ;  /* 0x00000098d6a13227 */ /* 0x001fc800078e00ff */
[----:B------:R-:W-:Y:S01]  /*d530*/  IMAD.MOV.U32 R152, RZ, RZ, R214 ;  /* 0x000000ffff987224 */ /* 0x000fe200078e00d6 */
[----:B------:R-:W-:-:S07]  /*d540*/  @P3 SHF.R.U32.HI R152, RZ, R153, R161 ;  /* 0x00000099ff983219 */ /* 0x000fce00000116a1 */
.L_x_2103:
[----:B------:R-:W-:Y:S05]  /*d550*/  BSYNC B2 ;  /* 0x0000000000027941 */ /* 0x000fea0003800000 */
.L_x_2101:
[----:B------:R-:W-:-:S04]  /*d560*/  IMAD R153, R152, R157, -R180 ;  /* 0x0000009d98997224 */ /* 0x000fc800078e0ab4 */
[----:B------:R-:W-:-:S05]  /*d570*/  IMAD.IADD R152, R153, 0x1, -R22 ;  /* 0x0000000199987824 */ /* 0x000fca00078e0a16 */
[----:B------:R-:W-:Y:S02]  /*d580*/  VIADDMNMX R229, R152, R157, R229, PT ;  /* 0x0000009d98e57246 */ /* 0x000fe400038001e5 */
[----:B------:R-:W-:-:S07]  /*d590*/  VIMNMX R227, R227, R152, !PT ;  /* 0x00000098e3e37248 */ /* 0x000fce0007fe0100 */
.L_x_2100:
[----:B------:R-:W-:Y:S02]  /*d5a0*/  FMNMX.FTZ R153, R206, R15, !PT ;  /* 0x0000000fce997209 */ /* 0x000fe40007810000 */
[----:B------:R-:W-:Y:S02]  /*d5b0*/  ISETP.GT.AND P4, PT, R227, 0x9, P2 ;  /* 0x00000009e300780c */ /* 0x000fe40001784270 */
[----:B------:R-:W-:Y:S02]  /*d5c0*/  FMNMX.FTZ R153, R228, R153, !PT ;  /* 0x00000099e4997209 */ /* 0x000fe40007810000 */
[----:B------:R-:W-:Y:S02]  /*d5d0*/  ISETP.LT.OR P4, PT, R229, 0xa, P4 ;  /* 0x0000000ae500780c */ /* 0x000fe40002781670 */
[----:B------:R-:W-:Y:S02]  /*d5e0*/  FMNMX.FTZ R153, R208, R153, !PT ;  /* 0x00000099d0997209 */ /* 0x000fe40007810000 */
[----:B------:R-:W-:-:S02]  /*d5f0*/  FSEL R156, R156, -INF , !P4 ;  /* 0xff8000009c9c7808 */ /* 0x000fc40006000000 */
[----:B------:R-:W-:Y:S02]  /*d600*/  FMNMX.FTZ R153, R230, R153, !PT ;  /* 0x00000099e6997209 */ /* 0x000fe40007810000 */
[----:B------:R-:W-:Y:S02]  /*d610*/  ISETP.GT.AND P4, PT, R227, 0x19, P2 ;  /* 0x00000019e300780c */ /* 0x000fe40001784270 */
        /* <DEDUP_REMOVED lines=9> */
[----:B------:R-:W-:-:S02]  /*d6b0*/  ISETP.GT.AND P4, PT, R227, RZ, P2 ;  /* 0x000000ffe300720c */ /* 0x000fc40001784270 */
[----:B------:R-:W-:Y:S02]  /*d6c0*/  FMNMX.FTZ R153, R236, R153, !PT ;  /* 0x00000099ec997209 */ /* 0x000fe40007810000 */
[----:B------:R-:W-:Y:S02]  /*d6d0*/  ISETP.GT.AND P3, PT, R227, 0x1, P2 ;  /* 0x00000001e300780c */ /* 0x000fe40001764270 */
[----:B------:R-:W-:Y:S02]  /*d6e0*/  FMNMX.FTZ R152, R172, R153, !PT ;  /* 0x00000099ac987209 */ /* 0x000fe40007810000 */
[----:B------:R-:W-:Y:S02]  /*d6f0*/  ISETP.LT.OR P4, PT, R229, 0x1, P4 ;  /* 0x00000001e500780c */ /* 0x000fe40002781670 */
        /* <DEDUP_REMOVED lines=9> */
[----:B------:R-:W-:Y:S02]  /*d790*/  FSEL R158, R158, -INF , !P5 ;  /* 0xff8000009e9e7808 */ /* 0x000fe40006800000 */
[C---:B------:R-:W-:Y:S01]  /*d7a0*/  ISETP.GT.AND P5, PT, R227.reuse, 0x20, P2 ;  /* 0x00000020e300780c */ /* 0x040fe200017a4270 */
[----:B------:R-:W0:Y:S01]  /*d7b0*/  SHFL.BFLY PT, R153, R152, 0x2, 0x1f ;  /* 0x0c401f0098997f89 */ /* 0x000e2200000e0000 */
[----:B------:R-:W-:Y:S02]  /*d7c0*/  ISETP.GT.AND P3, PT, R227, 0x11, P2 ;  /* 0x00000011e300780c */ /* 0x000fe40001764270 */
[C---:B------:R-:W-:Y:S02]  /*d7d0*/  ISETP.LT.OR P5, PT, R229.reuse, 0x21, P5 ;  /* 0x00000021e500780c */ /* 0x040fe40002fa1670 */
[----:B------:R-:W-:-:S02]  /*d7e0*/  ISETP.LT.OR P3, PT, R229, 0x12, P3 ;  /* 0x00000012e500780c */ /* 0x000fc40001f61670 */
[----:B------:R-:W-:Y:S02]  /*d7f0*/  FSEL R166, R166, -INF , !P5 ;  /* 0xff800000a6a67808 */ /* 0x000fe40006800000 */
[----:B------:R-:W-:Y:S02]  /*d800*/  ISETP.GT.AND P5, PT, R227, 0x29, P2 ;  /* 0x00000029e300780c */ /* 0x000fe400017a4270 */
[----:B------:R-:W-:Y:S02]  /*d810*/  FSEL R159, R159, -INF , !P3 ;  /* 0xff8000009f9f7808 */ /* 0x000fe40005800000 */
[----:B------:R-:W-:Y:S02]  /*d820*/  ISETP.LT.OR P5, PT, R229, 0x2a, P5 ;  /* 0x0000002ae500780c */ /* 0x000fe40002fa1670 */
[----:B------:R-:W-:-:S04]  /*d830*/  ISETP.GT.AND P3, PT, R227, 0x21, P2 ;  /* 0x00000021e300780c */ /* 0x000fc80001764270 */
[----:B------:R-:W-:-:S04]  /*d840*/  ISETP.LT.OR P3, PT, R229, 0x22, P3 ;  /* 0x00000022e500780c */ /* 0x000fc80001f61670 */
[----:B------:R-:W-:Y:S02]  /*d850*/  FSEL R167, R167, -INF , !P3 ;  /* 0xff800000a7a77808 */ /* 0x000fe40005800000 */
[----:B0-----:R-:W-:Y:S02]  /*d860*/  FMNMX.FTZ R180, R152, R153, !PT ;  /* 0x0000009998b47209 */ /* 0x001fe40007810000 */
[----:B------:R-:W-:Y:S02]  /*d870*/  FSEL R152, R155, -INF , !P6 ;  /* 0xff8000009b987808 */ /* 0x000fe40007000000 */
[----:B------:R-:W-:Y:S01]  /*d880*/  FSEL R153, R21, -INF , !P4 ;  /* 0xff80000015997808 */ /* 0x000fe20006000000 */
[----:B------:R-:W0:Y:S01]  /*d890*/  SHFL.BFLY PT, R155, R180, 0x1, 0x1f ;  /* 0x0c201f00b49b7f89 */ /* 0x000e2200000e0000 */
[----:B------:R-:W-:Y:S02]  /*d8a0*/  ISETP.GT.AND P6, PT, R227, 0x18, P2 ;  /* 0x00000018e300780c */ /* 0x000fe400017c4270 */
[----:B------:R-:W-:-:S02]  /*d8b0*/  FMNMX.FTZ R21, R153, R20, !PT ;  /* 0x0000001499157209 */ /* 0x000fc40007810000 */
[----:B------:R-:W-:Y:S02]  /*d8c0*/  ISETP.LT.OR P6, PT, R229, 0x19, P6 ;  /* 0x00000019e500780c */ /* 0x000fe400037c1670 */
[----:B------:R-:W-:Y:S02]  /*d8d0*/  FMNMX.FTZ R21, R154, R21, !PT ;  /* 0x000000159a157209 */ /* 0x000fe40007810000 */
[----:B------:R-:W-:Y:S02]  /*d8e0*/  FSEL R162, R162, -INF , !P6 ;  /* 0xff800000a2a27808 */ /* 0x000fe40007000000 */
[----:B------:R-:W-:Y:S02]  /*d8f0*/  FMNMX.FTZ R21, R152, R21, !PT ;  /* 0x0000001598157209 */ /* 0x000fe40007810000 */
[----:B------:R-:W-:Y:S02]  /*d900*/  ISETP.GT.AND P6, PT, R227, 0x28, P2 ;  /* 0x00000028e300780c */ /* 0x000fe400017c4270 */
[----:B------:R-:W-:-:S02]  /*d910*/  FMNMX.FTZ R21, R156, R21, !PT ;  /* 0x000000159c157209 */ /* 0x000fc40007810000 */
[----:B------:R-:W-:Y:S02]  /*d920*/  ISETP.LT.OR P6, PT, R229, 0x29, P6 ;  /* 0x00000029e500780c */ /* 0x000fe400037c1670 */
[----:B------:R-:W-:Y:S01]  /*d930*/  FMNMX.FTZ R157, R158, R21, !PT ;  /* 0x000000159e9d7209 */ /* 0x000fe20007810000 */
[----:B------:R-:W-:Y:S01]  /*d940*/  IMAD.U32 R21, RZ, RZ, UR44 ;  /* 0x0000002cff157e24 */ /* 0x000fe2000f8e00ff */
[----:B------:R-:W-:Y:S02]  /*d950*/  ISETP.GT.AND P3, PT, R227, 0x30, P2 ;  /* 0x00000030e300780c */ /* 0x000fe40001764270 */
[----:B------:R-:W-:Y:S02]  /*d960*/  FMNMX.FTZ R157, R159, R157, !PT ;  /* 0x0000009d9f9d7209 */ /* 0x000fe40007810000 */
[----:B0-----:R-:W-:Y:S02]  /*d970*/  FMNMX.FTZ R180, R180, R155, !PT ;  /* 0x0000009bb4b47209 */ /* 0x001fe40007810000 */
[----:B------:R-:W-:-:S02]  /*d980*/  FSEL R155, R170, -INF , !P5 ;  /* 0xff800000aa9b7808 */ /* 0x000fc40006800000 */
[C---:B------:R-:W-:Y:S01]  /*d990*/  FSETP.NEU.FTZ.AND P5, PT, R180.reuse, -INF , PT ;  /* 0xff800000b400780b */ /* 0x040fe20003fbd000 */
[----:B------:R-:W-:Y:S01]  /*d9a0*/  FMUL.FTZ R161, R180, R21 ;  /* 0x00000015b4a17220 */ /* 0x000fe20000410000 */
[----:B------:R-:W-:Y:S02]  /*d9b0*/  FMNMX.FTZ R170, R162, R157, !PT ;  /* 0x0000009da2aa7209 */ /* 0x000fe40007810000 */
[----:B------:R-:W-:Y:S02]  /*d9c0*/  FSEL R171, R171, -INF , !P6 ;  /* 0xff800000abab7808 */ /* 0x000fe40007000000 */
[----:B------:R-:W-:Y:S02]  /*d9d0*/  FSEL R157, R161, RZ, P5 ;  /* 0x000000ffa19d7208 */ /* 0x000fe40002800000 */
[----:B------:R-:W-:Y:S02]  /*d9e0*/  FMNMX.FTZ R161, R163, R170, !PT ;  /* 0x000000aaa3a17209 */ /* 0x000fe40007810000 */
[----:B------:R-:W-:Y:S01]  /*d9f0*/  ISETP.GT.AND P4, PT, R227, 0x31, P2 ;  /* 0x00000031e300780c */ /* 0x000fe20001784270 */
[--C-:B------:R-:W-:Y:S01]  /*da00*/  FFMA.FTZ R206, R206, R21, -R157.reuse ;  /* 0x00000015cece7223 */ /* 0x100fe2000001089d */
[----:B------:R-:W-:Y:S01]  /*da10*/  FMNMX.FTZ R170, R166, R161, !PT ;  /* 0x000000a1a6aa7209 */ /* 0x000fe20007810000 */
[-CC-:B------:R-:W-:Y:S01]  /*da20*/  FFMA.FTZ R161, R228, R21.reuse, -R157.reuse ;  /* 0x00000015e4a17223 */ /* 0x180fe2000001089d */
[----:B------:R-:W-:Y:S01]  /*da30*/  ISETP.LT.OR P3, PT, R229, 0x31, P3 ;  /* 0x00000031e500780c */ /* 0x000fe20001f61670 */
[-CC-:B------:R-:W-:Y:S01]  /*da40*/  FFMA.FTZ R160, R160, R21.reuse, -R157.reuse ;  /* 0x00000015a0a07223 */ /* 0x180fe2000001089d */
[----:B------:R-:W-:Y:S01]  /*da50*/  FMNMX.FTZ R170, R167, R170, !PT ;  /* 0x000000aaa7aa7209 */ /* 0x000fe20007810000 */
[----:B------:R-:W-:Y:S01]  /*da60*/  MUFU.EX2 R206, R206 ;  /* 0x000000ce00ce7308 */ /* 0x000fe20000000800 */
[----:B------:R-:W-:Y:S01]  /*da70*/  ISETP.GT.AND P6, PT, R227, 0x38, P2 ;  /* 0x00000038e300780c */ /* 0x000fe200017c4270 */
[-CC-:B------:R-:W-:Y:S01]  /*da80*/  FFMA.FTZ R164, R164, R21.reuse, -R157.reuse ;  /* 0x00000015a4a47223 */ /* 0x180fe2000001089d */
[----:B------:R-:W-:Y:S01]  /*da90*/  FMNMX.FTZ R170, R171, R170, !PT ;  /* 0x000000aaabaa7209 */ /* 0x000fe20007810000 */
[-CC-:B------:R-:W-:Y:S01]  /*daa0*/  FFMA.FTZ R231, R179, R21.reuse, -R157.reuse ;  /* 0x00000015b3e77223 */ /* 0x180fe2000001089d */
[----:B------:R-:W-:Y:S01]  /*dab0*/  ISETP.LT.OR P4, PT, R229, 0x32, P4 ;  /* 0x00000032e500780c */ /* 0x000fe20002781670 */
[----:B------:R-:W-:Y:S01]  /*dac0*/  IMAD.MOV R179, RZ, RZ, -R194 ;  /* 0x000000ffffb37224 */ /* 0x000fe200078e0ac2 */
[----:B------:R-:W-:Y:S01]  /*dad0*/  FSEL R228, R173, -INF , !P3 ;  /* 0xff800000ade47808 */ /* 0x000fe20005800000 */
[-CC-:B------:R-:W-:Y:S01]  /*dae0*/  FFMA.FTZ R173, R208, R21.reuse, -R157.reuse ;  /* 0x00000015d0ad7223 */ /* 0x180fe2000001089d */
[----:B------:R-:W-:Y:S01]  /*daf0*/  FMNMX.FTZ R165, R155, R170, !PT ;  /* 0x000000aa9ba57209 */ /* 0x000fe20007810000 */
[-CC-:B------:R-:W-:Y:S01]  /*db00*/  FFMA.FTZ R208, R230, R21.reuse, -R157.reuse ;  /* 0x00000015e6d07223 */ /* 0x180fe2000001089d */
[----:B------:R-:W-:Y:S01]  /*db10*/  ISETP.GT.AND P2, PT, R227, 0x39, P2 ;  /* 0x00000039e300780c */ /* 0x000fe20001744270 */
[----:B------:R-:W-:Y:S01]  /*db20*/  MUFU.EX2 R161, R161 ;  /* 0x000000a100a17308 */ /* 0x000fe20000000800 */
[----:B------:R-:W-:Y:S01]  /*db30*/  ISETP.LT.OR P6, PT, R229, 0x39, P6 ;  /* 0x00000039e500780c */ /* 0x000fe200037c1670 */
[-CC-:B------:R-:W-:Y:S01]  /*db40*/  FFMA.FTZ R183, R209, R21.reuse, -R157.reuse ;  /* 0x00000015d1b77223 */ /* 0x180fe2000001089d */
[----:B------:R-:W-:Y:S01]  /*db50*/  FSEL R174, R174, -INF , !P4 ;  /* 0xff800000aeae7808 */ /* 0x000fe20006000000 */
[--C-:B------:R-:W-:Y:S01]  /*db60*/  FFMA.FTZ R209, R177, R21, -R157.reuse ;  /* 0x00000015b1d17223 */ /* 0x100fe2000001089d */
[----:B------:R-:W-:Y:S01]  /*db70*/  FMNMX.FTZ R169, R228, R165, !PT ;  /* 0x000000a5e4a97209 */ /* 0x000fe20007810000 */
[-CC-:B------:R-:W-:Y:S01]  /*db80*/  FFMA.FTZ R168, R168, R21.reuse, -R157.reuse ;  /* 0x00000015a8a87223 */ /* 0x180fe2000001089d */
[----:B------:R-:W-:Y:S01]  /*db90*/  ISETP.LT.OR P2, PT, R229, 0x3a, P2 ;  /* 0x0000003ae500780c */ /* 0x000fe20001741670 */
[----:B------:R0:W-:Y:S01]  /*dba0*/  MUFU.EX2 R165, R173 ;  /* 0x000000ad00a57308 */ /* 0x0001e20000000800 */
[----:B------:R-:W-:Y:S01]  /*dbb0*/  FSEL R176, R176, -INF , !P6 ;  /* 0xff800000b0b07808 */ /* 0x000fe20007000000 */
[--C-:B------:R-:W-:Y:S01]  /*dbc0*/  FFMA.FTZ R236, R236, R21, -R157.reuse ;  /* 0x00000015ecec7223 */ /* 0x100fe2000001089d */
[----:B------:R-:W-:Y:S01]  /*dbd0*/  FMNMX.FTZ R169, R174, R169, !PT ;  /* 0x000000a9aea97209 */ /* 0x000fe20007810000 */
[-CC-:B------:R-:W-:Y:S01]  /*dbe0*/  FFMA.FTZ R172, R172, R21.reuse, -R157.reuse ;  /* 0x00000015acac7223 */ /* 0x180fe2000001089d */
[----:B------:R-:W-:Y:S01]  /*dbf0*/  FSEL R178, R178, -INF , !P2 ;  /* 0xff800000b2b27808 */ /* 0x000fe20005000000 */
[--C-:B------:R-:W-:Y:S01]  /*dc00*/  FFMA.FTZ R182, R182, R21, -R157.reuse ;  /* 0x00000015b6b67223 */ /* 0x100fe2000001089d */
[----:B------:R-:W-:Y:S01]  /*dc10*/  FMNMX.FTZ R169, R176, R169, !PT ;  /* 0x000000a9b0a97209 */ /* 0x000fe20007810000 */
[----:B------:R-:W-:Y:S01]  /*dc20*/  MUFU.EX2 R208, R208 ;  /* 0x000000d000d07308 */ /* 0x000fe20000000800 */
[----:B------:R-:W-:Y:S01]  /*dc30*/  FSEL R230, R180, RZ, P5 ;  /* 0x000000ffb4e67208 */ /* 0x000fe20002800000 */
[--C-:B0-----:R-:W-:Y:S01]  /*dc40*/  FFMA.FTZ R173, R234, R21, -R157.reuse ;  /* 0x00000015eaad7223 */ /* 0x101fe2000001089d */
[----:B------:R-:W-:Y:S01]  /*dc50*/  FMNMX.FTZ R175, R178, R169, !PT ;  /* 0x000000a9b2af7209 */ /* 0x000fe20007810000 */
[-CC-:B------:R-:W-:Y:S01]  /*dc60*/  FFMA.FTZ R169, R232, R21.reuse, -R157.reuse ;  /* 0x00000015e8a97223 */ /* 0x180fe2000001089d */
[----:B------:R-:W-:Y:S01]  /*dc70*/  FFMA.FTZ R181, R181, R21, -R157 ;  /* 0x00000015b5b57223 */ /* 0x000fe2000001089d */
[----:B------:R-:W-:-:S02]  /*dc80*/  FADD.FTZ R230, -R230, R15 ;  /* 0x0000000fe6e67221 */ /* 0x000fc40000010100 */
[----:B------:R-:W0:Y:S01]  /*dc90*/  SHFL.BFLY PT, R170, R175, 0x2, 0x1f ;  /* 0x0c401f00afaa7f89 */ /* 0x000e2200000e0000 */
[----:B------:R-:W-:Y:S01]  /*dca0*/  MUFU.EX2 R160, R160 ;  /* 0x000000a000a07308 */ /* 0x000fe20000000800 */
[----:B------:R-:W-:-:S07]  /*dcb0*/  FMUL.FTZ R15, R230, R21 ;  /* 0x00000015e60f7220 */ /* 0x000fce0000410000 */
[----:B------:R-:W2:Y:S08]  /*dcc0*/  MUFU.EX2 R15, R15 ;  /* 0x0000000f000f7308 */ /* 0x000eb00000000800 */
[----:B------:R-:W-:Y:S01]  /*dcd0*/  MUFU.EX2 R169, R169 ;  /* 0x000000a900a97308 */ /* 0x000fe20000000800 */
[----:B0-----:R-:W-:-:S07]  /*dce0*/  FMNMX.FTZ R170, R175, R170, !PT ;  /* 0x000000aaafaa7209 */ /* 0x001fce0007810000 */
[----:B------:R-:W-:Y:S01]  /*dcf0*/  MUFU.EX2 R164, R164 ;  /* 0x000000a400a47308 */ /* 0x000fe20000000800 */
[-C--:B--2---:R-:W-:Y:S01]  /*dd00*/  FMUL.FTZ R24, R24, R15.reuse ;  /* 0x0000000f18187220 */ /* 0x084fe20000410000 */
[-C--:B------:R-:W-:Y:S01]  /*dd10*/  FMUL.FTZ R25, R25, R15.reuse ;  /* 0x0000000f19197220 */ /* 0x080fe20000410000 */
[-C--:B------:R-:W-:Y:S01]  /*dd20*/  FMUL.FTZ R28, R28, R15.reuse ;  /* 0x0000000f1c1c7220 */ /* 0x080fe20000410000 */
[----:B------:R-:W0:Y:S01]  /*dd30*/  SHFL.BFLY PT, R207, R170, 0x1, 0x1f ;  /* 0x0c201f00aacf7f89 */ /* 0x000e2200000e0000 */
        /* <DEDUP_REMOVED lines=23> */
[----:B0-----:R-:W-:Y:S01]  /*deb0*/  FMNMX.FTZ R170, R170, R207, !PT ;  /* 0x000000cfaaaa7209 */ /* 0x001fe20007810000 */
[-C--:B------:R-:W-:Y:S01]  /*dec0*/  FMUL.FTZ R69, R69, R15.reuse ;  /* 0x0000000f45457220 */ /* 0x080fe20000410000 */
[-C--:B------:R-:W-:Y:S01]  /*ded0*/  FMUL.FTZ R72, R72, R15.reuse ;  /* 0x0000000f48487220 */ /* 0x080fe20000410000 */
[----:B------:R-:W-:Y:S01]  /*dee0*/  FMUL.FTZ R73, R73, R15 ;  /* 0x0000000f49497220 */ /* 0x000fe20000410000 */
[C---:B------:R-:W-:Y:S01]  /*def0*/  FSETP.NEU.FTZ.AND P2, PT, R170.reuse, -INF , PT ;  /* 0xff800000aa00780b */ /* 0x040fe20003f5d000 */
[----:B------:R-:W-:Y:S01]  /*df00*/  FMUL.FTZ R230, R170, R21 ;  /* 0x00000015aae67220 */ /* 0x000fe20000410000 */
[----:B------:R-:W-:Y:S01]  /*df10*/  MUFU.EX2 R172, R172 ;  /* 0x000000ac00ac7308 */ /* 0x000fe20000000800 */
[-C--:B------:R-:W-:Y:S01]  /*df20*/  FMUL.FTZ R76, R76, R15.reuse ;  /* 0x0000000f4c4c7220 */ /* 0x080fe20000410000 */
[----:B------:R-:W-:Y:S01]  /*df30*/  FSEL R177, R170, RZ, P2 ;  /* 0x000000ffaab17208 */ /* 0x000fe20001000000 */
[-C--:B------:R-:W-:Y:S01]  /*df40*/  FMUL.FTZ R77, R77, R15.reuse ;  /* 0x0000000f4d4d7220 */ /* 0x080fe20000410000 */
[----:B------:R-:W-:Y:S01]  /*df50*/  FSEL R230, R230, RZ, P2 ;  /* 0x000000ffe6e67208 */ /* 0x000fe20001000000 */
[----:B------:R-:W-:Y:S01]  /*df60*/  FMUL.FTZ R80, R80, R15 ;  /* 0x0000000f50507220 */ /* 0x000fe20000410000 */
[----:B------:R-:W-:Y:S01]  /*df70*/  ISETP.NE.AND P2, PT, R22, R179, PT ;  /* 0x000000b31600720c */ /* 0x000fe20003f45270 */
[----:B------:R-:W-:Y:S01]  /*df80*/  FADD.FTZ R232, -R177, R20 ;  /* 0x00000014b1e87221 */ /* 0x000fe20000010100 */
[----:B------:R-:W0:Y:S01]  /*df90*/  MUFU.EX2 R183, R183 ;  /* 0x000000b700b77308 */ /* 0x000e220000000800 */
[----:B------:R-:W-:Y:S01]  /*dfa0*/  FFMA.FTZ R229, R152, R21, -R230 ;  /* 0x0000001598e57223 */ /* 0x000fe200000108e6 */
[----:B------:R-:W-:Y:S01]  /*dfb0*/  FFMA.FTZ R152, R15, R3, R206 ;  /* 0x000000030f987223 */ /* 0x000fe200000100ce */
[-CC-:B------:R-:W-:Y:S01]  /*dfc0*/  FFMA.FTZ R227, R156, R21.reuse, -R230.reuse ;  /* 0x000000159ce37223 */ /* 0x180fe200000108e6 */
[-CC-:B------:R-:W-:Y:S01]  /*dfd0*/  FFMA.FTZ R207, R153, R21.reuse, -R230.reuse ;  /* 0x0000001599cf7223 */ /* 0x180fe200000108e6 */
[-C--:B------:R-:W-:Y:S01]  /*dfe0*/  FFMA.FTZ R179, R158, R21.reuse, -R230 ;  /* 0x000000159eb37223 */ /* 0x080fe200000108e6 */
[----:B------:R-:W-:Y:S01]  /*dff0*/  FADD.FTZ R152, R161, R152 ;  /* 0x00000098a1987221 */ /* 0x000fe20000010000 */
[-CC-:B------:R-:W-:Y:S01]  /*e000*/  FFMA.FTZ R177, R166, R21.reuse, -R230.reuse ;  /* 0x00000015a6b17223 */ /* 0x180fe200000108e6 */
[----:B------:R2:W-:Y:S01]  /*e010*/  MUFU.EX2 R157, R209 ;  /* 0x000000d1009d7308 */ /* 0x0005e20000000800 */
[-C--:B------:R-:W-:Y:S01]  /*e020*/  FFMA.FTZ R159, R159, R21.reuse, -R230 ;  /* 0x000000159f9f7223 */ /* 0x080fe200000108e6 */
[----:B------:R-:W-:Y:S01]  /*e030*/  FADD.FTZ R3, R165, R152 ;  /* 0x00000098a5037221 */ /* 0x000fe20000010000 */
[-CC-:B------:R-:W-:Y:S01]  /*e040*/  FFMA.FTZ R153, R162, R21.reuse, -R230.reuse ;  /* 0x00000015a2997223 */ /* 0x180fe200000108e6 */
[-CC-:B------:R-:W-:Y:S01]  /*e050*/  FFMA.FTZ R163, R163, R21.reuse, -R230.reuse ;  /* 0x00000015a3a37223 */ /* 0x180fe200000108e6 */
[-CC-:B------:R-:W-:Y:S01]  /*e060*/  FFMA.FTZ R167, R167, R21.reuse, -R230.reuse ;  /* 0x00000015a7a77223 */ /* 0x180fe200000108e6 */
[----:B------:R-:W-:Y:S01]  /*e070*/  FADD.FTZ R3, R208, R3 ;  /* 0x00000003d0037221 */ /* 0x000fe20000010000 */
[-CC-:B------:R-:W-:Y:S01]  /*e080*/  FFMA.FTZ R155, R155, R21.reuse, -R230.reuse ;  /* 0x000000159b9b7223 */ /* 0x180fe200000108e6 */
[----:B------:R-:W3:Y:S01]  /*e090*/  MUFU.EX2 R182, R182 ;  /* 0x000000b600b67308 */ /* 0x000ee20000000800 */
[-C--:B--2---:R-:W-:Y:S01]  /*e0a0*/  FFMA.FTZ R209, R154, R21.reuse, -R230 ;  /* 0x000000159ad17223 */ /* 0x084fe200000108e6 */
[----:B------:R-:W-:Y:S01]  /*e0b0*/  FADD.FTZ R152, R160, R3 ;  /* 0x00000003a0987221 */ /* 0x000fe20000010000 */
[----:B------:R-:W-:Y:S01]  /*e0c0*/  @!P2 IMAD R3, R18, 0x40, R192 ;  /* 0x000000401203a824 */ /* 0x000fe200078e02c0 */
[----:B0-----:R-:W-:Y:S01]  /*e0d0*/  F2FP.BF16.F32.PACK_AB R162, R183, R172 ;  /* 0x000000acb7a2723e */ /* 0x001fe200000010ff */
[-C--:B------:R-:W-:Y:S01]  /*e0e0*/  FFMA.FTZ R228, R228, R21.reuse, -R230 ;  /* 0x00000015e4e47223 */ /* 0x080fe200000108e6 */
[----:B------:R-:W-:Y:S01]  /*e0f0*/  FADD.FTZ R233, R169, R152 ;  /* 0x00000098a9e97221 */ /* 0x000fe20000010000 */
[----:B------:R-:W-:Y:S01]  /*e100*/  @!P2 IMAD R156, R3, 0x4, R2 ;  /* 0x00000004039ca824 */ /* 0x000fe200078e0202 */
[----:B------:R0:W2:Y:S01]  /*e110*/  MUFU.EX2 R20, R231 ;  /* 0x000000e700147308 */ /* 0x0000a20000000800 */
[-CC-:B------:R-:W-:Y:S01]  /*e120*/  FFMA.FTZ R174, R174, R21.reuse, -R230.reuse ;  /* 0x00000015aeae7223 */ /* 0x180fe200000108e6 */
[----:B------:R-:W-:Y:S01]  /*e130*/  FADD.FTZ R152, R164, R233 ;  /* 0x000000e9a4987221 */ /* 0x000fe20000010000 */
[-CC-:B------:R-:W-:Y:S01]  /*e140*/  FFMA.FTZ R178, R178, R21.reuse, -R230.reuse ;  /* 0x00000015b2b27223 */ /* 0x180fe200000108e6 */
[----:B------:R-:W-:Y:S01]  /*e150*/  @!P2 STS [R156+0x28800], R15 ;  /* 0x0288000f9c00a388 */ /* 0x000fe20000000800 */
[-C--:B------:R-:W-:Y:S01]  /*e160*/  FFMA.FTZ R176, R176, R21.reuse, -R230 ;  /* 0x00000015b0b07223 */ /* 0x080fe200000108e6 */
[----:B------:R-:W-:Y:S01]  /*e170*/  FADD.FTZ R3, R173, R152 ;  /* 0x00000098ad037221 */ /* 0x000fe20000010000 */
[----:B------:R-:W-:Y:S01]  /*e180*/  F2FP.BF16.F32.PACK_AB R152, R161, R206 ;  /* 0x000000cea198723e */ /* 0x000fe200000010ff */
[----:B------:R-:W-:Y:S01]  /*e190*/  MUFU.EX2 R18, R207 ;  /* 0x000000cf00127308 */ /* 0x000fe20000000800 */
[-C--:B0-----:R-:W-:Y:S01]  /*e1a0*/  FFMA.FTZ R231, R171, R21.reuse, -R230 ;  /* 0x00000015abe77223 */ /* 0x081fe200000108e6 */
[----:B------:R-:W-:Y:S01]  /*e1b0*/  FADD.FTZ R154, R168, R3 ;  /* 0x00000003a89a7221 */ /* 0x000fe20000010000 */
[----:B------:R-:W-:Y:S01]  /*e1c0*/  FMUL.FTZ R171, R232, R21 ;  /* 0x00000015e8ab7220 */ /* 0x000fe20000410000 */
[-C--:B------:R-:W-:Y:S01]  /*e1d0*/  FMUL.FTZ R81, R81, R15.reuse ;  /* 0x0000000f51517220 */ /* 0x080fe20000410000 */
[----:B------:R-:W-:Y:S01]  /*e1e0*/  FMUL.FTZ R84, R84, R15 ;  /* 0x0000000f54547220 */ /* 0x000fe20000410000 */
[----:B------:R-:W-:Y:S01]  /*e1f0*/  FADD.FTZ R3, R175, R154 ;  /* 0x0000009aaf037221 */ /* 0x000fe20000010000 */
[----:B------:R-:W-:Y:S01]  /*e200*/  F2FP.BF16.F32.PACK_AB R154, R208, R165 ;  /* 0x000000a5d09a723e */ /* 0x000fe200000010ff */
[----:B------:R-:W0:Y:S01]  /*e210*/  MUFU.EX2 R181, R181 ;  /* 0x000000b500b57308 */ /* 0x000e220000000800 */
[-C--:B------:R-:W-:Y:S01]  /*e220*/  FMUL.FTZ R85, R85, R15.reuse ;  /* 0x0000000f55557220 */ /* 0x080fe20000410000 */
[----:B------:R-:W-:Y:S01]  /*e230*/  FADD.FTZ R158, R172, R3 ;  /* 0x00000003ac9e7221 */ /* 0x000fe20000010000 */
[-C--:B------:R-:W-:Y:S01]  /*e240*/  FMUL.FTZ R88, R88, R15.reuse ;  /* 0x0000000f58587220 */ /* 0x080fe20000410000 */
[-C--:B------:R-:W-:Y:S01]  /*e250*/  FMUL.FTZ R89, R89, R15.reuse ;  /* 0x0000000f59597220 */ /* 0x080fe20000410000 */
[-C--:B------:R-:W-:Y:S01]  /*e260*/  FMUL.FTZ R92, R92, R15.reuse ;  /* 0x0000000f5c5c7220 */ /* 0x080fe20000410000 */
[----:B------:R-:W-:Y:S01]  /*e270*/  FADD.FTZ R3, R183, R158 ;  /* 0x0000009eb7037221 */ /* 0x000fe20000010000 */
[-C--:B------:R-:W-:Y:S01]  /*e280*/  FMUL.FTZ R93, R93, R15.reuse ;  /* 0x0000000f5d5d7220 */ /* 0x080fe20000410000 */
[----:B------:R-:W4:Y:S01]  /*e290*/  MUFU.EX2 R171, R171 ;  /* 0x000000ab00ab7308 */ /* 0x000f220000000800 */
[-C--:B------:R-:W-:Y:S01]  /*e2a0*/  FMUL.FTZ R96, R96, R15.reuse ;  /* 0x0000000f60607220 */ /* 0x080fe20000410000 */
[----:B---3--:R-:W-:Y:S01]  /*e2b0*/  FADD.FTZ R158, R182, R3 ;  /* 0x00000003b69e7221 */ /* 0x008fe20000010000 */
[-C--:B------:R-:W-:Y:S01]  /*e2c0*/  FMUL.FTZ R97, R97, R15.reuse ;  /* 0x0000000f61617220 */ /* 0x080fe20000410000 */
[-C--:B------:R-:W-:Y:S01]  /*e2d0*/  FMUL.FTZ R100, R100, R15.reuse ;  /* 0x0000000f64647220 */ /* 0x080fe20000410000 */
[-C--:B------:R-:W-:Y:S01]  /*e2e0*/  FMUL.FTZ R101, R101, R15.reuse ;  /* 0x0000000f65657220 */ /* 0x080fe20000410000 */
[----:B------:R-:W-:Y:S01]  /*e2f0*/  FADD.FTZ R3, R157, R158 ;  /* 0x0000009e9d037221 */ /* 0x000fe20000010000 */
[----:B------:R-:W-:Y:S01]  /*e300*/  F2FP.BF16.F32.PACK_AB R158, R173, R164 ;  /* 0x000000a4ad9e723e */ /* 0x000fe200000010ff */
[----:B------:R-:W3:Y:S01]  /*e310*/  MUFU.EX2 R209, R209 ;  /* 0x000000d100d17308 */ /* 0x000ee20000000800 */
[----:B------:R-:W-:Y:S01]  /*e320*/  F2FP.BF16.F32.PACK_AB R164, R157, R182 ;  /* 0x000000b69da4723e */ /* 0x000fe200000010ff */
[----:B--2---:R-:W-:Y:S01]  /*e330*/  FADD.FTZ R166, R20, R3 ;  /* 0x0000000314a67221 */ /* 0x004fe20000010000 */
[-C--:B------:R-:W-:Y:S01]  /*e340*/  FMUL.FTZ R104, R104, R15.reuse ;  /* 0x0000000f68687220 */ /* 0x080fe20000410000 */
[-C--:B------:R-:W-:Y:S01]  /*e350*/  FMUL.FTZ R105, R105, R15.reuse ;  /* 0x0000000f69697220 */ /* 0x080fe20000410000 */
[-C--:B------:R-:W-:Y:S01]  /*e360*/  FMUL.FTZ R108, R108, R15.reuse ;  /* 0x0000000f6c6c7220 */ /* 0x080fe20000410000 */
[C---:B0-----:R-:W-:Y:S01]  /*e370*/  FADD.FTZ R3, R181.reuse, R166 ;  /* 0x000000a6b5037221 */ /* 0x041fe20000010000 */
[----:B------:R-:W-:Y:S01]  /*e380*/  F2FP.BF16.F32.PACK_AB R166, R181, R20 ;  /* 0x00000014b5a6723e */ /* 0x000fe200000010ff */
[----:B------:R-:W0:Y:S01]  /*e390*/  MUFU.EX2 R229, R229 ;  /* 0x000000e500e57308 */ /* 0x000e220000000800 */
[----:B----4-:R-:W-:Y:S01]  /*e3a0*/  FFMA.FTZ R8, R171, R8, R18 ;  /* 0x00000008ab087223 */ /* 0x010fe20000010012 */
[----:B------:R2:W-:Y:S01]  /*e3b0*/  @!P2 STS [R156+0x28820], R171 ;  /* 0x028820ab9c00a388 */ /* 0x0005e20000000800 */
[-C--:B------:R-:W-:Y:S01]  /*e3c0*/  FMUL.FTZ R109, R109, R15.reuse ;  /* 0x0000000f6d6d7220 */ /* 0x080fe20000410000 */
[-C--:B------:R-:W-:Y:S01]  /*e3d0*/  FMUL.FTZ R112, R112, R15.reuse ;  /* 0x0000000f70707220 */ /* 0x080fe20000410000 */
[-C--:B------:R-:W-:Y:S01]  /*e3e0*/  FMUL.FTZ R113, R113, R15.reuse ;  /* 0x0000000f71717220 */ /* 0x080fe20000410000 */
[-C--:B------:R-:W-:Y:S01]  /*e3f0*/  FMUL.FTZ R116, R116, R15.reuse ;  /* 0x0000000f74747220 */ /* 0x080fe20000410000 */
[-C--:B------:R-:W-:Y:S01]  /*e400*/  FMUL.FTZ R117, R117, R15.reuse ;  /* 0x0000000f75757220 */ /* 0x080fe20000410000 */
[----:B------:R-:W-:Y:S01]  /*e410*/  MUFU.EX2 R206, R227 ;  /* 0x000000e300ce7308 */ /* 0x000fe20000000800 */
[----:B---3--:R-:W-:Y:S01]  /*e420*/  FADD.FTZ R8, R209, R8 ;  /* 0x00000008d1087221 */ /* 0x008fe20000010000 */
[-C--:B------:R-:W-:Y:S01]  /*e430*/  FMUL.FTZ R120, R120, R15.reuse ;  /* 0x0000000f78787220 */ /* 0x080fe20000410000 */
[-C--:B------:R-:W-:Y:S01]  /*e440*/  FMUL.FTZ R121, R121, R15.reuse ;  /* 0x0000000f79797220 */ /* 0x080fe20000410000 */
[----:B--2---:R-:W-:Y:S01]  /*e450*/  F2FP.BF16.F32.PACK_AB R156, R169, R160 ;  /* 0x000000a0a99c723e */ /* 0x004fe200000010ff */
[-C--:B------:R-:W-:Y:S01]  /*e460*/  FMUL.FTZ R124, R124, R15.reuse ;  /* 0x0000000f7c7c7220 */ /* 0x080fe20000410000 */
[----:B------:R-:W-:Y:S01]  /*e470*/  F2FP.BF16.F32.PACK_AB R160, R175, R168 ;  /* 0x000000a8afa0723e */ /* 0x000fe200000010ff */
        /* <DEDUP_REMOVED lines=15> */
[-C--:B------:R-:W-:Y:S01]  /*e570*/  FMUL.FTZ R26, R26, R171.reuse ;  /* 0x000000ab1a1a7220 */ /* 0x080fe20000410000 */
[-C--:B------:R-:W-:Y:S01]  /*e580*/  FMUL.FTZ R27, R27, R171.reuse ;  /* 0x000000ab1b1b7220 */ /* 0x080fe20000410000 */
[----:B------:R0:W3:Y:S01]  /*e590*/  MUFU.EX2 R161, R153 ;  /* 0x0000009900a17308 */ /* 0x0000e20000000800 */
[-C--:B------:R-:W-:Y:S01]  /*e5a0*/  FMUL.FTZ R30, R30, R171.reuse ;  /* 0x000000ab1e1e7220 */ /* 0x080fe20000410000 */
[-C--:B------:R-:W-:Y:S01]  /*e5b0*/  FMUL.FTZ R31, R31, R171.reuse ;  /* 0x000000ab1f1f7220 */ /* 0x080fe20000410000 */
[-C--:B------:R-:W-:Y:S01]  /*e5c0*/  FMUL.FTZ R34, R34, R171.reuse ;  /* 0x000000ab22227220 */ /* 0x080fe20000410000 */
[-C--:B------:R-:W-:Y:S01]  /*e5d0*/  FMUL.FTZ R35, R35, R171.reuse ;  /* 0x000000ab23237220 */ /* 0x080fe20000410000 */
[-C--:B------:R-:W-:Y:S01]  /*e5e0*/  FMUL.FTZ R38, R38, R171.reuse ;  /* 0x000000ab26267220 */ /* 0x080fe20000410000 */
[-C--:B------:R-:W-:Y:S01]  /*e5f0*/  FMUL.FTZ R39, R39, R171.reuse ;  /* 0x000000ab27277220 */ /* 0x080fe20000410000 */
[----:B------:R-:W-:Y:S01]  /*e600*/  FMUL.FTZ R42, R42, R171 ;  /* 0x000000ab2a2a7220 */ /* 0x000fe20000410000 */
[----:B------:R-:W4:Y:S01]  /*e610*/  MUFU.EX2 R168, R163 ;  /* 0x000000a300a87308 */ /* 0x000f220000000800 */
[----:B0-----:R-:W-:Y:S01]  /*e620*/  FADD.FTZ R153, R229, R8 ;  /* 0x00000008e5997221 */ /* 0x001fe20000010000 */
[----:B--2---:R-:W-:Y:S01]  /*e630*/  F2FP.BF16.F32.PACK_AB R157, R20, R179 ;  /* 0x000000b3149d723e */ /* 0x004fe200000010ff */
[-C--:B------:R-:W-:Y:S01]  /*e640*/  FMUL.FTZ R43, R43, R171.reuse ;  /* 0x000000ab2b2b7220 */ /* 0x080fe20000410000 */
[-C--:B------:R-:W-:Y:S01]  /*e650*/  FMUL.FTZ R46, R46, R171.reuse ;  /* 0x000000ab2e2e7220 */ /* 0x080fe20000410000 */
[----:B------:R-:W-:Y:S01]  /*e660*/  FADD.FTZ R182, R206, R153 ;  /* 0x00000099ceb67221 */ /* 0x000fe20000010000 */
[-C--:B------:R-:W-:Y:S01]  /*e670*/  FMUL.FTZ R47, R47, R171.reuse ;  /* 0x000000ab2f2f7220 */ /* 0x080fe20000410000 */
[-C--:B------:R-:W-:Y:S01]  /*e680*/  FMUL.FTZ R50, R50, R171.reuse ;  /* 0x000000ab32327220 */ /* 0x080fe20000410000 */
[----:B------:R-:W0:Y:S01]  /*e690*/  MUFU.EX2 R177, R177 ;  /* 0x000000b100b17308 */ /* 0x000e220000000800 */
[----:B------:R-:W-:Y:S01]  /*e6a0*/  FADD.FTZ R153, R179, R182 ;  /* 0x000000b6b3997221 */ /* 0x000fe20000010000 */
[-C--:B------:R-:W-:Y:S01]  /*e6b0*/  FMUL.FTZ R51, R51, R171.reuse ;  /* 0x000000ab33337220 */ /* 0x080fe20000410000 */
[-C--:B------:R-:W-:Y:S01]  /*e6c0*/  FMUL.FTZ R54, R54, R171.reuse ;  /* 0x000000ab36367220 */ /* 0x080fe20000410000 */
[-C--:B------:R-:W-:Y:S01]  /*e6d0*/  FMUL.FTZ R55, R55, R171.reuse ;  /* 0x000000ab37377220 */ /* 0x080fe20000410000 */
[----:B------:R-:W-:Y:S01]  /*e6e0*/  FADD.FTZ R182, R20, R153 ;  /* 0x0000009914b67221 */ /* 0x000fe20000010000 */
[-C--:B------:R-:W-:Y:S01]  /*e6f0*/  FMUL.FTZ R58, R58, R171.reuse ;  /* 0x000000ab3a3a7220 */ /* 0x080fe20000410000 */
[----:B------:R-:W-:Y:S01]  /*e700*/  FMUL.FTZ R59, R59, R171 ;  /* 0x000000ab3b3b7220 */ /* 0x000fe20000410000 */
[----:B------:R-:W2:Y:S01]  /*e710*/  MUFU.EX2 R172, R167 ;  /* 0x000000a700ac7308 */ /* 0x000ea20000000800 */
[----:B---3--:R-:W-:Y:S01]  /*e720*/  FADD.FTZ R153, R161, R182 ;  /* 0x000000b6a1997221 */ /* 0x008fe20000010000 */
[----:B----4-:R-:W-:Y:S01]  /*e730*/  F2FP.BF16.F32.PACK_AB R159, R168, R161 ;  /* 0x000000a1a89f723e */ /* 0x010fe200000010ff */
[-C--:B------:R-:W-:Y:S01]  /*e740*/  FMUL.FTZ R62, R62, R171.reuse ;  /* 0x000000ab3e3e7220 */ /* 0x080fe20000410000 */
[-C--:B------:R-:W-:Y:S01]  /*e750*/  FMUL.FTZ R63, R63, R171.reuse ;  /* 0x000000ab3f3f7220 */ /* 0x080fe20000410000 */
[----:B------:R-:W-:Y:S01]  /*e760*/  FADD.FTZ R182, R168, R153 ;  /* 0x00000099a8b67221 */ /* 0x000fe20000010000 */
[-C--:B------:R-:W-:Y:S01]  /*e770*/  FMUL.FTZ R66, R66, R171.reuse ;  /* 0x000000ab42427220 */ /* 0x080fe20000410000 */
        /* <DEDUP_REMOVED lines=10> */
[C---:B--2---:R-:W-:Y:S01]  /*e820*/  FADD.FTZ R182, R172.reuse, R153 ;  /* 0x00000099acb67221 */ /* 0x044fe20000010000 */
[----:B------:R-:W-:Y:S01]  /*e830*/  F2FP.BF16.F32.PACK_AB R161, R172, R177 ;  /* 0x000000b1aca1723e */ /* 0x000fe200000010ff */
        /* <DEDUP_REMOVED lines=14> */
[C---:B0-----:R-:W-:Y:S01]  /*e920*/  FADD.FTZ R182, R8.reuse, R153 ;  /* 0x0000009908b67221 */ /* 0x041fe20000010000 */
[----:B------:R-:W-:Y:S01]  /*e930*/  F2FP.BF16.F32.PACK_AB R153, R209, R18 ;  /* 0x00000012d199723e */ /* 0x000fe200000010ff */
[----:B------:R-:W-:Y:S01]  /*e940*/  FMUL.FTZ R103, R103, R171 ;  /* 0x000000ab67677220 */ /* 0x000fe20000410000 */
[----:B------:R-:W-:Y:S01]  /*e950*/  F2FP.BF16.F32.PACK_AB R163, R8, R163 ;  /* 0x000000a308a3723e */ /* 0x000fe200000010ff */
        /* <DEDUP_REMOVED lines=12> */
[----:B---3--:R-:W-:Y:S01]  /*ea20*/  FADD.FTZ R18, R174, R155 ;  /* 0x0000009bae127221 */ /* 0x008fe20000010000 */
[----:B------:R-:W-:Y:S01]  /*ea30*/  F2FP.BF16.F32.PACK_AB R155, R206, R229 ;  /* 0x000000e5ce9b723e */ /* 0x000fe200000010ff */
[----:B------:R-:W-:Y:S01]  /*ea40*/  BAR.SYNC.DEFER_BLOCKING 0xf, 0x100 ;  /* 0x03c4000000007b1d */ /* 0x000fe20000010000 */
[----:B------:R-:W-:Y:S01]  /*ea50*/  F2FP.BF16.F32.PACK_AB R165, R174, R165 ;  /* 0x000000a5aea5723e */ /* 0x000fe200000010ff */
[-C--:B------:R-:W-:Y:S01]  /*ea60*/  FMUL.FTZ R123, R123, R171.reuse ;  /* 0x000000ab7b7b7220 */ /* 0x080fe20000410000 */
[-C--:B------:R-:W-:Y:S01]  /*ea70*/  FMUL.FTZ R126, R126, R171.reuse ;  /* 0x000000ab7e7e7220 */ /* 0x080fe20000410000 */
[-C--:B------:R-:W-:Y:S01]  /*ea80*/  FMUL.FTZ R127, R127, R171.reuse ;  /* 0x000000ab7f7f7220 */ /* 0x080fe20000410000 */
[-C--:B------:R-:W-:Y:S01]  /*ea90*/  FMUL.FTZ R130, R130, R171.reuse ;  /* 0x000000ab82827220 */ /* 0x080fe20000410000 */
[----:B0-----:R-:W-:Y:S01]  /*eaa0*/  FADD.FTZ R15, R167, R18 ;  /* 0x00000012a70f7221 */ /* 0x001fe20000010000 */
[-C--:B------:R-:W-:Y:S01]  /*eab0*/  FMUL.FTZ R131, R131, R171.reuse ;  /* 0x000000ab83837220 */ /* 0x080fe20000410000 */
[-C--:B------:R-:W-:Y:S01]  /*eac0*/  FMUL.FTZ R134, R134, R171.reuse ;  /* 0x000000ab86867220 */ /* 0x080fe20000410000 */
[-C--:B------:R-:W-:Y:S01]  /*ead0*/  FMUL.FTZ R135, R135, R171.reuse ;  /* 0x000000ab87877220 */ /* 0x080fe20000410000 */
[-C--:B------:R-:W-:Y:S01]  /*eae0*/  FMUL.FTZ R138, R138, R171.reuse ;  /* 0x000000ab8a8a7220 */ /* 0x080fe20000410000 */
[-C--:B------:R-:W-:Y:S01]  /*eaf0*/  FMUL.FTZ R139, R139, R171.reuse ;  /* 0x000000ab8b8b7220 */ /* 0x080fe20000410000 */
[-C--:B------:R-:W-:Y:S01]  /*eb00*/  FMUL.FTZ R142, R142, R171.reuse ;  /* 0x000000ab8e8e7220 */ /* 0x080fe20000410000 */
[----:B------:R-:W-:Y:S01]  /*eb10*/  FMUL.FTZ R143, R143, R171 ;  /* 0x000000ab8f8f7220 */ /* 0x000fe20000410000 */
[C---:B--2---:R-:W-:Y:S01]  /*eb20*/  F2FP.BF16.F32.PACK_AB R167, R178.reuse, R167 ;  /* 0x000000a7b2a7723e */ /* 0x044fe200000010ff */
[----:B------:R-:W-:Y:S01]  /*eb30*/  FADD.FTZ R8, R178, R15 ;  /* 0x0000000fb2087221 */ /* 0x000fe20000010000 */
[-C--:B------:R-:W-:Y:S01]  /*eb40*/  FMUL.FTZ R146, R146, R171.reuse ;  /* 0x000000ab92927220 */ /* 0x080fe20000410000 */
[-C--:B------:R-:W-:Y:S01]  /*eb50*/  FMUL.FTZ R147, R147, R171.reuse ;  /* 0x000000ab93937220 */ /* 0x080fe20000410000 */
[-C--:B------:R-:W-:Y:S01]  /*eb60*/  FMUL.FTZ R150, R150, R171.reuse ;  /* 0x000000ab96967220 */ /* 0x080fe20000410000 */
[----:B------:R-:W-:Y:S01]  /*eb70*/  FMUL.FTZ R151, R151, R171 ;  /* 0x000000ab97977220 */ /* 0x000fe20000410000 */
[----:B------:R0:W-:Y:S04]  /*eb80*/  STSM.16.M88.4 [R195+0x26800], R152 ;  /* 0x02680098c3007844 */ /* 0x0001e80000000200 */
[----:B------:R0:W-:Y:S04]  /*eb90*/  STSM.16.M88.4 [R196], R156 ;  /* 0x0000009cc4007844 */ /* 0x0001e80000000200 */
[----:B------:R0:W-:Y:S04]  /*eba0*/  STSM.16.M88.4 [R198], R160 ;  /* 0x000000a0c6007844 */ /* 0x0001e80000000200 */
[----:B------:R0:W-:Y:S01]  /*ebb0*/  STSM.16.M88.4 [R197], R164 ;  /* 0x000000a4c5007844 */ /* 0x0001e20000000200 */
[----:B------:R-:W-:Y:S05]  /*ebc0*/  @!P0 BRA `(.L_x_2104) ;  /* 0x0000000000048947 */ /* 0x000fea0003800000 */
[----:B------:R-:W-:Y:S01]  /*ebd0*/  BPT.TRAP 0x1 ;  /* 0x000000040000795c */ /* 0x000fe20000300000 */
.L_x_2104:
[----:B------:R2:W3:Y:S01]  /*ebe0*/  SYNCS.PHASECHK.TRANS64.TRYWAIT P2, [R216+URZ+0x28c50], R217 ;  /* 0x028c50d9d80075a7 */ /* 0x0004e2000804017f */
[----:B------:R-:W-:Y:S05]  /*ebf0*/  @!P0 BRA `(.L_x_2105) ;  /* 0x0000000000048947 */ /* 0x000fea0003800000 */
[----:B------:R-:W-:Y:S01]  /*ec00*/  BPT.TRAP 0x1 ;  /* 0x000000040000795c */ /* 0x000fe20000300000 */
.L_x_2105:
[----:B------:R-:W-:Y:S04]  /*ec10*/  BSSY B2, `(.L_x_2106) ;  /* 0x0000004000027945 */ /* 0x000fe80003800000 */
[----:B---3--:R-:W-:Y:S05]  /*ec20*/  @P2 BRA `(.L_x_2107) ;  /* 0x0000000000082947 */ /* 0x008fea0003800000 */
[----:B------:R-:W3:Y:S02]  /*ec30*/  SYNCS.PHASECHK.TRANS64.TRYWAIT P2, [R216+URZ+0x28c50], R217 ;  /* 0x028c50d9d80075a7 */ /* 0x000ee4000804017f */
[----:B---3--:R-:W-:Y:S05]  /*ec40*/  @!P2 BRA `(.L_x_2108) ;  /* 0x000000f40018a947 */ /* 0x008fea0003800000 */
.L_x_2107:
[----:B------:R-:W-:Y:S05]  /*ec50*/  BSYNC B2 ;  /* 0x0000000000027941 */ /* 0x000fea0003800000 */
.L_x_2106:
[----:B------:R-:W-:Y:S01]  /*ec60*/  IMAD R168, R215, 0x1000, R188 ;  /* 0x00001000d7a87824 */ /* 0x000fe200078e02bc */
[----:B------:R-:W-:Y:S01]  /*ec70*/  WARPGROUP.ARRIVE ;  /* 0x00000000000079c5 */ /* 0x000fe20000000000 */
[----:B------:R-:W-:Y:S01]  /*ec80*/  IMAD.MOV.U32 R169, RZ, RZ, 0x40000040 ;  /* 0x40000040ffa97424 */ /* 0x000fe200078e00ff */
[C---:B------:R-:W-:Y:S01]  /*ec90*/  ISETP.GT.AND P2, PT, R9.reuse, R212, PT ;  /* 0x000000d40900720c */ /* 0x040fe20003f44270 */
[----:B-123--:R-:W-:Y:S01]  /*eca0*/  @!P1 VIADD R216, R216, 0x28c60 ;  /* 0x00028c60d8d89836 */ /* 0x00efe20000000000 */
[----:B------:R-:W-:Y:S01]  /*ecb0*/  R2UR UR6, R168 ;  /* 0x00000000a80672ca */ /* 0x000fe200000e0000 */
[----:B------:R-:W-:Y:S01]  /*ecc0*/  VIADD R9, R9, 0xffffffff ;  /* 0xffffffff09097836 */ /* 0x000fe20000000000 */
[----:B------:R-:W-:Y:S01]  /*ecd0*/  R2UR UR7, R169 ;  /* 0x00000000a90772ca */ /* 0x000fe200000e0000 */
[----:B------:R-:W-:Y:S01]  /*ece0*/  IMAD.MOV.U32 R169, RZ, RZ, 0x40000040 ;  /* 0x40000040ffa97424 */ /* 0x000fe200078e00ff */
[----:B------:R-:W-:Y:S01]  /*ecf0*/  @!P1 PRMT R216, RZ, 0x654, R216 ;  /* 0x00000654ffd89816 */ /* 0x000fe200000000d8 */
[----:B------:R-:W-:Y:S01]  /*ed00*/  IMAD.MOV.U32 R20, RZ, RZ, R170 ;  /* 0x000000ffff147224 */ /* 0x000fe200078e00aa */
[----:B------:R-:W-:Y:S01]  /*ed10*/  MOV R18, R215 ;  /* 0x000000d700127202 */ /* 0x000fe20000000f00 */
[----:B------:R-:W-:-:S08]  /*ed20*/  IMAD.MOV.U32 R15, RZ, RZ, R180 ;  /* 0x000000ffff0f7224 */ /* 0x000fd000078e00b4 */
[----:B------:R-:W-:Y:S03]  /*ed30*/  HGMMA.64x256x16.F32.BF16 R24, R152, gdesc[UR4].tnspB, R24, gsb0 ;  /* 0x43e0000498187df0 */ /* 0x000fe60008001818 */
        /* <DEDUP_REMOVED lines=33> */
[----:B------:R-:W-:Y:S05]  /*ef50*/  BSYNC B0 ;  /* 0x0000000000007941 */ /* 0x000fea0003800000 */
.L_x_2090:
[----:B------:R-:W-:Y:S02]  /*ef60*/  IMAD.MOV.U32 R20, RZ, RZ, R170 ;  /* 0x000000ffff147224 */ /* 0x000fe400078e00aa */
[----:B------:R-:W-:Y:S02]  /*ef70*/  IMAD.MOV.U32 R15, RZ, RZ, R180 ;  /* 0x000000ffff0f7224 */ /* 0x000fe400078e00b4 */
[----:B------:R-:W-:-:S07]  /*ef80*/  IMAD.MOV.U32 R18, RZ, RZ, R215 ;  /* 0x000000ffff127224 */ /* 0x000fce00078e00d7 */
.L_x_2089:
[----:B------:R-:W-:Y:S05]  /*ef90*/  BSYNC B1 ;  /* 0x0000000000017941 */ /* 0x000fea0003800000 */
.L_x_2088:
[----:B------:R-:W1:Y:S01]  /*efa0*/  LDC R156, c[0x0][0x9e4] ;  /* 0x00027900ff9c7b82 */ /* 0x000e620000000800 */
[----:B------:R-:W-:Y:S01]  /*efb0*/  IADD3 R152, R185, 0x40, -R186 ;  /* 0x00000040b9987810 */ /* 0x000fe20007ffe8ba */
[----:B------:R-:W-:-:S04]  /*efc0*/  ULDC UR4, c[0x0][0x9dc] ;  /* 0x0002770000047ab9 */ /* 0x000fc80000000800 */
[----:B------:R-:W-:-:S04]  /*efd0*/  IMAD R152, R189, 0x40, R152 ;  /* 0x00000040bd987824 */ /* 0x000fc800078e0298 */
[----:B------:R-:W-:Y:S01]  /*efe0*/  VIADD R154, R152, -UR4 ;  /* 0x80000004989a7c36 */ /* 0x000fe20008000000 */
[----:B-1----:R-:W-:-:S13]  /*eff0*/  ISETP.GE.AND P6, PT, R156, 0x1, PT ;  /* 0x000000019c00780c */ /* 0x002fda0003fc6270 */
[----:B------:R-:W-:Y:S05]  /*f000*/  @!P6 BRA `(.L_x_2110) ;  /* 0x000000000048e947 */ /* 0x000fea0003800000 */
[----:B------:R-:W-:Y:S01]  /*f010*/  IMAD.MOV.U32 R155, RZ, RZ, R152 ;  /* 0x000000ffff9b7224 */ /* 0x000fe200078e0098 */
[----:B------:R-:W-:Y:S04]  /*f020*/  BSSY B0, `(.L_x_2111) ;  /* 0x000000e000007945 */ /* 0x000fe80003800000 */
        /* <DEDUP_REMOVED lines=9> */
.L_x_2112:
[----:B------:R-:W-:-:S13]  /*f0c0*/  ISETP.NE.AND P2, PT, R156, 0x1, PT ;  /* 0x000000019c00780c */ /* 0x000fda0003f45270 */
[----:B------:R-:W1:Y:S02]  /*f0d0*/  @P2 LDC.64 R152, c[0x0][0x9e8] ;  /* 0x00027a00ff982b82 */ /* 0x000e640000000a00 */
[----:B-1----:R-:W-:-:S05]  /*f0e0*/  @P2 IMAD.HI.U32 R152, R155, R152, RZ ;  /* 0x000000989b982227 */ /* 0x002fca00078e00ff */
[----:B------:R-:W-:-:S07]  /*f0f0*/  @P2 SHF.R.U32.HI R155, RZ, R153, R152 ;  /* 0x00000099ff9b2219 */ /* 0x000fce0000011698 */
.L_x_2113:
[----:B------:R-:W-:Y:S05]  /*f100*/  BSYNC B0 ;  /* 0x0000000000007941 */ /* 0x000fea0003800000 */
.L_x_2111:
[----:B------:R-:W-:-:S05]  /*f110*/  IMAD R155, R155, R156, RZ ;  /* 0x0000009c9b9b7224 */ /* 0x000fca00078e02ff */
[----:B------:R-:W-:-:S07]  /*f120*/  VIMNMX R154, R154, R155, !PT ;  /* 0x0000009b9a9a7248 */ /* 0x000fce0007fe0100 */
.L_x_2110:
[----:B------:R-:W-:Y:S01]  /*f130*/  VIADD R154, R154, 0x3f ;  /* 0x0000003f9a9a7836 */ /* 0x000fe20000000000 */
[----:B------:R-:W-:Y:S04]  /*f140*/  BSSY B1, `(.L_x_2114) ;  /* 0x00001ee000017945 */ /* 0x000fe80003800000 */
[----:B------:R-:W-:-:S04]  /*f150*/  SHF.R.S32.HI R153, RZ, 0x1f, R154 ;  /* 0x0000001fff997819 */ /* 0x000fc8000001149a */
[----:B------:R-:W-:-:S04]  /*f160*/  LEA.HI R153, R153, R154, RZ, 0x6 ;  /* 0x0000009a99997211 */ /* 0x000fc800078f30ff */
[----:B------:R-:W-:-:S04]  /*f170*/  SHF.R.S32.HI R153, RZ, 0x6, R153 ;  /* 0x00000006ff997819 */ /* 0x000fc80000011499 */
[----:B------:R-:W-:-:S04]  /*f180*/  VIMNMX R189, R190, R153, !PT ;  /* 0x00000099bebd7248 */ /* 0x000fc80007fe0100 */
[----:B------:R-:W-:-:S13]  /*f190*/  ISETP.GE.AND P2, PT, R9, R189, PT ;  /* 0x000000bd0900720c */ /* 0x000fda0003f46270 */
[----:B------:R-:W-:Y:S05]  /*f1a0*/  @!P2 BRA `(.L_x_2115) ;  /* 0x0000001c009ca947 */ /* 0x000fea0003800000 */
[----:B------:R-:W-:Y:S01]  /*f1b0*/  BSSY B0, `(.L_x_2116) ;  /* 0x00001e5000007945 */ /* 0x000fe20003800000 */
[----:B------:R-:W-:Y:S01]  /*f1c0*/  IMAD.MOV.U32 R209, RZ, RZ, R20 ;  /* 0x000000ffffd17224 */ /* 0x000fe200078e0014 */
[----:B------:R-:W-:Y:S01]  /*f1d0*/  MOV R191, R9 ;  /* 0x0000000900bf7202 */ /* 0x000fe20000000f00 */
[----:B------:R-:W-:Y:S02]  /*f1e0*/  IMAD.MOV.U32 R212, RZ, RZ, R15 ;  /* 0x000000ffffd47224 */ /* 0x000fe400078e000f */
[----:B------:R-:W-:-:S07]  /*f1f0*/  IMAD.MOV.U32 R213, RZ, RZ, R18 ;  /* 0x000000ffffd57224 */ /* 0x000fce00078e0012 */
.L_x_2127:
[----:B------:R-:W-:Y:S02]  /*f200*/  VIADD R18, R213, 0x1 ;  /* 0x00000001d5127836 */ /* 0x000fe40000000000 */
[----:B------:R-:W-:Y:S02]  /*f210*/  IMAD.MOV.U32 R20, RZ, RZ, R191 ;  /* 0x000000ffff147224 */ /* 0x000fe400078e00bf */
[----:B------:R-:W-:Y:S01]  /*f220*/  VIADD R191, R191, 0xffffffff ;  /* 0xffffffffbfbf7836 */ /* 0x000fe20000000000 */
[----:B------:R-:W-:Y:S02]  /*f230*/  ISETP.NE.AND P3, PT, R18, 0x2, PT ;  /* 0x000000021200780c */ /* 0x000fe40003f65270 */
[----:B------:R-:W-:Y:S02]  /*f240*/  ISETP.GT.AND P2, PT, R20, R189, PT ;  /* 0x000000bd1400720c */ /* 0x000fe40003f44270 */
[----:B------:R-:W-:Y:S02]  /*f250*/  SEL R20, RZ, 0x1, P3 ;  /* 0x00000001ff147807 */ /* 0x000fe40001800000 */
[----:B------:R-:W-:-:S02]  /*f260*/  SEL R18, R18, RZ, P3 ;  /* 0x000000ff12127207 */ /* 0x000fc40001800000 */
[----:B------:R-:W-:Y:S01]  /*f270*/  LOP3.LUT R19, R19, R20, RZ, 0x3c, !PT ;  /* 0x0000001413137212 */ /* 0x000fe200078e3cff */
[----:B-1----:R-:W-:Y:S06]  /*f280*/  @!P0 BRA `(.L_x_2117) ;  /* 0x0000000000048947 */ /* 0x002fec0003800000 */
[----:B------:R-:W-:Y:S01]  /*f290*/  BPT.TRAP 0x1 ;  /* 0x000000040000795c */ /* 0x000fe20000300000 */
.L_x_2117:
[----:B------:R-:W-:Y:S01]  /*f2a0*/  IMAD R9, R18, 0x8, R2 ;  /* 0x0000000812097824 */ /* 0x000fe200078e0202 */
[----:B------:R-:W-:-:S04]  /*f2b0*/  SHF.L.U32 R208, R19, 0x1f, RZ ;  /* 0x0000001f13d07819 */ /* 0x000fc800000006ff */
[----:B------:R1:W2:Y:S01]  /*f2c0*/  SYNCS.PHASECHK.TRANS64.TRYWAIT P3, [R9+URZ+0x28c30], R208 ;  /* 0x028c30d0090075a7 */ /* 0x0002a2000806017f */
[----:B------:R-:W-:Y:S05]  /*f2d0*/  @!P0 BRA `(.L_x_2118) ;  /* 0x0000000000048947 */ /* 0x000fea0003800000 */
[----:B------:R-:W-:Y:S01]  /*f2e0*/  BPT.TRAP 0x1 ;  /* 0x000000040000795c */ /* 0x000fe20000300000 */
.L_x_2118:
[----:B------:R-:W-:Y:S01]  /*f2f0*/  BSSY B2, `(.L_x_2119) ;  /* 0x0000006000027945 */ /* 0x000fe20003800000 */
[----:B------:R-:W-:Y:S02]  /*f300*/  IMAD R20, R18, 0x200, R14 ;  /* 0x0000020012147824 */ /* 0x000fe400078e020e */
[----:B------:R-:W-:Y:S01]  /*f310*/  IMAD.MOV.U32 R21, RZ, RZ, 0x40000040 ;  /* 0x40000040ff157424 */ /* 0x000fe200078e00ff */
[----:B--2---:R-:W-:Y:S06]  /*f320*/  @P3 BRA `(.L_x_2120) ;  /* 0x0000000000083947 */ /* 0x004fec0003800000 */
[----:B------:R-:W2:Y:S02]  /*f330*/  SYNCS.PHASECHK.TRANS64.TRYWAIT P3, [R9+URZ+0x28c30], R208 ;  /* 0x028c30d0090075a7 */ /* 0x000ea4000806017f */
[----:B--2---:R-:W-:Y:S05]  /*f340*/  @!P3 BRA `(.L_x_2121) ;  /* 0x000000ec006cb947 */ /* 0x004fea0003800000 */
.L_x_2120:
[----:B------:R-:W-:Y:S05]  /*f350*/  BSYNC B2 ;  /* 0x0000000000027941 */ /* 0x000fea0003800000 */
.L_x_2119:
[C---:B------:R-:W-:Y:S01]  /*f360*/  R2UR UR6, R20.reuse ;  /* 0x00000000140672ca */ /* 0x040fe200000e0000 */
[----:B------:R-:W-:Y:S01]  /*f370*/  WARPGROUP.ARRIVE ;  /* 0x00000000000079c5 */ /* 0x000fe20000000000 */
[----:B------:R-:W-:Y:S01]  /*f380*/  R2UR UR7, R21 ;  /* 0x00000000150772ca */ /* 0x000fe200000e0000 */
[----:B------:R-:W-:Y:S01]  /*f390*/  VIADD R206, R20, 0x2 ;  /* 0x0000000214ce7836 */ /* 0x000fe20000000000 */
[----:B------:R-:W-:Y:S01]  /*f3a0*/  R2UR UR4, R4 ;  /* 0x00000000040472ca */ /* 0x000fe200000e0000 */
[----:B------:R-:W-:Y:S01]  /*f3b0*/  IMAD.MOV.U32 R207, RZ, RZ, 0x40000040 ;  /* 0x40000040ffcf7424 */ /* 0x000fe200078e00ff */
[----:B------:R-:W-:Y:S01]  /*f3c0*/  R2UR UR5, R5 ;  /* 0x00000000050572ca */ /* 0x000fe200000e0000 */
[----:B------:R-:W-:-:S12]  /*f3d0*/  IMAD.MOV.U32 R21, RZ, RZ, 0x40000040 ;  /* 0x40000040ff157424 */ /* 0x000fd800078e00ff */
[----:B------:R-:W-:Y:S01]  /*f3e0*/  HGMMA.64x64x16.F32.BF16 R152, gdesc[UR4], RZ, !UPT, gsb0 ;  /* 0x00e00000049879f0 */ /* 0x000fe2000c0018ff */
[----:B------:R-:W-:Y:S02]  /*f3f0*/  R2UR UR6, R206 ;  /* 0x00000000ce0672ca */ /* 0x000fe400000e0000 */
[----:B------:R-:W-:Y:S01]  /*f400*/  R2UR UR7, R207 ;  /* 0x00000000cf0772ca */ /* 0x000fe200000e0000 */
[----:B------:R-:W-:Y:S01]  /*f410*/  IMAD.MOV.U32 R207, RZ, RZ, 0x40000040 ;  /* 0x40000040ffcf7424 */ /* 0x000fe200078e00ff */
[----:B------:R-:W-:Y:S02]  /*f420*/  R2UR UR4, R12 ;  /* 0x000000000c0472ca */ /* 0x000fe400000e0000 */
[----:B------:R-:W-:Y:S02]  /*f430*/  R2UR UR5, R13 ;  /* 0x000000000d0572ca */ /* 0x000fe400000e0000 */
[C---:B------:R-:W-:Y:S01]  /*f440*/  IADD3 R206, R20.reuse, 0x4, RZ ;  /* 0x0000000414ce7810 */ /* 0x040fe20007ffe0ff */
[----:B------:R-:W-:Y:S01]  /*f450*/  VIADD R20, R20, 0x6 ;  /* 0x0000000614147836 */ /* 0x000fe20000000000 */
[----:B------:R-:W-:-:S02]  /*f460*/  WARPGROUP.DEPBAR.LE gsb0, 0x0 ;  /* 0x00008000000079c5 */ /* 0x000fc40000010000 */
        /* <DEDUP_REMOVED lines=39> */
[----:B0-----:R-:W-:Y:S01]  /*f6e0*/  FMUL.FTZ R216, R159, UR4 ;  /* 0x000000049fd87c20 */ /* 0x001fe20008410000 */
[----:B------:R-:W0:Y:S01]  /*f6f0*/  MUFU.TANH R156, R156 ;  /* 0x0000009c009c7308 */ /* 0x000e220000002400 */
        /* <DEDUP_REMOVED lines=8> */
[----:B----4-:R-:W-:Y:S01]  /*f780*/  FMNMX.FTZ R15, R206, R15, !PT ;  /* 0x0000000fce0f7209 */ /* 0x010fe20007810000 */
[----:B------:R-:W-:Y:S01]  /*f790*/  FMUL.FTZ R174, R174, UR4 ;  /* 0x00000004aeae7c20 */ /* 0x000fe20008410000 */
[----:B------:R-:W-:Y:S01]  /*f7a0*/  FMUL.FTZ R161, R175, UR4 ;  /* 0x00000004afa17c20 */ /* 0x000fe20008410000 */
[----:B------:R-:W-:Y:S01]  /*f7b0*/  FMUL.FTZ R178, R178, UR4 ;  /* 0x00000004b2b27c20 */ /* 0x000fe20008410000 */
[----:B------:R-:W-:Y:S01]  /*f7c0*/  FMUL.FTZ R163, R179, UR4 ;  /* 0x00000004b3a37c20 */ /* 0x000fe20008410000 */
[----:B------:R-:W-:-:S02]  /*f7d0*/  FMUL.FTZ R182, R182, UR4 ;  /* 0x00000004b6b67c20 */ /* 0x000fc40008410000 */
[----:B------:R-:W4:Y:S01]  /*f7e0*/  MUFU.TANH R160, R160 ;  /* 0x000000a000a07308 */ /* 0x000f220000002400 */
[----:B0-----:R-:W-:-:S07]  /*f7f0*/  FMNMX.FTZ R15, R156, R15, !PT ;  /* 0x0000000f9c0f7209 */ /* 0x001fce0007810000 */
[----:B------:R-:W0:Y:S01]  /*f800*/  MUFU.TANH R228, R228 ;  /* 0x000000e400e47308 */ /* 0x000e220000002400 */
[----:B---3--:R-:W-:-:S07]  /*f810*/  FMNMX.FTZ R15, R214, R15, !PT ;  /* 0x0000000fd60f7209 */ /* 0x008fce0007810000 */
[----:B------:R-:W3:Y:S01]  /*f820*/  MUFU.TANH R164, R164 ;  /* 0x000000a400a47308 */ /* 0x000ee20000002400 */
[----:B----4-:R-:W-:-:S07]  /*f830*/  FMNMX.FTZ R15, R160, R15, !PT ;  /* 0x0000000fa00f7209 */ /* 0x010fce0007810000 */
        /* <DEDUP_REMOVED lines=21> */
[----:B---3--:R-:W-:-:S05]  /*f990*/  FMNMX.FTZ R15, R153, R15, !PT ;  /* 0x0000000f990f7209 */ /* 0x008fca0007810000 */
[----:B------:R-:W3:Y:S02]  /*f9a0*/  SHFL.BFLY PT, R21, R15, 0x2, 0x1f ;  /* 0x0c401f000f157f89 */ /* 0x000ee400000e0000 */
[----:B------:R-:W5:Y:S08]  /*f9b0*/  MUFU.TANH R158, R158 ;  /* 0x0000009e009e7308 */ /* 0x000f700000002400 */
[----:B------:R-:W1:Y:S08]  /*f9c0*/  MUFU.TANH R216, R216 ;  /* 0x000000d800d87308 */ /* 0x000e700000002400 */
[----:B------:R-:W2:Y:S01]  /*f9d0*/  MUFU.TANH R162, R162 ;  /* 0x000000a200a27308 */ /* 0x000ea20000002400 */
[----:B---3--:R-:W-:-:S02]  /*f9e0*/  FMNMX.FTZ R165, R15, R21, !PT ;  /* 0x000000150fa57209 */ /* 0x008fc40007810000 */
[----:B----4-:R-:W-:-:S05]  /*f9f0*/  FMNMX.FTZ R15, R152, R209, !PT ;  /* 0x000000d1980f7209 */ /* 0x010fca0007810000 */
[----:B------:R-:W3:Y:S01]  /*fa00*/  MUFU.TANH R155, R155 ;  /* 0x0000009b009b7308 */ /* 0x000ee20000002400 */
[----:B------:R-:W4:Y:S01]  /*fa10*/  SHFL.BFLY PT, R167, R165, 0x1, 0x1f ;  /* 0x0c201f00a5a77f89 */ /* 0x000f2200000e0000 */
[----:B0-----:R-:W-:-:S04]  /*fa20*/  FMNMX.FTZ R15, R154, R15, !PT ;  /* 0x0000000f9a0f7209 */ /* 0x001fc80007810000 */
[----:B-----5:R-:W-:Y:S02]  /*fa30*/  FMNMX.FTZ R15, R158, R15, !PT ;  /* 0x0000000f9e0f7209 */ /* 0x020fe40007810000 */
[----:B------:R-:W0:Y:S02]  /*fa40*/  MUFU.TANH R166, R166 ;  /* 0x000000a600a67308 */ /* 0x000e240000002400 */
[----:B-1----:R-:W-:-:S04]  /*fa50*/  FMNMX.FTZ R21, R216, R15, !PT ;  /* 0x0000000fd8157209 */ /* 0x002fc80007810000 */
[----:B--2---:R-:W-:Y:S02]  /*fa60*/  FMNMX.FTZ R21, R162, R21, !PT ;  /* 0x00000015a2157209 */ /* 0x004fe40007810000 */
[----:B------:R-:W1:Y:S08]  /*fa70*/  MUFU.TANH R157, R157 ;  /* 0x0000009d009d7308 */ /* 0x000e700000002400 */
[----:B------:R-:W2:Y:S01]  /*fa80*/  MUFU.TANH R170, R170 ;  /* 0x000000aa00aa7308 */ /* 0x000ea20000002400 */
[----:B----4-:R-:W-:Y:S01]  /*fa90*/  FMNMX.FTZ R15, R165, R167, !PT ;  /* 0x000000a7a50f7209 */ /* 0x010fe20007810000 */
[----:B------:R-:W-:Y:S01]  /*faa0*/  FMUL.FTZ R165, R183, UR4 ;  /* 0x00000004b7a57c20 */ /* 0x000fe20008410000 */
[----:B------:R-:W-:Y:S01]  /*fab0*/  ULDC UR4, c[0x0][0x988] ;  /* 0x0002620000047ab9 */ /* 0x000fe20000000800 */
[----:B---3--:R-:W-:Y:S01]  /*fac0*/  FMNMX.FTZ R167, R155, R21, !PT ;  /* 0x000000159ba77209 */ /* 0x008fe20007810000 */
[----:B------:R-:W-:-:S02]  /*fad0*/  IMAD.U32 R21, RZ, RZ, UR4 ;  /* 0x00000004ff157e24 */ /* 0x000fc4000f8e00ff */
[----:B------:R-:W-:Y:S01]  /*fae0*/  FADD.FTZ R169, -R15, R212 ;  /* 0x000000d40fa97221 */ /* 0x000fe20000010100 */
[----:B------:R-:W3:Y:S01]  /*faf0*/  MUFU.TANH R159, R159 ;  /* 0x0000009f009f7308 */ /* 0x000ee20000002400 */
[----:B0-----:R-:W-:Y:S02]  /*fb00*/  FMNMX.FTZ R212, R166, R167, !PT ;  /* 0x000000a7a6d47209 */ /* 0x001fe40007810000 */
[-C--:B------:R-:W-:Y:S01]  /*fb10*/  FMUL.FTZ R173, R169, R21.reuse ;  /* 0x00000015a9ad7220 */ /* 0x080fe20000410000 */
[----:B------:R-:W-:Y:S01]  /*fb20*/  FMUL.FTZ R169, R15, R21 ;  /* 0x000000150fa97220 */ /* 0x000fe20000410000 */
[----:B-1----:R-:W-:-:S03]  /*fb30*/  FMNMX.FTZ R167, R157, R212, !PT ;  /* 0x000000d49da77209 */ /* 0x002fc60007810000 */
[----:B------:R-:W0:Y:S01]  /*fb40*/  MUFU.TANH R174, R174 ;  /* 0x000000ae00ae7308 */ /* 0x000e220000002400 */
[--C-:B------:R-:W-:Y:S01]  /*fb50*/  FFMA.FTZ R175, R20, R21, -R169.reuse ;  /* 0x0000001514af7223 */ /* 0x100fe200000108a9 */
[----:B--2---:R-:W-:Y:S01]  /*fb60*/  FMNMX.FTZ R20, R170, R167, !PT ;  /* 0x000000a7aa147209 */ /* 0x004fe20007810000 */
[-CC-:B------:R-:W-:Y:S01]  /*fb70*/  FFMA.FTZ R214, R214, R21.reuse, -R169.reuse ;  /* 0x00000015d6d67223 */ /* 0x180fe200000108a9 */
[-CC-:B------:R-:W-:Y:S01]  /*fb80*/  FFMA.FTZ R206, R206, R21.reuse, -R169.reuse ;  /* 0x00000015cece7223 */ /* 0x180fe200000108a9 */
[-CC-:B------:R-:W-:Y:S01]  /*fb90*/  FFMA.FTZ R156, R156, R21.reuse, -R169.reuse ;  /* 0x000000159c9c7223 */ /* 0x180fe200000108a9 */
[-CC-:B------:R-:W-:Y:S01]  /*fba0*/  FFMA.FTZ R160, R160, R21.reuse, -R169.reuse ;  /* 0x00000015a0a07223 */ /* 0x180fe200000108a9 */
[-CC-:B------:R-:W-:Y:S01]  /*fbb0*/  FFMA.FTZ R164, R164, R21.reuse, -R169.reuse ;  /* 0x00000015a4a47223 */ /* 0x180fe200000108a9 */
[----:B------:R-:W1:Y:S01]  /*fbc0*/  MUFU.TANH R161, R161 ;  /* 0x000000a100a17308 */ /* 0x000e620000002400 */
[----:B---3--:R-:W-:Y:S01]  /*fbd0*/  FMNMX.FTZ R171, R159, R20, !PT ;  /* 0x000000149fab7209 */ /* 0x008fe20007810000 */
[-CC-:B------:R-:W-:Y:S01]  /*fbe0*/  FFMA.FTZ R168, R168, R21.reuse, -R169.reuse ;  /* 0x00000015a8a87223 */ /* 0x180fe200000108a9 */
[-CC-:B------:R-:W-:Y:S01]  /*fbf0*/  FFMA.FTZ R172, R172, R21.reuse, -R169.reuse ;  /* 0x00000015acac7223 */ /* 0x180fe200000108a9 */
[-CC-:B------:R-:W-:Y:S01]  /*fc00*/  FFMA.FTZ R179, R234, R21.reuse, -R169.reuse ;  /* 0x00000015eab37223 */ /* 0x180fe200000108a9 */
[-CC-:B------:R-:W-:Y:S01]  /*fc10*/  FFMA.FTZ R176, R176, R21.reuse, -R169.reuse ;  /* 0x00000015b0b07223 */ /* 0x180fe200000108a9 */
[-CC-:B------:R-:W-:Y:S01]  /*fc20*/  FFMA.FTZ R181, R236, R21.reuse, -R169.reuse ;  /* 0x00000015ecb57223 */ /* 0x180fe200000108a9 */
[--C-:B------:R-:W-:Y:S01]  /*fc30*/  FFMA.FTZ R180, R180, R21, -R169.reuse ;  /* 0x00000015b4b47223 */ /* 0x100fe200000108a9 */
[----:B------:R-:W2:Y:S01]  /*fc40*/  MUFU.TANH R178, R178 ;  /* 0x000000b200b27308 */ /* 0x000ea20000002400 */
[----:B0-----:R-:W-:Y:S01]  /*fc50*/  FMNMX.FTZ R20, R174, R171, !PT ;  /* 0x000000abae147209 */ /* 0x001fe20007810000 */
[----:B------:R-:W-:-:S06]  /*fc60*/  FFMA.FTZ R153, R153, R21, -R169 ;  /* 0x0000001599997223 */ /* 0x000fcc00000108a9 */
[----:B------:R-:W0:Y:S01]  /*fc70*/  MUFU.TANH R163, R163 ;  /* 0x000000a300a37308 */ /* 0x000e220000002400 */
[----:B-1----:R-:W-:-:S07]  /*fc80*/  FMNMX.FTZ R171, R161, R20, !PT ;  /* 0x00000014a1ab7209 */ /* 0x002fce0007810000 */
[----:B------:R-:W1:Y:S01]  /*fc90*/  MUFU.TANH R182, R182 ;  /* 0x000000b600b67308 */ /* 0x000e620000002400 */
[----:B--2---:R-:W-:-:S07]  /*fca0*/  FMNMX.FTZ R20, R178, R171, !PT ;  /* 0x000000abb2147209 */ /* 0x004fce0007810000 */
[----:B------:R-:W2:Y:S01]  /*fcb0*/  MUFU.TANH R165, R165 ;  /* 0x000000a500a57308 */ /* 0x000ea20000002400 */
[----:B0-----:R-:W-:-:S07]  /*fcc0*/  FMNMX.FTZ R171, R163, R20, !PT ;  /* 0x00000014a3ab7209 */ /* 0x001fce0007810000 */
[----:B------:R0:W3:Y:S01]  /*fcd0*/  MUFU.EX2 R212, R173 ;  /* 0x000000ad00d47308 */ /* 0x0000e20000000800 */
[----:B-1----:R-:W-:-:S07]  /*fce0*/  FMNMX.FTZ R20, R182, R171, !PT ;  /* 0x000000abb6147209 */ /* 0x002fce0007810000 */
[----:B------:R-:W-:Y:S01]  /*fcf0*/  MUFU.EX2 R171, R214 ;  /* 0x000000d600ab7308 */ /* 0x000fe20000000800 */
[----:B--2---:R-:W-:Y:S01]  /*fd00*/  FMNMX.FTZ R20, R165, R20, !PT ;  /* 0x00000014a5147209 */ /* 0x004fe20007810000 */
[----:B0-----:R-:W-:-:S04]  /*fd10*/  FFMA.FTZ R173, R228, R21, -R169 ;  /* 0x00000015e4ad7223 */ /* 0x001fc800000108a9 */
[----:B------:R-:W0:Y:S02]  /*fd20*/  SHFL.BFLY PT, R177, R20, 0x2, 0x1f ;  /* 0x0c401f0014b17f89 */ /* 0x000e2400000e0000 */
[----:B------:R1:W2:Y:S01]  /*fd30*/  MUFU.EX2 R167, R175 ;  /* 0x000000af00a77308 */ /* 0x0002a20000000800 */
        /* <DEDUP_REMOVED lines=8> */
[----:B-1----:R-:W-:Y:S01]  /*fdc0*/  FFMA.FTZ R175, R230, R21, -R169 ;  /* 0x00000015e6af7223 */ /* 0x002fe200000108a9 */
[-C--:B------:R-:W-:Y:S01]  /*fdd0*/  FMUL.FTZ R37, R37, R212.reuse ;  /* 0x000000d425257220 */ /* 0x080fe20000410000 */
[-C--:B------:R-:W-:Y:S01]  /*fde0*/  FMUL.FTZ R40, R40, R212.reuse ;  /* 0x000000d428287220 */ /* 0x080fe20000410000 */
[-C--:B------:R-:W-:Y:S01]  /*fdf0*/  FMUL.FTZ R41, R41, R212.reuse ;  /* 0x000000d429297220 */ /* 0x080fe20000410000 */
[-C--:B------:R-:W-:Y:S01]  /*fe00*/  FMUL.FTZ R44, R44, R212.reuse ;  /* 0x000000d42c2c7220 */ /* 0x080fe20000410000 */
[-C--:B------:R-:W-:Y:S01]  /*fe10*/  FMUL.FTZ R45, R45, R212.reuse ;  /* 0x000000d42d2d7220 */ /* 0x080fe20000410000 */
[-C--:B------:R-:W-:Y:S01]  /*fe20*/  FMUL.FTZ R48, R48, R212.reuse ;  /* 0x000000d430307220 */ /* 0x080fe20000410000 */
[----:B------:R-:W1:Y:S01]  /*fe30*/  MUFU.EX2 R156, R156 ;  /* 0x0000009c009c7308 */ /* 0x000e620000000800 */
[----:B--2---:R-:W-:Y:S01]  /*fe40*/  FFMA.FTZ R3, R212, R3, R167 ;  /* 0x00000003d4037223 */ /* 0x004fe200000100a7 */
[-C--:B------:R-:W-:Y:S01]  /*fe50*/  FMUL.FTZ R49, R49, R212.reuse ;  /* 0x000000d431317220 */ /* 0x080fe20000410000 */
[-C--:B------:R-:W-:Y:S01]  /*fe60*/  FMUL.FTZ R52, R52, R212.reuse ;  /* 0x000000d434347220 */ /* 0x080fe20000410000 */
[-C--:B------:R-:W-:Y:S01]  /*fe70*/  FMUL.FTZ R53, R53, R212.reuse ;  /* 0x000000d435357220 */ /* 0x080fe20000410000 */
[-C--:B------:R-:W-:Y:S01]  /*fe80*/  FMUL.FTZ R56, R56, R212.reuse ;  /* 0x000000d438387220 */ /* 0x080fe20000410000 */
[----:B0-----:R-:W-:Y:S01]  /*fe90*/  FMNMX.FTZ R183, R20, R177, !PT ;  /* 0x000000b114b77209 */ /* 0x001fe20007810000 */
[-C--:B------:R-:W-:Y:S01]  /*fea0*/  FFMA.FTZ R177, R232, R21.reuse, -R169 ;  /* 0x00000015e8b17223 */ /* 0x080fe200000108a9 */
[----:B------:R-:W-:Y:S01]  /*feb0*/  MUFU.EX2 R160, R160 ;  /* 0x000000a000a07308 */ /* 0x000fe20000000800 */
[----:B---3--:R-:W-:Y:S01]  /*fec0*/  FADD.FTZ R3, R206, R3 ;  /* 0x00000003ce037221 */ /* 0x008fe20000010000 */
[-C--:B------:R-:W-:Y:S01]  /*fed0*/  FMUL.FTZ R57, R57, R212.reuse ;  /* 0x000000d439397220 */ /* 0x080fe20000410000 */
[----:B------:R-:W0:Y:S01]  /*fee0*/  SHFL.BFLY PT, R20, R183, 0x1, 0x1f ;  /* 0x0c201f00b7147f89 */ /* 0x000e2200000e0000 */
        /* <DEDUP_REMOVED lines=33> */
[-CC-:B------:R-:W-:Y:S01]  /*10100*/  FFMA.FTZ R214, R152, R21.reuse, -R232.reuse ;  /* 0x0000001598d67223 */ /* 0x180fe200000108e8 */
[-CC-:B------:R-:W-:Y:S01]  /*10110*/  FFMA.FTZ R183, R154, R21.reuse, -R232.reuse ;  /* 0x000000159ab77223 */ /* 0x180fe200000108e8 */
[----:B------:R-:W-:Y:S01]  /*10120*/  FFMA.FTZ R228, R155, R21, -R232 ;  /* 0x000000159be47223 */ /* 0x000fe200000108e8 */
[----:B------:R-:W-:-:S02]  /*10130*/  IMAD.MOV R155, RZ, RZ, -R194 ;  /* 0x000000ffff9b7224 */ /* 0x000fc400078e0ac2 */
[-CC-:B------:R-:W-:Y:S01]  /*10140*/  FFMA.FTZ R207, R158, R21.reuse, -R232.reuse ;  /* 0x000000159ecf7223 */ /* 0x180fe200000108e8 */
[----:B------:R-:W-:Y:S01]  /*10150*/  MUFU.EX2 R169, R169 ;  /* 0x000000a900a97308 */ /* 0x000fe20000000800 */
[--C-:B------:R-:W-:Y:S01]  /*10160*/  FFMA.FTZ R216, R216, R21, -R232.reuse ;  /* 0x00000015d8d87223 */ /* 0x100fe200000108e8 */
[----:B------:R-:W-:Y:S01]  /*10170*/  @!P1 VIADD R152, R9, 0x28c40 ;  /* 0x00028c4009989836 */ /* 0x000fe20000000000 */
[----:B------:R-:W-:Y:S01]  /*10180*/  ISETP.NE.AND P3, PT, R22, R155, PT ;  /* 0x0000009b1600720c */ /* 0x000fe20003f65270 */
[-CC-:B------:R-:W-:Y:S01]  /*10190*/  FFMA.FTZ R209, R162, R21.reuse, -R232.reuse ;  /* 0x00000015a2d17223 */ /* 0x180fe200000108e8 */
[-CC-:B------:R-:W-:Y:S01]  /*101a0*/  FFMA.FTZ R215, R166, R21.reuse, -R232.reuse ;  /* 0x00000015a6d77223 */ /* 0x180fe200000108e8 */
[-C--:B------:R-:W-:Y:S01]  /*101b0*/  FFMA.FTZ R230, R157, R21.reuse, -R232 ;  /* 0x000000159de67223 */ /* 0x080fe200000108e8 */
[----:B------:R-:W-:Y:S01]  /*101c0*/  @!P1 PRMT R152, RZ, 0x654, R152 ;  /* 0x00000654ff989816 */ /* 0x000fe20000000098 */
[----:B------:R-:W0:Y:S01]  /*101d0*/  MUFU.EX2 R214, R214 ;  /* 0x000000d600d67308 */ /* 0x000e220000000800 */
[-CC-:B------:R-:W-:Y:S01]  /*101e0*/  FFMA.FTZ R170, R170, R21.reuse, -R232.reuse ;  /* 0x00000015aaaa7223 */ /* 0x180fe200000108e8 */
[-CC-:B------:R-:W-:Y:S01]  /*101f0*/  FFMA.FTZ R217, R159, R21.reuse, -R232.reuse ;  /* 0x000000159fd97223 */ /* 0x180fe200000108e8 */
[----:B------:R1:W-:Y:S01]  /*10200*/  @!P1 SYNCS.ARRIVE.TRANS64.RED.A1T0 RZ, [R152+URZ], RZ ;  /* 0x000000ff98ff99a7 */ /* 0x0003e2000810043f */
[-CC-:B------:R-:W-:Y:S01]  /*10210*/  FFMA.FTZ R174, R174, R21.reuse, -R232.reuse ;  /* 0x00000015aeae7223 */ /* 0x180fe200000108e8 */
[-CC-:B------:R-:W-:Y:S01]  /*10220*/  FFMA.FTZ R161, R161, R21.reuse, -R232.reuse ;  /* 0x00000015a1a17223 */ /* 0x180fe200000108e8 */
[-CC-:B------:R-:W-:Y:S01]  /*10230*/  FFMA.FTZ R178, R178, R21.reuse, -R232.reuse ;  /* 0x00000015b2b27223 */ /* 0x180fe200000108e8 */
[----:B------:R-:W-:Y:S01]  /*10240*/  FFMA.FTZ R163, R163, R21, -R232 ;  /* 0x00000015a3a37223 */ /* 0x000fe200000108e8 */
[----:B------:R-:W2:Y:S01]  /*10250*/  MUFU.EX2 R183, R183 ;  /* 0x000000b700b77308 */ /* 0x000ea20000000800 */
[----:B------:R-:W-:-:S02]  /*10260*/  @!P3 IMAD R155, R213, 0x40, R192 ;  /* 0x00000040d59bb824 */ /* 0x000fc400078e02c0 */
[-CC-:B------:R-:W-:Y:S01]  /*10270*/  FFMA.FTZ R182, R182, R21.reuse, -R232.reuse ;  /* 0x00000015b6b67223 */ /* 0x180fe200000108e8 */
[----:B-1----:R-:W-:Y:S01]  /*10280*/  FADD.FTZ R152, R156, R3 ;  /* 0x000000039c987221 */ /* 0x002fe20000010000 */
[----:B------:R-:W-:Y:S01]  /*10290*/  FFMA.FTZ R232, R165, R21, -R232 ;  /* 0x00000015a5e87223 */ /* 0x000fe200000108e8 */
[----:B------:R-:W-:Y:S02]  /*102a0*/  @!P3 IMAD R155, R155, 0x4, R2 ;  /* 0x000000049b9bb824 */ /* 0x000fe400078e0202 */
[----:B------:R-:W-:Y:S01]  /*102b0*/  FMUL.FTZ R109, R109, R212 ;  /* 0x000000d46d6d7220 */ /* 0x000fe20000410000 */
[----:B------:R-:W-:Y:S01]  /*102c0*/  FADD.FTZ R3, R171, R152 ;  /* 0x00000098ab037221 */ /* 0x000fe20000010000 */
[----:B------:R-:W1:Y:S01]  /*102d0*/  MUFU.EX2 R207, R207 ;  /* 0x000000cf00cf7308 */ /* 0x000e620000000800 */
[----:B0-----:R-:W-:Y:S01]  /*102e0*/  FFMA.FTZ R8, R169, R8, R214 ;  /* 0x00000008a9087223 */ /* 0x001fe200000100d6 */
[----:B------:R-:W-:Y:S01]  /*102f0*/  @!P3 STS [R155+0x28800], R212 ;  /* 0x028800d49b00b388 */ /* 0x000fe20000000800 */
[----:B------:R-:W-:Y:S01]  /*10300*/  FADD.FTZ R152, R160, R3 ;  /* 0x00000003a0987221 */ /* 0x000fe20000010000 */
[-C--:B------:R-:W-:Y:S01]  /*10310*/  FMUL.FTZ R112, R112, R212.reuse ;  /* 0x000000d470707220 */ /* 0x080fe20000410000 */
[-C--:B------:R-:W-:Y:S01]  /*10320*/  FMUL.FTZ R113, R113, R212.reuse ;  /* 0x000000d471717220 */ /* 0x080fe20000410000 */
[----:B------:R0:W-:Y:S01]  /*10330*/  @!P3 STS [R155+0x28820], R169 ;  /* 0x028820a99b00b388 */ /* 0x0001e20000000800 */
[-C--:B------:R-:W-:Y:S01]  /*10340*/  FMUL.FTZ R116, R116, R212.reuse ;  /* 0x000000d474747220 */ /* 0x080fe20000410000 */
[----:B------:R-:W3:Y:S01]  /*10350*/  MUFU.EX2 R216, R216 ;  /* 0x000000d800d87308 */ /* 0x000ee20000000800 */
        /* <DEDUP_REMOVED lines=9> */
[----:B0-----:R-:W-:Y:S01]  /*103f0*/  FADD.FTZ R155, R173, R152 ;  /* 0x00000098ad9b7221 */ /* 0x001fe20000010000 */
[-C--:B------:R-:W-:Y:S01]  /*10400*/  FMUL.FTZ R129, R129, R212.reuse ;  /* 0x000000d481817220 */ /* 0x080fe20000410000 */
[-C--:B------:R-:W-:Y:S01]  /*10410*/  FMUL.FTZ R132, R132, R212.reuse ;  /* 0x000000d484847220 */ /* 0x080fe20000410000 */
[-C--:B------:R-:W-:Y:S01]  /*10420*/  FMUL.FTZ R133, R133, R212.reuse ;  /* 0x000000d485857220 */ /* 0x080fe20000410000 */
[----:B------:R-:W-:Y:S01]  /*10430*/  FADD.FTZ R152, R164, R155 ;  /* 0x0000009ba4987221 */ /* 0x000fe20000010000 */
[-C--:B------:R-:W-:Y:S01]  /*10440*/  FMUL.FTZ R136, R136, R212.reuse ;  /* 0x000000d488887220 */ /* 0x080fe20000410000 */
[----:B------:R-:W0:Y:S01]  /*10450*/  MUFU.EX2 R228, R228 ;  /* 0x000000e400e47308 */ /* 0x000e220000000800 */
[----:B---3--:R-:W-:Y:S01]  /*10460*/  FADD.FTZ R8, R216, R3 ;  /* 0x00000003d8087221 */ /* 0x008fe20000010000 */
[----:B------:R-:W-:Y:S01]  /*10470*/  FADD.FTZ R155, R175, R152 ;  /* 0x00000098af9b7221 */ /* 0x000fe20000010000 */
[-C--:B------:R-:W-:Y:S01]  /*10480*/  FMUL.FTZ R137, R137, R212.reuse ;  /* 0x000000d489897220 */ /* 0x080fe20000410000 */
[-C--:B------:R-:W-:Y:S01]  /*10490*/  FMUL.FTZ R140, R140, R212.reuse ;  /* 0x000000d48c8c7220 */ /* 0x080fe20000410000 */
[-C--:B------:R-:W-:Y:S01]  /*104a0*/  FMUL.FTZ R141, R141, R212.reuse ;  /* 0x000000d48d8d7220 */ /* 0x080fe20000410000 */
[----:B------:R-:W-:Y:S01]  /*104b0*/  FADD.FTZ R152, R168, R155 ;  /* 0x0000009ba8987221 */ /* 0x000fe20000010000 */
[-C--:B------:R-:W-:Y:S01]  /*104c0*/  FMUL.FTZ R144, R144, R212.reuse ;  /* 0x000000d490907220 */ /* 0x080fe20000410000 */
[----:B------:R-:W1:Y:S01]  /*104d0*/  MUFU.EX2 R215, R215 ;  /* 0x000000d700d77308 */ /* 0x000e620000000800 */
[----:B--2---:R-:W-:Y:S01]  /*104e0*/  FADD.FTZ R3, R209, R8 ;  /* 0x00000008d1037221 */ /* 0x004fe20000010000 */
[-C--:B------:R-:W-:Y:S01]  /*104f0*/  FMUL.FTZ R145, R145, R212.reuse ;  /* 0x000000d491917220 */ /* 0x080fe20000410000 */
[-C--:B------:R-:W-:Y:S01]  /*10500*/  FMUL.FTZ R148, R148, R212.reuse ;  /* 0x000000d494947220 */ /* 0x080fe20000410000 */
[----:B------:R-:W-:Y:S01]  /*10510*/  FMUL.FTZ R149, R149, R212 ;  /* 0x000000d495957220 */ /* 0x000fe20000410000 */
[-C--:B------:R-:W-:Y:S01]  /*10520*/  FMUL.FTZ R26, R26, R169.reuse ;  /* 0x000000a91a1a7220 */ /* 0x080fe20000410000 */
[-C--:B------:R-:W-:Y:S01]  /*10530*/  FMUL.FTZ R27, R27, R169.reuse ;  /* 0x000000a91b1b7220 */ /* 0x080fe20000410000 */
[----:B------:R-:W-:Y:S01]  /*10540*/  FMUL.FTZ R30, R30, R169 ;  /* 0x000000a91e1e7220 */ /* 0x000fe20000410000 */
[----:B------:R-:W2:Y:S01]  /*10550*/  MUFU.EX2 R177, R177 ;  /* 0x000000b100b17308 */ /* 0x000ea20000000800 */
[C---:B0-----:R-:W-:Y:S01]  /*10560*/  FADD.FTZ R8, R228.reuse, R3 ;  /* 0x00000003e4087221 */ /* 0x041fe20000010000 */
[----:B------:R-:W-:Y:S01]  /*10570*/  F2FP.BF16.F32.PACK_AB R157, R228, R209 ;  /* 0x000000d1e49d723e */ /* 0x000fe200000010ff */
        /* <DEDUP_REMOVED lines=16> */
[-C--:B------:R-:W-:Y:S01]  /*10680*/  FMUL.FTZ R54, R54, R169.reuse ;  /* 0x000000a936367220 */ /* 0x080fe20000410000 */
[-C--:B------:R-:W-:Y:S01]  /*10690*/  FMUL.FTZ R55, R55, R169.reuse ;  /* 0x000000a937377220 */ /* 0x080fe20000410000 */
        /* <DEDUP_REMOVED lines=29> */
[----:B------:R-:W-:Y:S01]  /*10870*/  F2FP.BF16.F32.PACK_AB R154, R171, R156 ;  /* 0x0000009cab9a723e */ /* 0x000fe200000010ff */
[-C--:B------:R-:W-:Y:S01]  /*10880*/  FMUL.FTZ R98, R98, R169.reuse ;  /* 0x000000a962627220 */ /* 0x080fe20000410000 */
[----:B------:R-:W-:Y:S01]  /*10890*/  F2FP.BF16.F32.PACK_AB R156, R173, R160 ;  /* 0x000000a0ad9c723e */ /* 0x000fe200000010ff */
[-C--:B------:R-:W-:Y:S01]  /*108a0*/  FMUL.FTZ R99, R99, R169.reuse ;  /* 0x000000a963637220 */ /* 0x080fe20000410000 */
[----:B------:R-:W-:Y:S01]  /*108b0*/  F2FP.BF16.F32.PACK_AB R160, R177, R168 ;  /* 0x000000a8b1a0723e */ /* 0x000fe200000010ff */
[-C--:B------:R-:W-:Y:S01]  /*108c0*/  FMUL.FTZ R102, R102, R169.reuse ;  /* 0x000000a966667220 */ /* 0x080fe20000410000 */
[----:B------:R-:W0:Y:S01]  /*108d0*/  MUFU.EX2 R174, R174 ;  /* 0x000000ae00ae7308 */ /* 0x000e220000000800 */
[----:B-1----:R-:W-:Y:S01]  /*108e0*/  FADD.FTZ R3, R217, R158 ;  /* 0x0000009ed9037221 */ /* 0x002fe20000010000 */
[----:B------:R-:W-:Y:S01]  /*108f0*/  F2FP.BF16.F32.PACK_AB R158, R175, R164 ;  /* 0x000000a4af9e723e */ /* 0x000fe200000010ff */
        /* <DEDUP_REMOVED lines=13> */
[----:B------:R2:W3:Y:S01]  /*109d0*/  MUFU.EX2 R213, R161 ;  /* 0x000000a100d57308 */ /* 0x0004e20000000800 */
        /* <DEDUP_REMOVED lines=9> */
[----:B--2---:R-:W-:Y:S01]  /*10a70*/  F2FP.BF16.F32.PACK_AB R161, R217, R170 ;  /* 0x000000aad9a1723e */ /* 0x004fe200000010ff */
[-C--:B------:R-:W-:Y:S01]  /*10a80*/  FMUL.FTZ R138, R138, R169.reuse ;  /* 0x000000a98a8a7220 */ /* 0x080fe20000410000 */
[----:B------:R-:W-:Y:S01]  /*10a90*/  F2FP.BF16.F32.PACK_AB R164, R181, R176 ;  /* 0x000000b0b5a4723e */ /* 0x000fe200000010ff */
[-C--:B------:R-:W-:Y:S01]  /*10aa0*/  FMUL.FTZ R139, R139, R169.reuse ;  /* 0x000000a98b8b7220 */ /* 0x080fe20000410000 */
[-C--:B------:R-:W-:Y:S01]  /*10ab0*/  FMUL.FTZ R142, R142, R169.reuse ;  /* 0x000000a98e8e7220 */ /* 0x080fe20000410000 */
[-C--:B------:R-:W-:Y:S01]  /*10ac0*/  FMUL.FTZ R143, R143, R169.reuse ;  /* 0x000000a98f8f7220 */ /* 0x080fe20000410000 */
[----:B------:R-:W1:Y:S01]  /*10ad0*/  MUFU.EX2 R165, R178 ;  /* 0x000000b200a57308 */ /* 0x000e620000000800 */
[----:B---3--:R-:W-:Y:S01]  /*10ae0*/  FADD.FTZ R166, R213, R162 ;  /* 0x000000a2d5a67221 */ /* 0x008fe20000010000 */
[----:B------:R-:W-:Y:S01]  /*10af0*/  F2FP.BF16.F32.PACK_AB R162, R179, R172 ;  /* 0x000000acb3a2723e */ /* 0x000fe200000010ff */
[-C--:B------:R-:W-:Y:S01]  /*10b00*/  FMUL.FTZ R146, R146, R169.reuse ;  /* 0x000000a992927220 */ /* 0x080fe20000410000 */
[-C--:B------:R-:W-:Y:S01]  /*10b10*/  FMUL.FTZ R147, R147, R169.reuse ;  /* 0x000000a993937220 */ /* 0x080fe20000410000 */
[-C--:B------:R-:W-:Y:S01]  /*10b20*/  FMUL.FTZ R150, R150, R169.reuse ;  /* 0x000000a996967220 */ /* 0x080fe20000410000 */
[----:B------:R-:W-:-:S02]  /*10b30*/  FMUL.FTZ R151, R151, R169 ;  /* 0x000000a997977220 */ /* 0x000fc40000410000 */
[----:B------:R-:W2:Y:S01]  /*10b40*/  MUFU.EX2 R153, R153 ;  /* 0x0000009900997308 */ /* 0x000ea20000000800 */
[----:B0-----:R-:W-:-:S07]  /*10b50*/  FADD.FTZ R168, R180, R3 ;  /* 0x00000003b4a87221 */ /* 0x001fce0000010000 */
[----:B------:R0:W3:Y:S01]  /*10b60*/  MUFU.EX2 R8, R163 ;  /* 0x000000a300087308 */ /* 0x0000e20000000800 */
[----:B-1----:R-:W-:-:S07]  /*10b70*/  FADD.FTZ R155, R165, R166 ;  /* 0x000000a6a59b7221 */ /* 0x002fce0000010000 */
[----:B------:R-:W1:Y:S01]  /*10b80*/  MUFU.EX2 R167, R182 ;  /* 0x000000b600a77308 */ /* 0x000e620000000800 */
[C---:B--2---:R-:W-:Y:S01]  /*10b90*/  FADD.FTZ R3, R153.reuse, R168 ;  /* 0x000000a899037221 */ /* 0x044fe20000010000 */
[----:B------:R-:W-:Y:S02]  /*10ba0*/  F2FP.BF16.F32.PACK_AB R166, R153, R180 ;  /* 0x000000b499a6723e */ /* 0x000fe400000010ff */
[----:B------:R-:W-:Y:S02]  /*10bb0*/  F2FP.BF16.F32.PACK_AB R153, R183, R214 ;  /* 0x000000d6b799723e */ /* 0x000fe400000010ff */
[----:B0-----:R-:W-:Y:S02]  /*10bc0*/  F2FP.BF16.F32.PACK_AB R163, R213, R174 ;  /* 0x000000aed5a3723e */ /* 0x001fe400000010ff */
[----:B------:R-:W0:Y:S01]  /*10bd0*/  MUFU.EX2 R232, R232 ;  /* 0x000000e800e87308 */ /* 0x000e220000000800 */
[----:B---3--:R-:W-:Y:S01]  /*10be0*/  FADD.FTZ R168, R8, R155 ;  /* 0x0000009b08a87221 */ /* 0x008fe20000010000 */
[----:B------:R-:W-:Y:S01]  /*10bf0*/  F2FP.BF16.F32.PACK_AB R155, R216, R207 ;  /* 0x000000cfd89b723e */ /* 0x000fe200000010ff */
[----:B------:R-:W-:Y:S01]  /*10c00*/  BAR.SYNC.DEFER_BLOCKING 0xf, 0x100 ;  /* 0x03c4000000007b1d */ /* 0x000fe20000010000 */
[----:B------:R-:W-:Y:S01]  /*10c10*/  F2FP.BF16.F32.PACK_AB R165, R8, R165 ;  /* 0x000000a508a5723e */ /* 0x000fe200000010ff */
[----:B-1----:R-:W-:Y:S01]  /*10c20*/  FADD.FTZ R171, R167, R168 ;  /* 0x000000a8a7ab7221 */ /* 0x002fe20000010000 */
[----:B0-----:R-:W-:-:S03]  /*10c30*/  F2FP.BF16.F32.PACK_AB R167, R232, R167 ;  /* 0x000000a7e8a7723e */ /* 0x001fc600000010ff */
[----:B------:R-:W-:Y:S01]  /*10c40*/  FADD.FTZ R8, R232, R171 ;  /* 0x000000abe8087221 */ /* 0x000fe20000010000 */
[----:B------:R0:W-:Y:S04]  /*10c50*/  STSM.16.M88.4 [R195+0x26800], R152 ;  /* 0x02680098c3007844 */ /* 0x0001e80000000200 */
[----:B------:R0:W-:Y:S04]  /*10c60*/  STSM.16.M88.4 [R196], R156 ;  /* 0x0000009cc4007844 */ /* 0x0001e80000000200 */
[----:B------:R0:W-:Y:S04]  /*10c70*/  STSM.16.M88.4 [R198], R160 ;  /* 0x000000a0c6007844 */ /* 0x0001e80000000200 */
[----:B------:R0:W-:Y:S01]  /*10c80*/  STSM.16.M88.4 [R197], R164 ;  /* 0x000000a4c5007844 */ /* 0x0001e20000000200 */
[----:B------:R-:W-:Y:S05]  /*10c90*/  @!P0 BRA `(.L_x_2122) ;  /* 0x0000000000048947 */ /* 0x000fea0003800000 */
[----:B------:R-:W-:Y:S01]  /*10ca0*/  BPT.TRAP 0x1 ;  /* 0x000000040000795c */ /* 0x000fe20000300000 */
.L_x_2122:
[----:B------:R1:W2:Y:S01]  /*10cb0*/  SYNCS.PHASECHK.TRANS64.TRYWAIT P3, [R9+URZ+0x28c50], R208 ;  /* 0x028c50d0090075a7 */ /* 0x0002a2000806017f */
[----:B------:R-:W-:Y:S05]  /*10cc0*/  @!P0 BRA `(.L_x_2123) ;  /* 0x0000000000048947 */ /* 0x000fea0003800000 */
[----:B------:R-:W-:Y:S01]  /*10cd0*/  BPT.TRAP 0x1 ;  /* 0x000000040000795c */ /* 0x000fe20000300000 */
.L_x_2123:
[----:B------:R-:W-:Y:S04]  /*10ce0*/  BSSY B2, `(.L_x_2124) ;  /* 0x0000004000027945 */ /* 0x000fe80003800000 */
[----:B--2---:R-:W-:Y:S05]  /*10cf0*/  @P3 BRA `(.L_x_2125) ;  /* 0x0000000000083947 */ /* 0x004fea0003800000 */
[----:B------:R-:W2:Y:S02]  /*10d00*/  SYNCS.PHASECHK.TRANS64.TRYWAIT P3, [R9+URZ+0x28c50], R208 ;  /* 0x028c50d0090075a7 */ /* 0x000ea4000806017f */
[----:B--2---:R-:W-:Y:S05]  /*10d10*/  @!P3 BRA `(.L_x_2126) ;  /* 0x000000d4000cb947 */ /* 0x004fea0003800000 */
.L_x_2125:
[----:B------:R-:W-:Y:S05]  /*10d20*/  BSYNC B2 ;  /* 0x0000000000027941 */ /* 0x000fea0003800000 */
.L_x_2124:
[----:B------:R-:W-:Y:S01]  /*10d30*/  IMAD R168, R18, 0x1000, R188 ;  /* 0x0000100012a87824 */ /* 0x000fe200078e02bc */
[----:B------:R-:W-:Y:S01]  /*10d40*/  MOV R169, 0x40000040 ;  /* 0x4000004000a97802 */ /* 0x000fe20000000f00 */
[----:B------:R-:W-:Y:S01]  /*10d50*/  WARPGROUP.ARRIVE ;  /* 0x00000000000079c5 */ /* 0x000fe20000000000 */
[----:B-12---:R-:W-:Y:S01]  /*10d60*/  @!P1 VIADD R9, R9, 0x28c60 ;  /* 0x00028c6009099836 */ /* 0x006fe20000000000 */
[----:B------:R-:W-:Y:S01]  /*10d70*/  MOV R213, R18 ;  /* 0x0000001200d57202 */ /* 0x000fe20000000f00 */
[----:B------:R-:W-:Y:S01]  /*10d80*/  IMAD.MOV.U32 R209, RZ, RZ, R20 ;  /* 0x000000ffffd17224 */ /* 0x000fe200078e0014 */
[----:B------:R-:W-:Y:S01]  /*10d90*/  R2UR UR6, R168 ;  /* 0x00000000a80672ca */ /* 0x000fe200000e0000 */
[----:B------:R-:W-:Y:S01]  /*10da0*/  IMAD.MOV.U32 R212, RZ, RZ, R15 ;  /* 0x000000ffffd47224 */ /* 0x000fe200078e000f */
[----:B------:R-:W-:Y:S01]  /*10db0*/  R2UR UR7, R169 ;  /* 0x00000000a90772ca */ /* 0x000fe200000e0000 */
[----:B------:R-:W-:Y:S01]  /*10dc0*/  IMAD.MOV.U32 R169, RZ, RZ, 0x40000040 ;  /* 0x40000040ffa97424 */ /* 0x000fe200078e00ff */
[----:B------:R-:W-:-:S11]  /*10dd0*/  @!P1 PRMT R9, RZ, 0x654, R9 ;  /* 0x00000654ff099816 */ /* 0x000fd60000000009 */
[----:B------:R-:W-:Y:S03]  /*10de0*/  HGMMA.64x256x16.F32.BF16 R24, R152, gdesc[UR4].tnspB, R24, gsb0 ;  /* 0x43e0000498187df0 */ /* 0x000fe60008001818 */
[----:B------:R-:W-:Y:S02]  /*10df0*/  WARPGROUP.DEPBAR.LE gsb0, 0x0 ;  /* 0x00008000000079c5 */ /* 0x000fe40000010000 */
[----:B0-----:R-:W-:Y:S01]  /*10e00*/  VIADD R152, R168, 0x80 ;  /* 0x00000080a8987836 */ /* 0x001fe20000000000 */
[----:B------:R-:W-:Y:S01]  /*10e10*/  WARPGROUP.ARRIVE ;  /* 0x00000000000079c5 */ /* 0x000fe20000000000 */
[----:B------:R-:W-:-:S03]  /*10e20*/  IMAD.MOV.U32 R153, RZ, RZ, 0x40000040 ;  /* 0x40000040ff997424 */ /* 0x000fc600078e00ff */
        /* <DEDUP_REMOVED lines=30> */
.L_x_2116:
[----:B-1----:R-:W-:-:S07]  /*11010*/  IMAD.MOV.U32 R9, RZ, RZ, R191 ;  /* 0x000000ffff097224 */ /* 0x002fce00078e00bf */
.L_x_2115:
[----:B------:R-:W-:Y:S05]  /*11020*/  BSYNC B1 ;  /* 0x0000000000017941 */ /* 0x000fea0003800000 */
.L_x_2114:
[----:B------:R-:W-:Y:S01]  /*11030*/  ISETP.GE.AND P2, PT, R9, R190, PT ;  /* 0x000000be0900720c */ /* 0x000fe20003f46270 */
[----:B------:R-:W-:-:S12]  /*11040*/  BSSY B0, `(.L_x_2128) ;  /* 0x000028b000007945 */ /* 0x000fd80003800000 */
[----:B------:R-:W-:Y:S05]  /*11050*/  @!P2 BRA `(.L_x_2129) ;  /* 0x000000280024a947 */ /* 0x000fea0003800000 */
[----:B------:R-:W-:Y:S02]  /*11060*/  VIADD R189, R0, 0x8 ;  /* 0x0000000800bd7836 */ /* 0x000fe40000000000 */
[----:B------:R-:W-:Y:S02]  /*11070*/  IMAD.MOV.U32 R213, RZ, RZ, R20 ;  /* 0x000000ffffd57224 */ /* 0x000fe400078e0014 */
[----:B------:R-:W-:Y:S01]  /*11080*/  IMAD.MOV.U32 R212, RZ, RZ, R15 ;  /* 0x000000ffffd47224 */ /* 0x000fe200078e000f */
[----:B------:R-:W-:Y:S01]  /*11090*/  IADD3 R189, R189, R185, -R186 ;  /* 0x000000b9bdbd7210 */ /* 0x000fe20007ffe8ba */
[----:B------:R-:W-:-:S07]  /*110a0*/  IMAD.MOV.U32 R209, RZ, RZ, R18 ;  /* 0x000000ffffd17224 */ /* 0x000fce00078e0012 */
.L_x_2148:
[----:B------:R-:W-:-:S05]  /*110b0*/  VIADD R18, R209, 0x1 ;  /* 0x00000001d1127836 */ /* 0x000fca0000000000 */
[----:B------:R-:W-:-:S04]  /*110c0*/  ISETP.NE.AND P2, PT, R18, 0x2, PT ;  /* 0x000000021200780c */ /* 0x000fc80003f45270 */
[----:B------:R-:W-:Y:S02]  /*110d0*/  SEL R20, RZ, 0x1, P2 ;  /* 0x00000001ff147807 */ /* 0x000fe40001000000 */
[----:B------:R-:W-:Y:S02]  /*110e0*/  SEL R18, R18, RZ, P2 ;  /* 0x000000ff12127207 */ /* 0x000fe40001000000 */
[----:B------:R-:W-:Y:S01]  /*110f0*/  LOP3.LUT R19, R19, R20, RZ, 0x3c, !PT ;  /* 0x0000001413137212 */ /* 0x000fe200078e3cff */
[----:B-1----:R-:W-:Y:S06]  /*11100*/  @!P0 BRA `(.L_x_2130) ;  /* 0x0000000000048947 */ /* 0x002fec0003800000 */
[----:B------:R-:W-:Y:S01]  /*11110*/  BPT.TRAP 0x1 ;  /* 0x000000040000795c */ /* 0x000fe20000300000 */
.L_x_2130:
[----:B------:R-:W-:Y:S01]  /*11120*/  IMAD R191, R18, 0x8, R2 ;  /* 0x0000000812bf7824 */ /* 0x000fe200078e0202 */
[----:B------:R-:W-:-:S04]  /*11130*/  SHF.L.U32 R208, R19, 0x1f, RZ ;  /* 0x0000001f13d07819 */ /* 0x000fc800000006ff */
[----:B------:R1:W2:Y:S01]  /*11140*/  SYNCS.PHASECHK.TRANS64.TRYWAIT P2, [R191+URZ+0x28c30], R208 ;  /* 0x028c30d0bf0075a7 */ /* 0x0002a2000804017f */
[----:B------:R-:W-:Y:S05]  /*11150*/  @!P0 BRA `(.L_x_2131) ;  /* 0x0000000000048947 */ /* 0x000fea0003800000 */
[----:B------:R-:W-:Y:S01]  /*11160*/  BPT.TRAP 0x1 ;  /* 0x000000040000795c */ /* 0x000fe20000300000 */
.L_x_2131:
[----:B------:R-:W-:Y:S01]  /*11170*/  BSSY B1, `(.L_x_2132) ;  /* 0x0000006000017945 */ /* 0x000fe20003800000 */
[----:B------:R-:W-:Y:S02]  /*11180*/  IMAD R20, R18, 0x200, R14 ;  /* 0x0000020012147824 */ /* 0x000fe400078e020e */
[----:B------:R-:W-:Y:S01]  /*11190*/  IMAD.MOV.U32 R21, RZ, RZ, 0x40000040 ;  /* 0x40000040ff157424 */ /* 0x000fe200078e00ff */
[----:B--2---:R-:W-:Y:S06]  /*111a0*/  @P2 BRA `(.L_x_2133) ;  /* 0x0000000000082947 */ /* 0x004fec0003800000 */
[----:B------:R-:W2:Y:S02]  /*111b0*/  SYNCS.PHASECHK.TRANS64.TRYWAIT P2, [R191+URZ+0x28c30], R208 ;  /* 0x028c30d0bf0075a7 */ /* 0x000ea4000804017f */
[----:B--2---:R-:W-:Y:S05]  /*111c0*/  @!P2 BRA `(.L_x_2134) ;  /* 0x000000cc00f4a947 */ /* 0x004fea0003800000 */
.L_x_2133:
[----:B------:R-:W-:Y:S05]  /*111d0*/  BSYNC B1 ;  /* 0x0000000000017941 */ /* 0x000fea0003800000 */
.L_x_2132:
[----:B------:R-:W-:Y:S01]  /*111e0*/  R2UR UR6, R20 ;  /* 0x00000000140672ca */ /* 0x000fe200000e0000 */
[----:B------:R-:W-:Y:S01]  /*111f0*/  WARPGROUP.ARRIVE ;  /* 0x00000000000079c5 */ /* 0x000fe20000000000 */
[----:B------:R-:W-:Y:S01]  /*11200*/  R2UR UR7, R21 ;  /* 0x00000000150772ca */ /* 0x000fe200000e0000 */
[----:B------:R-:W-:Y:S01]  /*11210*/  IMAD.MOV.U32 R207, RZ, RZ, 0x40000040 ;  /* 0x40000040ffcf7424 */ /* 0x000fe200078e00ff */
[----:B------:R-:W-:Y:S01]  /*11220*/  R2UR UR4, R4 ;  /* 0x00000000040472ca */ /* 0x000fe200000e0000 */
[----:B------:R-:W-:Y:S01]  /*11230*/  IMAD.MOV.U32 R21, RZ, RZ, 0x40000040 ;  /* 0x40000040ff157424 */ /* 0x000fe200078e00ff */
[----:B------:R-:W-:Y:S02]  /*11240*/  R2UR UR5, R5 ;  /* 0x00000000050572ca */ /* 0x000fe400000e0000 */
[----:B------:R-:W-:-:S11]  /*11250*/  IADD3 R206, R20, 0x2, RZ ;  /* 0x0000000214ce7810 */ /* 0x000fd60007ffe0ff */
        /* <DEDUP_REMOVED lines=18> */
[----:B------:R-:W-:Y:S01]  /*11380*/  R2UR UR6, R20 ;  /* 0x00000000140672ca */ /* 0x000fe200000e0000 */
[----:B------:R-:W-:Y:S01]  /*11390*/  @!P1 VIADD R20, R191, 0x28c40 ;  /* 0x00028c40bf149836 */ /* 0x000fe20000000000 */
[----:B------:R-:W-:Y:S02]  /*113a0*/  R2UR UR7, R21 ;  /* 0x00000000150772ca */ /* 0x000fe400000e0000 */
[----:B------:R-:W-:Y:S02]  /*113b0*/  R2UR UR4, R6 ;  /* 0x00000000060472ca */ /* 0x000fe400000e0000 */
[----:B------:R-:W-:Y:S02]  /*113c0*/  R2UR UR5, R7 ;  /* 0x00000000070572ca */ /* 0x000fe400000e0000 */
[----:B------:R-:W-:Y:S01]  /*113d0*/  @!P1 PRMT R20, RZ, 0x654, R20 ;  /* 0x00000654ff149816 */ /* 0x000fe20000000014 */
[----:B------:R-:W-:-:S02]  /*113e0*/  WARPGROUP.DEPBAR.LE gsb0, 0x0 ;  /* 0x00008000000079c5 */ /* 0x000fc40000010000 */
[----:B------:R-:W-:-:S08]  /*113f0*/  WARPGROUP.ARRIVE ;  /* 0x00000000000079c5 */ /* 0x000fd00000000000 */
        /* <DEDUP_REMOVED lines=36> */
[----:B------:R-:W-:Y:S01]  /*11640*/  IADD3 R21, R185, 0x1, -R178 ;  /* 0x00000001b9157810 */ /* 0x000fe20007ffe8b2 */
[----:B------:R-:W3:Y:S01]  /*11650*/  MUFU.TANH R206, R206 ;  /* 0x000000ce00ce7308 */ /* 0x000ee20000002400 */
[----:B------:R-:W-:Y:S01]  /*11660*/  ULDC UR4, c[0x0][0x9e0] ;  /* 0x0002780000047ab9 */ /* 0x000fe20000000800 */
[----:B------:R4:W-:Y:S01]  /*11670*/  @!P1 SYNCS.ARRIVE.TRANS64.RED.A1T0 RZ, [R20+URZ], RZ ;  /* 0x000000ff14ff99a7 */ /* 0x0009e2000810043f */
[----:B------:R-:W-:-:S05]  /*11680*/  IADD3 R21, -R22, R21, -R186 ;  /* 0x0000001516157210 */ /* 0x000fca0007ffe9ba */
[----:B------:R-:W0:Y:S01]  /*11690*/  MUFU.TANH R153, R153 ;  /* 0x0000009900997308 */ /* 0x000e220000002400 */
[C---:B------:R-:W-:Y:S02]  /*116a0*/  VIADD R217, R21.reuse, UR37 ;  /* 0x0000002515d97c36 */ /* 0x040fe40008000000 */
[----:B------:R-:W-:-:S03]  /*116b0*/  VIADD R215, R21, UR4 ;  /* 0x0000000415d77c36 */ /* 0x000fc60008000000 */
[C---:B------:R-:W-:Y:S01]  /*116c0*/  IADD3 R183, R0.reuse, R217, RZ ;  /* 0x000000d900b77210 */ /* 0x040fe20007ffe0ff */
[----:B------:R-:W-:Y:S01]  /*116d0*/  IMAD.IADD R181, R0, 0x1, R215 ;  /* 0x0000000100b57824 */ /* 0x000fe200078e02d7 */
        /* <DEDUP_REMOVED lines=30> */
[----:B---34-:R-:W-:Y:S05]  /*118c0*/  @!P6 BRA `(.L_x_2135) ;  /* 0x000000000060e947 */ /* 0x018fea0003800000 */
[----:B------:R-:W-:Y:S01]  /*118d0*/  IADD3 R227, R0, R185, -R186 ;  /* 0x000000b900e37210 */ /* 0x000fe20007ffe8ba */
[----:B------:R-:W-:Y:S03]  /*118e0*/  BSSY B1, `(.L_x_2136) ;  /* 0x0000012000017945 */ /* 0x000fe60003800000 */
[----:B------:R-:W-:-:S13]  /*118f0*/  ISETP.GT.AND P2, PT, R227, -0x1, PT ;  /* 0xffffffffe300780c */ /* 0x000fda0003f44270 */
[----:B------:R-:W-:Y:S05]  /*11900*/  @P2 BRA `(.L_x_2137) ;  /* 0x0000000000242947 */ /* 0x000fea0003800000 */
[----:B------:R-:W-:Y:S01]  /*11910*/  ULDC UR4, c[0x0][0x9e4] ;  /* 0x0002790000047ab9 */ /* 0x000fe20000000800 */
[----:B------:R-:W-:Y:S01]  /*11920*/  LOP3.LUT R227, RZ, R227, RZ, 0x33, !PT ;  /* 0x000000e3ffe37212 */ /* 0x000fe200078e33ff */
[----:B------:R-:W-:-:S05]  /*11930*/  IMAD.U32 R182, RZ, RZ, UR4 ;  /* 0x00000004ffb67e24 */ /* 0x000fca000f8e00ff */
[----:B------:R-:W-:-:S13]  /*11940*/  ISETP.NE.AND P2, PT, R182, 0x1, PT ;  /* 0x00000001b600780c */ /* 0x000fda0003f45270 */
[----:B------:R-:W3:Y:S02]  /*11950*/  @P2 LDC.64 R20, c[0x0][0x9e8] ;  /* 0x00027a00ff142b82 */ /* 0x000ee40000000a00 */
[----:B---3--:R-:W-:-:S05]  /*11960*/  @P2 IMAD.HI.U32 R20, R227, R20, RZ ;  /* 0x00000014e3142227 */ /* 0x008fca00078e00ff */
[----:B------:R-:W-:-:S04]  /*11970*/  @P2 SHF.R.U32.HI R227, RZ, R21, R20 ;  /* 0x00000015ffe32219 */ /* 0x000fc80000011614 */
[----:B------:R-:W-:Y:S01]  /*11980*/  LOP3.LUT R227, RZ, R227, RZ, 0x33, !PT ;  /* 0x000000e3ffe37212 */ /* 0x000fe200078e33ff */
[----:B------:R-:W-:Y:S06]  /*11990*/  BRA `(.L_x_2138) ;  /* 0x0000000000187947 */ /* 0x000fec0003800000 */
.L_x_2137:
[----:B------:R-:W-:Y:S02]  /*119a0*/  ULDC UR4, c[0x0][0x9e4] ;  /* 0x0002790000047ab9 */ /* 0x000fe40000000800 */
[----:B------:R-:W-:-:S05]  /*119b0*/  IMAD.U32 R182, RZ, RZ, UR4 ;  /* 0x00000004ffb67e24 */ /* 0x000fca000f8e00ff */
[----:B------:R-:W-:-:S13]  /*119c0*/  ISETP.NE.AND P2, PT, R182, 0x1, PT ;  /* 0x00000001b600780c */ /* 0x000fda0003f45270 */
[----:B------:R-:W3:Y:S02]  /*119d0*/  @P2 LDC.64 R20, c[0x0][0x9e8] ;  /* 0x00027a00ff142b82 */ /* 0x000ee40000000a00 */
[----:B---3--:R-:W-:-:S05]  /*119e0*/  @P2 IMAD.HI.U32 R20, R227, R20, RZ ;  /* 0x00000014e3142227 */ /* 0x008fca00078e00ff */
[----:B------:R-:W-:-:S07]  /*119f0*/  @P2 SHF.R.U32.HI R227, RZ, R21, R20 ;  /* 0x00000015ffe32219 */ /* 0x000fce0000011614 */
.L_x_2138:
[----:B------:R-:W-:Y:S05]  /*11a00*/  BSYNC B1 ;  /* 0x0000000000017941 */ /* 0x000fea0003800000 */
.L_x_2136:
[----:B------:R-:W-:-:S04]  /*11a10*/  IMAD R227, R227, R182, -R178 ;  /* 0x000000b6e3e37224 */ /* 0x000fc800078e0ab2 */
[----:B------:R-:W-:-:S05]  /*11a20*/  IMAD.IADD R20, R227, 0x1, -R22 ;  /* 0x00000001e3147824 */ /* 0x000fca00078e0a16 */
[----:B------:R-:W-:Y:S02]  /*11a30*/  VIADDMNMX R181, R20, R182, R181, PT ;  /* 0x000000b614b57246 */ /* 0x000fe400038001b5 */
[----:B------:R-:W-:-:S07]  /*11a40*/  VIMNMX R183, R183, R20, !PT ;  /* 0x00000014b7b77248 */ /* 0x000fce0007fe0100 */
.L_x_2135:
[----:B------:R-:W-:Y:S02]  /*11a50*/  ISETP.GT.AND P2, PT, R9, -0x1, PT ;  /* 0xffffffff0900780c */ /* 0x000fe40003f44270 */
[----:B------:R-:W-:Y:S02]  /*11a60*/  IADD3 R215, R215, 0x8, R0 ;  /* 0x00000008d7d77810 */ /* 0x000fe40007ffe000 */
[C---:B------:R-:W-:Y:S02]  /*11a70*/  ISETP.GT.AND P3, PT, R183.reuse, RZ, P2 ;  /* 0x000000ffb700720c */ /* 0x040fe40001764270 */
[----:B------:R-:W-:Y:S02]  /*11a80*/  ISETP.GT.AND P5, PT, R183, 0x1, P2 ;  /* 0x00000001b700780c */ /* 0x000fe400017a4270 */
[----:B------:R-:W-:Y:S02]  /*11a90*/  ISETP.LT.OR P4, PT, R181, 0x1, P3 ;  /* 0x00000001b500780c */ /* 0x000fe40001f81670 */
[----:B------:R-:W-:-:S02]  /*11aa0*/  ISETP.GT.AND P3, PT, R183, 0x8, P2 ;  /* 0x00000008b700780c */ /* 0x000fc40001764270 */
[----:B------:R-:W-:Y:S02]  /*11ab0*/  FSEL R206, R206, -INF , !P4 ;  /* 0xff800000cece7808 */ /* 0x000fe40006000000 */
[----:B------:R-:W-:Y:S02]  /*11ac0*/  ISETP.GT.AND P4, PT, R183, 0x9, P2 ;  /* 0x00000009b700780c */ /* 0x000fe40001784270 */
[C---:B------:R-:W-:Y:S02]  /*11ad0*/  ISETP.LT.OR P5, PT, R181.reuse, 0x2, P5 ;  /* 0x00000002b500780c */ /* 0x040fe40002fa1670 */
[C---:B------:R-:W-:Y:S02]  /*11ae0*/  ISETP.LT.OR P3, PT, R181.reuse, 0x9, P3 ;  /* 0x00000009b500780c */ /* 0x040fe40001f61670 */
[----:B------:R-:W-:Y:S02]  /*11af0*/  ISETP.LT.OR P4, PT, R181, 0xa, P4 ;  /* 0x0000000ab500780c */ /* 0x000fe40002781670 */
[----:B0-----:R-:W-:-:S02]  /*11b00*/  FSEL R182, R153, -INF , !P5 ;  /* 0xff80000099b67808 */ /* 0x001fc40006800000 */
        /* <DEDUP_REMOVED lines=36> */
[----:B------:R-:W-:Y:S02]  /*11d50*/  FSEL R177, R177, -INF , !P5 ;  /* 0xff800000b1b17808 */ /* 0x000fe40006800000 */
[----:B------:R-:W-:Y:S02]  /*11d60*/  FSEL R179, R179, -INF , !P3 ;  /* 0xff800000b3b37808 */ /* 0x000fe40005800000 */
[----:B------:R-:W-:Y:S01]  /*11d70*/  FSEL R180, R180, -INF , !P4 ;  /* 0xff800000b4b47808 */ /* 0x000fe20006000000 */
[----:B------:R-:W-:Y:S06]  /*11d80*/  @!P6 BRA `(.L_x_2139) ;  /* 0x000000000068e947 */ /* 0x000fec0003800000 */
[----:B------:R-:W-:Y:S01]  /*11d90*/  ISETP.GT.AND P3, PT, R189, -0x1, PT ;  /* 0xffffffffbd00780c */ /* 0x000fe20003f64270 */
[----:B------:R-:W-:-:S12]  /*11da0*/  BSSY B1, `(.L_x_2140) ;  /* 0x0000014000017945 */ /* 0x000fd80003800000 */
[----:B------:R-:W-:Y:S05]  /*11db0*/  @P3 BRA `(.L_x_2141) ;  /* 0x00000000002c3947 */ /* 0x000fea0003800000 */
[----:B------:R-:W-:Y:S01]  /*11dc0*/  ULDC UR4, c[0x0][0x9e4] ;  /* 0x0002790000047ab9 */ /* 0x000fe20000000800 */
[----:B------:R-:W-:Y:S02]  /*11dd0*/  VIADD R153, R0, 0x8 ;  /* 0x0000000800997836 */ /* 0x000fe40000000000 */
[----:B------:R-:W-:-:S03]  /*11de0*/  IMAD.U32 R157, RZ, RZ, UR4 ;  /* 0x00000004ff9d7e24 */ /* 0x000fc6000f8e00ff */
[----:B------:R-:W-:Y:S02]  /*11df0*/  IADD3 R153, R153, R185, -R186 ;  /* 0x000000b999997210 */ /* 0x000fe40007ffe8ba */
[----:B------:R-:W-:Y:S02]  /*11e00*/  ISETP.NE.AND P3, PT, R157, 0x1, PT ;  /* 0x000000019d00780c */ /* 0x000fe40003f65270 */
[----:B------:R-:W-:-:S11]  /*11e10*/  LOP3.LUT R153, RZ, R153, RZ, 0x33, !PT ;  /* 0x00000099ff997212 */ /* 0x000fd600078e33ff */
[----:B------:R-:W0:Y:S02]  /*11e20*/  @P3 LDC.64 R20, c[0x0][0x9e8] ;  /* 0x00027a00ff143b82 */ /* 0x000e240000000a00 */
[----:B0-----:R-:W-:-:S05]  /*11e30*/  @P3 IMAD.HI.U32 R20, R153, R20, RZ ;  /* 0x0000001499143227 */ /* 0x001fca00078e00ff */
[----:B------:R-:W-:-:S04]  /*11e40*/  @P3 SHF.R.U32.HI R153, RZ, R21, R20 ;  /* 0x00000015ff993219 */ /* 0x000fc80000011614 */
[----:B------:R-:W-:Y:S01]  /*11e50*/  LOP3.LUT R153, RZ, R153, RZ, 0x33, !PT ;  /* 0x00000099ff997212 */ /* 0x000fe200078e33ff */
[----:B------:R-:W-:Y:S06]  /*11e60*/  BRA `(.L_x_2142) ;  /* 0x00000000001c7947 */ /* 0x000fec0003800000 */
.L_x_2141:
[----:B------:R-:W-:Y:S01]  /*11e70*/  ULDC UR4, c[0x0][0x9e4] ;  /* 0x0002790000047ab9 */ /* 0x000fe20000000800 */
[----:B------:R-:W-:Y:S02]  /*11e80*/  IMAD.MOV.U32 R153, RZ, RZ, R189 ;  /* 0x000000ffff997224 */ /* 0x000fe400078e00bd */
[----:B------:R-:W-:-:S05]  /*11e90*/  IMAD.U32 R157, RZ, RZ, UR4 ;  /* 0x00000004ff9d7e24 */ /* 0x000fca000f8e00ff */
[----:B------:R-:W-:-:S13]  /*11ea0*/  ISETP.NE.AND P3, PT, R157, 0x1, PT ;  /* 0x000000019d00780c */ /* 0x000fda0003f65270 */
[----:B------:R-:W0:Y:S02]  /*11eb0*/  @P3 LDC.64 R20, c[0x0][0x9e8] ;  /* 0x00027a00ff143b82 */ /* 0x000e240000000a00 */
[----:B0-----:R-:W-:-:S05]  /*11ec0*/  @P3 IMAD.HI.U32 R20, R189, R20, RZ ;  /* 0x00000014bd143227 */ /* 0x001fca00078e00ff */
[----:B------:R-:W-:-:S07]  /*11ed0*/  @P3 SHF.R.U32.HI R153, RZ, R21, R20 ;  /* 0x00000015ff993219 */ /* 0x000fce0000011614 */
.L_x_2142:
[----:B------:R-:W-:Y:S05]  /*11ee0*/  BSYNC B1 ;  /* 0x0000000000017941 */ /* 0x000fea0003800000 */
.L_x_2140:
[----:B------:R-:W-:-:S04]  /*11ef0*/  IMAD R21, R153, R157, -R178 ;  /* 0x0000009d99157224 */ /* 0x000fc800078e0ab2 */
[----:B------:R-:W-:-:S05]  /*11f00*/  IMAD.IADD R20, R21, 0x1, -R22 ;  /* 0x0000000115147824 */ /* 0x000fca00078e0a16 */
[----:B------:R-:W-:Y:S02]  /*11f10*/  VIADDMNMX R215, R20, R157, R215, PT ;  /* 0x0000009d14d77246 */ /* 0x000fe400038001d7 */
[----:B------:R-:W-:-:S07]  /*11f20*/  VIMNMX R217, R217, R20, !PT ;  /* 0x00000014d9d97248 */ /* 0x000fce0007fe0100 */
.L_x_2139:
[----:B------:R-:W-:Y:S01]  /*11f30*/  FMNMX.FTZ R21, R206, R212, !PT ;  /* 0x000000d4ce157209 */ /* 0x000fe20007810000 */
[----:B------:R-:W-:Y:S01]  /*11f40*/  ULDC UR4, c[0x0][0x988] ;  /* 0x0002620000047ab9 */ /* 0x000fe20000000800 */
[----:B------:R-:W-:Y:S02]  /*11f50*/  ISETP.GT.AND P5, PT, R217, 0x9, P2 ;  /* 0x00000009d900780c */ /* 0x000fe400017a4270 */
[----:B------:R-:W-:Y:S02]  /*11f60*/  FMNMX.FTZ R21, R182, R21, !PT ;  /* 0x00000015b6157209 */ /* 0x000fe40007810000 */
[----:B------:R-:W-:Y:S02]  /*11f70*/  ISETP.LT.OR P5, PT, R215, 0xa, P5 ;  /* 0x0000000ad700780c */ /* 0x000fe40002fa1670 */
[----:B------:R-:W-:Y:S02]  /*11f80*/  FMNMX.FTZ R21, R156, R21, !PT ;  /* 0x000000159c157209 */ /* 0x000fe40007810000 */
[----:B------:R-:W-:-:S02]  /*11f90*/  FSEL R178, R155, -INF , !P5 ;  /* 0xff8000009bb27808 */ /* 0x000fc40006800000 */
[----:B------:R-:W-:Y:S02]  /*11fa0*/  FMNMX.FTZ R21, R216, R21, !PT ;  /* 0x00000015d8157209 */ /* 0x000fe40007810000 */
[C---:B------:R-:W-:Y:S02]  /*11fb0*/  ISETP.GT.AND P3, PT, R217.reuse, 0x1, P2 ;  /* 0x00000001d900780c */ /* 0x040fe40001764270 */
[----:B------:R-:W-:Y:S02]  /*11fc0*/  FMNMX.FTZ R21, R160, R21, !PT ;  /* 0x00000015a0157209 */ /* 0x000fe40007810000 */
[----:B------:R-:W-:Y:S02]  /*11fd0*/  ISETP.GT.AND P5, PT, R217, 0x18, P2 ;  /* 0x00000018d900780c */ /* 0x000fe400017a4270 */
[----:B------:R-:W-:Y:S02]  /*11fe0*/  FMNMX.FTZ R21, R228, R21, !PT ;  /* 0x00000015e4157209 */ /* 0x000fe40007810000 */
[----:B------:R-:W-:-:S02]  /*11ff0*/  ISETP.LT.OR P3, PT, R215, 0x2, P3 ;  /* 0x00000002d700780c */ /* 0x000fc40001f61670 */
[----:B------:R-:W-:Y:S02]  /*12000*/  FMNMX.FTZ R21, R164, R21, !PT ;  /* 0x00000015a4157209 */ /* 0x000fe40007810000 */
[----:B------:R-:W-:Y:S02]  /*12010*/  ISETP.LT.OR P5, PT, R215, 0x19, P5 ;  /* 0x00000019d700780c */ /* 0x000fe40002fa1670 */
[----:B------:R-:W-:Y:S02]  /*12020*/  FMNMX.FTZ R21, R230, R21, !PT ;  /* 0x00000015e6157209 */ /* 0x000fe40007810000 */
[----:B------:R-:W-:Y:S02]  /*12030*/  FSEL R152, R152, -INF , !P3 ;  /* 0xff80000098987808 */ /* 0x000fe40005800000 */
        /* <DEDUP_REMOVED lines=16> */
[----:B------:R-:W-:Y:S01]  /*12140*/  ISETP.GT.AND P5, PT, R217, RZ, P2 ;  /* 0x000000ffd900720c */ /* 0x000fe200017a4270 */
[----:B------:R-:W0:Y:S01]  /*12150*/  SHFL.BFLY PT, R20, R21, 0x2, 0x1f ;  /* 0x0c401f0015147f89 */ /* 0x000e2200000e0000 */
[C---:B------:R-:W-:Y:S02]  /*12160*/  ISETP.LT.OR P3, PT, R215.reuse, 0x1a, P3 ;  /* 0x0000001ad700780c */ /* 0x040fe40001f61670 */
[----:B------:R-:W-:Y:S02]  /*12170*/  ISETP.LT.OR P5, PT, R215, 0x1, P5 ;  /* 0x00000001d700780c */ /* 0x000fe40002fa1670 */
[----:B------:R-:W-:-:S02]  /*12180*/  ISETP.GT.AND P4, PT, R217, 0x8, P2 ;  /* 0x00000008d900780c */ /* 0x000fc40001784270 */
[----:B------:R-:W-:Y:S02]  /*12190*/  FSEL R163, R163, -INF , !P3 ;  /* 0xff800000a3a37808 */ /* 0x000fe40005800000 */
[----:B------:R-:W-:Y:S02]  /*121a0*/  FSEL R153, R15, -INF , !P5 ;  /* 0xff8000000f997808 */ /* 0x000fe40006800000 */
[----:B------:R-:W-:Y:S02]  /*121b0*/  ISETP.GT.AND P3, PT, R217, 0x28, P2 ;  /* 0x00000028d900780c */ /* 0x000fe40001764270 */
[----:B------:R-:W-:Y:S02]  /*121c0*/  ISETP.LT.OR P4, PT, R215, 0x9, P4 ;  /* 0x00000009d700780c */ /* 0x000fe40002781670 */
[----:B------:R-:W-:Y:S02]  /*121d0*/  FMNMX.FTZ R15, R153, R213, !PT ;  /* 0x000000d5990f7209 */ /* 0x000fe40007810000 */
[----:B------:R-:W-:-:S02]  /*121e0*/  ISETP.LT.OR P3, PT, R215, 0x29, P3 ;  /* 0x00000029d700780c */ /* 0x000fc40001f61670 */
[----:B------:R-:W-:Y:S02]  /*121f0*/  FSEL R154, R154, -INF , !P4 ;  /* 0xff8000009a9a7808 */ /* 0x000fe40006000000 */
[----:B------:R-:W-:Y:S02]  /*12200*/  FSEL R170, R170, -INF , !P3 ;  /* 0xff800000aaaa7808 */ /* 0x000fe40005800000 */
[----:B------:R-:W-:Y:S02]  /*12210*/  ISETP.GT.AND P3, PT, R217, 0x30, P2 ;  /* 0x00000030d900780c */ /* 0x000fe40001764270 */
[----:B0-----:R-:W-:Y:S02]  /*12220*/  FMNMX.FTZ R20, R21, R20, !PT ;  /* 0x0000001415147209 */ /* 0x001fe40007810000 */
[----:B------:R-:W-:Y:S02]  /*12230*/  FMNMX.FTZ R21, R152, R15, !PT ;  /* 0x0000000f98157209 */ /* 0x000fe40007810000 */
[----:B------:R-:W-:Y:S01]  /*12240*/  ISETP.GT.AND P4, PT, R217, 0x11, P2 ;  /* 0x00000011d900780c */ /* 0x000fe20001784270 */
[----:B------:R-:W0:Y:S01]  /*12250*/  SHFL.BFLY PT, R155, R20, 0x1, 0x1f ;  /* 0x0c201f00149b7f89 */ /* 0x000e2200000e0000 */
[----:B------:R-:W-:-:S02]  /*12260*/  ISETP.LT.OR P3, PT, R215, 0x31, P3 ;  /* 0x00000031d700780c */ /* 0x000fc40001f61670 */
[----:B------:R-:W-:Y:S02]  /*12270*/  ISETP.LT.OR P4, PT, R215, 0x12, P4 ;  /* 0x00000012d700780c */ /* 0x000fe40002781670 */
[----:B------:R-:W-:Y:S02]  /*12280*/  FSEL R172, R172, -INF , !P3 ;  /* 0xff800000acac7808 */ /* 0x000fe40005800000 */
[----:B------:R-:W-:Y:S02]  /*12290*/  FSEL R159, R159, -INF , !P4 ;  /* 0xff8000009f9f7808 */ /* 0x000fe40006000000 */
[C---:B------:R-:W-:Y:S02]  /*122a0*/  ISETP.GT.AND P4, PT, R217.reuse, 0x20, P2 ;  /* 0x00000020d900780c */ /* 0x040fe40001784270 */
[----:B------:R-:W-:Y:S02]  /*122b0*/  ISETP.GT.AND P5, PT, R217, 0x38, P2 ;  /* 0x00000038d900780c */ /* 0x000fe400017a4270 */
[----:B------:R-:W-:-:S02]  /*122c0*/  ISETP.LT.OR P4, PT, R215, 0x21, P4 ;  /* 0x00000021d700780c */ /* 0x000fc40002781670 */
[----:B------:R-:W-:Y:S02]  /*122d0*/  ISETP.LT.OR P5, PT, R215, 0x39, P5 ;  /* 0x00000039d700780c */ /* 0x000fe40002fa1670 */
[----:B------:R-:W-:Y:S02]  /*122e0*/  FSEL R166, R166, -INF , !P4 ;  /* 0xff800000a6a67808 */ /* 0x000fe40006000000 */
[----:B------:R-:W-:Y:S02]  /*122f0*/  ISETP.GT.AND P4, PT, R217, 0x29, P2 ;  /* 0x00000029d900780c */ /* 0x000fe40001784270 */
[----:B------:R-:W-:Y:S02]  /*12300*/  FSEL R174, R174, -INF , !P5 ;  /* 0xff800000aeae7808 */ /* 0x000fe40006800000 */
[----:B------:R-:W-:Y:S02]  /*12310*/  ISETP.LT.OR P4, PT, R215, 0x2a, P4 ;  /* 0x0000002ad700780c */ /* 0x000fe40002781670 */
[----:B0-----:R-:W-:-:S02]  /*12320*/  FMNMX.FTZ R15, R20, R155, !PT ;  /* 0x0000009b140f7209 */ /* 0x001fc40007810000 */
[----:B------:R-:W-:Y:S02]  /*12330*/  FMNMX.FTZ R155, R154, R21, !PT ;  /* 0x000000159a9b7209 */ /* 0x000fe40007810000 */
[----:B------:R-:W-:Y:S02]  /*12340*/  MOV R21, UR4 ;  /* 0x0000000400157c02 */ /* 0x000fe40008000f00 */
[----:B------:R-:W-:Y:S02]  /*12350*/  FMNMX.FTZ R155, R178, R155, !PT ;  /* 0x0000009bb29b7209 */ /* 0x000fe40007810000 */
[C---:B------:R-:W-:Y:S01]  /*12360*/  FSETP.NEU.FTZ.AND P3, PT, R15.reuse, -INF , PT ;  /* 0xff8000000f00780b */ /* 0x040fe20003f7d000 */
[----:B------:R-:W-:Y:S01]  /*12370*/  FMUL.FTZ R157, R15, R21 ;  /* 0x000000150f9d7220 */ /* 0x000fe20000410000 */
[----:B------:R-:W-:Y:S02]  /*12380*/  FMNMX.FTZ R20, R158, R155, !PT ;  /* 0x0000009b9e147209 */ /* 0x000fe40007810000 */
[----:B------:R-:W-:-:S02]  /*12390*/  FSEL R171, R171, -INF , !P4 ;  /* 0xff800000abab7808 */ /* 0x000fc40006000000 */
        /* <DEDUP_REMOVED lines=9> */
[--C-:B------:R-:W-:Y:S01]  /*12430*/  FFMA.FTZ R216, R216, R21, -R155.reuse ;  /* 0x00000015d8d87223 */ /* 0x100fe2000001089b */
[----:B------:R-:W-:Y:S01]  /*12440*/  ISETP.GT.AND P2, PT, R217, 0x39, P2 ;  /* 0x00000039d900780c */ /* 0x000fe20001744270 */
[----:B------:R-:W-:Y:S01]  /*12450*/  MUFU.EX2 R206, R206 ;  /* 0x000000ce00ce7308 */ /* 0x000fe20000000800 */
[----:B------:R-:W-:Y:S01]  /*12460*/  FMNMX.FTZ R20, R166, R157, !PT ;  /* 0x0000009da6147209 */ /* 0x000fe20007810000 */
[-CC-:B------:R-:W-:Y:S01]  /*12470*/  FFMA.FTZ R160, R160, R21.reuse, -R155.reuse ;  /* 0x00000015a0a07223 */ /* 0x180fe2000001089b */
[----:B------:R-:W-:Y:S01]  /*12480*/  FSEL R182, R173, -INF , !P4 ;  /* 0xff800000adb67808 */ /* 0x000fe20006000000 */
[-CC-:B------:R-:W-:Y:S01]  /*12490*/  FFMA.FTZ R164, R164, R21.reuse, -R155.reuse ;  /* 0x00000015a4a47223 */ /* 0x180fe2000001089b */
[----:B------:R-:W-:Y:S01]  /*124a0*/  FMNMX.FTZ R161, R167, R20, !PT ;  /* 0x00000014a7a17209 */ /* 0x000fe20007810000 */
[--C-:B------:R-:W-:Y:S01]  /*124b0*/  FFMA.FTZ R168, R168, R21, -R155.reuse ;  /* 0x00000015a8a87223 */ /* 0x100fe2000001089b */
[----:B------:R-:W-:Y:S01]  /*124c0*/  ISETP.LT.OR P2, PT, R215, 0x3a, P2 ;  /* 0x0000003ad700780c */ /* 0x000fe20001741670 */
[----:B------:R0:W-:Y:S01]  /*124d0*/  MUFU.EX2 R157, R169 ;  /* 0x000000a9009d7308 */ /* 0x0001e20000000800 */
[----:B------:R-:W-:Y:S01]  /*124e0*/  FMNMX.FTZ R20, R170, R161, !PT ;  /* 0x000000a1aa147209 */ /* 0x000fe20007810000 */
[-CC-:B------:R-:W-:Y:S01]  /*124f0*/  FFMA.FTZ R175, R232, R21.reuse, -R155.reuse ;  /* 0x00000015e8af7223 */ /* 0x180fe2000001089b */
[----:B------:R-:W-:Y:S01]  /*12500*/  FSEL R176, R176, -INF , !P2 ;  /* 0xff800000b0b07808 */ /* 0x000fe20005000000 */
[-CC-:B------:R-:W-:Y:S01]  /*12510*/  FFMA.FTZ R181, R234, R21.reuse, -R155.reuse ;  /* 0x00000015eab57223 */ /* 0x180fe2000001089b */
[----:B------:R-:W-:Y:S01]  /*12520*/  FMNMX.FTZ R161, R171, R20, !PT ;  /* 0x00000014aba17209 */ /* 0x000fe20007810000 */
[-CC-:B------:R-:W-:Y:S01]  /*12530*/  FFMA.FTZ R179, R179, R21.reuse, -R155.reuse ;  /* 0x00000015b3b37223 */ /* 0x180fe2000001089b */
[--C-:B------:R-:W-:Y:S01]  /*12540*/  FFMA.FTZ R214, R214, R21, -R155.reuse ;  /* 0x00000015d6d67223 */ /* 0x100fe2000001089b */
[----:B------:R-:W-:Y:S01]  /*12550*/  MUFU.EX2 R156, R156 ;  /* 0x0000009c009c7308 */ /* 0x000fe20000000800 */
[----:B------:R-:W-:Y:S01]  /*12560*/  FMNMX.FTZ R165, R172, R161, !PT ;  /* 0x000000a1aca57209 */ /* 0x000fe20007810000 */
[-CC-:B0-----:R-:W-:Y:S01]  /*12570*/  FFMA.FTZ R169, R230, R21.reuse, -R155.reuse ;  /* 0x00000015e6a97223 */ /* 0x181fe2000001089b */
[----:B------:R-:W-:-:S02]  /*12580*/  FFMA.FTZ R183, R236, R21, -R155 ;  /* 0x00000015ecb77223 */ /* 0x000fc4000001089b */
[----:B------:R-:W-:-:S03]  /*12590*/  FMNMX.FTZ R165, R182, R165, !PT ;  /* 0x000000a5b6a57209 */ /* 0x000fc60007810000 */
[----:B------:R-:W-:Y:S01]  /*125a0*/  MUFU.EX2 R161, R216 ;  /* 0x000000d800a17308 */ /* 0x000fe20000000800 */
[----:B------:R-:W-:-:S04]  /*125b0*/  FMNMX.FTZ R165, R174, R165, !PT ;  /* 0x000000a5aea57209 */ /* 0x000fc80007810000 */
[----:B------:R-:W-:Y:S01]  /*125c0*/  FMNMX.FTZ R20, R176, R165, !PT ;  /* 0x000000a5b0147209 */ /* 0x000fe20007810000 */
[----:B------:R-:W-:Y:S02]  /*125d0*/  FFMA.FTZ R165, R228, R21, -R155 ;  /* 0x00000015e4a57223 */ /* 0x000fe4000001089b */
[----:B------:R-:W-:Y:S02]  /*125e0*/  MUFU.EX2 R160, R160 ;  /* 0x000000a000a07308 */ /* 0x000fe40000000800 */
[----:B------:R-:W0:Y:S06]  /*125f0*/  SHFL.BFLY PT, R173, R20, 0x2, 0x1f ;  /* 0x0c401f0014ad7f89 */ /* 0x000e2c00000e0000 */
[----:B------:R-:W-:Y:S08]  /*12600*/  MUFU.EX2 R165, R165 ;  /* 0x000000a500a57308 */ /* 0x000ff00000000800 */
[----:B------:R-:W-:Y:S08]  /*12610*/  MUFU.EX2 R164, R164 ;  /* 0x000000a400a47308 */ /* 0x000ff00000000800 */
[----:B------:R-:W-:Y:S01]  /*12620*/  MUFU.EX2 R169, R169 ;  /* 0x000000a900a97308 */ /* 0x000fe20000000800 */
[----:B0-----:R-:W-:-:S02]  /*12630*/  FMNMX.FTZ R207, R20, R173, !PT ;  /* 0x000000ad14cf7209 */ /* 0x001fc40007810000 */
[----:B------:R-:W-:-:S03]  /*12640*/  FSEL R173, R15, RZ, P3 ;  /* 0x000000ff0fad7208 */ /* 0x000fc60001800000 */
[----:B------:R-:W0:Y:S02]  /*12650*/  SHFL.BFLY PT, R20, R207, 0x1, 0x1f ;  /* 0x0c201f00cf147f89 */ /* 0x000e2400000e0000 */
[----:B------:R-:W-:Y:S01]  /*12660*/  MUFU.EX2 R168, R168 ;  /* 0x000000a800a87308 */ /* 0x000fe20000000800 */
[----:B------:R-:W-:-:S04]  /*12670*/  FADD.FTZ R212, -R173, R212 ;  /* 0x000000d4add47221 */ /* 0x000fc80000010100 */
[-C--:B------:R-:W-:Y:S01]  /*12680*/  FMUL.FTZ R173, R212, R21.reuse ;  /* 0x00000015d4ad7220 */ /* 0x080fe20000410000 */
[-CC-:B------:R-:W-:Y:S01]  /*12690*/  FFMA.FTZ R212, R177, R21.reuse, -R155.reuse ;  /* 0x00000015b1d47223 */ /* 0x180fe2000001089b */
[----:B------:R-:W-:Y:S01]  /*126a0*/  IMAD.MOV R177, RZ, RZ, -R194 ;  /* 0x000000ffffb17224 */ /* 0x000fe200078e0ac2 */
[----:B------:R-:W-:Y:S01]  /*126b0*/  MUFU.EX2 R175, R175 ;  /* 0x000000af00af7308 */ /* 0x000fe20000000800 */
[----:B------:R-:W-:-:S03]  /*126c0*/  FFMA.FTZ R155, R180, R21, -R155 ;  /* 0x00000015b49b7223 */ /* 0x000fc6000001089b */
[----:B------:R-:W-:-:S04]  /*126d0*/  ISETP.NE.AND P3, PT, R22, R177, PT ;  /* 0x000000b11600720c */ /* 0x000fc80003f65270 */
[----:B------:R-:W3:Y:S01]  /*126e0*/  MUFU.EX2 R173, R173 ;  /* 0x000000ad00ad7308 */ /* 0x000ee20000000800 */
[----:B0-----:R-:W-:-:S07]  /*126f0*/  FMNMX.FTZ R20, R207, R20, !PT ;  /* 0x00000014cf147209 */ /* 0x001fce0007810000 */
[----:B------:R0:W-:Y:S01]  /*12700*/  MUFU.EX2 R180, R179 ;  /* 0x000000b300b47308 */ /* 0x0001e20000000800 */
[C---:B------:R-:W-:Y:S01]  /*12710*/  FSETP.NEU.FTZ.AND P2, PT, R20.reuse, -INF , PT ;  /* 0xff8000001400780b */ /* 0x040fe20003f5d000 */
[----:B------:R-:W-:-:S06]  /*12720*/  FMUL.FTZ R177, R20, R21 ;  /* 0x0000001514b17220 */ /* 0x000fcc0000410000 */
[----:B------:R-:W4:Y:S01]  /*12730*/  MUFU.EX2 R181, R181 ;  /* 0x000000b500b57308 */ /* 0x000f220000000800 */
[----:B---3--:R-:W-:Y:S01]  /*12740*/  FFMA.FTZ R216, R173, R3, R206 ;  /* 0x00000003add87223 */ /* 0x008fe200000100ce */
[----:B------:R-:W-:Y:S01]  /*12750*/  FSEL R3, R177, RZ, P2 ;  /* 0x000000ffb1037208 */ /* 0x000fe20001000000 */
[-C--:B------:R-:W-:Y:S01]  /*12760*/  FMUL.FTZ R24, R24, R173.reuse ;  /* 0x000000ad18187220 */ /* 0x080fe20000410000 */
[----:B------:R-:W-:Y:S01]  /*12770*/  FMUL.FTZ R25, R25, R173 ;  /* 0x000000ad19197220 */ /* 0x000fe20000410000 */
[----:B------:R-:W-:Y:S01]  /*12780*/  FADD.FTZ R177, R157, R216 ;  /* 0x000000d89db17221 */ /* 0x000fe20000010000 */
[----:B------:R-:W-:Y:S01]  /*12790*/  FSEL R216, R20, RZ, P2 ;  /* 0x000000ff14d87208 */ /* 0x000fe20001000000 */
[-C--:B0-----:R-:W-:Y:S01]  /*127a0*/  FFMA.FTZ R179, R152, R21.reuse, -R3 ;  /* 0x0000001598b37223 */ /* 0x081fe20000010803 */
[----:B------:R-:W0:Y:S01]  /*127b0*/  MUFU.EX2 R214, R214 ;  /* 0x000000d600d67308 */ /* 0x000e220000000800 */
[----:B------:R-:W-:Y:S01]  /*127c0*/  FADD.FTZ R228, R156, R177 ;  /* 0x000000b19ce47221 */ /* 0x000fe20000010000 */
[-C--:B------:R-:W-:Y:S01]  /*127d0*/  FFMA.FTZ R207, R154, R21.reuse, -R3 ;  /* 0x000000159acf7223 */ /* 0x080fe20000010803 */
[----:B------:R-:W-:Y:S01]  /*127e0*/  FADD.FTZ R230, -R216, R213 ;  /* 0x000000d5d8e67221 */ /* 0x000fe20000010100 */
[----:B------:R-:W-:Y:S01]  /*127f0*/  FFMA.FTZ R216, R153, R21, -R3 ;  /* 0x0000001599d87223 */ /* 0x000fe20000010803 */
[----:B------:R-:W-:Y:S01]  /*12800*/  FADD.FTZ R177, R161, R228 ;  /* 0x000000e4a1b17221 */ /* 0x000fe20000010000 */
[----:B------:R-:W-:-:S02]  /*12810*/  @!P3 IMAD R153, R209, 0x40, R192 ;  /* 0x00000040d199b824 */ /* 0x000fc400078e02c0 */
[-C--:B------:R-:W-:Y:S01]  /*12820*/  FFMA.FTZ R209, R158, R21.reuse, -R3 ;  /* 0x000000159ed17223 */ /* 0x080fe20000010803 */
[----:B------:R-:W3:Y:S01]  /*12830*/  MUFU.EX2 R183, R183 ;  /* 0x000000b700b77308 */ /* 0x000ee20000000800 */
[----:B------:R-:W-:Y:S01]  /*12840*/  FADD.FTZ R232, R160, R177 ;  /* 0x000000b1a0e87221 */ /* 0x000fe20000010000 */
[----:B------:R-:W-:Y:S02]  /*12850*/  @!P3 IMAD R228, R153, 0x4, R2 ;  /* 0x0000000499e4b824 */ /* 0x000fe400078e0202 */
[-C--:B------:R-:W-:Y:S01]  /*12860*/  FMUL.FTZ R177, R230, R21.reuse ;  /* 0x00000015e6b17220 */ /* 0x080fe20000410000 */
[-CC-:B------:R-:W-:Y:S01]  /*12870*/  FFMA.FTZ R230, R178, R21.reuse, -R3.reuse ;  /* 0x00000015b2e67223 */ /* 0x180fe20000010803 */
[----:B------:R-:W-:Y:S01]  /*12880*/  FADD.FTZ R153, R165, R232 ;  /* 0x000000e8a5997221 */ /* 0x000fe20000010000 */
[-CC-:B------:R-:W-:Y:S01]  /*12890*/  FFMA.FTZ R159, R159, R21.reuse, -R3.reuse ;  /* 0x000000159f9f7223 */ /* 0x180fe20000010803 */
[-C--:B------:R-:W-:Y:S01]  /*128a0*/  FFMA.FTZ R163, R163, R21.reuse, -R3 ;  /* 0x00000015a3a37223 */ /* 0x080fe20000010803 */
[----:B------:R-:W-:Y:S01]  /*128b0*/  MUFU.EX2 R216, R216 ;  /* 0x000000d800d87308 */ /* 0x000fe20000000800 */
[----:B------:R-:W-:Y:S01]  /*128c0*/  FADD.FTZ R152, R164, R153 ;  /* 0x00000099a4987221 */ /* 0x000fe20000010000 */
[-CC-:B------:R-:W-:Y:S01]  /*128d0*/  FFMA.FTZ R153, R162, R21.reuse, -R3.reuse ;  /* 0x00000015a2997223 */ /* 0x180fe20000010803 */
[-CC-:B------:R-:W-:Y:S01]  /*128e0*/  FFMA.FTZ R178, R166, R21.reuse, -R3.reuse ;  /* 0x00000015a6b27223 */ /* 0x180fe20000010803 */
[-CC-:B------:R-:W-:Y:S01]  /*128f0*/  FFMA.FTZ R167, R167, R21.reuse, -R3.reuse ;  /* 0x00000015a7a77223 */ /* 0x180fe20000010803 */
[----:B------:R-:W-:Y:S01]  /*12900*/  FADD.FTZ R213, R169, R152 ;  /* 0x00000098a9d57221 */ /* 0x000fe20000010000 */
[-CC-:B------:R-:W-:Y:S01]  /*12910*/  FFMA.FTZ R170, R170, R21.reuse, -R3.reuse ;  /* 0x00000015aaaa7223 */ /* 0x180fe20000010803 */
[-C--:B------:R-:W-:Y:S01]  /*12920*/  FFMA.FTZ R171, R171, R21.reuse, -R3 ;  /* 0x00000015abab7223 */ /* 0x080fe20000010803 */
[----:B------:R-:W5:Y:S01]  /*12930*/  MUFU.EX2 R177, R177 ;  /* 0x000000b100b17308 */ /* 0x000f620000000800 */
[----:B------:R-:W-:Y:S01]  /*12940*/  FADD.FTZ R152, R168, R213 ;  /* 0x000000d5a8987221 */ /* 0x000fe20000010000 */
[-CC-:B------:R-:W-:Y:S01]  /*12950*/  FFMA.FTZ R172, R172, R21.reuse, -R3.reuse ;  /* 0x00000015acac7223 */ /* 0x180fe20000010803 */
[-CC-:B------:R-:W-:Y:S01]  /*12960*/  FFMA.FTZ R182, R182, R21.reuse, -R3.reuse ;  /* 0x00000015b6b67223 */ /* 0x180fe20000010803 */
[-CC-:B------:R-:W-:Y:S01]  /*12970*/  FFMA.FTZ R174, R174, R21.reuse, -R3.reuse ;  /* 0x00000015aeae7223 */ /* 0x180fe20000010803 */
[----:B------:R-:W-:Y:S01]  /*12980*/  FADD.FTZ R152, R175, R152 ;  /* 0x00000098af987221 */ /* 0x000fe20000010000 */
[----:B------:R-:W-:Y:S01]  /*12990*/  FFMA.FTZ R176, R176, R21, -R3 ;  /* 0x00000015b0b07223 */ /* 0x000fe20000010803 */
[----:B------:R-:W-:Y:S01]  /*129a0*/  F2FP.BF16.F32.PACK_AB R154, R161, R156 ;  /* 0x0000009ca19a723e */ /* 0x000fe200000010ff */
[----:B------:R-:W1:Y:S01]  /*129b0*/  MUFU.EX2 R212, R212 ;  /* 0x000000d400d47308 */ /* 0x000e620000000800 */
[----:B----4-:R-:W-:Y:S01]  /*129c0*/  FADD.FTZ R213, R181, R152 ;  /* 0x00000098b5d57221 */ /* 0x010fe20000010000 */
[----:B------:R-:W-:Y:S01]  /*129d0*/  F2FP.BF16.F32.PACK_AB R156, R165, R160 ;  /* 0x000000a0a59c723e */ /* 0x000fe200000010ff */
[----:B------:R4:W-:Y:S01]  /*129e0*/  @!P3 STS [R228+0x28800], R173 ;  /* 0x028800ade400b388 */ /* 0x0009e20000000800 */
[----:B------:R-:W-:Y:S01]  /*129f0*/  F2FP.BF16.F32.PACK_AB R160, R175, R168 ;  /* 0x000000a8afa0723e */ /* 0x000fe200000010ff */
[----:B0-----:R-:W-:Y:S01]  /*12a00*/  FADD.FTZ R152, R214, R213 ;  /* 0x000000d5d6987221 */ /* 0x001fe20000010000 */
[----:B------:R-:W-:Y:S01]  /*12a10*/  F2FP.BF16.F32.PACK_AB R158, R169, R164 ;  /* 0x000000a4a99e723e */ /* 0x000fe200000010ff */
[----:B------:R-:W-:Y:S01]  /*12a20*/  FMUL.FTZ R28, R28, R173 ;  /* 0x000000ad1c1c7220 */ /* 0x000fe20000410000 */
[----:B------:R-:W0:Y:S01]  /*12a30*/  MUFU.EX2 R179, R179 ;  /* 0x000000b300b37308 */ /* 0x000e220000000800 */
[----:B---3--:R-:W-:Y:S01]  /*12a40*/  FADD.FTZ R3, R183, R152 ;  /* 0x00000098b7037221 */ /* 0x008fe20000010000 */
[----:B------:R-:W-:Y:S01]  /*12a50*/  F2FP.BF16.F32.PACK_AB R152, R157, R206 ;  /* 0x000000ce9d98723e */ /* 0x000fe200000010ff */
[----:B-----5:R-:W-:Y:S01]  /*12a60*/  FFMA.FTZ R8, R177, R8, R216 ;  /* 0x00000008b1087223 */ /* 0x020fe200000100d8 */
[----:B------:R4:W-:Y:S01]  /*12a70*/  @!P3 STS [R228+0x28820], R177 ;  /* 0x028820b1e400b388 */ /* 0x0009e20000000800 */
[----:B------:R-:W-:Y:S01]  /*12a80*/  F2FP.BF16.F32.PACK_AB R162, R214, R181 ;  /* 0x000000b5d6a2723e */ /* 0x000fe200000010ff */
[-C--:B------:R-:W-:Y:S01]  /*12a90*/  FMUL.FTZ R29, R29, R173.reuse ;  /* 0x000000ad1d1d7220 */ /* 0x080fe20000410000 */
[----:B------:R-:W-:Y:S01]  /*12aa0*/  FMUL.FTZ R32, R32, R173 ;  /* 0x000000ad20207220 */ /* 0x000fe20000410000 */
[----:B------:R-:W-:Y:S01]  /*12ab0*/  MUFU.EX2 R207, R207 ;  /* 0x000000cf00cf7308 */ /* 0x000fe20000000800 */
[C---:B-1----:R-:W-:Y:S01]  /*12ac0*/  FADD.FTZ R3, R212.reuse, R3 ;  /* 0x00000003d4037221 */ /* 0x042fe20000010000 */
[----:B------:R-:W-:Y:S01]  /*12ad0*/  F2FP.BF16.F32.PACK_AB R164, R212, R183 ;  /* 0x000000b7d4a4723e */ /* 0x000fe200000010ff */
        /* <DEDUP_REMOVED lines=46> */
[----:B-----5:R-:W-:Y:S01]  /*12dc0*/  FADD.FTZ R153, R207, R8 ;  /* 0x00000008cf997221 */ /* 0x020fe20000010000 */
[-C--:B------:R-:W-:Y:S01]  /*12dd0*/  FMUL.FTZ R105, R105, R173.reuse ;  /* 0x000000ad69697220 */ /* 0x080fe20000410000 */
[-C--:B------:R-:W-:Y:S01]  /*12de0*/  FMUL.FTZ R108, R108, R173.reuse ;  /* 0x000000ad6c6c7220 */ /* 0x080fe20000410000 */
[-C--:B------:R-:W-:Y:S01]  /*12df0*/  FMUL.FTZ R109, R109, R173.reuse ;  /* 0x000000ad6d6d7220 */ /* 0x080fe20000410000 */
[----:B0-----:R-:W-:Y:S01]  /*12e00*/  FADD.FTZ R206, R230, R153 ;  /* 0x00000099e6ce7221 */ /* 0x001fe20000010000 */
[-C--:B------:R-:W-:Y:S01]  /*12e10*/  FMUL.FTZ R112, R112, R173.reuse ;  /* 0x000000ad70707220 */ /* 0x080fe20000410000 */
[----:B------:R-:W-:Y:S01]  /*12e20*/  FMUL.FTZ R113, R113, R173 ;  /* 0x000000ad71717220 */ /* 0x000fe20000410000 */
[----:B------:R-:W-:Y:S01]  /*12e30*/  MUFU.EX2 R178, R178 ;  /* 0x000000b200b27308 */ /* 0x000fe20000000800 */
[----:B---3--:R-:W-:Y:S01]  /*12e40*/  FADD.FTZ R153, R157, R206 ;  /* 0x000000ce9d997221 */ /* 0x008fe20000010000 */
[----:B-1----:R-:W-:Y:S01]  /*12e50*/  F2FP.BF16.F32.PACK_AB R157, R168, R157 ;  /* 0x0000009da89d723e */ /* 0x002fe200000010ff */
[-C--:B------:R-:W-:Y:S01]  /*12e60*/  FMUL.FTZ R116, R116, R173.reuse ;  /* 0x000000ad74747220 */ /* 0x080fe20000410000 */
[-C--:B------:R-:W-:Y:S01]  /*12e70*/  FMUL.FTZ R117, R117, R173.reuse ;  /* 0x000000ad75757220 */ /* 0x080fe20000410000 */
[-C--:B------:R-:W-:Y:S01]  /*12e80*/  FMUL.FTZ R120, R120, R173.reuse ;  /* 0x000000ad78787220 */ /* 0x080fe20000410000 */
[-C--:B------:R-:W-:Y:S01]  /*12e90*/  FMUL.FTZ R121, R121, R173.reuse ;  /* 0x000000ad79797220 */ /* 0x080fe20000410000 */
[----:B------:R-:W-:Y:S01]  /*12ea0*/  FMUL.FTZ R124, R124, R173 ;  /* 0x000000ad7c7c7220 */ /* 0x000fe20000410000 */
[----:B------:R-:W0:Y:S01]  /*12eb0*/  MUFU.EX2 R167, R167 ;  /* 0x000000a700a77308 */ /* 0x000e220000000800 */
[----:B--2---:R-:W-:Y:S01]  /*12ec0*/  F2FP.BF16.F32.PACK_AB R159, R180, R161 ;  /* 0x000000a1b49f723e */ /* 0x004fe200000010ff */
[-C--:B------:R-:W-:Y:S01]  /*12ed0*/  FMUL.FTZ R125, R125, R173.reuse ;  /* 0x000000ad7d7d7220 */ /* 0x080fe20000410000 */
[-C--:B------:R-:W-:Y:S01]  /*12ee0*/  FMUL.FTZ R128, R128, R173.reuse ;  /* 0x000000ad80807220 */ /* 0x080fe20000410000 */
[-C--:B------:R-:W-:Y:S01]  /*12ef0*/  FMUL.FTZ R129, R129, R173.reuse ;  /* 0x000000ad81817220 */ /* 0x080fe20000410000 */
[-C--:B------:R-:W-:Y:S01]  /*12f00*/  FMUL.FTZ R132, R132, R173.reuse ;  /* 0x000000ad84847220 */ /* 0x080fe20000410000 */
[-C--:B------:R-:W-:Y:S01]  /*12f10*/  FMUL.FTZ R133, R133, R173.reuse ;  /* 0x000000ad85857220 */ /* 0x080fe20000410000 */
[-C--:B------:R-:W-:Y:S01]  /*12f20*/  FMUL.FTZ R136, R136, R173.reuse ;  /* 0x000000ad88887220 */ /* 0x080fe20000410000 */
[----:B------:R1:W2:Y:S01]  /*12f30*/  MUFU.EX2 R163, R170 ;  /* 0x000000aa00a37308 */ /* 0x0002a20000000800 */
        /* <DEDUP_REMOVED lines=9> */
[-C--:B------:R-:W-:Y:S01]  /*12fd0*/  FMUL.FTZ R26, R26, R177.reuse ;  /* 0x000000b11a1a7220 */ /* 0x080fe20000410000 */
[-C--:B------:R-:W-:Y:S01]  /*12fe0*/  FMUL.FTZ R27, R27, R177.reuse ;  /* 0x000000b11b1b7220 */ /* 0x080fe20000410000 */
[-C--:B------:R-:W-:Y:S01]  /*12ff0*/  FMUL.FTZ R30, R30, R177.reuse ;  /* 0x000000b11e1e7220 */ /* 0x080fe20000410000 */
[----:B------:R-:W-:Y:S01]  /*13000*/  FADD.FTZ R153, R161, R170 ;  /* 0x000000aaa1997221 */ /* 0x000fe20000010000 */
[----:B0-----:R-:W-:Y:S01]  /*13010*/  F2FP.BF16.F32.PACK_AB R161, R167, R178 ;  /* 0x000000b2a7a1723e */ /* 0x001fe200000010ff */
        /* <DEDUP_REMOVED lines=13> */
[----:B------:R-:W-:Y:S01]  /*130f0*/  FMUL.FTZ R47, R47, R177 ;  /* 0x000000b12f2f7220 */ /* 0x000fe20000410000 */
[----:B--2---:R-:W-:Y:S01]  /*13100*/  FADD.FTZ R153, R163, R170 ;  /* 0x000000aaa3997221 */ /* 0x004fe20000010000 */
[----:B---3--:R-:W-:Y:S01]  /*13110*/  F2FP.BF16.F32.PACK_AB R163, R8, R163 ;  /* 0x000000a308a3723e */ /* 0x008fe200000010ff */
[-C--:B------:R-:W-:Y:S01]  /*13120*/  FMUL.FTZ R50, R50, R177.reuse ;  /* 0x000000b132327220 */ /* 0x080fe20000410000 */
[----:B------:R-:W2:Y:S01]  /*13130*/  MUFU.EX2 R174, R174 ;  /* 0x000000ae00ae7308 */ /* 0x000ea20000000800 */
[----:B------:R-:W-:Y:S01]  /*13140*/  FADD.FTZ R170, R8, R153 ;  /* 0x0000009908aa7221 */ /* 0x000fe20000010000 */
[----:B------:R-:W-:Y:S01]  /*13150*/  F2FP.BF16.F32.PACK_AB R153, R179, R216 ;  /* 0x000000d8b399723e */ /* 0x000fe200000010ff */
[-C--:B------:R-:W-:Y:S01]  /*13160*/  FMUL.FTZ R51, R51, R177.reuse ;  /* 0x000000b133337220 */ /* 0x080fe20000410000 */
[-C--:B------:R-:W-:Y:S01]  /*13170*/  FMUL.FTZ R54, R54, R177.reuse ;  /* 0x000000b136367220 */ /* 0x080fe20000410000 */
[----:B0-----:R-:W-:Y:S01]  /*13180*/  FADD.FTZ R155, R165, R170 ;  /* 0x000000aaa59b7221 */ /* 0x001fe20000010000 */
        /* <DEDUP_REMOVED lines=8> */
[-C--:B------:R-:W-:Y:S01]  /*13210*/  FMUL.FTZ R62, R62, R177.reuse ;  /* 0x000000b13e3e7220 */ /* 0x080fe20000410000 */
[-C--:B------:R-:W-:Y:S01]  /*13220*/  FMUL.FTZ R63, R63, R177.reuse ;  /* 0x000000b13f3f7220 */ /* 0x080fe20000410000 */
[-C--:B------:R-:W-:Y:S01]  /*13230*/  FMUL.FTZ R66, R66, R177.reuse ;  /* 0x000000b142427220 */ /* 0x080fe20000410000 */
[----:B--2---:R-:W-:Y:S01]  /*13240*/  FADD.FTZ R168, R174, R171 ;  /* 0x000000abaea87221 */ /* 0x004fe20000010000 */
[-C--:B------:R-:W-:Y:S01]  /*13250*/  FMUL.FTZ R67, R67, R177.reuse ;  /* 0x000000b143437220 */ /* 0x080fe20000410000 */
[-C--:B------:R-:W-:Y:S01]  /*13260*/  FMUL.FTZ R70, R70, R177.reuse ;  /* 0x000000b146467220 */ /* 0x080fe20000410000 */
[-C--:B------:R-:W-:Y:S01]  /*13270*/  FMUL.FTZ R71, R71, R177.reuse ;  /* 0x000000b147477220 */ /* 0x080fe20000410000 */
[-C--:B------:R-:W-:Y:S01]  /*13280*/  FMUL.FTZ R74, R74, R177.reuse ;  /* 0x000000b14a4a7220 */ /* 0x080fe20000410000 */
[-C--:B------:R-:W-:Y:S01]  /*13290*/  FMUL.FTZ R75, R75, R177.reuse ;  /* 0x000000b14b4b7220 */ /* 0x080fe20000410000 */
[-C--:B------:R-:W-:Y:S01]  /*132a0*/  FMUL.FTZ R78, R78, R177.reuse ;  /* 0x000000b14e4e7220 */ /* 0x080fe20000410000 */
[-C--:B------:R-:W-:Y:S01]  /*132b0*/  FMUL.FTZ R79, R79, R177.reuse ;  /* 0x000000b14f4f7220 */ /* 0x080fe20000410000 */
[C---:B0-----:R-:W-:Y:S01]  /*132c0*/  F2FP.BF16.F32.PACK_AB R167, R169.reuse, R174 ;  /* 0x000000aea9a7723e */ /* 0x041fe200000010ff */
[----:B------:R-:W-:Y:S01]  /*132d0*/  FADD.FTZ R8, R169, R168 ;  /* 0x000000a8a9087221 */ /* 0x000fe20000010000 */
        /* <DEDUP_REMOVED lines=8> */
[----:B------:R4:W-:Y:S01]  /*13360*/  STSM.16.M88.4 [R195+0x26800], R152 ;  /* 0x02680098c3007844 */ /* 0x0009e20000000200 */
[-C--:B------:R-:W-:Y:S01]  /*13370*/  FMUL.FTZ R98, R98, R177.reuse ;  /* 0x000000b162627220 */ /* 0x080fe20000410000 */
[-C--:B------:R-:W-:Y:S01]  /*13380*/  FMUL.FTZ R99, R99, R177.reuse ;  /* 0x000000b163637220 */ /* 0x080fe20000410000 */
[-C--:B------:R-:W-:Y:S01]  /*13390*/  FMUL.FTZ R102, R102, R177.reuse ;  /* 0x000000b166667220 */ /* 0x080fe20000410000 */
[----:B------:R4:W-:Y:S01]  /*133a0*/  STSM.16.M88.4 [R196], R156 ;  /* 0x0000009cc4007844 */ /* 0x0009e20000000200 */
        /* <DEDUP_REMOVED lines=27> */
[----:B----4-:R-:W-:Y:S06]  /*13560*/  @!P0 BRA `(.L_x_2143) ;  /* 0x0000000000048947 */ /* 0x010fec0003800000 */
[----:B------:R-:W-:Y:S01]  /*13570*/  BPT.TRAP 0x1 ;  /* 0x000000040000795c */ /* 0x000fe20000300000 */
.L_x_2143:
[----:B------:R0:W1:Y:S01]  /*13580*/  SYNCS.PHASECHK.TRANS64.TRYWAIT P2, [R191+URZ+0x28c50], R208 ;  /* 0x028c50d0bf0075a7 */ /* 0x000062000804017f */
[----:B------:R-:W-:Y:S05]  /*13590*/  @!P0 BRA `(.L_x_2144) ;  /* 0x0000000000048947 */ /* 0x000fea0003800000 */
[----:B------:R-:W-:Y:S01]  /*135a0*/  BPT.TRAP 0x1 ;  /* 0x000000040000795c */ /* 0x000fe20000300000 */
.L_x_2144:
[----:B------:R-:W-:Y:S04]  /*135b0*/  BSSY B1, `(.L_x_2145) ;  /* 0x0000004000017945 */ /* 0x000fe80003800000 */
[----:B-1----:R-:W-:Y:S05]  /*135c0*/  @P2 BRA `(.L_x_2146) ;  /* 0x0000000000082947 */ /* 0x002fea0003800000 */
[----:B------:R-:W1:Y:S02]  /*135d0*/  SYNCS.PHASECHK.TRANS64.TRYWAIT P2, [R191+URZ+0x28c50], R208 ;  /* 0x028c50d0bf0075a7 */ /* 0x000e64000804017f */
[----:B-1----:R-:W-:Y:S05]  /*135e0*/  @!P2 BRA `(.L_x_2147) ;  /* 0x000000ac0000a947 */ /* 0x002fea0003800000 */
.L_x_2146:
[----:B------:R-:W-:Y:S05]  /*135f0*/  BSYNC B1 ;  /* 0x0000000000017941 */ /* 0x000fea0003800000 */
.L_x_2145:
[----:B------:R-:W-:Y:S01]  /*13600*/  IMAD R168, R18, 0x1000, R188 ;  /* 0x0000100012a87824 */ /* 0x000fe200078e02bc */
[----:B------:R-:W-:Y:S01]  /*13610*/  WARPGROUP.ARRIVE ;  /* 0x00000000000079c5 */ /* 0x000fe20000000000 */
[----:B------:R-:W-:Y:S01]  /*13620*/  IMAD.MOV.U32 R169, RZ, RZ, 0x40000040 ;  /* 0x40000040ffa97424 */ /* 0x000fe200078e00ff */
[----:B------:R-:W-:Y:S01]  /*13630*/  ISETP.GT.AND P2, PT, R9, R190, PT ;  /* 0x000000be0900720c */ /* 0x000fe20003f44270 */
[----:B01----:R-:W-:Y:S01]  /*13640*/  @!P1 VIADD R191, R191, 0x28c60 ;  /* 0x00028c60bfbf9836 */ /* 0x003fe20000000000 */
[----:B------:R-:W-:Y:S01]  /*13650*/  R2UR UR6, R168 ;  /* 0x00000000a80672ca */ /* 0x000fe200000e0000 */
[----:B------:R-:W-:Y:S01]  /*13660*/  VIADD R9, R9, 0xffffffff ;  /* 0xffffffff09097836 */ /* 0x000fe20000000000 */
[----:B------:R-:W-:Y:S01]  /*13670*/  R2UR UR7, R169 ;  /* 0x00000000a90772ca */ /* 0x000fe200000e0000 */
[----:B------:R-:W-:Y:S01]  /*13680*/  IMAD.MOV.U32 R169, RZ, RZ, 0x40000040 ;  /* 0x40000040ffa97424 */ /* 0x000fe200078e00ff */
[----:B------:R-:W-:Y:S01]  /*13690*/  @!P1 PRMT R191, RZ, 0x654, R191 ;  /* 0x00000654ffbf9816 */ /* 0x000fe200000000bf */
[----:B------:R-:W-:-:S02]  /*136a0*/  IMAD.MOV.U32 R213, RZ, RZ, R20 ;  /* 0x000000ffffd57224 */ /* 0x000fc400078e0014 */
[----:B------:R-:W-:Y:S02]  /*136b0*/  IMAD.MOV.U32 R212, RZ, RZ, R15 ;  /* 0x000000ffffd47224 */ /* 0x000fe400078e000f */
[----:B------:R-:W-:-:S06]  /*136c0*/  IMAD.MOV.U32 R209, RZ, RZ, R18 ;  /* 0x000000ffffd17224 */ /* 0x000fcc00078e0012 */
[----:B------:R-:W-:Y:S03]  /*136d0*/  HGMMA.64x256x16.F32.BF16 R24, R152, gdesc[UR4].tnspB, R24, gsb0 ;  /* 0x43e0000498187df0 */ /* 0x000fe60008001818 */
[----:B------:R-:W-:Y:S02]  /*136e0*/  WARPGROUP.DEPBAR.LE gsb0, 0x0 ;  /* 0x00008000000079c5 */ /* 0x000fe40000010000 */
[----:B------:R-:W-:Y:S01]  /*136f0*/  VIADD R152, R168, 0x80 ;  /* 0x00000080a8987836 */ /* 0x000fe20000000000 */
        /* <DEDUP_REMOVED lines=31> */
.L_x_2129:
[----:B------:R-:W-:Y:S05]  /*138f0*/  BSYNC B0 ;  /* 0x0000000000007941 */ /* 0x000fea0003800000 */
.L_x_2128:
[----:B------:R-:W2:Y:S01]  /*13900*/  SHFL.BFLY PT, R0, R3, 0x2, 0x1f ;  /* 0x0c401f0003007f89 */ /* 0x000ea200000e0000 */
[----:B------:R-:W-:Y:S02]  /*13910*/  IMAD.MOV R9, RZ, RZ, -R194 ;  /* 0x000000ffff097224 */ /* 0x000fe400078e0ac2 */
[----:B------:R-:W-:Y:S01]  /*13920*/  VIADD R14, R18, 0x1 ;  /* 0x00000001120e7836 */ /* 0x000fe20000000000 */
[----:B------:R-:W3:Y:S01]  /*13930*/  SHFL.BFLY PT, R7, R8, 0x2, 0x1f ;  /* 0x0c401f0008077f89 */ /* 0x000ee200000e0000 */
[----:B------:R-:W-:Y:S01]  /*13940*/  VIADD R205, R205, 0x1 ;  /* 0x00000001cdcd7836 */ /* 0x000fe20000000000 */
[----:B------:R-:W-:Y:S08]  /*13950*/  BAR.ARV 0x8, 0xa0 ;  /* 0x0202800000007b1d */ /* 0x000ff00000002000 */
[----:B------:R-:W-:Y:S01]  /*13960*/  BAR.SYNC.DEFER_BLOCKING 0xf, 0x100 ;  /* 0x03c4000000007b1d */ /* 0x000fe20000010000 */
[----:B------:R-:W-:-:S02]  /*13970*/  ISETP.NE.AND P0, PT, R22, R9, PT ;  /* 0x000000091600720c */ /* 0x000fc40003f05270 */
[----:B------:R-:W-:-:S04]  /*13980*/  ISETP.NE.AND P1, PT, R14, 0x2, PT ;  /* 0x000000020e00780c */ /* 0x000fc80003f25270 */
[----:B------:R-:W-:Y:S01]  /*13990*/  SEL R6, RZ, 0x1, P1 ;  /* 0x00000001ff067807 */ /* 0x000fe20000800000 */
[----:B--2---:R-:W-:-:S03]  /*139a0*/  FADD.FTZ R4, R0, R3 ;  /* 0x0000000300047221 */ /* 0x004fc60000010000 */
[----:B------:R-:W-:Y:S01]  /*139b0*/  LOP3.LUT R19, R19, R6, RZ, 0x3c, !PT ;  /* 0x0000000613137212 */ /* 0x000fe200078e3cff */
[----:B---3--:R-:W-:Y:S01]  /*139c0*/  FADD.FTZ R7, R7, R8 ;  /* 0x0000000807077221 */ /* 0x008fe20000010000 */
[----:B------:R-:W2:Y:S01]  /*139d0*/  SHFL.BFLY PT, R5, R4, 0x1, 0x1f ;  /* 0x0c201f0004057f89 */ /* 0x000ea200000e0000 */
[----:B------:R-:W-:-:S03]  /*139e0*/  @!P0 IMAD R3, R18, 0x40, R192 ;  /* 0x0000004012038824 */ /* 0x000fc600078e02c0 */
[----:B------:R-:W3:Y:S01]  /*139f0*/  SHFL.BFLY PT, R0, R7, 0x1, 0x1f ;  /* 0x0c201f0007007f89 */ /* 0x000ee200000e0000 */
[----:B------:R-:W-:Y:S02]  /*13a00*/  @!P0 IMAD R3, R3, 0x4, R2 ;  /* 0x0000000403038824 */ /* 0x000fe400078e0202 */
[----:B--2---:R-:W-:Y:S01]  /*13a10*/  FADD.FTZ R5, R4, R5 ;  /* 0x0000000504057221 */ /* 0x004fe20000010000 */
[----:B------:R-:W-:Y:S01]  /*13a20*/  MOV R4, RZ ;  /* 0x000000ff00047202 */ /* 0x000fe20000000f00 */
[----:B---3--:R-:W-:-:S03]  /*13a30*/  FADD.FTZ R11, R7, R0 ;  /* 0x00000000070b7221 */ /* 0x008fc60000010000 */
[----:B------:R-:W-:Y:S01]  /*13a40*/  FSETP.NE.FTZ.AND P2, PT, R5, RZ, PT ;  /* 0x000000ff0500720b */ /* 0x000fe20003f55000 */
[----:B------:R-:W-:Y:S01]  /*13a50*/  IMAD.MOV.U32 R0, RZ, RZ, RZ ;  /* 0x000000ffff007224 */ /* 0x000fe200078e00ff */
[----:B------:R-:W-:-:S11]  /*13a60*/  FSETP.NE.FTZ.AND P3, PT, R11, RZ, PT ;  /* 0x000000ff0b00720b */ /* 0x000fd60003f75000 */
[----:B------:R-:W2:Y:S01]  /*13a70*/  @P2 MUFU.RCP R0, R5 ;  /* 0x0000000500002308 */ /* 0x000ea20000001000 */
[C---:B------:R-:W-:Y:S01]  /*13a80*/  @P2 FMUL.FTZ R18, R21.reuse, 0.69314718246459960938 ;  /* 0x3f31721815122820 */ /* 0x040fe20000410000 */
[----:B------:R-:W-:-:S06]  /*13a90*/  @P3 FMUL.FTZ R21, R21, 0.69314718246459960938 ;  /* 0x3f31721815153820 */ /* 0x000fcc0000410000 */
[----:B------:R-:W3:Y:S08]  /*13aa0*/  @P3 MUFU.RCP R4, R11 ;  /* 0x0000000b00043308 */ /* 0x000ef00000001000 */
[----:B------:R-:W4:Y:S01]  /*13ab0*/  @P2 MUFU.LG2 R2, R5 ;  /* 0x0000000500022308 */ /* 0x000f220000000c00 */
[-C--:B--2---:R-:W-:Y:S01]  /*13ac0*/  FMUL.FTZ R172, R32, R0.reuse ;  /* 0x0000000020ac7220 */ /* 0x084fe20000410000 */
[----:B------:R-:W-:Y:S01]  /*13ad0*/  @!P0 STS [R3+0x28800], R0 ;  /* 0x0288000003008388 */ /* 0x000fe20000000800 */
[-C--:B------:R-:W-:Y:S01]  /*13ae0*/  FMUL.FTZ R170, R33, R0.reuse ;  /* 0x0000000021aa7220 */ /* 0x080fe20000410000 */
[-C--:B------:R-:W-:Y:S01]  /*13af0*/  FMUL.FTZ R175, R24, R0.reuse ;  /* 0x0000000018af7220 */ /* 0x080fe20000410000 */
[-C--:B------:R-:W-:Y:S01]  /*13b00*/  FMUL.FTZ R174, R28, R0.reuse ;  /* 0x000000001cae7220 */ /* 0x080fe20000410000 */
[-C--:B------:R-:W-:Y:S01]  /*13b10*/  FMUL.FTZ R173, R25, R0.reuse ;  /* 0x0000000019ad7220 */ /* 0x080fe20000410000 */
[-C--:B------:R-:W-:Y:S01]  /*13b20*/  FMUL.FTZ R6, R29, R0.reuse ;  /* 0x000000001d067220 */ /* 0x080fe20000410000 */
[----:B------:R-:W2:Y:S01]  /*13b30*/  @P3 MUFU.LG2 R32, R11 ;  /* 0x0000000b00203308 */ /* 0x000ea20000000c00 */
        /* <DEDUP_REMOVED lines=61> */
[----:B---3--:R-:W-:-:S02]  /*13f10*/  IMAD.MOV.U32 R3, RZ, RZ, -0x800000 ;  /* 0xff800000ff037424 */ /* 0x008fc400078e00ff */
[-C--:B------:R-:W-:Y:S01]  /*13f20*/  FMUL.FTZ R9, R42, R4.reuse ;  /* 0x000000042a097220 */ /* 0x080fe20000410000 */
[----:B------:R-:W-:Y:S02]  /*13f30*/  IMAD.MOV.U32 R0, RZ, RZ, -0x800000 ;  /* 0xff800000ff007424 */ /* 0x000fe400078e00ff */
[-C--:B------:R-:W-:Y:S01]  /*13f40*/  FMUL.FTZ R11, R46, R4.reuse ;  /* 0x000000042e0b7220 */ /* 0x080fe20000410000 */
[-C--:B------:R-:W-:Y:S01]  /*13f50*/  FMUL.FTZ R13, R50, R4.reuse ;  /* 0x00000004320d7220 */ /* 0x080fe20000410000 */
[-C--:B------:R-:W-:Y:S01]  /*13f60*/  FMUL.FTZ R25, R58, R4.reuse ;  /* 0x000000043a197220 */ /* 0x080fe20000410000 */
[-C--:B------:R-:W-:Y:S01]  /*13f70*/  FMUL.FTZ R29, R66, R4.reuse ;  /* 0x00000004421d7220 */ /* 0x080fe20000410000 */
        /* <DEDUP_REMOVED lines=64> */
.L_x_2003:
[----:B------:R-:W-:Y:S05]  /*14380*/  BSYNC B7 ;  /* 0x0000000000077941 */ /* 0x000fea0003800000 */
.L_x_1993:
[----:B------:R-:W2:Y:S08]  /*14390*/  S2UR UR5, SR_CgaCtaId ;  /* 0x00000000000579c3 */ /* 0x000eb00000008800 */
[----:B------:R-:W-:Y:S06]  /*143a0*/  BAR.SYNC.DEFER_BLOCKING 0x5, 0x120 ;  /* 0x0144800000007b1d */ /* 0x000fec0000010000 */
[----:B------:R-:W-:Y:S01]  /*143b0*/  UMOV UR4, 0x400 ;  /* 0x0000040000047882 */ /* 0x000fe20000000000 */
[----:B------:R-:W-:Y:S01]  /*143c0*/  BSSY B0, `(.L_x_2149) ;  /* 0x000026d000007945 */ /* 0x000fe20003800000 */
[----:B--2---:R-:W-:-:S06]  /*143d0*/  ULEA UR4, UR5, UR4, 0x18 ;  /* 0x0000000405047291 */ /* 0x004fcc000f8ec03f */
[----:B------:R-:W-:-:S05]  /*143e0*/  IMAD.U32 R2, RZ, RZ, UR4 ;  /* 0x00000004ff027e24 */ /* 0x000fca000f8e00ff */
[----:B-1----:R1:W2:Y:S01]  /*143f0*/  LDS.128 R188, [R2+0x28cd0] ;  /* 0x028cd00002bc7984 */ /* 0x0022a20000000c00 */
[----:B------:R-:W-:Y:S06]  /*14400*/  BAR.ARV 0x4, 0x120 ;  /* 0x0104800000007b1d */ /* 0x000fec0000002000 */
[----:B------:R-:W-:Y:S05]  /*14410*/  @P0 BRA `(.L_x_2150) ;  /* 0x0000001c000c0947 */ /* 0x000fea0003800000 */
[----:B------:R-:W3:Y:S01]  /*14420*/  S2R R15, SR_SWINHI ;  /* 0x00000000000f7919 */ /* 0x000ee20000002f00 */
        /* <DEDUP_REMOVED lines=18> */
[----:B---3--:R-:W-:-:S02]  /*14550*/  MOV R21, R15 ;  /* 0x0000000f00157202 */ /* 0x008fc40000000f00 */
        /* <DEDUP_REMOVED lines=9> */
[C---:B-----5:R-:W-:Y:S01]  /*145f0*/  LOP3.LUT R33, R118.reuse, 0x380, RZ, 0xc0, !PT ;  /* 0x0000038076217812 */ /* 0x060fe200078ec0ff */
[--C-:B------:R-:W-:Y:S01]  /*14600*/  IMAD.X R37, RZ, RZ, R119.reuse, P0 ;  /* 0x000000ffff257224 */ /* 0x100fe200000e0677 */
        /* <DEDUP_REMOVED lines=12> */
[----:B------:R-:W-:-:S02]  /*146d0*/  IADD3 R4, P0, R118, 0x4020, RZ ;  /* 0x0000402076047810 */ /* 0x000fc40007f1e0ff */
[----:B------:R-:W-:Y:S02]  /*146e0*/  SHF.R.U64 R33, R33, 0x3, RZ ;  /* 0x0000000321217819 */ /* 0x000fe400000012ff */
[----:B------:R-:W-:Y:S01]  /*146f0*/  IADD3.X R45, RZ, R119, RZ, P3, !PT ;  /* 0x00000077ff2d7210 */ /* 0x000fe20001ffe4ff */
[--C-:B------:R-:W-:Y:S01]  /*14700*/  IMAD.X R65, RZ, RZ, R119.reuse, P0 ;  /* 0x000000ffff417224 */ /* 0x100fe200000e0677 */
[----:B------:R-:W-:Y:S02]  /*14710*/  LOP3.LUT R14, R14, R177, RZ, 0x3c, !PT ;  /* 0x000000b10e0e7212 */ /* 0x000fe400078e3cff */
        /* <DEDUP_REMOVED lines=9> */
[----:B------:R-:W-:Y:S01]  /*147b0*/  IMAD.X R111, RZ, RZ, R119, P5 ;  /* 0x000000ffff6f7224 */ /* 0x000fe200028e0677 */
[----:B------:R-:W-:-:S02]  /*147c0*/  LOP3.LUT R177, R4, 0x380, RZ, 0xc0, !PT ;  /* 0x0000038004b17812 */ /* 0x000fc400078ec0ff */
[----:B------:R-:W-:Y:S01]  /*147d0*/  LOP3.LUT R118, R33, R118, RZ, 0x3c, !PT ;  /* 0x0000007621767212 */ /* 0x000fe200078e3cff */
[----:B------:R-:W-:Y:S01]  /*147e0*/  IMAD.X R33, RZ, RZ, R119, P1 ;  /* 0x000000ffff217224 */ /* 0x000fe200008e0677 */
[----:B------:R-:W-:Y:S02]  /*147f0*/  SHF.R.U64 R177, R177, 0x3, RZ ;  /* 0x00000003b1b17819 */ /* 0x000fe400000012ff */
[-C--:B------:R-:W-:Y:S02]  /*14800*/  IADD3.X R115, RZ, R119.reuse, RZ, P2, !PT ;  /* 0x00000077ff737210 */ /* 0x080fe400017fe4ff */
[----:B------:R-:W-:Y:S02]  /*14810*/  LOP3.LUT R36, R179, 0x380, RZ, 0xc0, !PT ;  /* 0x00000380b3247812 */ /* 0x000fe400078ec0ff */
[----:B------:R-:W-:Y:S02]  /*14820*/  MOV R168, R118 ;  /* 0x0000007600a87202 */ /* 0x000fe40000000f00 */
[----:B------:R-:W-:-:S02]  /*14830*/  LOP3.LUT R40, R181, 0x380, RZ, 0xc0, !PT ;  /* 0x00000380b5287812 */ /* 0x000fc400078ec0ff */
[----:B------:R-:W-:Y:S02]  /*14840*/  LOP3.LUT R119, R32, 0x380, RZ, 0xc0, !PT ;  /* 0x0000038020777812 */ /* 0x000fe400078ec0ff */
[----:B------:R-:W-:Y:S02]  /*14850*/  LOP3.LUT R44, R183, 0x380, RZ, 0xc0, !PT ;  /* 0x00000380b72c7812 */ /* 0x000fe400078ec0ff */
[----:B------:R-:W-:Y:S02]  /*14860*/  LOP3.LUT R48, R185, 0x380, RZ, 0xc0, !PT ;  /* 0x00000380b9307812 */ /* 0x000fe400078ec0ff */
[----:B------:R-:W-:Y:S02]  /*14870*/  LOP3.LUT R64, R177, R4, RZ, 0x3c, !PT ;  /* 0x00000004b1407212 */ /* 0x000fe400078e3cff */
[----:B------:R-:W-:Y:S02]  /*14880*/  SHF.R.U64 R36, R36, 0x3, RZ ;  /* 0x0000000324247819 */ /* 0x000fe400000012ff */
[----:B------:R-:W-:-:S02]  /*14890*/  LOP3.LUT R52, R207, 0x380, RZ, 0xc0, !PT ;  /* 0x00000380cf347812 */ /* 0x000fc400078ec0ff */
[----:B------:R-:W-:Y:S01]  /*148a0*/  F2FP.BF16.F32.PACK_AB R4, R173, R175 ;  /* 0x000000afad04723e */ /* 0x000fe200000010ff */
[----:B------:R-:W-:Y:S01]  /*148b0*/  BAR.SYNC.DEFER_BLOCKING 0x1, 0x100 ;  /* 0x0044000000007b1d */ /* 0x000fe20000010000 */
[----:B------:R-:W-:Y:S02]  /*148c0*/  SHF.R.U64 R40, R40, 0x3, RZ ;  /* 0x0000000328287819 */ /* 0x000fe400000012ff */
[----:B------:R-:W-:Y:S02]  /*148d0*/  LOP3.LUT R27, R26, 0x380, RZ, 0xc0, !PT ;  /* 0x000003801a1b7812 */ /* 0x000fe400078ec0ff */
[----:B------:R-:W-:Y:S02]  /*148e0*/  SHF.R.U64 R119, R119, 0x3, RZ ;  /* 0x0000000377777819 */ /* 0x000fe400000012ff */
[----:B------:R-:W-:Y:S02]  /*148f0*/  SHF.R.U64 R44, R44, 0x3, RZ ;  /* 0x000000032c2c7819 */ /* 0x000fe400000012ff */
[----:B------:R-:W-:-:S02]  /*14900*/  LOP3.LUT R173, R30, 0x380, RZ, 0xc0, !PT ;  /* 0x000003801ead7812 */ /* 0x000fc400078ec0ff */
[----:B------:R-:W-:Y:S02]  /*14910*/  SHF.R.U64 R48, R48, 0x3, RZ ;  /* 0x0000000330307819 */ /* 0x000fe400000012ff */
[----:B------:R-:W-:Y:S02]  /*14920*/  LOP3.LUT R36, R36, R179, RZ, 0x3c, !PT ;  /* 0x000000b324247212 */ /* 0x000fe400078e3cff */
[----:B------:R-:W-:Y:S02]  /*14930*/  SHF.R.U64 R52, R52, 0x3, RZ ;  /* 0x0000000334347819 */ /* 0x000fe400000012ff */
[----:B------:R-:W-:Y:S02]  /*14940*/  LOP3.LUT R40, R40, R181, RZ, 0x3c, !PT ;  /* 0x000000b528287212 */ /* 0x000fe400078e3cff */
[----:B------:R-:W-:Y:S02]  /*14950*/  SHF.R.U64 R27, R27, 0x3, RZ ;  /* 0x000000031b1b7819 */ /* 0x000fe400000012ff */
[----:B------:R-:W-:-:S02]  /*14960*/  LOP3.LUT R114, R119, R32, RZ, 0x3c, !PT ;  /* 0x0000002077727212 */ /* 0x000fc400078e3cff */
[----:B------:R-:W-:Y:S01]  /*14970*/  LOP3.LUT R44, R44, R183, RZ, 0x3c, !PT ;  /* 0x000000b72c2c7212 */ /* 0x000fe200078e3cff */
[----:B------:R3:W-:Y:S01]  /*14980*/  STSM.16.M88.4 [R168], R4 ;  /* 0x00000004a8007844 */ /* 0x0007e20000000200 */
[----:B------:R-:W-:Y:S02]  /*14990*/  SHF.R.U64 R173, R173, 0x3, RZ ;  /* 0x00000003adad7819 */ /* 0x000fe400000012ff */
[----:B------:R-:W-:Y:S02]  /*149a0*/  MOV R119, R14 ;  /* 0x0000000e00777202 */ /* 0x000fe40000000f00 */
[----:B------:R-:W-:Y:S02]  /*149b0*/  LOP3.LUT R48, R48, R185, RZ, 0x3c, !PT ;  /* 0x000000b930307212 */ /* 0x000fe400078e3cff */
[----:B------:R-:W-:Y:S02]  /*149c0*/  LOP3.LUT R52, R52, R207, RZ, 0x3c, !PT ;  /* 0x000000cf34347212 */ /* 0x000fe400078e3cff */
[----:B------:R-:W-:-:S02]  /*149d0*/  MOV R118, R36 ;  /* 0x0000002400767202 */ /* 0x000fc40000000f00 */
[----:B------:R-:W-:Y:S02]  /*149e0*/  LOP3.LUT R110, R27, R26, RZ, 0x3c, !PT ;  /* 0x0000001a1b6e7212 */ /* 0x000fe400078e3cff */
[----:B------:R-:W-:Y:S02]  /*149f0*/  MOV R41, R40 ;  /* 0x0000002800297202 */ /* 0x000fe40000000f00 */
[----:B------:R-:W-:Y:S02]  /*14a00*/  F2FP.BF16.F32.PACK_AB R14, R162, R164 ;  /* 0x000000a4a20e723e */ /* 0x000fe400000010ff */
[----:B---3--:R-:W-:Y:S02]  /*14a10*/  F2FP.BF16.F32.PACK_AB R4, R170, R172 ;  /* 0x000000acaa04723e */ /* 0x008fe400000010ff */
[----:B------:R-:W-:Y:S02]  /*14a20*/  F2FP.BF16.F32.PACK_AB R5, R35, R34 ;  /* 0x000000222305723e */ /* 0x000fe400000010ff */
[----:B------:R-:W-:-:S02]  /*14a30*/  F2FP.BF16.F32.PACK_AB R6, R167, R171 ;  /* 0x000000aba706723e */ /* 0x000fc400000010ff */
[----:B------:R-:W-:Y:S02]  /*14a40*/  F2FP.BF16.F32.PACK_AB R7, R39, R38 ;  /* 0x000000262707723e */ /* 0x000fe400000010ff */
[----:B------:R-:W-:Y:S02]  /*14a50*/  F2FP.BF16.F32.PACK_AB R15, R55, R54 ;  /* 0x00000036370f723e */ /* 0x000fe400000010ff */
[----:B------:R-:W-:Y:S01]  /*14a60*/  LOP3.LUT R32, R173, R30, RZ, 0x3c, !PT ;  /* 0x0000001ead207212 */ /* 0x000fe200078e3cff */
[----:B------:R3:W-:Y:S01]  /*14a70*/  STSM.16.M88.4 [R119], R4 ;  /* 0x0000000477007844 */ /* 0x0007e20000000200 */
[----:B------:R-:W-:Y:S02]  /*14a80*/  MOV R44, R44 ;  /* 0x0000002c002c7202 */ /* 0x000fe40000000f00 */
[----:B------:R-:W-:Y:S01]  /*14a90*/  F2FP.BF16.F32.PACK_AB R26, R159, R161 ;  /* 0x000000a19f1a723e */ /* 0x000fe200000010ff */
[----:B------:R-:W-:Y:S01]  /*14aa0*/  STSM.16.M88.4 [R118], R8 ;  /* 0x0000000876007844 */ /* 0x000fe20000000200 */
[----:B------:R-:W-:-:S02]  /*14ab0*/  F2FP.BF16.F32.PACK_AB R27, R63, R62 ;  /* 0x0000003e3f1b723e */ /* 0x000fc400000010ff */
[----:B------:R-:W-:Y:S01]  /*14ac0*/  MOV R48, R48 ;  /* 0x0000003000307202 */ /* 0x000fe20000000f00 */
[----:B------:R-:W-:Y:S01]  /*14ad0*/  STSM.16.M88.4 [R41], R12 ;  /* 0x0000000c29007844 */ /* 0x000fe20000000200 */
[----:B------:R-:W-:Y:S02]  /*14ae0*/  F2FP.BF16.F32.PACK_AB R30, R69, R156 ;  /* 0x0000009c451e723e */ /* 0x000fe400000010ff */
[----:B------:R-:W-:Y:S01]  /*14af0*/  MOV R52, R52 ;  /* 0x0000003400347202 */ /* 0x000fe20000000f00 */
[----:B------:R-:W-:Y:S01]  /*14b00*/  STSM.16.M88.4 [R44], R24 ;  /* 0x000000182c007844 */ /* 0x000fe20000000200 */
[----:B------:R-:W-:Y:S02]  /*14b10*/  ISETP.NE.U32.AND P0, PT, RZ, UR4, PT ;  /* 0x00000004ff007c0c */ /* 0x000fe4000bf05070 */
[----:B------:R-:W-:Y:S01]  /*14b20*/  LOP3.LUT R56, R209, 0x380, RZ, 0xc0, !PT ;  /* 0x00000380d1387812 */ /* 0x000fe200078ec0ff */
[----:B------:R-:W-:Y:S01]  /*14b30*/  STSM.16.M88.4 [R48], R28 ;  /* 0x0000001c30007844 */ /* 0x000fe20000000200 */
[----:B---3--:R-:W-:-:S02]  /*14b40*/  F2FP.BF16.F32.PACK_AB R4, R73, R72 ;  /* 0x000000484904723e */ /* 0x008fc400000010ff */
[----:B------:R-:W-:Y:S02]  /*14b50*/  F2FP.BF16.F32.PACK_AB R5, R75, R74 ;  /* 0x0000004a4b05723e */ /* 0x000fe400000010ff */
[----:B------:R-:W-:Y:S01]  /*14b60*/  F2FP.BF16.F32.PACK_AB R6, R77, R76 ;  /* 0x0000004c4d06723e */ /* 0x000fe200000010ff */
[----:B------:R-:W-:Y:S01]  /*14b70*/  IMAD.MOV.U32 R76, RZ, RZ, RZ ;  /* 0x000000ffff4c7224 */ /* 0x000fe200078e00ff */
[----:B------:R-:W-:Y:S02]  /*14b80*/  F2FP.BF16.F32.PACK_AB R7, R79, R78 ;  /* 0x0000004e4f07723e */ /* 0x000fe400000010ff */
[----:B------:R-:W-:Y:S02]  /*14b90*/  LOP3.LUT R60, R213, 0x380, RZ, 0xc0, !PT ;  /* 0x00000380d53c7812 */ /* 0x000fe400078ec0ff */
[----:B------:R-:W-:Y:S01]  /*14ba0*/  LOP3.LUT R179, R98, 0x380, RZ, 0xc0, !PT ;  /* 0x0000038062b37812 */ /* 0x000fe200078ec0ff */
[----:B------:R3:W-:Y:S01]  /*14bb0*/  STSM.16.M88.4 [R52], R4 ;  /* 0x0000000434007844 */ /* 0x0007e20000000200 */
[----:B------:R-:W-:Y:S01]  /*14bc0*/  ISETP.NE.AND.EX P0, PT, RZ, UR5, PT, P0 ;  /* 0x00000005ff007c0c */ /* 0x000fe2000bf05300 */
[----:B------:R-:W-:Y:S01]  /*14bd0*/  ULDC.64 UR4, c[0x0][0xbe0] ;  /* 0x0002f80000047ab9 */ /* 0x000fe20000000a00 */
[----:B------:R-:W-:-:S02]  /*14be0*/  LOP3.LUT R183, R106, 0x380, RZ, 0xc0, !PT ;  /* 0x000003806ab77812 */ /* 0x000fc400078ec0ff */
[----:B------:R-:W-:Y:S02]  /*14bf0*/  SHF.R.U64 R56, R56, 0x3, RZ ;  /* 0x0000000338387819 */ /* 0x000fe400000012ff */
[----:B------:R-:W-:Y:S02]  /*14c00*/  LOP3.LUT R181, R102, 0x380, RZ, 0xc0, !PT ;  /* 0x0000038066b57812 */ /* 0x000fe400078ec0ff */
[----:B------:R-:W-:Y:S02]  /*14c10*/  SHF.R.U64 R60, R60, 0x3, RZ ;  /* 0x000000033c3c7819 */ /* 0x000fe400000012ff */
[----:B------:R-:W-:Y:S02]  /*14c20*/  SHF.R.U64 R179, R179, 0x3, RZ ;  /* 0x00000003b3b37819 */ /* 0x000fe400000012ff */
[----:B------:R-:W-:Y:S02]  /*14c30*/  F2FP.BF16.F32.PACK_AB R90, R93, R92 ;  /* 0x0000005c5d5a723e */ /* 0x000fe400000010ff */
[----:B------:R-:W-:Y:S01]  /*14c40*/  F2FP.BF16.F32.PACK_AB R91, R95, R94 ;  /* 0x0000005e5f5b723e */ /* 0x000fe200000010ff */
[----:B---3--:R-:W3:Y:S01]  /*14c50*/  LDC.64 R4, c[0x0][0xbd8] ;  /* 0x0002f600ff047b82 */ /* 0x008ee20000000a00 */
[----:B------:R-:W-:-:S02]  /*14c60*/  ISETP.NE.U32.AND P6, PT, RZ, UR4, PT ;  /* 0x00000004ff007c0c */ /* 0x000fc4000bfc5070 */
[----:B------:R-:W-:Y:S02]  /*14c70*/  SHF.R.U64 R183, R183, 0x3, RZ ;  /* 0x00000003b7b77819 */ /* 0x000fe400000012ff */
[----:B------:R-:W-:Y:S02]  /*14c80*/  LOP3.LUT R56, R56, R209, RZ, 0x3c, !PT ;  /* 0x000000d138387212 */ /* 0x000fe400078e3cff */
[----:B------:R-:W-:Y:S02]  /*14c90*/  SHF.R.U64 R181, R181, 0x3, RZ ;  /* 0x00000003b5b57819 */ /* 0x000fe400000012ff */
[----:B------:R-:W-:Y:S02]  /*14ca0*/  ISETP.NE.AND.EX P6, PT, RZ, UR5, PT, P6 ;  /* 0x00000005ff007c0c */ /* 0x000fe4000bfc5360 */
[----:B------:R-:W-:Y:S02]  /*14cb0*/  LOP3.LUT R60, R60, R213, RZ, 0x3c, !PT ;  /* 0x000000d53c3c7212 */ /* 0x000fe400078e3cff */
[----:B------:R-:W-:-:S02]  /*14cc0*/  LOP3.LUT R98, R179, R98, RZ, 0x3c, !PT ;  /* 0x00000062b3627212 */ /* 0x000fc400078e3cff */
[----:B------:R-:W-:Y:S02]  /*14cd0*/  LOP3.LUT R106, R183, R106, RZ, 0x3c, !PT ;  /* 0x0000006ab76a7212 */ /* 0x000fe400078e3cff */
[----:B------:R-:W-:Y:S02]  /*14ce0*/  LOP3.LUT R102, R181, R102, RZ, 0x3c, !PT ;  /* 0x00000066b5667212 */ /* 0x000fe400078e3cff */
[----:B------:R-:W-:Y:S02]  /*14cf0*/  MOV R56, R56 ;  /* 0x0000003800387202 */ /* 0x000fe40000000f00 */
[----:B------:R-:W-:Y:S02]  /*14d00*/  MOV R60, R60 ;  /* 0x0000003c003c7202 */ /* 0x000fe40000000f00 */
[----:B------:R-:W-:Y:S01]  /*14d10*/  MOV R40, R98 ;  /* 0x0000006200287202 */ /* 0x000fe20000000f00 */
[----:B---3--:R-:W-:Y:S01]  /*14d20*/  IMAD.WIDE R6, R204, 0x4, R4 ;  /* 0x00000004cc067825 */ /* 0x008fe200078e0204 */
[----:B------:R-:W-:Y:S01]  /*14d30*/  F2FP.BF16.F32.PACK_AB R96, R97, R96 ;  /* 0x000000606160723e */ /* 0x000fe200000010ff */
[----:B------:R-:W-:Y:S01]  /*14d40*/  STSM.16.M88.4 [R56], R80 ;  /* 0x0000005038007844 */ /* 0x000fe20000000200 */
[----:B------:R-:W-:Y:S01]  /*14d50*/  MOV R64, R64 ;  /* 0x0000004000407202 */ /* 0x000fe20000000f00 */
[----:B------:R-:W-:Y:S01]  /*14d60*/  IMAD R5, R202, 0x40, R199 ;  /* 0x00000040ca057824 */ /* 0x000fe200078e02c7 */
[----:B------:R-:W-:Y:S01]  /*14d70*/  MOV R37, R106 ;  /* 0x0000006a00257202 */ /* 0x000fe20000000f00 */
[----:B------:R-:W-:Y:S01]  /*14d80*/  STSM.16.M88.4 [R60], R88 ;  /* 0x000000583c007844 */ /* 0x000fe20000000200 */
        /* <DEDUP_REMOVED lines=10> */
[----:B------:R-:W-:Y:S01]  /*14e30*/  F2FP.BF16.F32.PACK_AB R120, R121, R120 ;  /* 0x000000787978723e */ /* 0x000fe200000010ff */
[----:B------:R-:W-:Y:S01]  /*14e40*/  STSM.16.M88.4 [R40], R104 ;  /* 0x0000006828007844 */ /* 0x000fe20000000200 */
[----:B------:R-:W-:Y:S02]  /*14e50*/  MOV R102, R102 ;  /* 0x0000006600667202 */ /* 0x000fe40000000f00 */
[----:B------:R-:W-:Y:S02]  /*14e60*/  F2FP.BF16.F32.PACK_AB R113, R155, R154 ;  /* 0x0000009a9b71723e */ /* 0x000fe400000010ff */
[----:B------:R-:W-:-:S02]  /*14e70*/  F2FP.BF16.F32.PACK_AB R114, R117, R116 ;  /* 0x000000747572723e */ /* 0x000fc400000010ff */
[----:B------:R-:W-:Y:S02]  /*14e80*/  F2FP.BF16.F32.PACK_AB R115, R158, R157 ;  /* 0x0000009d9e73723e */ /* 0x000fe400000010ff */
[----:B------:R-:W-:Y:S02]  /*14e90*/  F2FP.BF16.F32.PACK_AB R121, R123, R122 ;  /* 0x0000007a7b79723e */ /* 0x000fe400000010ff */
[----:B------:R-:W-:Y:S02]  /*14ea0*/  F2FP.BF16.F32.PACK_AB R128, R129, R128 ;  /* 0x000000808180723e */ /* 0x000fe400000010ff */
[----:B------:R-:W-:Y:S02]  /*14eb0*/  F2FP.BF16.F32.PACK_AB R136, R137, R136 ;  /* 0x000000888988723e */ /* 0x000fe400000010ff */
[----:B------:R-:W-:Y:S02]  /*14ec0*/  MOV R110, R110 ;  /* 0x0000006e006e7202 */ /* 0x000fe40000000f00 */
[----:B------:R-:W-:Y:S01]  /*14ed0*/  F2FP.BF16.F32.PACK_AB R144, R145, R144 ;  /* 0x000000909190723e */ /* 0x000fe200000010ff */
[----:B------:R-:W-:Y:S01]  /*14ee0*/  IMAD.WIDE R20, R5, 0x2, R20 ;  /* 0x0000000205147825 */ /* 0x000fe200078e0214 */
[----:B------:R-:W-:Y:S01]  /*14ef0*/  F2FP.BF16.F32.PACK_AB R122, R125, R124 ;  /* 0x0000007c7d7a723e */ /* 0x000fe200000010ff */
[----:B------:R-:W-:Y:S01]  /*14f00*/  STSM.16.M88.4 [R102], R112 ;  /* 0x0000007066007844 */ /* 0x000fe20000000200 */
[----:B------:R-:W-:Y:S01]  /*14f10*/  F2FP.BF16.F32.PACK_AB R123, R127, R126 ;  /* 0x0000007e7f7b723e */ /* 0x000fe200000010ff */
[----:B------:R-:W3:Y:S01]  /*14f20*/  @P6 LDC.64 R4, c[0x0][0xbe0] ;  /* 0x0002f800ff046b82 */ /* 0x000ee20000000a00 */
[----:B------:R-:W-:-:S02]  /*14f30*/  F2FP.BF16.F32.PACK_AB R129, R131, R130 ;  /* 0x000000828381723e */ /* 0x000fc400000010ff */
[----:B------:R-:W-:Y:S01]  /*14f40*/  F2FP.BF16.F32.PACK_AB R130, R133, R132 ;  /* 0x000000848582723e */ /* 0x000fe200000010ff */
[----:B------:R4:W-:Y:S01]  /*14f50*/  STSM.16.M88.4 [R37], R120 ;  /* 0x0000007825007844 */ /* 0x0009e20000000200 */
[----:B------:R-:W-:Y:S02]  /*14f60*/  F2FP.BF16.F32.PACK_AB R131, R135, R134 ;  /* 0x000000868783723e */ /* 0x000fe400000010ff */
[----:B------:R-:W-:Y:S02]  /*14f70*/  F2FP.BF16.F32.PACK_AB R137, R139, R138 ;  /* 0x0000008a8b89723e */ /* 0x000fe400000010ff */
[----:B------:R-:W-:Y:S01]  /*14f80*/  F2FP.BF16.F32.PACK_AB R138, R141, R140 ;  /* 0x0000008c8d8a723e */ /* 0x000fe200000010ff */
[----:B------:R-:W-:Y:S01]  /*14f90*/  STSM.16.M88.4 [R110], R128 ;  /* 0x000000806e007844 */ /* 0x000fe20000000200 */
[----:B------:R-:W-:Y:S02]  /*14fa0*/  F2FP.BF16.F32.PACK_AB R139, R143, R142 ;  /* 0x0000008e8f8b723e */ /* 0x000fe400000010ff */
[----:B------:R-:W-:-:S02]  /*14fb0*/  F2FP.BF16.F32.PACK_AB R145, R147, R146 ;  /* 0x000000929391723e */ /* 0x000fc400000010ff */
[----:B------:R-:W-:Y:S01]  /*14fc0*/  MOV R32, R32 ;  /* 0x0000002000207202 */ /* 0x000fe20000000f00 */
[----:B------:R-:W-:Y:S01]  /*14fd0*/  STSM.16.M88.4 [R36], R136 ;  /* 0x0000008824007844 */ /* 0x000fe20000000200 */
[----:B------:R-:W-:Y:S02]  /*14fe0*/  F2FP.BF16.F32.PACK_AB R146, R149, R148 ;  /* 0x000000949592723e */ /* 0x000fe400000010ff */
[----:B------:R-:W-:-:S05]  /*14ff0*/  F2FP.BF16.F32.PACK_AB R147, R151, R150 ;  /* 0x000000969793723e */ /* 0x000fca00000010ff */
[----:B------:R0:W-:Y:S01]  /*15000*/  STSM.16.M88.4 [R32], R144 ;  /* 0x0000009020007844 */ /* 0x0001e20000000200 */
[----:B------:R-:W-:Y:S01]  /*15010*/  BAR.SYNC.DEFER_BLOCKING 0x1, 0x100 ;  /* 0x0044000000007b1d */ /* 0x000fe20000010000 */
[----:B---3--:R-:W-:-:S05]  /*15020*/  @P6 IMAD.WIDE R4, R204, 0x4, R4 ;  /* 0x00000004cc046825 */ /* 0x008fca00078e0204 */
[----:B------:R-:W-:Y:S02]  /*15030*/  ULDC UR4, c[0x0][0xa88] ;  /* 0x0002a20000047ab9 */ /* 0x000fe40000000800 */
[----:B------:R-:W-:Y:S01]  /*15040*/  IMAD.U32 R79, RZ, RZ, UR4 ;  /* 0x00000004ff4f7e24 */ /* 0x000fe2000f8e00ff */
[----:B------:R3:W5:Y:S01]  /*15050*/  @P0 LDG.E R76, desc[UR42][R6.64] ;  /* 0x0000002a064c0981 */ /* 0x000762000c1e1900 */
[C---:B------:R-:W-:Y:S02]  /*15060*/  IADD3 R9, P1, R20.reuse, 0x1000, RZ ;  /* 0x0000100014097810 */ /* 0x040fe40007f3e0ff */
[C---:B------:R-:W-:Y:S02]  /*15070*/  IADD3 R13, P2, R20.reuse, 0x2000, RZ ;  /* 0x00002000140d7810 */ /* 0x040fe40007f5e0ff */
[----:B------:R3:W5:Y:S01]  /*15080*/  @P6 LDG.E R79, desc[UR42][R4.64] ;  /* 0x0000002a044f6981 */ /* 0x000762000c1e1900 */
[C---:B------:R-:W-:Y:S02]  /*15090*/  IADD3 R25, P3, R20.reuse, 0x3000, RZ ;  /* 0x0000300014197810 */ /* 0x040fe40007f7e0ff */
[----:B------:R-:W-:-:S02]  /*150a0*/  IADD3 R29, P4, R20, 0x4000, RZ ;  /* 0x00004000141d7810 */ /* 0x000fc40007f9e0ff */
[----:B------:R-:W-:Y:S02]  /*150b0*/  LOP3.LUT R8, R9, 0x380, RZ, 0xc0, !PT ;  /* 0x0000038009087812 */ /* 0x000fe400078ec0ff */
[----:B------:R-:W-:Y:S02]  /*150c0*/  LOP3.LUT R12, R13, 0x380, RZ, 0xc0, !PT ;  /* 0x000003800d0c7812 */ /* 0x000fe400078ec0ff */
[----:B------:R-:W-:Y:S02]  /*150d0*/  LOP3.LUT R24, R25, 0x380, RZ, 0xc0, !PT ;  /* 0x0000038019187812 */ /* 0x000fe400078ec0ff */
[----:B------:R-:W-:Y:S02]  /*150e0*/  LOP3.LUT R28, R29, 0x380, RZ, 0xc0, !PT ;  /* 0x000003801d1c7812 */ /* 0x000fe400078ec0ff */
        /* <DEDUP_REMOVED lines=12> */
[----:B------:R-:W-:-:S02]  /*151b0*/  IADD3 R33, P5, R20, 0x5000, RZ ;  /* 0x0000500014217810 */ /* 0x000fc40007fbe0ff */
[C---:B----4-:R-:W-:Y:S02]  /*151c0*/  IADD3 R37, P1, R20.reuse, 0x6000, RZ ;  /* 0x0000600014257810 */ /* 0x050fe40007f3e0ff */
[C---:B------:R-:W-:Y:S02]  /*151d0*/  IADD3 R41, P2, R20.reuse, 0x7000, RZ ;  /* 0x0000700014297810 */ /* 0x040fe40007f5e0ff */
[C---:B------:R-:W-:Y:S02]  /*151e0*/  IADD3 R45, P3, R20.reuse, 0x8000, RZ ;  /* 0x00008000142d7810 */ /* 0x040fe40007f7e0ff */
[----:B------:R-:W-:Y:S02]  /*151f0*/  IADD3 R49, P4, R20, 0x9000, RZ ;  /* 0x0000900014317810 */ /* 0x000fe40007f9e0ff */
[----:B------:R-:W-:Y:S02]  /*15200*/  P2R R10, PR, RZ, 0x20 ;  /* 0x00000020ff0a7803 */ /* 0x000fe40000000000 */
[----:B0-----:R-:W-:-:S02]  /*15210*/  LOP3.LUT R32, R33, 0x380, RZ, 0xc0, !PT ;  /* 0x0000038021207812 */ /* 0x001fc400078ec0ff */
[----:B------:R-:W-:Y:S02]  /*15220*/  LOP3.LUT R36, R37, 0x380, RZ, 0xc0, !PT ;  /* 0x0000038025247812 */ /* 0x000fe400078ec0ff */
[----:B------:R-:W-:Y:S02]  /*15230*/  LOP3.LUT R40, R41, 0x380, RZ, 0xc0, !PT ;  /* 0x0000038029287812 */ /* 0x000fe400078ec0ff */
[----:B------:R-:W-:Y:S02]  /*15240*/  LOP3.LUT R44, R45, 0x380, RZ, 0xc0, !PT ;  /* 0x000003802d2c7812 */ /* 0x000fe400078ec0ff */
[----:B------:R-:W-:Y:S02]  /*15250*/  LOP3.LUT R48, R49, 0x380, RZ, 0xc0, !PT ;  /* 0x0000038031307812 */ /* 0x000fe400078ec0ff */
[----:B------:R-:W-:Y:S02]  /*15260*/  IADD3 R53, P5, R20, 0xa000, RZ ;  /* 0x0000a00014357810 */ /* 0x000fe40007fbe0ff */
[----:B------:R-:W-:-:S02]  /*15270*/  SHF.R.U64 R32, R32, 0x3, RZ ;  /* 0x0000000320207819 */ /* 0x000fc400000012ff */
[----:B------:R-:W-:Y:S02]  /*15280*/  SHF.R.U64 R36, R36, 0x3, RZ ;  /* 0x0000000324247819 */ /* 0x000fe400000012ff */
[----:B------:R-:W-:Y:S02]  /*15290*/  LOP3.LUT R52, R53, 0x380, RZ, 0xc0, !PT ;  /* 0x0000038035347812 */ /* 0x000fe400078ec0ff */
        /* <DEDUP_REMOVED lines=8> */
[----:B------:R-:W-:Y:S01]  /*15320*/  SHF.R.U64 R52, R52, 0x3, RZ ;  /* 0x0000000334347819 */ /* 0x000fe200000012ff */
[----:B---3--:R-:W-:Y:S06]  /*15330*/  @P6 BRA `(.L_x_2151) ;  /* 0x0000000000106947 */ /* 0x008fec0003800000 */
[----:B------:R-:W-:Y:S05]  /*15340*/  @!P0 BRA `(.L_x_2151) ;  /* 0x00000000000c8947 */ /* 0x000fea0003800000 */
[----:B------:R-:W3:Y:S04]  /*15350*/  LDG.E R4, desc[UR42][R6.64] ;  /* 0x0000002a06047981 */ /* 0x000ee8000c1e1900 */
[----:B-----5:R-:W3:Y:S02]  /*15360*/  LDG.E R79, desc[UR42][R6.64+0x4] ;  /* 0x0000042a064f7981 */ /* 0x020ee4000c1e1900 */
[----:B---3--:R-:W-:-:S07]  /*15370*/  IMAD.IADD R79, R79, 0x1, -R4 ;  /* 0x000000014f4f7824 */ /* 0x008fce00078e0a04 */
.L_x_2151:
[----:B------:R-:W0:Y:S01]  /*15380*/  SHFL.IDX PT, R4, R218, RZ, 0x1f ;  /* 0x00001fffda047589 */ /* 0x000e2200000e0000 */
[----:B------:R-:W-:Y:S01]  /*15390*/  ISETP.NE.AND P6, PT, R10, RZ, PT ;  /* 0x000000ff0a00720c */ /* 0x000fe20003fc5270 */
[--C-:B------:R-:W-:Y:S01]  /*153a0*/  IMAD.X R49, RZ, RZ, R21.reuse, P4 ;  /* 0x000000ffff317224 */ /* 0x100fe200020e0615 */
[----:B------:R-:W-:Y:S01]  /*153b0*/  LOP3.LUT R52, R52, R53, RZ, 0x3c, !PT ;  /* 0x0000003534347212 */ /* 0x000fe200078e3cff */
[--C-:B------:R-:W-:Y:S01]  /*153c0*/  IMAD.X R37, RZ, RZ, R21.reuse, P1 ;  /* 0x000000ffff257224 */ /* 0x100fe200008e0615 */
[----:B------:R-:W-:Y:S01]  /*153d0*/  IADD3.X R33, RZ, R21, RZ, P6, !PT ;  /* 0x00000015ff217210 */ /* 0x000fe200037fe4ff */
[--C-:B------:R-:W-:Y:S01]  /*153e0*/  IMAD.X R41, RZ, RZ, R21.reuse, P2 ;  /* 0x000000ffff297224 */ /* 0x100fe200010e0615 */
[C---:B------:R-:W-:Y:S01]  /*153f0*/  IADD3 R57, P6, R20.reuse, 0xb000, RZ ;  /* 0x0000b00014397810 */ /* 0x040fe20007fde0ff */
[--C-:B------:R-:W-:Y:S01]  /*15400*/  IMAD.X R45, RZ, RZ, R21.reuse, P3 ;  /* 0x000000ffff2d7224 */ /* 0x100fe200018e0615 */
[C---:B------:R-:W-:Y:S01]  /*15410*/  IADD3 R61, P1, R20.reuse, 0xc000, RZ ;  /* 0x0000c000143d7810 */ /* 0x040fe20007f3e0ff */
[----:B------:R-:W-:Y:S01]  /*15420*/  IMAD.X R53, RZ, RZ, R21, P5 ;  /* 0x000000ffff357224 */ /* 0x000fe200028e0615 */
[----:B------:R-:W-:-:S02]  /*15430*/  IADD3 R65, P2, R20, 0xd000, RZ ;  /* 0x0000d00014417810 */ /* 0x000fc40007f5e0ff */
[C---:B------:R-:W-:Y:S02]  /*15440*/  IADD3 R73, P3, R20.reuse, 0xe000, RZ ;  /* 0x0000e00014497810 */ /* 0x040fe40007f7e0ff */
[----:B------:R-:W-:Y:S02]  /*15450*/  IADD3 R6, P5, R20, 0xf000, RZ ;  /* 0x0000f00014067810 */ /* 0x000fe40007fbe0ff */
[----:B------:R-:W-:Y:S02]  /*15460*/  LOP3.LUT R56, R57, 0x380, RZ, 0xc0, !PT ;  /* 0x0000038039387812 */ /* 0x000fe400078ec0ff */
[----:B------:R-:W-:Y:S02]  /*15470*/  LOP3.LUT R60, R61, 0x380, RZ, 0xc0, !PT ;  /* 0x000003803d3c7812 */ /* 0x000fe400078ec0ff */
[----:B------:R-:W-:Y:S02]  /*15480*/  LOP3.LUT R64, R65, 0x380, RZ, 0xc0, !PT ;  /* 0x0000038041407812 */ /* 0x000fe400078ec0ff */
[----:B------:R-:W-:-:S02]  /*15490*/  LOP3.LUT R72, R73, 0x380, RZ, 0xc0, !PT ;  /* 0x0000038049487812 */ /* 0x000fc400078ec0ff */
[----:B0-----:R-:W-:Y:S02]  /*154a0*/  ISETP.NE.AND P4, PT, R4, RZ, PT ;  /* 0x000000ff0400720c */ /* 0x001fe40003f85270 */
        /* <DEDUP_REMOVED lines=8> */
[----:B------:R-:W-:Y:S02]  /*15530*/  SHF.R.S32.HI R4, RZ, 0x1f, R204 ;  /* 0x0000001fff047819 */ /* 0x000fe400000114cc */
        /* <DEDUP_REMOVED lines=11> */
[----:B------:R-:W-:Y:S02]  /*155f0*/  SHF.R.S32.HI R78, RZ, 0x1f, R201 ;  /* 0x0000001fff4e7819 */ /* 0x000fe400000114c9 */
[----:B------:R-:W-:Y:S02]  /*15600*/  SEL R87, R204, RZ, !P0 ;  /* 0x000000ffcc577207 */ /* 0x000fe40004000000 */
[----:B------:R-:W-:Y:S02]  /*15610*/  SEL R80, R4, RZ, !P0 ;  /* 0x000000ff04507207 */ /* 0x000fe40004000000 */
[----:B-----5:R-:W-:Y:S01]  /*15620*/  SHF.R.S32.HI R77, RZ, 0x1f, R76 ;  /* 0x0000001fff4d7819 */ /* 0x020fe2000001144c */
[----:B------:R-:W-:Y:S06]  /*15630*/  @P4 BRA `(.L_x_2152) ;  /* 0x00000000005c4947 */ /* 0x000fec0003800000 */
[----:B------:R-:W-:Y:S01]  /*15640*/  ULDC.64 UR4, c[0x0][0xb70] ;  /* 0x0002dc0000047ab9 */ /* 0x000fe20000000a00 */
[----:B------:R-:W-:Y:S02]  /*15650*/  IMAD R14, R210, 0x40, R192 ;  /* 0x00000040d20e7824 */ /* 0x000fe400078e02c0 */
[----:B------:R-:W-:Y:S02]  /*15660*/  IMAD R6, R78, UR4, RZ ;  /* 0x000000044e067c24 */ /* 0x000fe4000f8e02ff */
[----:B------:R-:W-:-:S04]  /*15670*/  IMAD.WIDE.U32 R4, R201, UR4, R76 ;  /* 0x00000004c9047c25 */ /* 0x000fc8000f8e004c */
[----:B------:R-:W-:Y:S01]  /*15680*/  IMAD R7, R201, UR5, R6 ;  /* 0x00000005c9077c24 */ /* 0x000fe2000f8e0206 */
[----:B------:R-:W-:Y:S02]  /*15690*/  ULDC.64 UR4, c[0x0][0xb78] ;  /* 0x0002de0000047ab9 */ /* 0x000fe40000000a00 */
[----:B------:R-:W-:Y:S02]  /*156a0*/  IMAD R6, R80, UR4, RZ ;  /* 0x0000000450067c24 */ /* 0x000fe4000f8e02ff */
[----:B------:R-:W-:Y:S02]  /*156b0*/  IMAD.IADD R5, R5, 0x1, R7 ;  /* 0x0000000105057824 */ /* 0x000fe400078e0207 */
[----:B------:R-:W-:Y:S02]  /*156c0*/  IMAD.MOV R7, RZ, RZ, -R194 ;  /* 0x000000ffff077224 */ /* 0x000fe400078e0ac2 */
[----:B------:R-:W-:-:S03]  /*156d0*/  IMAD.WIDE.U32 R4, R87, UR4, R4 ;  /* 0x0000000457047c25 */ /* 0x000fc6000f8e0004 */
[----:B------:R-:W-:Y:S01]  /*156e0*/  ISETP.NE.AND P0, PT, R22, R7, PT ;  /* 0x000000071600720c */ /* 0x000fe20003f05270 */
[----:B------:R-:W-:Y:S01]  /*156f0*/  IMAD R11, R87, UR5, R6 ;  /* 0x00000005570b7c24 */ /* 0x000fe2000f8e0206 */
[----:B------:R-:W-:Y:S01]  /*15700*/  SHF.R.S32.HI R7, RZ, 0x1f, R14 ;  /* 0x0000001fff077819 */ /* 0x000fe2000001140e */
[C---:B------:R-:W-:Y:S01]  /*15710*/  VIADD R6, R14.reuse, 0x8 ;  /* 0x000000080e067836 */ /* 0x040fe20000000000 */
[C---:B------:R-:W-:Y:S01]  /*15720*/  IADD3 R10, P2, R14.reuse, R4, RZ ;  /* 0x000000040e0a7210 */ /* 0x040fe20007f5e0ff */
[----:B------:R-:W-:Y:S01]  /*15730*/  ULDC.64 UR4, c[0x0][0xb40] ;  /* 0x0002d00000047ab9 */ /* 0x000fe20000000a00 */
[-C--:B------:R-:W-:Y:S02]  /*15740*/  ISETP.GE.OR P1, PT, R14, R79.reuse, P0 ;  /* 0x0000004f0e00720c */ /* 0x080fe40000726670 */
[----:B------:R-:W-:Y:S02]  /*15750*/  ISETP.GE.OR P0, PT, R6, R79, P0 ;  /* 0x0000004f0600720c */ /* 0x000fe40000706670 */
[----:B------:R-:W-:-:S02]  /*15760*/  IADD3.X R7, R7, R5, R11, P2, !PT ;  /* 0x0000000507077210 */ /* 0x000fc400017fe40b */
[----:B------:R-:W-:-:S04]  /*15770*/  LEA R4, P2, R10, UR4, 0x2 ;  /* 0x000000040a047c11 */ /* 0x000fc8000f8410ff */
[----:B------:R-:W-:-:S05]  /*15780*/  LEA.HI.X R5, R10, UR5, R7, 0x2, P2 ;  /* 0x000000050a057c11 */ /* 0x000fca00090f1407 */
[----:B------:R0:W-:Y:S04]  /*15790*/  @!P1 STG.E desc[UR42][R4.64], R3 ;  /* 0x0000000304009986 */ /* 0x0001e8000c10192a */
[----:B------:R0:W-:Y:S02]  /*157a0*/  @!P0 STG.E desc[UR42][R4.64+0x20], R0 ;  /* 0x0000200004008986 */ /* 0x0001e4000c10192a */
.L_x_2152:
[----:B------:R-:W3:Y:S01]  /*157b0*/  LDC R88, c[0x0][0xa8c] ;  /* 0x0002a300ff587b82 */ /* 0x000ee20000000800 */
[----:B0-----:R0:W5:Y:S01]  /*157c0*/  LD.E.128 R4, desc[UR42][R20.64] ;  /* 0x0000002a14047980 */ /* 0x001162000c101d00 */
[----:B------:R-:W-:Y:S02]  /*157d0*/  ULDC.64 UR4, c[0x0][0xaa0] ;  /* 0x0002a80000047ab9 */ /* 0x000fe40000000a00 */
[----:B------:R-:W-:Y:S01]  /*157e0*/  IMAD R3, R77, UR4, RZ ;  /* 0x000000044d037c24 */ /* 0x000fe2000f8e02ff */
[----:B------:R-:W5:Y:S04]  /*157f0*/  LD.E.128 R8, desc[UR42][R8.64] ;  /* 0x0000002a08087980 */ /* 0x000f68000c101d00 */
[----:B------:R-:W5:Y:S01]  /*15800*/  LD.E.128 R12, desc[UR42][R12.64] ;  /* 0x0000002a0c0c7980 */ /* 0x000f62000c101d00 */
[--C-:B0-----:R-:W-:Y:S01]  /*15810*/  SHF.R.S32.HI R21, RZ, 0x1f, R199.reuse ;  /* 0x0000001fff157819 */ /* 0x101fe200000114c7 */
        /* <DEDUP_REMOVED lines=10> */
[-C--:B---3--:R-:W-:Y:S01]  /*158c0*/  ISETP.GE.AND P3, PT, R3, R88.reuse, PT ;  /* 0x000000580300720c */ /* 0x088fe20003f66270 */
[C---:B------:R-:W-:Y:S01]  /*158d0*/  IMAD R77, R201.reuse, UR5, R76 ;  /* 0x00000005c94d7c24 */ /* 0x040fe2000f8e024c */
[----:B------:R-:W5:Y:S01]  /*158e0*/  LD.E.128 R36, desc[UR42][R36.64] ;  /* 0x0000002a24247980 */ /* 0x000f62000c101d00 */
[----:B------:R-:W-:Y:S01]  /*158f0*/  IMAD R79, R210, -0x40, R79 ;  /* 0xffffffc0d24f7824 */ /* 0x000fe200078e024f */
[----:B------:R-:W-:Y:S01]  /*15900*/  SEL R76, RZ, 0xffffffff, P3 ;  /* 0xffffffffff4c7807 */ /* 0x000fe20001800000 */
[----:B------:R-:W-:Y:S01]  /*15910*/  VIADD R0, R202, 0x20 ;  /* 0x00000020ca007836 */ /* 0x000fe20000000000 */
        /* <DEDUP_REMOVED lines=22> */
[----:B0-----:R-:W0:Y:S01]  /*15a80*/  FENCE.VIEW.ASYNC.S ;  /* 0x00000000000073c6 */ /* 0x001e220000000000 */
[----:B------:R-:W-:Y:S01]  /*15a90*/  SEL R0, RZ, 0x1, P2 ;  /* 0x00000001ff007807 */ /* 0x000fe20001000000 */
[C---:B------:R-:W-:Y:S01]  /*15aa0*/  VIADD R84, R199.reuse, 0x100 ;  /* 0x00000100c7547836 */ /* 0x040fe20000000000 */
[-C--:B------:R-:W-:Y:S01]  /*15ab0*/  ISETP.GE.AND P2, PT, R82, R88.reuse, PT ;  /* 0x000000585200720c */ /* 0x080fe20003f46270 */
[----:B------:R-:W-:Y:S01]  /*15ac0*/  VIADD R85, R199, 0x140 ;  /* 0x00000140c7557836 */ /* 0x000fe20000000000 */
[----:B------:R-:W-:Y:S01]  /*15ad0*/  ISETP.GE.AND P3, PT, R83, R88, PT ;  /* 0x000000585300720c */ /* 0x000fe20003f66270 */
[----:B------:R-:W-:Y:S01]  /*15ae0*/  VIADD R78, R199, 0x180 ;  /* 0x00000180c74e7836 */ /* 0x000fe20000000000 */
[----:B------:R-:W-:Y:S01]  /*15af0*/  LOP3.LUT R0, R77, 0x2, R0, 0xe2, !PT ;  /* 0x000000024d007812 */ /* 0x000fe200078ee200 */
[----:B------:R-:W-:Y:S01]  /*15b00*/  BSSY B1, `(.L_x_2153) ;  /* 0x0000035000017945 */ /* 0x000fe20003800000 */
[----:B------:R-:W-:-:S02]  /*15b10*/  SEL R77, RZ, 0x4, P2 ;  /* 0x00000004ff4d7807 */ /* 0x000fc40001000000 */
[----:B------:R-:W-:Y:S02]  /*15b20*/  SEL R76, RZ, 0x8, P3 ;  /* 0x00000008ff4c7807 */ /* 0x000fe40001800000 */
[----:B------:R-:W-:Y:S02]  /*15b30*/  ISETP.GE.AND P2, PT, R84, R88, PT ;  /* 0x000000585400720c */ /* 0x000fe40003f46270 */
[----:B------:R-:W-:Y:S01]  /*15b40*/  LOP3.LUT R76, R76, R0, R77, 0xfe, !PT ;  /* 0x000000004c4c7212 */ /* 0x000fe200078efe4d */
[----:B------:R-:W-:Y:S01]  /*15b50*/  VIADD R0, R2, 0x28c20 ;  /* 0x00028c2002007836 */ /* 0x000fe20000000000 */
[-C--:B------:R-:W-:Y:S02]  /*15b60*/  ISETP.GE.AND P3, PT, R85, R88.reuse, PT ;  /* 0x000000585500720c */ /* 0x080fe40003f66270 */
[----:B------:R-:W-:Y:S01]  /*15b70*/  ISETP.GE.AND P1, PT, R202, R79, PT ;  /* 0x0000004fca00720c */ /* 0x000fe20003f26270 */
[----:B------:R-:W-:Y:S01]  /*15b80*/  VIADD R79, R199, 0x1c0 ;  /* 0x000001c0c74f7836 */ /* 0x000fe20000000000 */
[----:B------:R-:W-:-:S02]  /*15b90*/  ISETP.GE.AND P4, PT, R78, R88, PT ;  /* 0x000000584e00720c */ /* 0x000fc40003f86270 */
[----:B------:R-:W-:Y:S02]  /*15ba0*/  SEL R77, RZ, 0x10, P2 ;  /* 0x00000010ff4d7807 */ /* 0x000fe40001000000 */
[----:B------:R-:W-:Y:S02]  /*15bb0*/  SEL R78, RZ, 0x20, P3 ;  /* 0x00000020ff4e7807 */ /* 0x000fe40001800000 */
[----:B------:R-:W-:Y:S02]  /*15bc0*/  PRMT R0, RZ, 0x654, R0 ;  /* 0x00000654ff007816 */ /* 0x000fe40000000000 */
[----:B------:R-:W-:Y:S01]  /*15bd0*/  LOP3.LUT R77, R78, R76, R77, 0xfe, !PT ;  /* 0x0000004c4e4d7212 */ /* 0x000fe200078efe4d */
[----:B------:R-:W-:Y:S01]  /*15be0*/  IMAD R76, R80, UR4, RZ ;  /* 0x00000004504c7c24 */ /* 0x000fe2000f8e02ff */
[----:B0-----:R0:W-:Y:S01]  /*15bf0*/  SYNCS.ARRIVE.TRANS64.RED.A1T0 RZ, [R0+URZ], RZ ;  /* 0x000000ff00ff79a7 */ /* 0x0011e2000810043f */
[----:B------:R-:W-:Y:S01]  /*15c00*/  ISETP.GE.AND P2, PT, R79, R88, PT ;  /* 0x000000584f00720c */ /* 0x000fe20003f46270 */
[----:B------:R-:W-:Y:S01]  /*15c10*/  IMAD.WIDE.U32 R78, R87, UR4, R20 ;  /* 0x00000004574e7c25 */ /* 0x000fe2000f8e0014 */
[----:B------:R-:W-:-:S02]  /*15c20*/  SHF.R.S32.HI R203, RZ, 0x1f, R202 ;  /* 0x0000001fffcb7819 */ /* 0x000fc400000114ca */
[----:B------:R-:W-:Y:S01]  /*15c30*/  SEL R21, RZ, 0x80, P2 ;  /* 0x00000080ff157807 */ /* 0x000fe20001000000 */
[----:B------:R-:W-:Y:S01]  /*15c40*/  IMAD R81, R87, UR5, R76 ;  /* 0x0000000557517c24 */ /* 0x000fe2000f8e024c */
[----:B0-----:R-:W-:-:S03]  /*15c50*/  SEL R0, RZ, 0x40, P4 ;  /* 0x00000040ff007807 */ /* 0x001fc60002000000 */
[----:B------:R-:W-:Y:S01]  /*15c60*/  IMAD.IADD R87, R79, 0x1, R81 ;  /* 0x000000014f577824 */ /* 0x000fe200078e0251 */
[----:B------:R-:W-:Y:S01]  /*15c70*/  LOP3.LUT R0, R77, R0, RZ, 0xfc, !PT ;  /* 0x000000004d007212 */ /* 0x000fe200078efcff */
[----:B------:R-:W-:-:S03]  /*15c80*/  IMAD.WIDE R76, R210, 0x40, R202 ;  /* 0x00000040d24c7825 */ /* 0x000fc600078e02ca */
[----:B------:R-:W-:Y:S01]  /*15c90*/  LOP3.LUT R86, R0, R21, RZ, 0xfc, !PT ;  /* 0x0000001500567212 */ /* 0x000fe200078efcff */
[----:B------:R-:W-:Y:S06]  /*15ca0*/  @P1 BRA `(.L_x_2154) ;  /* 0x0000000000681947 */ /* 0x000fec0003800000 */
[----:B------:R-:W-:Y:S01]  /*15cb0*/  ULDC.64 UR4, c[0x0][0xad8] ;  /* 0x0002b60000047ab9 */ /* 0x000fe20000000a00 */
[----:B------:R-:W-:Y:S01]  /*15cc0*/  MOV R21, R87 ;  /* 0x0000005700157202 */ /* 0x000fe20000000f00 */
[----:B------:R-:W-:Y:S01]  /*15cd0*/  IMAD R81, R77, UR4, RZ ;  /* 0x000000044d517c24 */ /* 0x000fe2000f8e02ff */
[-C--:B------:R-:W-:Y:S01]  /*15ce0*/  ISETP.GE.AND P2, PT, R199, R88.reuse, PT ;  /* 0x00000058c700720c */ /* 0x080fe20003f46270 */
[----:B------:R-:W-:Y:S01]  /*15cf0*/  IMAD.MOV.U32 R20, RZ, RZ, R78 ;  /* 0x000000ffff147224 */ /* 0x000fe200078e004e */
[-C--:B------:R-:W-:Y:S01]  /*15d00*/  ISETP.GE.AND P3, PT, R3, R88.reuse, PT ;  /* 0x000000580300720c */ /* 0x080fe20003f66270 */
[C---:B------:R-:W-:Y:S01]  /*15d10*/  IMAD R81, R76.reuse, UR5, R81 ;  /* 0x000000054c517c24 */ /* 0x040fe2000f8e0251 */
[----:B------:R-:W-:Y:S01]  /*15d20*/  ISETP.GE.AND P4, PT, R85, R88, PT ;  /* 0x000000585500720c */ /* 0x000fe20003f86270 */
[----:B------:R-:W-:Y:S01]  /*15d30*/  IMAD.WIDE.U32 R20, R76, UR4, R20 ;  /* 0x000000044c147c25 */ /* 0x000fe2000f8e0014 */
[----:B------:R-:W-:Y:S01]  /*15d40*/  ULDC.64 UR4, c[0x0][0xa80] ;  /* 0x0002a00000047ab9 */ /* 0x000fe20000000a00 */
[----:B------:R-:W-:-:S02]  /*15d50*/  LOP3.LUT P5, RZ, R0, 0x40, RZ, 0xc0, !PT ;  /* 0x0000004000ff7812 */ /* 0x000fc400078ac0ff */
[----:B------:R-:W-:Y:S01]  /*15d60*/  IMAD.IADD R21, R21, 0x1, R81 ;  /* 0x0000000115157824 */ /* 0x000fe200078e0251 */
[----:B------:R-:W-:Y:S02]  /*15d70*/  LEA R80, P1, R20, UR4, 0x1 ;  /* 0x0000000414507c11 */ /* 0x000fe4000f8208ff */
[----:B------:R-:W-:Y:S02]  /*15d80*/  LOP3.LUT P6, RZ, R86, 0x80, RZ, 0xc0, !PT ;  /* 0x0000008056ff7812 */ /* 0x000fe400078cc0ff */
        /* <DEDUP_REMOVED lines=12> */
.L_x_2154:
[----:B------:R-:W-:Y:S05]  /*15e50*/  BSYNC B1 ;  /* 0x0000000000017941 */ /* 0x000fea0003800000 */
.L_x_2153:
[----:B------:R-:W-:Y:S05]  /*15e60*/  @P0 BRA `(.L_x_2155) ;  /* 0x0000000c00080947 */ /* 0x000fea0003800000 */
[----:B0----5:R-:W-:Y:S01]  /*15e70*/  IADD3 R7, P0, R76, 0x20, RZ ;  /* 0x000000204c077810 */ /* 0x021fe20007f1e0ff */
        /* <DEDUP_REMOVED lines=29> */
.L_x_2150:
[----:B------:R-:W-:Y:S01]  /*16050*/  ULDC.64 UR4, c[0x0][0xbd8] ;  /* 0x0002f60000047ab9 */ /* 0x000fe20000000a00 */
[----:B------:R-:W3:Y:S01]  /*16060*/  LDC.64 R4, c[0x0][0xbd8] ;  /* 0x0002f600ff047b82 */ /* 0x000ee20000000a00 */
[----:B------:R-:W-:Y:S01]  /*16070*/  ISETP.NE.U32.AND P0, PT, RZ, UR4, PT ;  /* 0x00000004ff007c0c */ /* 0x000fe2000bf05070 */
[----:B------:R-:W-:-:S03]  /*16080*/  IMAD.MOV.U32 R9, RZ, RZ, RZ ;  /* 0x000000ffff097224 */ /* 0x000fc600078e00ff */
[----:B------:R-:W-:Y:S01]  /*16090*/  ISETP.NE.AND.EX P0, PT, RZ, UR5, PT, P0 ;  /* 0x00000005ff007c0c */ /* 0x000fe2000bf05300 */
[----:B------:R-:W-:Y:S02]  /*160a0*/  ULDC.64 UR4, c[0x0][0xbe0] ;  /* 0x0002f80000047ab9 */ /* 0x000fe40000000a00 */
[----:B------:R-:W-:Y:S01]  /*160b0*/  ISETP.NE.U32.AND P1, PT, RZ, UR4, PT ;  /* 0x00000004ff007c0c */ /* 0x000fe2000bf25070 */
[----:B------:R-:W4:Y:S03]  /*160c0*/  LDC R20, c[0x0][0xa8c] ;  /* 0x0002a300ff147b82 */ /* 0x000f260000000800 */
[----:B------:R-:W-:Y:S01]  /*160d0*/  ISETP.NE.AND.EX P1, PT, RZ, UR5, PT, P1 ;  /* 0x00000005ff007c0c */ /* 0x000fe2000bf25310 */
[----:B---3--:R-:W-:-:S12]  /*160e0*/  IMAD.WIDE R4, R204, 0x4, R4 ;  /* 0x00000004cc047825 */ /* 0x008fd800078e0204 */
[----:B------:R-:W3:Y:S01]  /*160f0*/  @P1 LDC.64 R6, c[0x0][0xbe0] ;  /* 0x0002f800ff061b82 */ /* 0x000ee20000000a00 */
[----:B------:R-:W-:Y:S02]  /*16100*/  ULDC UR4, c[0x0][0xa88] ;  /* 0x0002a20000047ab9 */ /* 0x000fe40000000800 */
[----:B------:R-:W-:Y:S01]  /*16110*/  IMAD.U32 R3, RZ, RZ, UR4 ;  /* 0x00000004ff037e24 */ /* 0x000fe2000f8e00ff */
[----:B------:R0:W5:Y:S01]  /*16120*/  @P0 LDG.E R9, desc[UR42][R4.64] ;  /* 0x0000002a04090981 */ /* 0x000162000c1e1900 */
[----:B---3--:R-:W-:-:S05]  /*16130*/  @P1 IMAD.WIDE R6, R204, 0x4, R6 ;  /* 0x00000004cc061825 */ /* 0x008fca00078e0206 */
[----:B------:R0:W5:Y:S01]  /*16140*/  @P1 LDG.E R3, desc[UR42][R6.64] ;  /* 0x0000002a06031981 */ /* 0x000162000c1e1900 */
[----:B------:R-:W-:Y:S01]  /*16150*/  ISETP.GT.AND P2, PT, R224, 0x3f, PT ;  /* 0x0000003fe000780c */ /* 0x000fe20003f44270 */
[----:B----4-:R-:W-:-:S12]  /*16160*/  @P1 BRA `(.L_x_2156) ;  /* 0x0000000000101947 */ /* 0x010fd80003800000 */
[----:B------:R-:W-:Y:S05]  /*16170*/  @!P0 BRA `(.L_x_2156) ;  /* 0x00000000000c8947 */ /* 0x000fea0003800000 */
[----:B------:R-:W3:Y:S04]  /*16180*/  LDG.E R0, desc[UR42][R4.64] ;  /* 0x0000002a04007981 */ /* 0x000ee8000c1e1900 */
[----:B-----5:R-:W3:Y:S02]  /*16190*/  LDG.E R3, desc[UR42][R4.64+0x4] ;  /* 0x0000042a04037981 */ /* 0x020ee4000c1e1900 */
[----:B---3--:R-:W-:-:S07]  /*161a0*/  IMAD.IADD R3, R3, 0x1, -R0 ;  /* 0x0000000103037824 */ /* 0x008fce00078e0a00 */
.L_x_2156:
[----:B------:R-:W-:Y:S01]  /*161b0*/  SHF.R.S32.HI R0, RZ, 0x1f, R204 ;  /* 0x0000001fff007819 */ /* 0x000fe200000114cc */
[----:B------:R-:W-:Y:S01]  /*161c0*/  BSSY B1, `(.L_x_2157) ;  /* 0x000001d000017945 */ /* 0x000fe20003800000 */
[----:B------:R-:W-:Y:S02]  /*161d0*/  SHF.R.S32.HI R10, RZ, 0x1f, R201 ;  /* 0x0000001fff0a7819 */ /* 0x000fe400000114c9 */
[----:B------:R-:W-:Y:S02]  /*161e0*/  SHF.R.S32.HI R14, RZ, 0x1f, R199 ;  /* 0x0000001fff0e7819 */ /* 0x000fe400000114c7 */
[----:B------:R-:W-:Y:S02]  /*161f0*/  SEL R11, R204, RZ, !P0 ;  /* 0x000000ffcc0b7207 */ /* 0x000fe40004000000 */
[----:B------:R-:W-:Y:S02]  /*16200*/  SEL R12, R0, RZ, !P0 ;  /* 0x000000ff000c7207 */ /* 0x000fe40004000000 */
[----:B-----5:R-:W-:Y:S01]  /*16210*/  SHF.R.S32.HI R8, RZ, 0x1f, R9 ;  /* 0x0000001fff087819 */ /* 0x020fe20000011409 */
[----:B------:R-:W-:Y:S06]  /*16220*/  @P2 BRA `(.L_x_2158) ;  /* 0x0000000000582947 */ /* 0x000fec0003800000 */
[----:B0-----:R-:W0:Y:S02]  /*16230*/  S2R R5, SR_TID.X ;  /* 0x0000000000057919 */ /* 0x001e240000002100 */
[----:B0-----:R-:W-:-:S05]  /*16240*/  IMAD R0, R210, 0x40, R5 ;  /* 0x00000040d2007824 */ /* 0x001fca00078e0205 */
[----:B------:R-:W-:-:S04]  /*16250*/  IADD3 R0, R0, -0x80, RZ ;  /* 0xffffff8000007810 */ /* 0x000fc80007ffe0ff */
[----:B------:R-:W-:-:S13]  /*16260*/  ISETP.GE.AND P0, PT, R0, R3, PT ;  /* 0x000000030000720c */ /* 0x000fda0003f06270 */
[----:B------:R-:W-:Y:S05]  /*16270*/  @P0 BRA `(.L_x_2158) ;  /* 0x0000000000440947 */ /* 0x000fea0003800000 */
[----:B------:R-:W-:Y:S01]  /*16280*/  IADD3 R4, P0, R0, R9, RZ ;  /* 0x0000000900047210 */ /* 0x000fe20007f1e0ff */
[----:B------:R-:W-:-:S03]  /*16290*/  ULDC.64 UR4, c[0x0][0xb70] ;  /* 0x0002dc0000047ab9 */ /* 0x000fc60000000a00 */
[----:B------:R-:W-:Y:S01]  /*162a0*/  LEA.HI.X.SX32 R5, R0, R8, 0x1, P0 ;  /* 0x0000000800057211 */ /* 0x000fe200000f0eff */
[----:B------:R-:W-:-:S04]  /*162b0*/  IMAD R0, R10, UR4, RZ ;  /* 0x000000040a007c24 */ /* 0x000fc8000f8e02ff */
        /* <DEDUP_REMOVED lines=10> */
[----:B------:R-:W-:Y:S01]  /*16360*/  LEA.HI.X R7, R4, UR5, R5, 0x2, P0 ;  /* 0x0000000504077c11 */ /* 0x000fe200080f1405 */
[----:B------:R-:W-:-:S05]  /*16370*/  IMAD.MOV.U32 R5, RZ, RZ, -0x800000 ;  /* 0xff800000ff057424 */ /* 0x000fca00078e00ff */
[----:B------:R3:W-:Y:S03]  /*16380*/  STG.E desc[UR42][R6.64], R5 ;  /* 0x0000000506007986 */ /* 0x0007e6000c10192a */
.L_x_2158:
[----:B------:R-:W-:Y:S05]  /*16390*/  BSYNC B1 ;  /* 0x0000000000017941 */ /* 0x000fea0003800000 */
.L_x_2157:
[----:B------:R-:W-:Y:S01]  /*163a0*/  ULDC.64 UR4, c[0x0][0xaa0] ;  /* 0x0002a80000047ab9 */ /* 0x000fe20000000a00 */
[----:B0-----:R-:W-:Y:S01]  /*163b0*/  IMAD.MOV.U32 R4, RZ, RZ, R199 ;  /* 0x000000ffff047224 */ /* 0x001fe200078e00c7 */
[----:B------:R-:W-:Y:S01]  /*163c0*/  ISETP.GE.AND P2, PT, R199, R20, PT ;  /* 0x00000014c700720c */ /* 0x000fe20003f46270 */
[----:B---3--:R-:W-:Y:S01]  /*163d0*/  IMAD.MOV.U32 R5, RZ, RZ, R14 ;  /* 0x000000ffff057224 */ /* 0x008fe200078e000e */
[----:B------:R-:W-:Y:S01]  /*163e0*/  BSSY B1, `(.L_x_2159) ;  /* 0x000004d000017945 */ /* 0x000fe20003800000 */
[----:B------:R-:W-:Y:S02]  /*163f0*/  IMAD R0, R8, UR4, RZ ;  /* 0x0000000408007c24 */ /* 0x000fe4000f8e02ff */
[----:B------:R-:W-:-:S04]  /*16400*/  IMAD.WIDE.U32 R4, R9, UR4, R4 ;  /* 0x0000000409047c25 */ /* 0x000fc8000f8e0004 */
[----:B------:R-:W-:Y:S01]  /*16410*/  IMAD R9, R9, UR5, R0 ;  /* 0x0000000509097c24 */ /* 0x000fe2000f8e0200 */
[----:B------:R-:W-:Y:S01]  /*16420*/  ULDC.64 UR4, c[0x0][0xae0] ;  /* 0x0002b80000047ab9 */ /* 0x000fe20000000a00 */
[----:B------:R-:W-:Y:S02]  /*16430*/  VIADD R13, R199, 0x40 ;  /* 0x00000040c70d7836 */ /* 0x000fe40000000000 */
[----:B------:R-:W-:Y:S02]  /*16440*/  IMAD R0, R10, UR4, RZ ;  /* 0x000000040a007c24 */ /* 0x000fe4000f8e02ff */
[----:B------:R-:W-:Y:S01]  /*16450*/  IMAD R3, R210, -0x40, R3 ;  /* 0xffffffc0d2037824 */ /* 0x000fe200078e0203 */
[-C--:B------:R-:W-:Y:S01]  /*16460*/  ISETP.GE.AND P0, PT, R13, R20.reuse, PT ;  /* 0x000000140d00720c */ /* 0x080fe20003f06270 */
[----:B------:R-:W-:Y:S02]  /*16470*/  IMAD R7, R201, UR5, R0 ;  /* 0x00000005c9077c24 */ /* 0x000fe4000f8e0200 */
[C---:B------:R-:W-:Y:S01]  /*16480*/  VIADD R0, R202.reuse, 0x20 ;  /* 0x00000020ca007836 */ /* 0x040fe20000000000 */
[----:B------:R-:W-:Y:S01]  /*16490*/  SEL R6, RZ, 0xffffffff, P0 ;  /* 0xffffffffff067807 */ /* 0x000fe20000000000 */
[----:B------:R-:W-:Y:S01]  /*164a0*/  IMAD.IADD R5, R5, 0x1, R9 ;  /* 0x0000000105057824 */ /* 0x000fe200078e0209 */
[-C--:B------:R-:W-:Y:S01]  /*164b0*/  ISETP.GE.AND P1, PT, R202, R3.reuse, PT ;  /* 0x00000003ca00720c */ /* 0x080fe20003f26270 */
[C---:B------:R-:W-:Y:S01]  /*164c0*/  VIADD R15, R199.reuse, 0x80 ;  /* 0x00000080c70f7836 */ /* 0x040fe20000000000 */
[----:B------:R-:W-:Y:S01]  /*164d0*/  ISETP.GE.AND P0, PT, R0, R3, PT ;  /* 0x000000030000720c */ /* 0x000fe20003f06270 */
[----:B------:R-:W-:Y:S01]  /*164e0*/  VIADD R21, R199, 0xc0 ;  /* 0x000000c0c7157836 */ /* 0x000fe20000000000 */
[----:B------:R-:W-:Y:S01]  /*164f0*/  SEL R0, RZ, 0x1, P2 ;  /* 0x00000001ff007807 */ /* 0x000fe20001000000 */
[----:B------:R-:W-:Y:S01]  /*16500*/  IMAD.WIDE.U32 R4, R201, UR4, R4 ;  /* 0x00000004c9047c25 */ /* 0x000fe2000f8e0004 */
[----:B------:R-:W-:Y:S01]  /*16510*/  SHF.L.U32 R3, R6, 0x1, RZ ;  /* 0x0000000106037819 */ /* 0x000fe200000006ff */
[----:B------:R-:W-:Y:S01]  /*16520*/  ULDC.64 UR4, c[0x0][0xae8] ;  /* 0x0002ba0000047ab9 */ /* 0x000fe20000000a00 */
[-C--:B------:R-:W-:Y:S01]  /*16530*/  ISETP.GE.AND P2, PT, R15, R20.reuse, PT ;  /* 0x000000140f00720c */ /* 0x080fe20003f46270 */
[----:B------:R-:W-:Y:S01]  /*16540*/  VIADD R25, R199, 0x100 ;  /* 0x00000100c7197836 */ /* 0x000fe20000000000 */
[-C--:B------:R-:W-:Y:S01]  /*16550*/  ISETP.GE.AND P3, PT, R21, R20.reuse, PT ;  /* 0x000000141500720c */ /* 0x080fe20003f66270 */
[----:B------:R-:W-:Y:S01]  /*16560*/  VIADD R27, R199, 0x140 ;  /* 0x00000140c71b7836 */ /* 0x000fe20000000000 */
[----:B------:R-:W-:Y:S01]  /*16570*/  LOP3.LUT R0, R3, 0x2, R0, 0xe2, !PT ;  /* 0x0000000203007812 */ /* 0x000fe200078ee200 */
[----:B------:R-:W-:Y:S01]  /*16580*/  IMAD.IADD R5, R5, 0x1, R7 ;  /* 0x0000000105057824 */ /* 0x000fe200078e0207 */
[----:B------:R-:W-:Y:S01]  /*16590*/  SEL R3, RZ, 0x4, P2 ;  /* 0x00000004ff037807 */ /* 0x000fe20001000000 */
[C---:B------:R-:W-:Y:S01]  /*165a0*/  VIADD R7, R199.reuse, 0x180 ;  /* 0x00000180c7077836 */ /* 0x040fe20000000000 */
[----:B------:R-:W-:Y:S01]  /*165b0*/  SEL R6, RZ, 0x8, P3 ;  /* 0x00000008ff067807 */ /* 0x000fe20001800000 */
        /* <DEDUP_REMOVED lines=33> */
[C---:B------:R-:W-:Y:S02]  /*167d0*/  LEA R30, P1, R4.reuse, UR4, 0x1 ;  /* 0x00000004041e7c11 */ /* 0x040fe4000f8208ff */
[-C--:B------:R-:W-:Y:S02]  /*167e0*/  ISETP.GE.AND P2, PT, R27, R20.reuse, PT ;  /* 0x000000141b00720c */ /* 0x080fe40003f46270 */
        /* <DEDUP_REMOVED lines=12> */
.L_x_2160:
[----:B------:R-:W-:Y:S05]  /*168b0*/  BSYNC B1 ;  /* 0x0000000000017941 */ /* 0x000fea0003800000 */
.L_x_2159:
        /* <DEDUP_REMOVED lines=29> */
.L_x_2155:
[----:B------:R-:W-:Y:S05]  /*16a90*/  BSYNC B0 ;  /* 0x0000000000007941 */ /* 0x000fea0003800000 */
.L_x_2149:
[----:B------:R-:W-:Y:S02]  /*16aa0*/  ULDC UR4, c[0x0][0xc14] ;  /* 0x0003050000047ab9 */ /* 0x000fe40000000800 */
[----:B--2---:R-:W-:-:S13]  /*16ab0*/  ISETP.GE.AND P0, PT, R191, UR4, PT ;  /* 0x00000004bf007c0c */ /* 0x004fda000bf06270 */
[----:B------:R-:W-:Y:S05]  /*16ac0*/  @!P0 BRA `(.L_x_2161) ;  /* 0xfffffea400808947 */ /* 0x000fea000383ffff */
[----:B------:R-:W-:Y:S05]  /*16ad0*/  BRA `(.L_x_1944) ;  /* 0x0000006800107947 */ /* 0x000fea0003800000 */
.L_x_1942:
[----:B------:R-:W-:-:S08]  /*16ae0*/  NOP ;  /* 0x0000000000007918 */ /* 0x000fd00000000000 */
[----:B------:R-:W0:-:S00]  /*16af0*/  USETMAXREG.DEALLOC.CTAPOOL 0x18 ;  /* 0x00000018000079c8 */ /* 0x000e0000080e0500 */
[----:B0-----:R-:W-:-:S06]  /*16b00*/  LOP3.LUT R0, R0, 0x3, RZ, 0xc0, !PT ;  /* 0x0000000300007812 */ /* 0x001fcc00078ec0ff */
[----:B------:R-:W0:Y:S02]  /*16b10*/  SHFL.IDX PT, R0, R0, RZ, 0x1f ;  /* 0x00001fff00007589 */ /* 0x000e2400000e0000 */
[----:B0-----:R-:W-:-:S13]  /*16b20*/  ISETP.NE.AND P0, PT, R0, RZ, PT ;  /* 0x000000ff0000720c */ /* 0x001fda0003f05270 */
[----:B------:R-:W-:Y:S05]  /*16b30*/  @P0 BRA `(.L_x_1944) ;  /* 0x0000006400f80947 */ /* 0x000fea0003800000 */
[----:B------:R-:W-:Y:S01]  /*16b40*/  LOP3.LUT R7, R4, 0x1f, RZ, 0xc0, !PT ;  /* 0x0000001f04077812 */ /* 0x000fe200078ec0ff */
[----:B------:R-:W-:Y:S01]  /*16b50*/  ULDC UR5, c[0x0][0xc14] ;  /* 0x0003050000057ab9 */ /* 0x000fe20000000800 */
[----:B------:R-:W-:Y:S01]  /*16b60*/  LOP3.LUT R0, R0, 0xffffffdf, RZ, 0xc0, !PT ;  /* 0xffffffdf00007812 */ /* 0x000fe200078ec0ff */
[----:B------:R-:W-:Y:S01]  /*16b70*/  IMAD.MOV.U32 R8, RZ, RZ, RZ ;  /* 0x000000ffff087224 */ /* 0x000fe200078e00ff */
[----:B------:R-:W-:Y:S01]  /*16b80*/  ISETP.NE.AND P0, PT, R7, 0x1f, PT ;  /* 0x0000001f0700780c */ /* 0x000fe20003f05270 */
[----:B------:R-:W0:Y:S01]  /*16b90*/  S2UR UR6, SR_CTAID.X ;  /* 0x00000000000679c3 */ /* 0x000e220000002500 */
[----:B------:R-:W-:-:S11]  /*16ba0*/  ULDC UR4, c[0x0][0xc10] ;  /* 0x0003040000047ab9 */ /* 0x000fd60000000800 */
[----:B------:R-:W-:Y:S02]  /*16bb0*/  @P0 LOP3.LUT R0, R0, 0x20, RZ, 0xfc, !PT ;  /* 0x0000002000000812 */ /* 0x000fe400078efcff */
[----:B------:R-:W-:-:S13]  /*16bc0*/  ISETP.GE.OR P0, PT, R7, UR5, !P0 ;  /* 0x0000000507007c0c */ /* 0x000fda000c706670 */
[----:B------:R-:W1:Y:S02]  /*16bd0*/  @!P0 LDC.64 R2, c[0x0][0xc58] ;  /* 0x00031600ff028b82 */ /* 0x000e640000000a00 */
[----:B-1----:R-:W-:-:S05]  /*16be0*/  @!P0 IMAD.WIDE.U32 R2, R7, 0x4, R2 ;  /* 0x0000000407028825 */ /* 0x002fca00078e0002 */
[----:B------:R-:W2:Y:S01]  /*16bf0*/  @!P0 LDG.E R8, desc[UR42][R2.64] ;  /* 0x0000002a02088981 */ /* 0x000ea2000c1e1900 */
[C---:B------:R-:W-:Y:S01]  /*16c00*/  ISETP.NE.AND P1, PT, R7.reuse, RZ, PT ;  /* 0x000000ff0700720c */ /* 0x040fe20003f25270 */
[----:B------:R-:W-:Y:S01]  /*16c10*/  IMAD.MOV.U32 R16, RZ, RZ, RZ ;  /* 0x000000ffff107224 */ /* 0x000fe200078e00ff */
[----:B------:R-:W-:Y:S02]  /*16c20*/  ISETP.GE.U32.AND P0, PT, R7, 0x2, PT ;  /* 0x000000020700780c */ /* 0x000fe40003f06070 */
[----:B------:R-:W-:-:S09]  /*16c30*/  LOP3.LUT R0, R0, 0xfffffffe, RZ, 0xc0, !PT ;  /* 0xfffffffe00007812 */ /* 0x000fd200078ec0ff */
        /* <DEDUP_REMOVED lines=38> */
.L_x_2166:
[----:B------:R-:W-:Y:S02]  /*16ea0*/  VIADD R6, R6, 0x1f ;  /* 0x0000001f06067836 */ /* 0x000fe40000000000 */
[----:B------:R-:W-:-:S03]  /*16eb0*/  IMAD.U32 R19, RZ, RZ, UR7 ;  /* 0x00000007ff137e24 */ /* 0x000fc6000f8e00ff */
[----:B------:R-:W-:-:S13]  /*16ec0*/  ISETP.GE.AND P0, PT, R6, UR5, PT ;  /* 0x0000000506007c0c */ /* 0x000fda000bf06270 */
[----:B------:R-:W-:Y:S05]  /*16ed0*/  @P0 BRA `(.L_x_2163) ;  /* 0x0000000400c40947 */ /* 0x000fea0003800000 */
[----:B------:R-:W0:Y:S01]  /*16ee0*/  S2R R9, SR_TID.X ;  /* 0x0000000000097919 */ /* 0x000e220000002100 */
[----:B------:R-:W-:Y:S01]  /*16ef0*/  BSSY B0, `(.L_x_2164) ;  /* 0x000000a000007945 */ /* 0x000fe20003800000 */
[----:B------:R-:W-:Y:S02]  /*16f00*/  MOV R8, RZ ;  /* 0x000000ff00087202 */ /* 0x000fe40000000f00 */
        /* <DEDUP_REMOVED lines=8> */
.L_x_2165:
[----:B------:R-:W-:Y:S05]  /*16f90*/  BSYNC B0 ;  /* 0x0000000000007941 */ /* 0x000fea0003800000 */
.L_x_2164:
        /* <DEDUP_REMOVED lines=25> */
.L_x_2162:
        /* <DEDUP_REMOVED lines=20> */
.L_x_2167:
        /* <DEDUP_REMOVED lines=21> */
[----:B------:R-:W-:Y:S01]  /*173c0*/  IMAD R4, R10, R2, RZ ;  /* 0x000000020a047224 */ /* 0x000fe200078e02ff */
[----:B------:R-:W-:-:S03]  /*173d0*/  IADD3 R2, -R2, RZ, RZ ;  /* 0x000000ff02027210 */ /* 0x000fc60007ffe1ff */
        /* <DEDUP_REMOVED lines=11> */
[----:B------:R-:W-:Y:S02]  /*17490*/  IMAD R9, R2, R7, RZ ;  /* 0x0000000702097224 */ /* 0x000fe400078e02ff */
[----:B------:R-:W-:-:S04]  /*174a0*/  IMAD.MOV.U32 R2, RZ, RZ, RZ ;  /* 0x000000ffff027224 */ /* 0x000fc800078e00ff */
[----:B------:R-:W-:Y:S01]  /*174b0*/  IMAD.HI.U32 R2, R3, R9, R2 ;  /* 0x0000000903027227 */ /* 0x000fe200078e0002 */
[----:B------:R-:W-:Y:S02]  /*174c0*/  IABS R9, R5 ;  /* 0x0000000500097213 */ /* 0x000fe40000000000 */
[C---:B------:R-:W-:Y:S01]  /*174d0*/  LOP3.LUT R3, R5.reuse, R10, RZ, 0x3c, !PT ;  /* 0x0000000a05037212 */ /* 0x040fe200078e3cff */
[----:B------:R-:W-:Y:S02]  /*174e0*/  IMAD.IADD R5, R5, 0x1, R4 ;  /* 0x0000000105057824 */ /* 0x000fe400078e0204 */
        /* <DEDUP_REMOVED lines=13> */
[----:B------:R-:W-:-:S04]  /*175c0*/  LOP3.LUT R2, RZ, R2, RZ, 0x33, !PT ;  /* 0x00000002ff027212 */ /* 0x000fc800078e33ff */
[----:B------:R-:W-:Y:S01]  /*175d0*/  IADD3 R17, R17, R2, RZ ;  /* 0x0000000211117210 */ /* 0x000fe20007ffe0ff */
[----:B------:R-:W-:Y:S06]  /*175e0*/  BRA `(.L_x_2168) ;  /* 0x00000000000c7947 */ /* 0x000fec0003800000 */
.L_x_2163:
[----:B------:R-:W-:Y:S02]  /*175f0*/  IMAD.MOV.U32 R17, RZ, RZ, RZ ;  /* 0x000000ffff117224 */ /* 0x000fe400078e00ff */
[----:B------:R-:W-:Y:S02]  /*17600*/  IMAD.U32 R16, RZ, RZ, UR6 ;  /* 0x00000006ff107e24 */ /* 0x000fe4000f8e00ff */
[----:B------:R-:W-:-:S07]  /*17610*/  IMAD.MOV.U32 R18, RZ, RZ, RZ ;  /* 0x000000ffff127224 */ /* 0x000fce00078e00ff */
.L_x_2168:
        /* <DEDUP_REMOVED lines=9> */
[----:B------:R-:W-:Y:S01]  /*176b0*/  ISETP.GE.AND P0, PT, R19, UR5, PT ;  /* 0x0000000513007c0c */ /* 0x000fe2000bf06270 */
[----:B-1----:R-:W-:-:S05]  /*176c0*/  IMAD.MOV.U32 R0, RZ, RZ, 0x1 ;  /* 0x00000001ff007424 */ /* 0x002fca00078e00ff */
[----:B------:R1:W-:Y:S04]  /*176d0*/  STL [R1+0x8], R0 ;  /* 0x0000080001007387 */ /* 0x0003e80000100800 */
[----:B------:R1:W-:Y:S03]  /*176e0*/  STL [R1+0x20], RZ ;  /* 0x000020ff01007387 */ /* 0x0003e60000100800 */
[----:B------:R-:W-:Y:S05]  /*176f0*/  @P0 BRA `(.L_x_2169) ;  /* 0x0000005800200947 */ /* 0x000fea0003800000 */
[----:B-1----:R-:W-:Y:S01]  /*17700*/  IMAD.MOV.U32 R0, RZ, RZ, 0x1 ;  /* 0x00000001ff007424 */ /* 0x002fe200078e00ff */
[----:B------:R1:W-:Y:S01]  /*17710*/  STL [R1+0x20], RZ ;  /* 0x000020ff01007387 */ /* 0x0003e20000100800 */
[----:B------:R-:W-:Y:S01]  /*17720*/  ULDC.64 UR40, c[0x0][0x198] ;  /* 0x0000660000287ab9 */ /* 0x000fe20000000a00 */
[----:B------:R-:W-:Y:S02]  /*17730*/  ULDC UR37, c[0x0][0xc] ;  /* 0x0000030000257ab9 */ /* 0x000fe40000000800 */
[----:B------:R1:W-:Y:S04]  /*17740*/  STL [R1+0xc], R0 ;  /* 0x00000c0001007387 */ /* 0x0003e80000100800 */
[----:B------:R1:W-:Y:S04]  /*17750*/  STL [R1+0x4], RZ ;  /* 0x000004ff01007387 */ /* 0x0003e80000100800 */
[----:B------:R1:W-:Y:S04]  /*17760*/  STL [R1], RZ ;  /* 0x000000ff01007387 */ /* 0x0003e80000100800 */
[----:B------:R1:W-:Y:S02]  /*17770*/  STL [R1+0x8], R0 ;  /* 0x0000080001007387 */ /* 0x0003e40000100800 */
.L_x_2269:
[----:B------:R-:W-:Y:S05]  /*17780*/  YIELD ;  /* 0x0000000000007946 */ /* 0x000fea0003800000 */
[----:B------:R-:W-:Y:S01]  /*17790*/  ULDC.64 UR4, c[0x0][0xa28] ;  /* 0x00028a0000047ab9 */ /* 0x000fe20000000a00 */
[----:B------:R-:W-:Y:S01]  /*177a0*/  IMAD.MOV.U32 R6, RZ, RZ, RZ ;  /* 0x000000ffff067224 */ /* 0x000fe200078e00ff */
[----:B------:R-:W-:Y:S01]  /*177b0*/  ISETP.NE.U32.AND P0, PT, RZ, UR4, PT ;  /* 0x00000004ff007c0c */ /* 0x000fe2000bf05070 */
[----:B-1----:R-:W-:Y:S01]  /*177c0*/  IMAD.MOV.U32 R0, RZ, RZ, RZ ;  /* 0x000000ffff007224 */ /* 0x002fe200078e00ff */
[----:B------:R-:W-:Y:S01]  /*177d0*/  ULDC.64 UR8, c[0x0][0xa08] ;  /* 0x0002820000087ab9 */ /* 0x000fe20000000a00 */
[----:B------:R-:W-:Y:S01]  /*177e0*/  ULDC.64 UR10, c[0x0][0xa10] ;  /* 0x00028400000a7ab9 */ /* 0x000fe20000000a00 */
        /* <DEDUP_REMOVED lines=21> */
[----:B------:R-:W-:Y:S01]  /*17940*/  ISETP.NE.U32.AND P1, PT, RZ, UR8, PT ;  /* 0x00000008ff007c0c */ /* 0x000fe2000bf25070 */
[----:B------:R-:W-:Y:S01]  /*17950*/  ULDC UR6, c[0x0][0x338] ;  /* 0x0000ce0000067ab9 */ /* 0x000fe20000000800 */
[----:B------:R-:W-:Y:S01]  /*17960*/  ULDC UR4, c[0x0][0x404] ;  /* 0x0001010000047ab9 */ /* 0x000fe20000000800 */
[----:B------:R-:W-:Y:S01]  /*17970*/  UISETP.NE.AND.EX UP0, UPT, UR5, URZ, UPT, UP0 ;  /* 0x0000003f0500728c */ /* 0x000fe2000bf05300 */
[----:B------:R-:W-:Y:S01]  /*17980*/  ISETP.NE.AND.EX P3, PT, RZ, UR9, PT, P1 ;  /* 0x00000009ff007c0c */ /* 0x000fe2000bf65310 */
[----:B------:R-:W-:Y:S01]  /*17990*/  IMAD.U32 R9, RZ, RZ, UR6 ;  /* 0x00000006ff097e24 */ /* 0x000fe2000f8e00ff */
[----:B------:R-:W-:Y:S01]  /*179a0*/  ULDC UR5, c[0x0][0x2e0] ;  /* 0x0000b80000057ab9 */ /* 0x000fe20000000800 */
[----:B------:R-:W-:Y:S01]  /*179b0*/  USEL UR4, UR4, 0x1, UP0 ;  /* 0x0000000104047887 */ /* 0x000fe20008000000 */
[----:B------:R-:W-:-:S03]  /*179c0*/  ISETP.NE.U32.AND P1, PT, RZ, UR10, PT ;  /* 0x0000000aff007c0c */ /* 0x000fc6000bf25070 */
[----:B------:R-:W-:Y:S01]  /*179d0*/  UIMAD UR4, UR4, UR5, URZ ;  /* 0x00000005040472a4 */ /* 0x000fe2000f8e023f */
[----:B------:R-:W-:-:S05]  /*179e0*/  ISETP.NE.AND.EX P1, PT, RZ, UR11, PT, P1 ;  /* 0x0000000bff007c0c */ /* 0x000fca000bf25310 */
[----:B------:R-:W-:Y:S01]  /*179f0*/  MOV R7, UR4 ;  /* 0x0000000400077c02 */ /* 0x000fe20008000f00 */
[----:B-1----:R-:W-:Y:S07]  /*17a00*/  @P0 BRA `(.L_x_2170) ;  /* 0x0000000000100947 */ /* 0x002fee0003800000 */
[----:B------:R-:W-:Y:S05]  /*17a10*/  @!P2 BRA `(.L_x_2170) ;  /* 0x00000000000ca947 */ /* 0x000fea0003800000 */
[----:B------:R-:W2:Y:S04]  /*17a20*/  LDG.E R5, desc[UR42][R2.64] ;  /* 0x0000002a02057981 */ /* 0x000ea8000c1e1900 */
[----:B-----5:R-:W2:Y:S02]  /*17a30*/  LDG.E R0, desc[UR42][R2.64+0x4] ;  /* 0x0000042a02007981 */ /* 0x020ea4000c1e1900 */
[----:B--2---:R-:W-:-:S07]  /*17a40*/  IMAD.IADD R0, R0, 0x1, -R5 ;  /* 0x0000000100007824 */ /* 0x004fce00078e0a05 */
.L_x_2170:
[----:B------:R-:W1:Y:S01]  /*17a50*/  LDC.64 R4, c[0x0][0xa08] ;  /* 0x00028200ff047b82 */ /* 0x000e620000000a00 */
[----:B------:R-:W-:Y:S01]  /*17a60*/  IMAD.MOV.U32 R8, RZ, RZ, RZ ;  /* 0x000000ffff087224 */ /* 0x000fe200078e00ff */
[----:B------:R-:W-:-:S06]  /*17a70*/  ULDC.64 UR4, c[0x0][0xa20] ;  /* 0x0002880000047ab9 */ /* 0x000fcc0000000a00 */
[----:B------:R-:W2:Y:S01]  /*17a80*/  LDC.64 R2, c[0x0][0xa10] ;  /* 0x00028400ff027b82 */ /* 0x000ea20000000a00 */
[----:B-1----:R-:W-:-:S05]  /*17a90*/  IMAD.WIDE R4, R19, 0x4, R4 ;  /* 0x0000000413047825 */ /* 0x002fca00078e0204 */
[----:B------:R-:W3:Y:S01]  /*17aa0*/  @P3 LDG.E R8, desc[UR42][R4.64] ;  /* 0x0000002a04083981 */ /* 0x000ee2000c1e1900 */
[----:B------:R-:W-:Y:S02]  /*17ab0*/  IMAD.MOV.U32 R10, RZ, RZ, RZ ;  /* 0x000000ffff0a7224 */ /* 0x000fe400078e00ff */
[----:B--2---:R-:W-:-:S05]  /*17ac0*/  IMAD.WIDE R2, R19, 0x4, R2 ;  /* 0x0000000413027825 */ /* 0x004fca00078e0202 */
[----:B------:R1:W5:Y:S01]  /*17ad0*/  @P1 LDG.E R10, desc[UR42][R2.64] ;  /* 0x0000002a020a1981 */ /* 0x000362000c1e1900 */
[----:B------:R-:W-:-:S04]  /*17ae0*/  ISETP.NE.U32.AND P0, PT, RZ, UR4, PT ;  /* 0x00000004ff007c0c */ /* 0x000fc8000bf05070 */
[----:B------:R-:W-:Y:S01]  /*17af0*/  ISETP.NE.AND.EX P0, PT, RZ, UR5, PT, P0 ;  /* 0x00000005ff007c0c */ /* 0x000fe2000bf05300 */
[----:B---3-5:R-:W-:-:S05]  /*17b00*/  IMAD.IADD R8, R8, 0x1, R6 ;  /* 0x0000000108087824 */ /* 0x028fca00078e0206 */
[----:B------:R1:W-:Y:S07]  /*17b10*/  STL [R1+0x10], R8 ;  /* 0x0000100801007387 */ /* 0x0003ee0000100800 */
[----:B------:R-:W-:Y:S05]  /*17b20*/  @!P0 BRA `(.L_x_2171) ;  /* 0x0000000000108947 */ /* 0x000fea0003800000 */
[----:B------:R-:W2:Y:S02]  /*17b30*/  LDC.64 R4, c[0x0][0xa20] ;  /* 0x00028800ff047b82 */ /* 0x000ea40000000a00 */
[----:B--2---:R-:W-:-:S05]  /*17b40*/  IMAD.WIDE R4, R19, 0x4, R4 ;  /* 0x0000000413047825 */ /* 0x004fca00078e0204 */
[----:B------:R2:W5:Y:S01]  /*17b50*/  LDG.E R7, desc[UR42][R4.64] ;  /* 0x0000002a04077981 */ /* 0x000562000c1e1900 */
[----:B------:R-:W-:Y:S05]  /*17b60*/  BRA `(.L_x_2172) ;  /* 0x0000000000107947 */ /* 0x000fea0003800000 */
.L_x_2171:
[----:B------:R-:W-:Y:S05]  /*17b70*/  @!P3 BRA `(.L_x_2172) ;  /* 0x00000000000cb947 */ /* 0x000fea0003800000 */
[----:B------:R-:W2:Y:S04]  /*17b80*/  LDG.E R7, desc[UR42][R4.64] ;  /* 0x0000002a04077981 */ /* 0x000ea8000c1e1900 */
[----:B------:R-:W2:Y:S02]  /*17b90*/  LDG.E R4, desc[UR42][R4.64+0x4] ;  /* 0x0000042a04047981 */ /* 0x000ea4000c1e1900 */
[----:B--2---:R-:W-:-:S07]  /*17ba0*/  IMAD.IADD R7, R4, 0x1, -R7 ;  /* 0x0000000104077824 */ /* 0x004fce00078e0a07 */
.L_x_2172:
[----:B--2---:R-:W2:Y:S04]  /*17bb0*/  @P1 LDG.E R4, desc[UR42][R2.64] ;  /* 0x0000002a02041981 */ /* 0x004ea8000c1e1900 */
[----:B------:R1:W2:Y:S02]  /*17bc0*/  @P1 LDG.E R5, desc[UR42][R2.64+0x4] ;  /* 0x0000042a02051981 */ /* 0x0002a4000c1e1900 */
[----:B-1----:R-:W1:Y:S02]  /*17bd0*/  LDC.64 R2, c[0x0][0x9e0] ;  /* 0x00027800ff027b82 */ /* 0x002e640000000a00 */
[----:B-1----:R-:W-:Y:S01]  /*17be0*/  ISETP.GE.AND P2, PT, R3, 0x1, PT ;  /* 0x000000010300780c */ /* 0x002fe20003f46270 */
[----:B--2---:R-:W-:Y:S01]  /*17bf0*/  @P1 IMAD.IADD R9, R5, 0x1, -R4 ;  /* 0x0000000105091824 */ /* 0x004fe200078e0a04 */
[----:B------:R-:W-:Y:S01]  /*17c00*/  LEA R4, R17, 0x40, 0x6 ;  /* 0x0000004011047811 */ /* 0x000fe200078e30ff */
[----:B-----5:R-:W-:-:S04]  /*17c10*/  IMAD.IADD R5, R7, 0x1, -R6 ;  /* 0x0000000107057824 */ /* 0x020fc800078e0a06 */
[----:B------:R-:W-:-:S04]  /*17c20*/  IMAD.IADD R8, R5, 0x1, R9 ;  /* 0x0000000105087824 */ /* 0x000fc800078e0209 */
[C---:B------:R-:W-:Y:S01]  /*17c30*/  VIADD R20, R8.reuse, 0x3f ;  /* 0x0000003f08147836 */ /* 0x040fe20000000000 */
[----:B------:R-:W-:-:S04]  /*17c40*/  IADD3 R4, R8, R4, -R0 ;  /* 0x0000000408047210 */ /* 0x000fc80007ffe800 */
[----:B------:R-:W-:Y:S02]  /*17c50*/  SHF.R.S32.HI R7, RZ, 0x1f, R20 ;  /* 0x0000001fff077819 */ /* 0x000fe40000011414 */
[----:B------:R-:W-:Y:S02]  /*17c60*/  IADD3 R2, R4, R2, RZ ;  /* 0x0000000204027210 */ /* 0x000fe40007ffe0ff */
[----:B------:R-:W-:-:S04]  /*17c70*/  LEA.HI R20, R7, R20, RZ, 0x6 ;  /* 0x0000001407147211 */ /* 0x000fc800078f30ff */
[----:B------:R-:W-:Y:S01]  /*17c80*/  SHF.R.S32.HI R20, RZ, 0x6, R20 ;  /* 0x00000006ff147819 */ /* 0x000fe20000011414 */
[----:B------:R-:W-:Y:S06]  /*17c90*/  @!P2 BRA `(.L_x_2173) ;  /* 0x000000000048a947 */ /* 0x000fec0003800000 */
[C---:B------:R-:W-:Y:S01]  /*17ca0*/  ISETP.GT.AND P0, PT, R4.reuse, RZ, PT ;  /* 0x000000ff0400720c */ /* 0x040fe20003f04270 */
[----:B------:R-:W-:Y:S01]  /*17cb0*/  BSSY B0, `(.L_x_2174) ;  /* 0x000000e000007945 */ /* 0x000fe20003800000 */
[----:B------:R-:W-:-:S11]  /*17cc0*/  VIADD R11, R4, 0xffffffff ;  /* 0xffffffff040b7836 */ /* 0x000fd60000000000 */
        /* <DEDUP_REMOVED lines=8> */
.L_x_2175:
[----:B------:R-:W-:-:S13]  /*17d50*/  ISETP.NE.AND P0, PT, R3, 0x1, PT ;  /* 0x000000010300780c */ /* 0x000fda0003f05270 */
[----:B------:R-:W1:Y:S02]  /*17d60*/  @P0 LDC.64 R6, c[0x0][0x9e8] ;  /* 0x00027a00ff060b82 */ /* 0x000e640000000a00 */
[----:B-1----:R-:W-:-:S05]  /*17d70*/  @P0 IMAD.HI.U32 R6, R11, R6, RZ ;  /* 0x000000060b060227 */ /* 0x002fca00078e00ff */
[----:B------:R-:W-:-:S07]  /*17d80*/  @P0 SHF.R.U32.HI R11, RZ, R7, R6 ;  /* 0x00000007ff0b0219 */ /* 0x000fce0000011606 */
.L_x_2176:
[----:B------:R-:W-:Y:S05]  /*17d90*/  BSYNC B0 ;  /* 0x0000000000007941 */ /* 0x000fea0003800000 */
.L_x_2174:
[----:B------:R-:W-:-:S05]  /*17da0*/  IMAD R11, R11, R3, R3 ;  /* 0x000000030b0b7224 */ /* 0x000fca00078e0203 */
[----:B------:R-:W-:-:S07]  /*17db0*/  VIMNMX R2, R2, R11, PT ;  /* 0x0000000b02027248 */ /* 0x000fce0003fe0100 */
.L_x_2173:
        /* <DEDUP_REMOVED lines=15> */
.L_x_2179:
[----:B------:R-:W-:Y:S01]  /*17eb0*/  ISETP.NE.AND P0, PT, R3, 0x1, PT ;  /* 0x000000010300780c */ /* 0x000fe20003f05270 */
[----:B------:R-:W-:-:S12]  /*17ec0*/  IMAD.MOV.U32 R11, RZ, RZ, R0 ;  /* 0x000000ffff0b7224 */ /* 0x000fd800078e0000 */
[----:B------:R-:W1:Y:S02]  /*17ed0*/  @P0 LDC.64 R6, c[0x0][0x9e8] ;  /* 0x00027a00ff060b82 */ /* 0x000e640000000a00 */
[----:B-1----:R-:W-:-:S05]  /*17ee0*/  @P0 IMAD.HI.U32 R6, R0, R6, RZ ;  /* 0x0000000600060227 */ /* 0x002fca00078e00ff */
[----:B------:R-:W-:-:S07]  /*17ef0*/  @P0 SHF.R.U32.HI R11, RZ, R7, R6 ;  /* 0x00000007ff0b0219 */ /* 0x000fce0000011606 */
.L_x_2180:
[----:B------:R-:W-:Y:S05]  /*17f00*/  BSYNC B0 ;  /* 0x0000000000007941 */ /* 0x000fea0003800000 */
.L_x_2178:
[----:B------:R-:W-:-:S05]  /*17f10*/  IMAD R3, R11, R3, RZ ;  /* 0x000000030b037224 */ /* 0x000fca00078e02ff */
[----:B------:R-:W-:-:S07]  /*17f20*/  VIMNMX R8, R8, R3, !PT ;  /* 0x0000000308087248 */ /* 0x000fce0007fe0100 */
.L_x_2177:
[----:B------:R-:W-:Y:S01]  /*17f30*/  VIADD R2, R2, 0x3f ;  /* 0x0000003f02027836 */ /* 0x000fe20000000000 */
[----:B------:R-:W-:Y:S01]  /*17f40*/  BSSY B0, `(.L_x_2181) ;  /* 0x0000111000007945 */ /* 0x000fe20003800000 */
[----:B------:R-:W-:-:S03]  /*17f50*/  PLOP3.LUT P2, PT, PT, PT, PT, 0x80, 0x0 ;  /* 0x000000000000781c */ /* 0x000fc60003f4f070 */
[----:B------:R-:W-:-:S04]  /*17f60*/  SHF.R.S32.HI R3, RZ, 0x1f, R2 ;  /* 0x0000001fff037819 */ /* 0x000fc80000011402 */
[----:B------:R-:W-:Y:S02]  /*17f70*/  LEA.HI R3, R3, R2, RZ, 0x6 ;  /* 0x0000000203037211 */ /* 0x000fe400078f30ff */
[----:B------:R-:W-:Y:S02]  /*17f80*/  SHF.R.S32.HI R2, RZ, 0x1f, R8 ;  /* 0x0000001fff027819 */ /* 0x000fe40000011408 */
[----:B------:R-:W-:Y:S02]  /*17f90*/  SHF.R.S32.HI R3, RZ, 0x6, R3 ;  /* 0x00000006ff037819 */ /* 0x000fe40000011403 */
[----:B------:R-:W-:Y:S02]  /*17fa0*/  LEA.HI R2, R2, R8, RZ, 0x6 ;  /* 0x0000000802027211 */ /* 0x000fe400078f30ff */
[----:B------:R-:W-:Y:S02]  /*17fb0*/  VIMNMX R3, R20, R3, PT ;  /* 0x0000000314037248 */ /* 0x000fe40003fe0100 */
[----:B------:R-:W-:-:S03]  /*17fc0*/  SHF.R.S32.HI R2, RZ, 0x6, R2 ;  /* 0x00000006ff027819 */ /* 0x000fc60000011402 */
[----:B------:R-:W-:Y:S01]  /*17fd0*/  IMAD R6, R3, 0x40, -R5 ;  /* 0x0000004003067824 */ /* 0x000fe200078e0a05 */
[----:B------:R-:W-:-:S04]  /*17fe0*/  VIMNMX R2, RZ, R2, !PT ;  /* 0x00000002ff027248 */ /* 0x000fc80007fe0100 */
[----:B------:R-:W-:Y:S01]  /*17ff0*/  VIMNMX R3, R6, R9, PT ;  /* 0x0000000906037248 */ /* 0x000fe20003fe0100 */
[----:B------:R-:W-:-:S05]  /*18000*/  IMAD R2, R2, 0x40, -R5 ;  /* 0x0000004002027824 */ /* 0x000fca00078e0a05 */
[----:B------:R-:W-:-:S04]  /*18010*/  VIMNMX R2, RZ, R2, !PT ;  /* 0x00000002ff027248 */ /* 0x000fc80007fe0100 */
[----:B------:R-:W-:Y:S02]  /*18020*/  ISETP.GT.AND P0, PT, R3, R2, PT ;  /* 0x000000020300720c */ /* 0x000fe40003f04270 */
[----:B------:R-:W-:-:S11]  /*18030*/  SHF.R.U32.HI R2, RZ, 0x6, R2 ;  /* 0x00000006ff027819 */ /* 0x000fd60000011602 */
[----:B------:R-:W-:-:S04]  /*18040*/  @P0 IADD3 R3, R3, 0x3f, RZ ;  /* 0x0000003f03030810 */ /* 0x000fc80007ffe0ff */
[----:B------:R-:W-:-:S04]  /*18050*/  @P0 SHF.R.S32.HI R6, RZ, 0x1f, R3 ;  /* 0x0000001fff060819 */ /* 0x000fc80000011403 */
[----:B------:R-:W-:Y:S01]  /*18060*/  @P0 LEA.HI R6, R6, R3, RZ, 0x6 ;  /* 0x0000000306060211 */ /* 0x000fe200078f30ff */
[----:B------:R-:W-:-:S03]  /*18070*/  IMAD.MOV.U32 R3, RZ, RZ, R2 ;  /* 0x000000ffff037224 */ /* 0x000fc600078e0002 */
[----:B------:R-:W-:-:S04]  /*18080*/  @P0 SHF.R.S32.HI R3, RZ, 0x6, R6 ;  /* 0x00000006ff030819 */ /* 0x000fc80000011406 */
[----:B------:R-:W-:-:S13]  /*18090*/  ISETP.GT.AND P0, PT, R3, R2, PT ;  /* 0x000000020300720c */ /* 0x000fda0003f04270 */
[----:B------:R-:W-:Y:S05]  /*180a0*/  @!P0 BRA `(.L_x_2182) ;  /* 0x0000000c00e88947 */ /* 0x000fea0003800000 */
[----:B------:R-:W1:Y:S01]  /*180b0*/  LDC R5, c[0x0][0x428] ;  /* 0x00010a00ff057b82 */ /* 0x000e620000000800 */
[----:B------:R-:W-:Y:S01]  /*180c0*/  UMOV UR4, 0xffffffff ;  /* 0xffffffff00047882 */ /* 0x000fe20000000000 */
[----:B-1----:R-:W-:Y:S01]  /*180d0*/  ISETP.NE.AND P0, PT, R5, 0x1, PT ;  /* 0x000000010500780c */ /* 0x002fe20003f05270 */
[----:B------:R-:W-:-:S12]  /*180e0*/  IMAD.MOV.U32 R5, RZ, RZ, R18 ;  /* 0x000000ffff057224 */ /* 0x000fd800078e0012 */
[----:B------:R-:W1:Y:S08]  /*180f0*/  @P0 LDC R7, c[0x0][0x42c] ;  /* 0x00010b00ff070b82 */ /* 0x000e700000000800 */
[----:B------:R-:W2:Y:S01]  /*18100*/  @P0 LDC R6, c[0x0][0x430] ;  /* 0x00010c00ff060b82 */ /* 0x000ea20000000800 */
[----:B-1----:R-:W-:-:S05]  /*18110*/  @P0 IMAD.HI.U32 R7, R18, R7, RZ ;  /* 0x0000000712070227 */ /* 0x002fca00078e00ff */
[----:B--2---:R-:W-:Y:S02]  /*18120*/  @P0 SHF.R.U32.HI R5, RZ, R6, R7 ;  /* 0x00000006ff050219 */ /* 0x004fe40000011607 */
[----:B------:R-:W-:Y:S01]  /*18130*/  SEL R6, R19, RZ, !P1 ;  /* 0x000000ff13067207 */ /* 0x000fe20004800000 */
[----:B------:R-:W-:Y:S06]  /*18140*/  BRA.DIV UR4, `(.L_x_2183) ;  /* 0x00000062043c7947 */ /* 0x000fec000b800000 */
.L_x_2337:
[----:B------:R-:W-:-:S03]  /*18150*/  UMOV UR4, 0xffffffff ;  /* 0xffffffff00047882 */ /* 0x000fc60000000000 */
[----:B------:R-:W-:Y:S05]  /*18160*/  BRA.DIV UR4, `(.L_x_2184) ;  /* 0x0000006204687947 */ /* 0x000fea000b800000 */
[----:B------:R-:W-:-:S13]  /*18170*/  ELECT P6, URZ, PT ;  /* 0x00000000003f782f */ /* 0x000fda00038c0000 */
.L_x_2340:
[----:B------:R-:W2:Y:S01]  /*18180*/  LDL R7, [R1+0x20] ;  /* 0x0000200001077983 */ /* 0x000ea20000100800 */
[----:B------:R-:W-:Y:S01]  /*18190*/  MOV R9, 0x400 ;  /* 0x0000040000097802 */ /* 0x000fe20000000f00 */
[----:B------:R-:W-:Y:S01]  /*181a0*/  BSSY B1, `(.L_x_2185) ;  /* 0x000000a000017945 */ /* 0x000fe20003800000 */
[----:B--2---:R-:W-:-:S05]  /*181b0*/  VIADD R8, R7, 0x1 ;  /* 0x0000000107087836 */ /* 0x004fca0000000000 */
[----:B------:R-:W-:-:S04]  /*181c0*/  LEA.HI R7, R8, R8, RZ, 0x1 ;  /* 0x0000000808077211 */ /* 0x000fc800078f08ff */
[----:B------:R-:W-:-:S05]  /*181d0*/  LOP3.LUT R7, R7, 0xfffffffe, RZ, 0xc0, !PT ;  /* 0xfffffffe07077812 */ /* 0x000fca00078ec0ff */
[----:B------:R-:W-:Y:S02]  /*181e0*/  IMAD.IADD R8, R8, 0x1, -R7 ;  /* 0x0000000108087824 */ /* 0x000fe400078e0a07 */
[----:B------:R-:W1:Y:S03]  /*181f0*/  S2R R7, SR_CgaCtaId ;  /* 0x0000000000077919 */ /* 0x000e660000008800 */
[----:B------:R-:W-:Y:S02]  /*18200*/  SHF.L.U32 R8, R8, 0x1f, RZ ;  /* 0x0000001f08087819 */ /* 0x000fe400000006ff */
[----:B-1----:R-:W-:-:S04]  /*18210*/  LEA R7, R7, R9, 0x18 ;  /* 0x0000000907077211 */ /* 0x002fc800078ec0ff */
[----:B------:R-:W1:Y:S02]  /*18220*/  SYNCS.PHASECHK.TRANS64.TRYWAIT P0, [R7+URZ+0x28c20], R8 ;  /* 0x028c2008070075a7 */ /* 0x000e64000800017f */
[----:B-1----:R-:W-:Y:S05]  /*18230*/  @!P0 BRA `(.L_x_2186) ;  /* 0x0000006000548947 */ /* 0x002fea0003800000 */
.L_x_2341:
[----:B------:R-:W-:Y:S05]  /*18240*/  BSYNC B1 ;  /* 0x0000000000017941 */ /* 0x000fea0003800000 */
.L_x_2185:
[----:B------:R-:W-:Y:S04]  /*18250*/  BSSY B1, `(.L_x_2187) ;  /* 0x0000061000017945 */ /* 0x000fe80003800000 */
[----:B------:R-:W-:Y:S05]  /*18260*/  @!P6 BRA `(.L_x_2188) ;  /* 0x00000004007ce947 */ /* 0x000fea0003800000 */
[----:B------:R-:W1:Y:S04]  /*18270*/  LDL R11, [R1+0x4] ;  /* 0x00000400010b7983 */ /* 0x000e680000100800 */
[----:B------:R-:W2:Y:S01]  /*18280*/  LDL R9, [R1+0xc] ;  /* 0x00000c0001097983 */ /* 0x000ea20000100800 */
[----:B-1----:R-:W-:Y:S01]  /*18290*/  IMAD R8, R11, 0x8, R7 ;  /* 0x000000080b087824 */ /* 0x002fe200078e0207 */
[----:B--2---:R-:W-:-:S04]  /*182a0*/  SHF.L.U32 R11, R9, 0x1f, RZ ;  /* 0x0000001f090b7819 */ /* 0x004fc800000006ff */
[----:B------:R-:W1:Y:S02]  /*182b0*/  SYNCS.PHASECHK.TRANS64.TRYWAIT P0, [R8+URZ+0x28ca0], R11 ;  /* 0x028ca00b080075a7 */ /* 0x000e64000800017f */
[----:B-1----:R-:W-:Y:S05]  /*182c0*/  @!P0 BRA `(.L_x_2189) ;  /* 0x0000006000448947 */ /* 0x002fea0003800000 */
.L_x_2342:
        /* <DEDUP_REMOVED lines=11> */
.L_x_2190:
[----:B--2---:R-:W2:Y:S01]  /*18380*/  LDL R9, [R1+0x4] ;  /* 0x0000040001097983 */ /* 0x004ea20000100800 */
        /* <DEDUP_REMOVED lines=11> */
[----:B------:R-:W-:-:S04]  /*18440*/  IMAD R9, R3, 0x40, R10 ;  /* 0x0000004003097824 */ /* 0x000fc800078e020a */
[----:B------:R-:W-:-:S05]  /*18450*/  VIADD R9, R9, 0xffffffc0 ;  /* 0xffffffc009097836 */ /* 0x000fca0000000000 */
[----:B------:R-:W-:-:S03]  /*18460*/  R2UR UR11, R9 ;  /* 0x00000000090b72ca */ /* 0x000fc600000e0000 */
[----:B------:R-:W-:-:S10]  /*18470*/  UIADD3 UR8, UR8, 0x22400, URZ ;  /* 0x0002240008087890 */ /* 0x000fd4000fffe03f */
[----:B------:R2:W-:Y:S01]  /*18480*/  UTMALDG.4D [UR8], [UR4], desc[UR6] ;  /* 0x00000608040075b4 */ /* 0x0005e20008019000 */
[----:B------:R-:W3:Y:S02]  /*18490*/  SYNCS.PHASECHK.TRANS64.TRYWAIT P0, [R8+URZ+0x28cc0], R11 ;  /* 0x028cc00b080075a7 */ /* 0x000ee4000800017f */
[----:B--23--:R-:W-:Y:S05]  /*184a0*/  @!P0 BRA `(.L_x_2191) ;  /* 0x0000005c00e08947 */ /* 0x00cfea0003800000 */
.L_x_2343:
        /* <DEDUP_REMOVED lines=8> */
.L_x_2192:
[----:B-12---:R-:W2:Y:S01]  /*18530*/  LDL R11, [R1+0x4] ;  /* 0x00000400010b7983 */ /* 0x006ea20000100800 */
        /* <DEDUP_REMOVED lines=50> */
.L_x_2188:
[----:B------:R-:W-:Y:S05]  /*18860*/  BSYNC B1 ;  /* 0x0000000000017941 */ /* 0x000fea0003800000 */
.L_x_2187:
[----:B-1----:R-:W2:Y:S04]  /*18870*/  LDL.LU R8, [R1+0x4] ;  /* 0x0000040001087983 */ /* 0x002ea80000300800 */
        /* <DEDUP_REMOVED lines=12> */
[C---:B------:R-:W-:Y:S02]  /*18940*/  IMAD R8, R3.reuse, 0x40, R10 ;  /* 0x0000004003087824 */ /* 0x040fe400078e020a */
[----:B------:R-:W-:Y:S02]  /*18950*/  VIADD R3, R3, 0xffffffff ;  /* 0xffffffff03037836 */ /* 0x000fe40000000000 */
[----:B------:R-:W-:-:S07]  /*18960*/  VIADD R8, R8, 0xffffff80 ;  /* 0xffffff8008087836 */ /* 0x000fce0000000000 */
.L_x_2199:
[----:B------:R-:W-:Y:S05]  /*18970*/  YIELD ;  /* 0x0000000000007946 */ /* 0x000fea0003800000 */
[----:B------:R-:W-:Y:S04]  /*18980*/  BSSY B1, `(.L_x_2193) ;  /* 0x000005f000017945 */ /* 0x000fe80003800000 */
[----:B-1----:R-:W-:Y:S05]  /*18990*/  @!P6 BRA `(.L_x_2194) ;  /* 0x000000040074e947 */ /* 0x002fea0003800000 */
[----:B------:R-:W2:Y:S04]  /*189a0*/  LDL R9, [R1+0x4] ;  /* 0x0000040001097983 */ /* 0x000ea80000100800 */
[----:B------:R-:W3:Y:S01]  /*189b0*/  LDL R10, [R1+0xc] ;  /* 0x00000c00010a7983 */ /* 0x000ee20000100800 */
[----:B--2---:R-:W-:Y:S01]  /*189c0*/  IMAD R9, R9, 0x8, R7 ;  /* 0x0000000809097824 */ /* 0x004fe200078e0207 */
[----:B---3--:R-:W-:-:S04]  /*189d0*/  SHF.L.U32 R10, R10, 0x1f, RZ ;  /* 0x0000001f0a0a7819 */ /* 0x008fc800000006ff */
[----:B------:R-:W1:Y:S02]  /*189e0*/  SYNCS.PHASECHK.TRANS64.TRYWAIT P0, [R9+URZ+0x28ca0], R10 ;  /* 0x028ca00a090075a7 */ /* 0x000e64000800017f */
[----:B-1----:R-:W-:Y:S05]  /*189f0*/  @!P0 BRA `(.L_x_2195) ;  /* 0x0000005800a08947 */ /* 0x002fea0003800000 */
.L_x_2344:
        /* <DEDUP_REMOVED lines=11> */
.L_x_2196:
[----:B--2---:R-:W2:Y:S01]  /*18ab0*/  LDL R11, [R1+0x4] ;  /* 0x00000400010b7983 */ /* 0x004ea20000100800 */
        /* <DEDUP_REMOVED lines=10> */
[----:B--2---:R-:W-:-:S05]  /*18b60*/  IMAD R11, R11, 0x2000, R7 ;  /* 0x000020000b0b7824 */ /* 0x004fca00078e0207 */
[----:B------:R-:W-:-:S13]  /*18b70*/  R2UR UR8, R11 ;  /* 0x000000000b0872ca */ /* 0x000fda00000e0000 */
[----:B------:R-:W-:-:S09]  /*18b80*/  UIADD3 UR8, UR8, 0x22400, URZ ;  /* 0x0002240008087890 */ /* 0x000fd2000fffe03f */
[----:B------:R2:W-:Y:S01]  /*18b90*/  UTMALDG.4D [UR8], [UR4], desc[UR6] ;  /* 0x00000608040075b4 */ /* 0x0005e20008019000 */
[----:B------:R-:W3:Y:S02]  /*18ba0*/  SYNCS.PHASECHK.TRANS64.TRYWAIT P1, [R9+URZ+0x28cc0], R10 ;  /* 0x028cc00a090075a7 */ /* 0x000ee4000802017f */
[----:B--23--:R-:W-:Y:S05]  /*18bb0*/  @!P1 BRA `(.L_x_2197) ;  /* 0x0000005800449947 */ /* 0x00cfea0003800000 */
.L_x_2345:
        /* <DEDUP_REMOVED lines=8> */
.L_x_2198:
        /* <DEDUP_REMOVED lines=51> */
.L_x_2194:
[----:B------:R-:W-:Y:S05]  /*18f70*/  BSYNC B1 ;  /* 0x0000000000017941 */ /* 0x000fea0003800000 */
.L_x_2193:
        /* <DEDUP_REMOVED lines=13> */
.L_x_2182:
[----:B------:R-:W-:Y:S05]  /*19050*/  BSYNC B0 ;  /* 0x0000000000007941 */ /* 0x000fea0003800000 */
.L_x_2181:
[----:B------:R-:W2:Y:S01]  /*19060*/  LDC.64 R2, c[0x0][0x9e0] ;  /* 0x00027800ff027b82 */ /* 0x000ea20000000a00 */
[----:B------:R-:W-:Y:S07]  /*19070*/  @!P2 WARPSYNC.ALL ;  /* 0x000000000000a948 */ /* 0x000fee0003800000 */
[----:B------:R-:W-:Y:S01]  /*19080*/  @!P2 BAR.SYNC.DEFER_BLOCKING 0xc, 0x120 ;  /* 0x030480000000ab1d */ /* 0x000fe20000010000 */
[----:B--2---:R-:W-:Y:S01]  /*19090*/  ISETP.GE.AND P0, PT, R3, 0x1, PT ;  /* 0x000000010300780c */ /* 0x004fe20003f06270 */
[----:B------:R-:W-:-:S12]  /*190a0*/  IMAD.IADD R2, R4, 0x1, R2 ;  /* 0x0000000104027824 */ /* 0x000fd800078e0202 */
[----:B------:R-:W-:Y:S05]  /*190b0*/  @!P0 BRA `(.L_x_2200) ;  /* 0x0000000000488947 */ /* 0x000fea0003800000 */
[C---:B------:R-:W-:Y:S01]  /*190c0*/  ISETP.GT.AND P1, PT, R4.reuse, RZ, PT ;  /* 0x000000ff0400720c */ /* 0x040fe20003f24270 */
[----:B------:R-:W-:Y:S01]  /*190d0*/  BSSY B0, `(.L_x_2201) ;  /* 0x000000e000007945 */ /* 0x000fe20003800000 */
[----:B------:R-:W-:-:S11]  /*190e0*/  VIADD R6, R4, 0xffffffff ;  /* 0xffffffff04067836 */ /* 0x000fd60000000000 */
[----:B------:R-:W-:Y:S05]  /*190f0*/  @P1 BRA `(.L_x_2202) ;  /* 0x00000000001c1947 */ /* 0x000fea0003800000 */
[----:B------:R-:W-:Y:S01]  /*19100*/  ISETP.NE.AND P1, PT, R3, 0x1, PT ;  /* 0x000000010300780c */ /* 0x000fe20003f25270 */
[----:B------:R-:W-:-:S12]  /*19110*/  IMAD.MOV R5, RZ, RZ, -R4 ;  /* 0x000000ffff057224 */ /* 0x000fd800078e0a04 */
[----:B------:R-:W2:Y:S02]  /*19120*/  @P1 LDC.64 R6, c[0x0][0x9e8] ;  /* 0x00027a00ff061b82 */ /* 0x000ea40000000a00 */
[----:B--2---:R-:W-:-:S05]  /*19130*/  @P1 IMAD.HI.U32 R6, R5, R6, RZ ;  /* 0x0000000605061227 */ /* 0x004fca00078e00ff */
[----:B------:R-:W-:-:S04]  /*19140*/  @P1 SHF.R.U32.HI R5, RZ, R7, R6 ;  /* 0x00000007ff051219 */ /* 0x000fc80000011606 */
[----:B------:R-:W-:Y:S01]  /*19150*/  LOP3.LUT R6, RZ, R5, RZ, 0x33, !PT ;  /* 0x00000005ff067212 */ /* 0x000fe200078e33ff */
[----:B------:R-:W-:Y:S06]  /*19160*/  BRA `(.L_x_2203) ;  /* 0x0000000000107947 */ /* 0x000fec0003800000 */
.L_x_2202:
[----:B------:R-:W-:-:S13]  /*19170*/  ISETP.NE.AND P1, PT, R3, 0x1, PT ;  /* 0x000000010300780c */ /* 0x000fda0003f25270 */
[----:B------:R-:W2:Y:S02]  /*19180*/  @P1 LDC.64 R4, c[0x0][0x9e8] ;  /* 0x00027a00ff041b82 */ /* 0x000ea40000000a00 */
[----:B--2---:R-:W-:-:S05]  /*19190*/  @P1 IMAD.HI.U32 R4, R6, R4, RZ ;  /* 0x0000000406041227 */ /* 0x004fca00078e00ff */
[----:B------:R-:W-:-:S07]  /*191a0*/  @P1 SHF.R.U32.HI R6, RZ, R5, R4 ;  /* 0x00000005ff061219 */ /* 0x000fce0000011604 */
.L_x_2203:
[----:B------:R-:W-:Y:S05]  /*191b0*/  BSYNC B0 ;  /* 0x0000000000007941 */ /* 0x000fea0003800000 */
.L_x_2201:
[----:B------:R-:W-:-:S05]  /*191c0*/  IMAD R5, R6, R3, R3 ;  /* 0x0000000306057224 */ /* 0x000fca00078e0203 */
[----:B------:R-:W-:-:S07]  /*191d0*/  VIMNMX R2, R2, R5, PT ;  /* 0x0000000502027248 */ /* 0x000fce0003fe0100 */
.L_x_2200:
[----:B------:R-:W-:Y:S01]  /*191e0*/  VIADD R2, R2, 0x3f ;  /* 0x0000003f02027836 */ /* 0x000fe20000000000 */
[----:B------:R-:W-:-:S04]  /*191f0*/  ULDC UR4, c[0x0][0x9dc] ;  /* 0x0002770000047ab9 */ /* 0x000fc80000000800 */
[----:B------:R-:W-:-:S04]  /*19200*/  SHF.R.S32.HI R5, RZ, 0x1f, R2 ;  /* 0x0000001fff057819 */ /* 0x000fc80000011402 */
[----:B------:R-:W-:Y:S01]  /*19210*/  LEA.HI R5, R5, R2, RZ, 0x6 ;  /* 0x0000000205057211 */ /* 0x000fe200078f30ff */
[----:B------:R-:W-:-:S03]  /*19220*/  VIADD R2, R0, -UR4 ;  /* 0x8000000400027c36 */ /* 0x000fc60008000000 */
[----:B------:R-:W-:-:S04]  /*19230*/  SHF.R.S32.HI R5, RZ, 0x6, R5 ;  /* 0x00000006ff057819 */ /* 0x000fc80000011405 */
[----:B------:R-:W-:-:S05]  /*19240*/  VIMNMX R6, R20, R5, PT ;  /* 0x0000000514067248 */ /* 0x000fca0003fe0100 */
[----:B------:R2:W-:Y:S01]  /*19250*/  STL [R1+0x1c], R6 ;  /* 0x00001c0601007387 */ /* 0x0005e20000100800 */
[----:B------:R-:W-:Y:S05]  /*19260*/  @!P0 BRA `(.L_x_2204) ;  /* 0x0000000000448947 */ /* 0x000fea0003800000 */
[----:B------:R-:W-:Y:S01]  /*19270*/  ISETP.GT.AND P0, PT, R0, -0x1, PT ;  /* 0xffffffff0000780c */ /* 0x000fe20003f04270 */
[----:B------:R-:W-:-:S12]  /*19280*/  BSSY B0, `(.L_x_2205) ;  /* 0x000000d000007945 */ /* 0x000fd80003800000 */
[----:B------:R-:W-:Y:S05]  /*19290*/  @P0 BRA `(.L_x_2206) ;  /* 0x00000000001c0947 */ /* 0x000fea0003800000 */
[----:B------:R-:W-:Y:S02]  /*192a0*/  ISETP.NE.AND P0, PT, R3, 0x1, PT ;  /* 0x000000010300780c */ /* 0x000fe40003f05270 */
[----:B------:R-:W-:-:S11]  /*192b0*/  LOP3.LUT R7, RZ, R0, RZ, 0x33, !PT ;  /* 0x00000000ff077212 */ /* 0x000fd600078e33ff */
[----:B------:R-:W3:Y:S02]  /*192c0*/  @P0 LDC.64 R4, c[0x0][0x9e8] ;  /* 0x00027a00ff040b82 */ /* 0x000ee40000000a00 */
[----:B---3--:R-:W-:-:S05]  /*192d0*/  @P0 IMAD.HI.U32 R4, R7, R4, RZ ;  /* 0x0000000407040227 */ /* 0x008fca00078e00ff */
[----:B------:R-:W-:-:S04]  /*192e0*/  @P0 SHF.R.U32.HI R7, RZ, R5, R4 ;  /* 0x00000005ff070219 */ /* 0x000fc80000011604 */
[----:B------:R-:W-:Y:S01]  /*192f0*/  LOP3.LUT R0, RZ, R7, RZ, 0x33, !PT ;  /* 0x00000007ff007212 */ /* 0x000fe200078e33ff */
[----:B------:R-:W-:Y:S06]  /*19300*/  BRA `(.L_x_2207) ;  /* 0x0000000000107947 */ /* 0x000fec0003800000 */
.L_x_2206:
[----:B------:R-:W-:-:S13]  /*19310*/  ISETP.NE.AND P0, PT, R3, 0x1, PT ;  /* 0x000000010300780c */ /* 0x000fda0003f05270 */
[----:B------:R-:W3:Y:S02]  /*19320*/  @P0 LDC.64 R4, c[0x0][0x9e8] ;  /* 0x00027a00ff040b82 */ /* 0x000ee40000000a00 */
[----:B---3--:R-:W-:-:S05]  /*19330*/  @P0 IMAD.HI.U32 R4, R0, R4, RZ ;  /* 0x0000000400040227 */ /* 0x008fca00078e00ff */
[----:B------:R-:W-:-:S07]  /*19340*/  @P0 SHF.R.U32.HI R0, RZ, R5, R4 ;  /* 0x00000005ff000219 */ /* 0x000fce0000011604 */
.L_x_2207:
[----:B------:R-:W-:Y:S05]  /*19350*/  BSYNC B0 ;  /* 0x0000000000007941 */ /* 0x000fea0003800000 */
.L_x_2205:
[----:B------:R-:W-:-:S05]  /*19360*/  IMAD R3, R0, R3, RZ ;  /* 0x0000000300037224 */ /* 0x000fca00078e02ff */
[----:B------:R-:W-:-:S07]  /*19370*/  VIMNMX R2, R2, R3, !PT ;  /* 0x0000000302027248 */ /* 0x000fce0007fe0100 */
.L_x_2204:
[----:B------:R-:W-:Y:S01]  /*19380*/  SHF.R.S32.HI R3, RZ, 0x1f, R2 ;  /* 0x0000001fff037819 */ /* 0x000fe20000011402 */
[----:B------:R-:W-:Y:S03]  /*19390*/  BSSY B6, `(.L_x_2208) ;  /* 0x00002fd000067945 */ /* 0x000fe60003800000 */
[----:B------:R-:W-:-:S04]  /*193a0*/  LEA.HI R3, R3, R2, RZ, 0x6 ;  /* 0x0000000203037211 */ /* 0x000fc800078f30ff */
[----:B------:R-:W-:-:S04]  /*193b0*/  SHF.R.S32.HI R3, RZ, 0x6, R3 ;  /* 0x00000006ff037819 */ /* 0x000fc80000011403 */
[----:B------:R-:W-:-:S04]  /*193c0*/  VIMNMX R0, RZ, R3, !PT ;  /* 0x00000003ff007248 */ /* 0x000fc80007fe0100 */
[----:B------:R-:W-:Y:S01]  /*193d0*/  ISETP.GT.AND P0, PT, R6, R0, PT ;  /* 0x000000000600720c */ /* 0x000fe20003f04270 */
[----:B------:R3:W-:-:S12]  /*193e0*/  STL [R1+0x14], R0 ;  /* 0x0000140001007387 */ /* 0x0007d80000100800 */
[----:B---3--:R-:W-:Y:S05]  /*193f0*/  @P0 BRA `(.L_x_2209) ;  /* 0x0000000000440947 */ /* 0x008fea0003800000 */
[----:B------:R-:W3:Y:S02]  /*19400*/  S2R R0, SR_TID.X ;  /* 0x0000000000007919 */ /* 0x000ee40000002100 */
[----:B---3--:R-:W-:-:S04]  /*19410*/  LOP3.LUT R0, R0, 0x1f, RZ, 0xc0, !PT ;  /* 0x0000001f00007812 */ /* 0x008fc800078ec0ff */
[----:B------:R-:W-:-:S13]  /*19420*/  ISETP.NE.AND P1, PT, R0, RZ, PT ;  /* 0x000000ff0000720c */ /* 0x000fda0003f25270 */
[----:B------:R-:W-:Y:S05]  /*19430*/  @P1 BRA `(.L_x_2210) ;  /* 0x0000002c00c81947 */ /* 0x000fea0003800000 */
[----:B------:R-:W3:Y:S01]  /*19440*/  S2R R7, SR_LANEID ;  /* 0x0000000000077919 */ /* 0x000ee20000000000 */
[----:B------:R-:W-:Y:S01]  /*19450*/  VOTEU.ANY UR4, UPT, PT ;  /* 0x0000000000047886 */ /* 0x000fe200038e0100 */
[----:B------:R-:W4:Y:S01]  /*19460*/  LDC.64 R2, c[0x0][0xc38] ;  /* 0x00030e00ff027b82 */ /* 0x000f220000000a00 */
[----:B------:R-:W3:Y:S08]  /*19470*/  FLO.U32 R0, UR4 ;  /* 0x0000000400007d00 */ /* 0x000ef000080e0000 */
[----:B------:R-:W4:Y:S01]  /*19480*/  POPC R5, UR4 ;  /* 0x0000000400057d09 */ /* 0x000f220008000000 */
[----:B---3--:R-:W-:-:S13]  /*19490*/  ISETP.EQ.U32.AND P0, PT, R0, R7, PT ;  /* 0x000000070000720c */ /* 0x008fda0003f02070 */
[----:B----4-:R-:W3:Y:S01]  /*194a0*/  @P0 ATOMG.E.ADD.STRONG.GPU PT, R3, desc[UR42][R2.64], R5 ;  /* 0x00000005020309a8 */ /* 0x010ee200081ee1ea */
[----:B------:R-:W4:Y:S02]  /*194b0*/  S2R R4, SR_LTMASK ;  /* 0x0000000000047919 */ /* 0x000f240000003900 */
[----:B----4-:R-:W-:-:S04]  /*194c0*/  LOP3.LUT R4, R4, UR4, RZ, 0xc0, !PT ;  /* 0x0000000404047c12 */ /* 0x010fc8000f8ec0ff */
[----:B------:R-:W4:Y:S01]  /*194d0*/  POPC R7, R4 ;  /* 0x0000000400077309 */ /* 0x000f220000000000 */
[----:B---3--:R-:W4:Y:S02]  /*194e0*/  SHFL.IDX PT, R0, R3, R0, 0x1f ;  /* 0x00001f0003007589 */ /* 0x008f2400000e0000 */
[----:B----4-:R-:W-:Y:S01]  /*194f0*/  IADD3 R16, R0, UR37, R7 ;  /* 0x0000002500107c10 */ /* 0x010fe2000fffe007 */
[----:B------:R-:W-:Y:S06]  /*19500*/  BRA `(.L_x_2210) ;  /* 0x0000002c00947947 */ /* 0x000fec0003800000 */
.L_x_2209:
[----:B------:R-:W3:Y:S01]  /*19510*/  S2R R3, SR_CgaCtaId ;  /* 0x0000000000037919 */ /* 0x000ee20000008800 */
[----:B------:R-:W-:-:S04]  /*19520*/  MOV R0, 0x400 ;  /* 0x0000040000007802 */ /* 0x000fc80000000f00 */
[----:B---3--:R-:W-:-:S04]  /*19530*/  LEA R2, R3, R0, 0x18 ;  /* 0x0000000003027211 */ /* 0x008fc800078ec0ff */
[----:B------:R-:W-:Y:S01]  /*19540*/  IADD3 R0, R2, 0x22400, RZ ;  /* 0x0002240002007810 */ /* 0x000fe20007ffe0ff */
[----:B------:R3:W-:Y:S03]  /*19550*/  STL [R1+0x18], R2 ;  /* 0x0000180201007387 */ /* 0x0007e60000100800 */
[----:B------:R-:W-:-:S13]  /*19560*/  LOP3.LUT P0, RZ, R0, 0x3ff, RZ, 0xc0, !PT ;  /* 0x000003ff00ff7812 */ /* 0x000fda000780c0ff */
[----:B---3--:R-:W-:Y:S05]  /*19570*/  @!P0 BRA `(.L_x_2211) ;  /* 0x0000000000408947 */ /* 0x008fea0003800000 */
[----:B------:R-:W-:Y:S01]  /*19580*/  MOV R2, 0x0 ;  /* 0x0000000000027802 */ /* 0x000fe20000000f00 */
[----:B------:R-:W-:Y:S01]  /*19590*/  ULDC.64 UR6, c[0x4][0x88] ;  /* 0x0100220000067ab9 */ /* 0x000fe20000000a00 */
[----:B------:R-:W-:Y:S01]  /*195a0*/  ULDC.64 UR8, c[0x4][0x90] ;  /* 0x0100240000087ab9 */ /* 0x000fe20000000a00 */
[----:B------:R-:W-:Y:S01]  /*195b0*/  ULDC.64 UR4, c[0x4][0x8] ;  /* 0x0100020000047ab9 */ /* 0x000fe20000000a00 */
[----:B------:R-:W-:Y:S02]  /*195c0*/  IMAD.U32 R4, RZ, RZ, UR6 ;  /* 0x00000006ff047e24 */ /* 0x000fe4000f8e00ff */
[----:B------:R-:W3:Y:S01]  /*195d0*/  LDC.64 R2, c[0x4][R2] ;  /* 0x0100000002027b82 */ /* 0x000ee20000000a00 */
[----:B------:R-:W-:Y:S02]  /*195e0*/  IMAD.U32 R5, RZ, RZ, UR7 ;  /* 0x00000007ff057e24 */ /* 0x000fe4000f8e00ff */
[----:B--2---:R-:W-:Y:S02]  /*195f0*/  IMAD.U32 R6, RZ, RZ, UR8 ;  /* 0x00000008ff067e24 */ /* 0x004fe4000f8e00ff */
[----:B------:R-:W-:-:S02]  /*19600*/  IMAD.U32 R7, RZ, RZ, UR9 ;  /* 0x00000009ff077e24 */ /* 0x000fc4000f8e00ff */
[----:B------:R-:W-:Y:S02]  /*19610*/  IMAD.U32 R10, RZ, RZ, UR4 ;  /* 0x00000004ff0a7e24 */ /* 0x000fe4000f8e00ff */
[----:B-1----:R-:W-:Y:S02]  /*19620*/  IMAD.U32 R11, RZ, RZ, UR5 ;  /* 0x00000005ff0b7e24 */ /* 0x002fe4000f8e00ff */
[----:B------:R-:W-:Y:S02]  /*19630*/  IMAD.MOV.U32 R8, RZ, RZ, 0x70 ;  /* 0x00000070ff087424 */ /* 0x000fe400078e00ff */
[----:B------:R-:W-:Y:S02]  /*19640*/  IMAD.MOV.U32 R12, RZ, RZ, 0x1 ;  /* 0x00000001ff0c7424 */ /* 0x000fe400078e00ff */
[----:B0-----:R-:W-:-:S07]  /*19650*/  IMAD.MOV.U32 R13, RZ, RZ, RZ ;  /* 0x000000ffff0d7224 */ /* 0x001fce00078e00ff */
[----:B------:R-:W-:-:S07]  /*19660*/  LEPC R20, `(.L_x_2211) ;  /* 0x000000001014794e */ /* 0x000fce0000000000 */
[----:B---3--:R-:W-:Y:S05]  /*19670*/  CALL.ABS.NOINC R2 ;  /* 0x0000000002007343 */ /* 0x008fea0003c00000 */
.L_x_2211:
[----:B------:R-:W3:Y:S02]  /*19680*/  LDL R2, [R1+0x18] ;  /* 0x0000180001027983 */ /* 0x000ee40000100800 */
[----:B---3--:R-:W-:-:S04]  /*19690*/  IADD3 R0, R2, 0x400, RZ ;  /* 0x0000040002007810 */ /* 0x008fc80007ffe0ff */
[----:B------:R-:W-:-:S13]  /*196a0*/  LOP3.LUT P0, RZ, R0, 0x3ff, RZ, 0xc0, !PT ;  /* 0x000003ff00ff7812 */ /* 0x000fda000780c0ff */
[----:B------:R-:W-:Y:S05]  /*196b0*/  @!P0 BRA `(.L_x_2212) ;  /* 0x0000000000808947 */ /* 0x000fea0003800000 */
[----:B------:R-:W-:Y:S01]  /*196c0*/  MOV R0, 0x0 ;  /* 0x0000000000007802 */ /* 0x000fe20000000f00 */
[----:B------:R-:W-:Y:S01]  /*196d0*/  ULDC.64 UR6, c[0x4][0x88] ;  /* 0x0100220000067ab9 */ /* 0x000fe20000000a00 */
[----:B------:R-:W-:Y:S01]  /*196e0*/  ULDC.64 UR8, c[0x4][0x90] ;  /* 0x0100240000087ab9 */ /* 0x000fe20000000a00 */
[----:B------:R-:W-:Y:S01]  /*196f0*/  ULDC.64 UR4, c[0x4][0x10] ;  /* 0x0100040000047ab9 */ /* 0x000fe20000000a00 */
[----:B------:R3:W4:Y:S01]  /*19700*/  LDC.64 R2, c[0x4][R0] ;  /* 0x0100000000027b82 */ /* 0x0007220000000a00 */
[----:B------:R-:W-:Y:S02]  /*19710*/  IMAD.U32 R4, RZ, RZ, UR6 ;  /* 0x00000006ff047e24 */ /* 0x000fe4000f8e00ff */
[----:B------:R-:W-:Y:S02]  /*19720*/  IMAD.U32 R5, RZ, RZ, UR7 ;  /* 0x00000007ff057e24 */ /* 0x000fe4000f8e00ff */
[----:B--2---:R-:W-:Y:S02]  /*19730*/  IMAD.U32 R6, RZ, RZ, UR8 ;  /* 0x00000008ff067e24 */ /* 0x004fe4000f8e00ff */
[----:B------:R-:W-:-:S02]  /*19740*/  IMAD.U32 R7, RZ, RZ, UR9 ;  /* 0x00000009ff077e24 */ /* 0x000fc4000f8e00ff */
[----:B------:R-:W-:Y:S02]  /*19750*/  IMAD.U32 R10, RZ, RZ, UR4 ;  /* 0x00000004ff0a7e24 */ /* 0x000fe4000f8e00ff */
[----:B-1----:R-:W-:Y:S02]  /*19760*/  IMAD.U32 R11, RZ, RZ, UR5 ;  /* 0x00000005ff0b7e24 */ /* 0x002fe4000f8e00ff */
[----:B------:R-:W-:Y:S02]  /*19770*/  IMAD.MOV.U32 R8, RZ, RZ, 0x70 ;  /* 0x00000070ff087424 */ /* 0x000fe400078e00ff */
[----:B------:R-:W-:Y:S02]  /*19780*/  IMAD.MOV.U32 R12, RZ, RZ, 0x1 ;  /* 0x00000001ff0c7424 */ /* 0x000fe400078e00ff */
[----:B0--3--:R-:W-:-:S07]  /*19790*/  IMAD.MOV.U32 R13, RZ, RZ, RZ ;  /* 0x000000ffff0d7224 */ /* 0x009fce00078e00ff */
[----:B------:R-:W-:-:S07]  /*197a0*/  LEPC R20, `(.L_x_2213) ;  /* 0x000000001014794e */ /* 0x000fce0000000000 */
[----:B----4-:R-:W-:Y:S05]  /*197b0*/  CALL.ABS.NOINC R2 ;  /* 0x0000000002007343 */ /* 0x010fea0003c00000 */
.L_x_2213:
[----:B------:R-:W-:Y:S01]  /*197c0*/  MOV R2, 0x0 ;  /* 0x0000000000027802 */ /* 0x000fe20000000f00 */
[----:B------:R-:W-:Y:S01]  /*197d0*/  ULDC.64 UR4, c[0x4][0x88] ;  /* 0x0100220000047ab9 */ /* 0x000fe20000000a00 */
[----:B------:R-:W-:Y:S01]  /*197e0*/  ULDC.64 UR6, c[0x4][0x90] ;  /* 0x0100240000067ab9 */ /* 0x000fe20000000a00 */
[----:B------:R-:W-:Y:S01]  /*197f0*/  ULDC.64 UR8, c[0x4][0x18] ;  /* 0x0100060000087ab9 */ /* 0x000fe20000000a00 */
[----:B------:R-:W-:Y:S01]  /*19800*/  MOV R4, UR4 ;  /* 0x0000000400047c02 */ /* 0x000fe20008000f00 */
[----:B------:R-:W-:Y:S01]  /*19810*/  IMAD.U32 R5, RZ, RZ, UR5 ;  /* 0x00000005ff057e24 */ /* 0x000fe2000f8e00ff */
        /* <DEDUP_REMOVED lines=10> */
.L_x_2212:
[----:B------:R-:W3:Y:S01]  /*198c0*/  LDL.LU R4, [R1+0x24] ;  /* 0x0000240001047983 */ /* 0x000ee20000300800 */
[----:B------:R-:W4:Y:S01]  /*198d0*/  LDC R0, c[0x0][0x428] ;  /* 0x00010a00ff007b82 */ /* 0x000f220000000800 */
[----:B------:R-:W-:Y:S01]  /*198e0*/  ULDC.64 UR4, c[0x0][0x9f8] ;  /* 0x00027e0000047ab9 */ /* 0x000fe20000000a00 */
[----:B------:R-:W0:Y:S01]  /*198f0*/  S2R R5, SR_TID.X ;  /* 0x0000000000057919 */ /* 0x000e220000002100 */
[----:B----4-:R-:W-:Y:S01]  /*19900*/  ISETP.NE.AND P0, PT, R0, 0x1, PT ;  /* 0x000000010000780c */ /* 0x010fe20003f05270 */
[----:B------:R-:W-:Y:S01]  /*19910*/  IMAD.MOV.U32 R0, RZ, RZ, R18 ;  /* 0x000000ffff007224 */ /* 0x000fe200078e0012 */
[----:B0-----:R-:W-:-:S11]  /*19920*/  LOP3.LUT R5, R5, 0x1f, RZ, 0xc0, !PT ;  /* 0x0000001f05057812 */ /* 0x001fd600078ec0ff */
[----:B------:R-:W0:Y:S08]  /*19930*/  @P0 LDC R3, c[0x0][0x42c] ;  /* 0x00010b00ff030b82 */ /* 0x000e300000000800 */
[----:B------:R-:W4:Y:S01]  /*19940*/  @P0 LDC R2, c[0x0][0x430] ;  /* 0x00010c00ff020b82 */ /* 0x000f220000000800 */
[----:B0-----:R-:W-:-:S05]  /*19950*/  @P0 IMAD.HI.U32 R3, R18, R3, RZ ;  /* 0x0000000312030227 */ /* 0x001fca00078e00ff */
[----:B----4-:R-:W-:Y:S02]  /*19960*/  @P0 SHF.R.U32.HI R0, RZ, R2, R3 ;  /* 0x00000002ff000219 */ /* 0x010fe40000011603 */
[----:B------:R-:W-:-:S04]  /*19970*/  ISETP.NE.U32.AND P0, PT, RZ, UR4, PT ;  /* 0x00000004ff007c0c */ /* 0x000fc8000bf05070 */
[----:B------:R-:W-:Y:S01]  /*19980*/  ISETP.NE.AND.EX P0, PT, RZ, UR5, PT, P0 ;  /* 0x00000005ff007c0c */ /* 0x000fe2000bf05300 */
[----:B------:R-:W-:-:S12]  /*19990*/  ULDC.64 UR4, c[0x0][0xa00] ;  /* 0x0002800000047ab9 */ /* 0x000fd80000000a00 */
[----:B------:R-:W0:Y:S01]  /*199a0*/  @P0 LDC.64 R2, c[0x0][0x9f8] ;  /* 0x00027e00ff020b82 */ /* 0x000e220000000a00 */
[----:B------:R-:W-:-:S04]  /*199b0*/  ISETP.NE.AND P6, PT, R5, RZ, PT ;  /* 0x000000ff0500720c */ /* 0x000fc80003fc5270 */
[----:B------:R-:W-:-:S09]  /*199c0*/  PLOP3.LUT P1, PT, P6, PT, PT, 0x8, 0x0 ;  /* 0x000000000000781c */ /* 0x000fd2000372e170 */
[----:B------:R-:W-:Y:S01]  /*199d0*/  VOTEU.ALL UP1, P6 ;  /* 0x00000000003f7886 */ /* 0x000fe20003020000 */
[----:B0-----:R-:W-:-:S04]  /*199e0*/  @P0 IMAD.WIDE R2, R19, 0x4, R2 ;  /* 0x0000000413020825 */ /* 0x001fc800078e0202 */
[----:B------:R-:W-:-:S04]  /*199f0*/  @!UP1 UIADD3 UR8, UP0, UR40, 0x270, URZ ;  /* 0x0000027028089890 */ /* 0x000fc8000ff1e03f */
[----:B------:R-:W-:-:S03]  /*19a00*/  @!UP1 UIADD3.X UR9, URZ, UR41, URZ, UP0, !UPT ;  /* 0x000000293f099290 */ /* 0x000fc600087fe43f */
[----:B------:R-:W-:Y:S01]  /*19a10*/  VOTEU.ALL UP0, P6 ;  /* 0x00000000003f7886 */ /* 0x000fe20003000000 */
[----:B---3--:R-:W-:Y:S01]  /*19a20*/  LEA R17, R17, R4, 0x6 ;  /* 0x0000000411117211 */ /* 0x008fe200078e30ff */
[----:B------:R-:W-:-:S06]  /*19a30*/  IMAD.MOV.U32 R4, RZ, RZ, R19 ;  /* 0x000000ffff047224 */ /* 0x000fcc00078e0013 */
[----:B------:R0:W5:Y:S01]  /*19a40*/  @P0 LDG.E R4, desc[UR42][R2.64] ;  /* 0x0000002a02040981 */ /* 0x000162000c1e1900 */
[----:B------:R-:W-:-:S04]  /*19a50*/  ISETP.NE.U32.AND P0, PT, RZ, UR4, PT ;  /* 0x00000004ff007c0c */ /* 0x000fc8000bf05070 */
[----:B------:R-:W-:-:S04]  /*19a60*/  ISETP.NE.AND.EX P0, PT, RZ, UR5, PT, P0 ;  /* 0x00000005ff007c0c */ /* 0x000fc8000bf05300 */
[----:B0-----:R-:W-:-:S09]  /*19a70*/  SEL R2, R19, RZ, !P0 ;  /* 0x000000ff13027207 */ /* 0x001fd20004000000 */
.L_x_2214:
        /* <DEDUP_REMOVED lines=10> */
[----:B------:R-:W3:Y:S01]  /*19b20*/  LDL R3, [R1+0x1c] ;  /* 0x00001c0001037983 */ /* 0x000ee20000100800 */
[----:B------:R-:W0:Y:S01]  /*19b30*/  LDC.64 R20, c[0x0][0x3f8] ;  /* 0x0000fe00ff147b82 */ /* 0x000e220000000a00 */
[----:B------:R-:W-:Y:S02]  /*19b40*/  ULDC.64 UR4, c[0x0][0xa08] ;  /* 0x0002820000047ab9 */ /* 0x000fe40000000a00 */
[----:B0-----:R-:W-:Y:S01]  /*19b50*/  LOP3.LUT P0, RZ, R20, UR4, RZ, 0xfc, !PT ;  /* 0x0000000414ff7c12 */ /* 0x001fe2000f80fcff */
[----:B------:R-:W-:-:S03]  /*19b60*/  UMOV UR4, 0xffffffff ;  /* 0xffffffff00047882 */ /* 0x000fc60000000000 */
[----:B------:R-:W-:-:S04]  /*19b70*/  LOP3.LUT P0, RZ, R21, UR5, RZ, 0xfc, P0 ;  /* 0x0000000515ff7c12 */ /* 0x000fc8000800fcff */
[----:B--2--5:R-:W-:Y:S01]  /*19b80*/  SEL R6, R4, RZ, !P0 ;  /* 0x000000ff04067207 */ /* 0x024fe20004000000 */
[----:B---3--:R-:W-:Y:S01]  /*19b90*/  VIADD R3, R3, 0xffffffff ;  /* 0xffffffff03037836 */ /* 0x008fe20000000000 */
[----:B------:R-:W-:Y:S07]  /*19ba0*/  BRA.DIV UR4, `(.L_x_2215) ;  /* 0x0000004a045c7947 */ /* 0x000fee000b800000 */
.L_x_2348:
[----:B------:R-:W-:Y:S01]  /*19bb0*/  UMOV UR4, 0xffffffff ;  /* 0xffffffff00047882 */ /* 0x000fe20000000000 */
[----:B------:R-:W-:Y:S02]  /*19bc0*/  SHF.R.S32.HI R8, RZ, 0x1f, R4 ;  /* 0x0000001fff087819 */ /* 0x000fe40000011404 */
[----:B------:R-:W-:Y:S05]  /*19bd0*/  BRA.DIV UR4, `(.L_x_2216) ;  /* 0x0000004a04847947 */ /* 0x000fea000b800000 */
[----:B------:R-:W-:-:S13]  /*19be0*/  ELECT P6, URZ, PT ;  /* 0x00000000003f782f */ /* 0x000fda00038c0000 */
.L_x_2351:
[----:B------:R-:W-:Y:S05]  /*19bf0*/  @!P6 BRA `(.L_x_2217) ;  /* 0x0000000000fce947 */ /* 0x000fea0003800000 */
[----:B------:R-:W-:-:S04]  /*19c00*/  ISETP.NE.U32.AND P0, PT, R20, RZ, PT ;  /* 0x000000ff1400720c */ /* 0x000fc80003f05070 */
[----:B------:R-:W-:-:S13]  /*19c10*/  ISETP.NE.AND.EX P0, PT, R21, RZ, PT, P0 ;  /* 0x000000ff1500720c */ /* 0x000fda0003f05300 */
[----:B------:R-:W-:Y:S05]  /*19c20*/  @!P0 BRA `(.L_x_2218) ;  /* 0x0000000000488947 */ /* 0x000fea0003800000 */
[----:B-1----:R-:W0:Y:S01]  /*19c30*/  LDC R9, c[0x0][0x41c] ;  /* 0x00010700ff097b82 */ /* 0x002e220000000800 */
[----:B------:R-:W-:Y:S01]  /*19c40*/  IMAD.MOV.U32 R5, RZ, RZ, R3 ;  /* 0x000000ffff057224 */ /* 0x000fe200078e0003 */
[----:B------:R-:W-:Y:S01]  /*19c50*/  ULDC.64 UR4, c[0x0][0x408] ;  /* 0x0001020000047ab9 */ /* 0x000fe20000000a00 */
[----:B0-----:R-:W-:-:S13]  /*19c60*/  ISETP.NE.AND P0, PT, R9, 0x1, PT ;  /* 0x000000010900780c */ /* 0x001fda0003f05270 */
[----:B------:R-:W0:Y:S02]  /*19c70*/  @P0 LDC.64 R6, c[0x0][0x420] ;  /* 0x00010800ff060b82 */ /* 0x000e240000000a00 */
[----:B0-----:R-:W-:-:S05]  /*19c80*/  @P0 IMAD.HI.U32 R6, R3, R6, RZ ;  /* 0x0000000603060227 */ /* 0x001fca00078e00ff */
[----:B------:R-:W-:-:S04]  /*19c90*/  @P0 SHF.R.U32.HI R5, RZ, R7, R6 ;  /* 0x00000007ff050219 */ /* 0x000fc80000011606 */
[--C-:B------:R-:W-:Y:S01]  /*19ca0*/  SHF.R.S32.HI R7, RZ, 0x1f, R5.reuse ;  /* 0x0000001fff077819 */ /* 0x100fe20000011405 */
[----:B------:R-:W-:-:S04]  /*19cb0*/  IMAD.MOV R6, RZ, RZ, -R5 ;  /* 0x000000ffff067224 */ /* 0x000fc800078e0a05 */
[----:B------:R-:W-:Y:S02]  /*19cc0*/  IMAD R3, R9, R6, R3 ;  /* 0x0000000609037224 */ /* 0x000fe400078e0203 */
[----:B------:R-:W-:-:S04]  /*19cd0*/  IMAD R6, R8, UR4, RZ ;  /* 0x0000000408067c24 */ /* 0x000fc8000f8e02ff */
[----:B------:R-:W-:Y:S02]  /*19ce0*/  IMAD R9, R4, UR5, R6 ;  /* 0x0000000504097c24 */ /* 0x000fe4000f8e0206 */
[----:B------:R-:W-:-:S04]  /*19cf0*/  IMAD.MOV.U32 R6, RZ, RZ, R5 ;  /* 0x000000ffff067224 */ /* 0x000fc800078e0005 */
[----:B------:R-:W-:-:S04]  /*19d00*/  IMAD.WIDE.U32 R6, R4, UR4, R6 ;  /* 0x0000000404067c25 */ /* 0x000fc8000f8e0006 */
[----:B------:R-:W-:Y:S01]  /*19d10*/  IMAD.IADD R5, R7, 0x1, R9 ;  /* 0x0000000107057824 */ /* 0x000fe200078e0209 */
[----:B------:R-:W-:-:S04]  /*19d20*/  LEA R10, P0, R6, R20, 0x2 ;  /* 0x00000014060a7211 */ /* 0x000fc800078010ff */
[----:B------:R-:W-:-:S05]  /*19d30*/  LEA.HI.X R11, R6, R21, R5, 0x2, P0 ;  /* 0x00000015060b7211 */ /* 0x000fca00000f1405 */
[----:B------:R0:W5:Y:S04]  /*19d40*/  LDG.E R6, desc[UR42][R10.64] ;  /* 0x0000002a0a067981 */ /* 0x000168000c1e1900 */
.L_x_2218:
[----:B------:R-:W2:Y:S01]  /*19d50*/  LDL R5, [R1] ;  /* 0x0000000001057983 */ /* 0x000ea20000100800 */
[----:B-1----:R-:W-:-:S03]  /*19d60*/  MOV R9, 0x400 ;  /* 0x0000040000097802 */ /* 0x002fc60000000f00 */
[----:B------:R-:W3:Y:S01]  /*19d70*/  LDL R7, [R1+0x8] ;  /* 0x0000080001077983 */ /* 0x000ee20000100800 */
[----:B0-----:R-:W0:Y:S02]  /*19d80*/  S2R R10, SR_CgaCtaId ;  /* 0x00000000000a7919 */ /* 0x001e240000008800 */
[----:B0-----:R-:W-:-:S05]  /*19d90*/  LEA R9, R10, R9, 0x18 ;  /* 0x000000090a097211 */ /* 0x001fca00078ec0ff */
[----:B--2---:R-:W-:Y:S01]  /*19da0*/  IMAD R5, R5, 0x8, R9 ;  /* 0x0000000805057824 */ /* 0x004fe200078e0209 */
[----:B---3--:R-:W-:-:S04]  /*19db0*/  SHF.L.U32 R7, R7, 0x1f, RZ ;  /* 0x0000001f07077819 */ /* 0x008fc800000006ff */
[----:B------:R-:W0:Y:S02]  /*19dc0*/  SYNCS.PHASECHK.TRANS64.TRYWAIT P0, [R5+URZ+0x28c40], R7 ;  /* 0x028c4007050075a7 */ /* 0x000e24000800017f */
[----:B0-----:R-:W-:Y:S05]  /*19dd0*/  @!P0 BRA `(.L_x_2219) ;  /* 0x0000004800248947 */ /* 0x001fea0003800000 */
.L_x_2352:
        /* <DEDUP_REMOVED lines=11> */
.L_x_2220:
[----:B------:R-:W2:Y:S01]  /*19e90*/  LDL R9, [R1] ;  /* 0x0000000001097983 */ /* 0x000ea20000100800 */
[----:B------:R-:W-:-:S03]  /*19ea0*/  MOV R10, 0x400 ;  /* 0x00000400000a7802 */ /* 0x000fc60000000f00 */
[----:B0-----:R-:W3:Y:S01]  /*19eb0*/  LDL R7, [R1+0x10] ;  /* 0x0000100001077983 */ /* 0x001ee20000100800 */
[----:B------:R-:W0:Y:S01]  /*19ec0*/  S2R R11, SR_CgaCtaId ;  /* 0x00000000000b7919 */ /* 0x000e220000008800 */
        /* <DEDUP_REMOVED lines=17> */
[----:B0-----:R-:W-:Y:S01]  /*19fe0*/  NOP ;  /* 0x0000000000007918 */ /* 0x001fe20000000000 */
.L_x_2217:
[----:B------:R-:W2:Y:S01]  /*19ff0*/  LDL.LU R10, [R1+0x20] ;  /* 0x00002000010a7983 */ /* 0x000ea20000300800 */
[----:B------:R-:W-:Y:S01]  /*1a000*/  MOV R7, 0x400 ;  /* 0x0000040000077802 */ /* 0x000fe20000000f00 */
[----:B------:R-:W-:Y:S05]  /*1a010*/  WARPSYNC.ALL ;  /* 0x0000000000007948 */ /* 0x000fea0003800000 */
[----:B-1----:R-:W0:Y:S01]  /*1a020*/  S2R R9, SR_CgaCtaId ;  /* 0x0000000000097919 */ /* 0x002e220000008800 */
        /* <DEDUP_REMOVED lines=10> */
[----:B------:R-:W-:Y:S02]  /*1a0d0*/  @P0 MOV R5, 0x2000 ;  /* 0x0000200000050802 */ /* 0x000fe40000000f00 */
        /* <DEDUP_REMOVED lines=15> */
.L_x_2353:
[----:B------:R-:W-:Y:S05]  /*1a1d0*/  BSYNC B0 ;  /* 0x0000000000007941 */ /* 0x000fea0003800000 */
.L_x_2221:
        /* <DEDUP_REMOVED lines=11> */
.L_x_2354:
        /* <DEDUP_REMOVED lines=11> */
.L_x_2226:
        /* <DEDUP_REMOVED lines=8> */
[----:B------:R-:W-:Y:S02]  /*1a3c0*/  R2UR UR13, R6 ;  /* 0x00000000060d72ca */ /* 0x000fe400000e0000 */
        /* <DEDUP_REMOVED lines=48> */
.L_x_2224:
[----:B------:R-:W-:Y:S05]  /*1a6d0*/  BSYNC B0 ;  /* 0x0000000000007941 */ /* 0x000fea0003800000 */
.L_x_2223:
[----:B------:R-:W2:Y:S04]  /*1a6e0*/  LDL R3, [R1+0x1c] ;  /* 0x00001c0001037983 */ /* 0x000ea80000100800 */
[----:B0-----:R-:W3:Y:S01]  /*1a6f0*/  LDL R2, [R1+0x14] ;  /* 0x0000140001027983 */ /* 0x001ee20000100800 */
[----:B------:R-:W-:Y:S01]  /*1a700*/  BSSY B0, `(.L_x_2227) ;  /* 0x00001aa000007945 */ /* 0x000fe20003800000 */
[----:B--2---:R-:W-:-:S05]  /*1a710*/  VIADD R5, R3, 0xfffffffe ;  /* 0xfffffffe03057836 */ /* 0x004fca0000000000 */
[----:B---3--:R-:W-:-:S13]  /*1a720*/  ISETP.GE.AND P0, PT, R5, R2, PT ;  /* 0x000000020500720c */ /* 0x008fda0003f06270 */
[----:B------:R-:W-:Y:S05]  /*1a730*/  @!P0 BRA `(.L_x_2228) ;  /* 0x0000001800988947 */ /* 0x000fea0003800000 */
[----:B------:R-:W-:Y:S01]  /*1a740*/  LOP3.LUT R9, RZ, R2, RZ, 0x33, !PT ;  /* 0x00000002ff097212 */ /* 0x000fe200078e33ff */
[----:B------:R-:W-:Y:S01]  /*1a750*/  IMAD.MOV R2, RZ, RZ, -R3 ;  /* 0x000000ffff027224 */ /* 0x000fe200078e0a03 */
[----:B------:R-:W-:Y:S04]  /*1a760*/  BSSY B1, `(.L_x_2229) ;  /* 0x000008e000017945 */ /* 0x000fe80003800000 */
[----:B------:R-:W-:-:S05]  /*1a770*/  VIADDMNMX R9, R2, 0x1, R9, !PT ;  /* 0x0000000102097846 */ /* 0x000fca0007800109 */
[----:B------:R-:W-:-:S05]  /*1a780*/  IMAD.IADD R2, R3, 0x1, R9 ;  /* 0x0000000103027824 */ /* 0x000fca00078e0209 */
        /* <DEDUP_REMOVED lines=18> */
[----:B------:R-:W-:Y:S01]  /*1a8b0*/  ULDC.64 UR4, c[0x0][0x408] ;  /* 0x0001020000047ab9 */ /* 0x000fe20000000a00 */
[----:B-1----:R-:W-:-:S13]  /*1a8c0*/  ISETP.NE.AND P0, PT, R11, 0x1, PT ;  /* 0x000000010b00780c */ /* 0x002fda0003f05270 */
[----:B------:R-:W1:Y:S02]  /*1a8d0*/  @P0 LDC.64 R2, c[0x0][0x420] ;  /* 0x00010800ff020b82 */ /* 0x000e640000000a00 */
[----:B-1----:R-:W-:Y:S01]  /*1a8e0*/  @P0 IMAD.HI.U32 R6, R5, R2, RZ ;  /* 0x0000000205060227 */ /* 0x002fe200078e00ff */
[----:B------:R-:W-:-:S04]  /*1a8f0*/  MOV R2, R5 ;  /* 0x0000000500027202 */ /* 0x000fc80000000f00 */
[----:B------:R-:W-:Y:S01]  /*1a900*/  @P0 SHF.R.U32.HI R2, RZ, R3, R6 ;  /* 0x00000003ff020219 */ /* 0x000fe20000011606 */
[----:B------:R-:W-:-:S03]  /*1a910*/  IMAD R6, R8, UR4, RZ ;  /* 0x0000000408067c24 */ /* 0x000fc6000f8e02ff */
[----:B------:R-:W-:Y:S01]  /*1a920*/  SHF.R.S32.HI R3, RZ, 0x1f, R2 ;  /* 0x0000001fff037819 */ /* 0x000fe20000011402 */
[C---:B------:R-:W-:Y:S02]  /*1a930*/  IMAD R10, R4.reuse, UR5, R6 ;  /* 0x00000005040a7c24 */ /* 0x040fe4000f8e0206 */
[----:B------:R-:W-:-:S04]  /*1a940*/  IMAD.WIDE.U32 R6, R4, UR4, R2 ;  /* 0x0000000404067c25 */ /* 0x000fc8000f8e0002 */
[----:B------:R-:W-:Y:S01]  /*1a950*/  IMAD.IADD R10, R10, 0x1, R7 ;  /* 0x000000010a0a7824 */ /* 0x000fe200078e0207 */
[----:B------:R-:W-:Y:S01]  /*1a960*/  LEA R20, P0, R6, R20, 0x2 ;  /* 0x0000001406147211 */ /* 0x000fe200078010ff */
[----:B------:R-:W-:-:S03]  /*1a970*/  IMAD.MOV R2, RZ, RZ, -R2 ;  /* 0x000000ffff027224 */ /* 0x000fc600078e0a02 */
[----:B------:R-:W-:Y:S01]  /*1a980*/  LEA.HI.X R21, R6, R21, R10, 0x2, P0 ;  /* 0x0000001506157211 */ /* 0x000fe200000f140a */
[----:B------:R-:W-:-:S04]  /*1a990*/  IMAD R5, R11, R2, R5 ;  /* 0x000000020b057224 */ /* 0x000fc800078e0205 */
[----:B------:R1:W5:Y:S04]  /*1a9a0*/  LDG.E R6, desc[UR42][R20.64] ;  /* 0x0000002a14067981 */ /* 0x000368000c1e1900 */
.L_x_2233:
[----:B------:R-:W2:Y:S01]  /*1a9b0*/  S2R R3, SR_CgaCtaId ;  /* 0x0000000000037919 */ /* 0x000ea20000008800 */
[----:B------:R-:W-:-:S04]  /*1a9c0*/  MOV R2, 0x400 ;  /* 0x0000040000027802 */ /* 0x000fc80000000f00 */
[----:B--2---:R-:W-:Y:S02]  /*1a9d0*/  LEA R2, R3, R2, 0x18 ;  /* 0x0000000203027211 */ /* 0x004fe400078ec0ff */
[----:B------:R-:W-:-:S03]  /*1a9e0*/  SHF.L.U32 R3, R12, 0x1f, RZ ;  /* 0x0000001f0c037819 */ /* 0x000fc600000006ff */
[----:B------:R-:W-:-:S04]  /*1a9f0*/  IMAD R2, R13, 0x8, R2 ;  /* 0x000000080d027824 */ /* 0x000fc800078e0202 */
[----:B------:R-:W2:Y:S02]  /*1aa00*/  SYNCS.PHASECHK.TRANS64.TRYWAIT P0, [R2+URZ+0x28c40], R3 ;  /* 0x028c4003020075a7 */ /* 0x000ea4000800017f */
[----:B--2---:R-:W-:Y:S05]  /*1aa10*/  @!P0 BRA `(.L_x_2234) ;  /* 0x0000003c005c8947 */ /* 0x004fea0003800000 */
.L_x_2355:
        /* <DEDUP_REMOVED lines=11> */
.L_x_2235:
[----:B---3--:R-:W3:Y:S01]  /*1aad0*/  LDL R7, [R1] ;  /* 0x0000000001077983 */ /* 0x008ee20000100800 */
[----:B------:R-:W-:-:S03]  /*1aae0*/  MOV R11, 0x400 ;  /* 0x00000400000b7802 */ /* 0x000fc60000000f00 */
        /* <DEDUP_REMOVED lines=14> */
[----:B----4-:R-:W-:-:S05]  /*1abd0*/  IMAD R5, R5, 0x40, R10 ;  /* 0x0000004005057824 */ /* 0x010fca00078e020a */
[----:B------:R-:W-:-:S07]  /*1abe0*/  R2UR UR11, R5 ;  /* 0x00000000050b72ca */ /* 0x000fce00000e0000 */
[----:B------:R-:W-:-:S09]  /*1abf0*/  UIADD3 UR8, UR8, 0x22400, URZ ;  /* 0x0002240008087890 */ /* 0x000fd2000fffe03f */
[----:B------:R0:W-:Y:S01]  /*1ac00*/  UTMALDG.4D [UR8], [UR4], desc[UR6] ;  /* 0x00000608040075b4 */ /* 0x0001e20008019000 */
[----:B------:R-:W3:Y:S02]  /*1ac10*/  SYNCS.PHASECHK.TRANS64.TRYWAIT P0, [R2+URZ+0x28c60], R3 ;  /* 0x028c6003020075a7 */ /* 0x000ee4000800017f */
[----:B0--3--:R-:W-:Y:S05]  /*1ac20*/  @!P0 BRA `(.L_x_2236) ;  /* 0x0000003800ec8947 */ /* 0x009fea0003800000 */
.L_x_2356:
        /* <DEDUP_REMOVED lines=8> */
.L_x_2237:
        /* <DEDUP_REMOVED lines=54> */
.L_x_2232:
[----:B------:R-:W-:Y:S05]  /*1b010*/  BSYNC B2 ;  /* 0x0000000000027941 */ /* 0x000fea0003800000 */
.L_x_2231:
[----:B------:R-:W2:Y:S02]  /*1b020*/  LDL R2, [R1+0x1c] ;  /* 0x00001c0001027983 */ /* 0x000ea40000100800 */
[----:B--2---:R-:W-:-:S07]  /*1b030*/  VIADD R5, R2, 0xfffffffd ;  /* 0xfffffffd02057836 */ /* 0x004fce0000000000 */
.L_x_2230:
[----:B------:R-:W-:Y:S05]  /*1b040*/  BSYNC B1 ;  /* 0x0000000000017941 */ /* 0x000fea0003800000 */
.L_x_2229:
[----:B------:R-:W2:Y:S01]  /*1b050*/  LDL.LU R2, [R1+0x1c] ;  /* 0x00001c0001027983 */ /* 0x000ea20000300800 */
[----:B------:R-:W-:Y:S02]  /*1b060*/  IADD3 R9, R9, -0x2, RZ ;  /* 0xfffffffe09097810 */ /* 0x000fe40007ffe0ff */
[----:B--2---:R-:W-:-:S04]  /*1b070*/  LOP3.LUT R2, RZ, R2, RZ, 0x33, !PT ;  /* 0x00000002ff027212 */ /* 0x004fc800078e33ff */
[----:B------:R-:W-:-:S13]  /*1b080*/  ISETP.NE.AND P0, PT, R9, R2, PT ;  /* 0x000000020900720c */ /* 0x000fda0003f05270 */
[----:B------:R-:W-:Y:S05]  /*1b090*/  @!P0 BRA `(.L_x_2228) ;  /* 0x0000001000408947 */ /* 0x000fea0003800000 */
.L_x_2252:
        /* <DEDUP_REMOVED lines=9> */
[----:B0-----:R-:W-:Y:S06]  /*1b130*/  @!P6 BRA `(.L_x_2239) ;  /* 0x0000000400e8e947 */ /* 0x001fec0003800000 */
        /* <DEDUP_REMOVED lines=8> */
[----:B------:R-:W0:Y:S02]  /*1b1c0*/  @P0 LDC.64 R2, c[0x0][0x420] ;  /* 0x00010800ff020b82 */ /* 0x000e240000000a00 */
[----:B0-----:R-:W-:-:S04]  /*1b1d0*/  @P0 IMAD.HI.U32 R12, R5, R2, RZ ;  /* 0x00000002050c0227 */ /* 0x001fc800078e00ff */
        /* <DEDUP_REMOVED lines=12> */
.L_x_2240:
[----:B------:R-:W3:Y:S01]  /*1b2a0*/  S2R R3, SR_CgaCtaId ;  /* 0x0000000000037919 */ /* 0x000ee20000008800 */
[----:B------:R-:W-:-:S04]  /*1b2b0*/  MOV R2, 0x400 ;  /* 0x0000040000027802 */ /* 0x000fc80000000f00 */
[----:B---3--:R-:W-:Y:S02]  /*1b2c0*/  LEA R2, R3, R2, 0x18 ;  /* 0x0000000203027211 */ /* 0x008fe400078ec0ff */
[----:B------:R-:W-:-:S03]  /*1b2d0*/  SHF.L.U32 R3, R9, 0x1f, RZ ;  /* 0x0000001f09037819 */ /* 0x000fc600000006ff */
[----:B------:R-:W-:-:S04]  /*1b2e0*/  IMAD R2, R10, 0x8, R2 ;  /* 0x000000080a027824 */ /* 0x000fc800078e0202 */
[----:B------:R-:W3:Y:S02]  /*1b2f0*/  SYNCS.PHASECHK.TRANS64.TRYWAIT P0, [R2+URZ+0x28c40], R3 ;  /* 0x028c4003020075a7 */ /* 0x000ee4000800017f */
[----:B---3--:R-:W-:Y:S05]  /*1b300*/  @!P0 BRA `(.L_x_2241) ;  /* 0x0000003400488947 */ /* 0x008fea0003800000 */
.L_x_2357:
        /* <DEDUP_REMOVED lines=11> */
.L_x_2242:
        /* <DEDUP_REMOVED lines=16> */
[----:B----4-:R-:W-:-:S05]  /*1b4c0*/  IMAD R7, R11, 0x40, R12 ;  /* 0x000000400b077824 */ /* 0x010fca00078e020c */
[----:B------:R-:W-:-:S13]  /*1b4d0*/  R2UR UR11, R7 ;  /* 0x00000000070b72ca */ /* 0x000fda00000e0000 */
[----:B------:R0:W-:Y:S01]  /*1b4e0*/  UTMALDG.4D [UR8], [UR4], desc[UR6] ;  /* 0x00000608040075b4 */ /* 0x0001e20008019000 */
[----:B------:R-:W2:Y:S02]  /*1b4f0*/  SYNCS.PHASECHK.TRANS64.TRYWAIT P1, [R2+URZ+0x28c60], R3 ;  /* 0x028c6003020075a7 */ /* 0x000ea4000802017f */
[----:B0-2---:R-:W-:Y:S05]  /*1b500*/  @!P1 BRA `(.L_x_2243) ;  /* 0x0000003000dc9947 */ /* 0x005fea0003800000 */
.L_x_2358:
[----:B------:R-:W-:Y:S05]  /*1b510*/  @P0 BRA `(.L_x_2244) ;  /* 0x00000000001c0947 */ /* 0x000fea0003800000 */
[----:B------:R-:W2:Y:S01]  /*1b520*/  S2R R11, SR_TID.X ;  /* 0x00000000000b7919 */ /* 0x000ea20000002100 */
[----:B0--3--:R-:W-:-:S04]  /*1b530*/  MOV R3, 0x10000 ;  /* 0x0001000000037802 */ /* 0x009fc80000000f00 */
[----:B------:R4:W-:Y:S01]  /*1b540*/  SYNCS.ARRIVE.TRANS64 RZ, [R2+URZ+0x28c50], R3 ;  /* 0x028c500302ff79a7 */ /* 0x0009e2000800003f */
[----:B--2---:R-:W-:-:S04]  /*1b550*/  LOP3.LUT R11, R11, 0x1f, RZ, 0xc0, !PT ;  /* 0x0000001f0b0b7812 */ /* 0x004fc800078ec0ff */
[----:B------:R-:W-:-:S13]  /*1b560*/  ISETP.NE.AND P1, PT, R11, RZ, PT ;  /* 0x000000ff0b00720c */ /* 0x000fda0003f25270 */
[----:B----4-:R-:W-:Y:S05]  /*1b570*/  @!P1 BRA `(.L_x_2244) ;  /* 0x0000000000049947 */ /* 0x010fea0003800000 */
[----:B------:R-:W-:Y:S01]  /*1b580*/  BPT.TRAP 0x1 ;  /* 0x000000040000795c */ /* 0x000fe20000300000 */
.L_x_2244:
        /* <DEDUP_REMOVED lines=53> */
.L_x_2239:
[----:B------:R-:W-:Y:S05]  /*1b8e0*/  BSYNC B1 ;  /* 0x0000000000017941 */ /* 0x000fea0003800000 */
.L_x_2238:
[----:B------:R-:W-:Y:S01]  /*1b8f0*/  VIADD R10, R10, 0x1 ;  /* 0x000000010a0a7836 */ /* 0x000fe20000000000 */
[----:B------:R-:W-:Y:S04]  /*1b900*/  BSSY B1, `(.L_x_2245) ;  /* 0x0000085000017945 */ /* 0x000fe80003800000 */
[----:B------:R-:W-:-:S04]  /*1b910*/  ISETP.NE.AND P0, PT, R10, 0x2, PT ;  /* 0x000000020a00780c */ /* 0x000fc80003f05270 */
[----:B------:R-:W-:Y:S02]  /*1b920*/  SEL R2, RZ, 0x1, P0 ;  /* 0x00000001ff027807 */ /* 0x000fe40000000000 */
[----:B0-----:R-:W-:Y:S02]  /*1b930*/  SEL R12, R10, RZ, P0 ;  /* 0x000000ff0a0c7207 */ /* 0x001fe40000000000 */
[----:B------:R-:W-:Y:S01]  /*1b940*/  LOP3.LUT R11, R9, R2, RZ, 0x3c, !PT ;  /* 0x00000002090b7212 */ /* 0x000fe200078e3cff */
[----:B------:R-:W-:-:S04]  /*1b950*/  VIADD R9, R5, 0xffffffff ;  /* 0xffffffff05097836 */ /* 0x000fc80000000000 */
        /* <DEDUP_REMOVED lines=25> */
.L_x_2247:
[----:B------:R-:W3:Y:S01]  /*1baf0*/  S2R R3, SR_CgaCtaId ;  /* 0x0000000000037919 */ /* 0x000ee20000008800 */
[----:B------:R-:W-:-:S04]  /*1bb00*/  MOV R2, 0x400 ;  /* 0x0000040000027802 */ /* 0x000fc80000000f00 */
[----:B---3--:R-:W-:Y:S02]  /*1bb10*/  LEA R2, R3, R2, 0x18 ;  /* 0x0000000203027211 */ /* 0x008fe400078ec0ff */
[----:B------:R-:W-:-:S03]  /*1bb20*/  SHF.L.U32 R3, R11, 0x1f, RZ ;  /* 0x0000001f0b037819 */ /* 0x000fc600000006ff */
[----:B------:R-:W-:-:S04]  /*1bb30*/  IMAD R2, R12, 0x8, R2 ;  /* 0x000000080c027824 */ /* 0x000fc800078e0202 */
[----:B------:R-:W3:Y:S02]  /*1bb40*/  SYNCS.PHASECHK.TRANS64.TRYWAIT P0, [R2+URZ+0x28c40], R3 ;  /* 0x028c4003020075a7 */ /* 0x000ee4000800017f */
[----:B---3--:R-:W-:Y:S05]  /*1bb50*/  @!P0 BRA `(.L_x_2248) ;  /* 0x0000002c005c8947 */ /* 0x008fea0003800000 */
.L_x_2359:
        /* <DEDUP_REMOVED lines=11> */
.L_x_2249:
[----:B--2---:R-:W2:Y:S01]  /*1bc10*/  LDL R7, [R1] ;  /* 0x0000000001077983 */ /* 0x004ea20000100800 */
        /* <DEDUP_REMOVED lines=20> */
[----:B0-2---:R-:W-:Y:S05]  /*1bd60*/  @!P1 BRA `(.L_x_2250) ;  /* 0x0000002800ec9947 */ /* 0x005fea0003800000 */
.L_x_2360:
        /* <DEDUP_REMOVED lines=8> */
.L_x_2251:
        /* <DEDUP_REMOVED lines=54> */
.L_x_2246:
[----:B------:R-:W-:Y:S05]  /*1c150*/  BSYNC B1 ;  /* 0x0000000000017941 */ /* 0x000fea0003800000 */
.L_x_2245:
[----:B------:R-:W2:Y:S01]  /*1c160*/  LDL R2, [R1+0x14] ;  /* 0x0000140001027983 */ /* 0x000ea20000100800 */
[----:B------:R-:W-:Y:S01]  /*1c170*/  VIADD R5, R5, 0xfffffffe ;  /* 0xfffffffe05057836 */ /* 0x000fe20000000000 */
[----:B--2---:R-:W-:-:S13]  /*1c180*/  ISETP.GT.AND P0, PT, R9, R2, PT ;  /* 0x000000020900720c */ /* 0x004fda0003f04270 */
[----:B------:R-:W-:Y:S05]  /*1c190*/  @P0 BRA `(.L_x_2252) ;  /* 0xffffffec00c00947 */ /* 0x000fea000383ffff */
.L_x_2228:
[----:B------:R-:W-:Y:S05]  /*1c1a0*/  BSYNC B0 ;  /* 0x0000000000007941 */ /* 0x000fea0003800000 */
.L_x_2227:
        /* <DEDUP_REMOVED lines=23> */
.L_x_2254:
[----:B------:R-:W-:Y:S05]  /*1c320*/  BSYNC B0 ;  /* 0x0000000000007941 */ /* 0x000fea0003800000 */
.L_x_2253:
[----:B--2---:R-:W2:Y:S02]  /*1c330*/  LDL.LU R2, [R1+0x8] ;  /* 0x0000080001027983 */ /* 0x004ea40000300800 */
[----:B--2---:R-:W-:-:S05]  /*1c340*/  LOP3.LUT R2, R2, R0, RZ, 0x3c, !PT ;  /* 0x0000000002027212 */ /* 0x004fca00078e3cff */
[----:B------:R2:W-:Y:S02]  /*1c350*/  STL [R1+0x8], R2 ;  /* 0x0000080201007387 */ /* 0x0005e40000100800 */
.L_x_2210:
[----:B------:R-:W-:Y:S05]  /*1c360*/  BSYNC B6 ;  /* 0x0000000000067941 */ /* 0x000fea0003800000 */
.L_x_2208:
[----:B------:R-:W-:-:S03]  /*1c370*/  UMOV UR4, 0xffffffff ;  /* 0xffffffff00047882 */ /* 0x000fc60000000000 */
[----:B------:R-:W-:Y:S05]  /*1c380*/  BRA.DIV UR4, `(.L_x_2255) ;  /* 0x0000002604787947 */ /* 0x000fea000b800000 */
[----:B------:R3:W4:Y:S04]  /*1c390*/  SHFL.IDX PT, R4, R16, RZ, 0x1f ;  /* 0x00001fff10047589 */ /* 0x00072800000e0000 */
[----:B------:R-:W0:Y:S02]  /*1c3a0*/  SHFL.IDX PT, R16, R16, 0x1, 0x1f ;  /* 0x00201f0010107f89 */ /* 0x000e2400000e0000 */
.L_x_2364:
[----:B------:R-:W5:Y:S01]  /*1c3b0*/  S2R R7, SR_TID.X ;  /* 0x0000000000077919 */ /* 0x000f620000002100 */
[----:B------:R-:W-:Y:S01]  /*1c3c0*/  ULDC UR4, c[0x0][0xc14] ;  /* 0x0003050000047ab9 */ /* 0x000fe20000000800 */
[----:B------:R-:W-:Y:S01]  /*1c3d0*/  BSSY B0, `(.L_x_2256) ;  /* 0x000000b000007945 */ /* 0x000fe20003800000 */
[----:B------:R-:W-:Y:S02]  /*1c3e0*/  IMAD.U32 R0, RZ, RZ, UR4 ;  /* 0x00000004ff007e24 */ /* 0x000fe4000f8e00ff */
[----:B------:R-:W-:Y:S01]  /*1c3f0*/  IMAD.MOV.U32 R17, RZ, RZ, RZ ;  /* 0x000000ffff117224 */ /* 0x000fe200078e00ff */
[----:B-----5:R-:W-:-:S04]  /*1c400*/  LOP3.LUT R7, R7, 0x1f, RZ, 0xc0, !PT ;  /* 0x0000001f07077812 */ /* 0x020fc800078ec0ff */
[C---:B------:R-:W-:Y:S01]  /*1c410*/  ISETP.NE.AND P0, PT, R7.reuse, 0x1f, PT ;  /* 0x0000001f0700780c */ /* 0x040fe20003f05270 */
[----:B------:R-:W-:-:S05]  /*1c420*/  IMAD.IADD R5, R7, 0x1, R19 ;  /* 0x0000000107057824 */ /* 0x000fca00078e0213 */
[----:B------:R-:W-:-:S13]  /*1c430*/  ISETP.GE.OR P0, PT, R5, R0, !P0 ;  /* 0x000000000500720c */ /* 0x000fda0004706670 */
[----:B------:R-:W-:Y:S05]  /*1c440*/  @P0 BRA `(.L_x_2257) ;  /* 0x00000000000c0947 */ /* 0x000fea0003800000 */
[----:B--2---:R-:W2:Y:S02]  /*1c450*/  LDC.64 R2, c[0x0][0xc58] ;  /* 0x00031600ff027b82 */ /* 0x004ea40000000a00 */
[----:B--2---:R-:W-:-:S05]  /*1c460*/  IMAD.WIDE R2, R5, 0x4, R2 ;  /* 0x0000000405027825 */ /* 0x004fca00078e0202 */
[----:B------:R2:W5:Y:S02]  /*1c470*/  LDG.E R17, desc[UR42][R2.64] ;  /* 0x0000002a02117981 */ /* 0x000564000c1e1900 */
.L_x_2257:
[----:B------:R-:W-:Y:S05]  /*1c480*/  BSYNC B0 ;  /* 0x0000000000007941 */ /* 0x000fea0003800000 */
.L_x_2256:
        /* <DEDUP_REMOVED lines=10> */
[----:B------:R-:W-:Y:S02]  /*1c530*/  ISETP.GE.U32.AND P1, PT, R7, 0x8, PT ;  /* 0x000000080700780c */ /* 0x000fe40003f26070 */
[----:B--2---:R-:W-:-:S05]  /*1c540*/  IADD3 R3, R13, R14, RZ ;  /* 0x0000000e0d037210 */ /* 0x004fca0007ffe0ff */
        /* <DEDUP_REMOVED lines=11> */
.L_x_2372:
[----:B------:R-:W-:Y:S02]  /*1c600*/  ULDC UR4, c[0x0][0xc10] ;  /* 0x0003040000047ab9 */ /* 0x000fe40000000800 */
[----:B------:R-:W-:-:S04]  /*1c610*/  IMAD.U32 R5, RZ, RZ, UR4 ;  /* 0x00000004ff057e24 */ /* 0x000fc8000f8e00ff */
[----:B--2---:R-:W-:-:S04]  /*1c620*/  IMAD R3, R14, R5, RZ ;  /* 0x000000050e037224 */ /* 0x004fc800078e02ff */
[----:B---3--:R-:W-:-:S05]  /*1c630*/  IMAD.IADD R16, R16, 0x1, R3 ;  /* 0x0000000110107824 */ /* 0x008fca00078e0203 */
[----:B----4-:R-:W-:-:S13]  /*1c640*/  ISETP.GT.AND P0, PT, R16, R4, PT ;  /* 0x000000041000720c */ /* 0x010fda0003f04270 */
[----:B------:R-:W-:Y:S05]  /*1c650*/  @P0 BRA `(.L_x_2259) ;  /* 0x0000000000b40947 */ /* 0x000fea0003800000 */
[----:B------:R-:W2:Y:S02]  /*1c660*/  LDC R0, c[0x0][0xc14] ;  /* 0x00030500ff007b82 */ /* 0x000ea40000000800 */
.L_x_2264:
[----:B------:R-:W-:-:S05]  /*1c670*/  VIADD R19, R19, 0x1f ;  /* 0x0000001f13137836 */ /* 0x000fca0000000000 */
[----:B--2---:R-:W-:-:S13]  /*1c680*/  ISETP.GE.AND P0, PT, R19, R0, PT ;  /* 0x000000001300720c */ /* 0x004fda0003f06270 */
[----:B------:R-:W-:Y:S05]  /*1c690*/  @P0 BRA `(.L_x_2260) ;  /* 0x0000000400ec0947 */ /* 0x000fea0003800000 */
[----:B------:R-:W2:Y:S01]  /*1c6a0*/  S2R R6, SR_TID.X ;  /* 0x0000000000067919 */ /* 0x000ea20000002100 */
[----:B------:R-:W-:Y:S01]  /*1c6b0*/  BSSY B0, `(.L_x_2261) ;  /* 0x000000a000007945 */ /* 0x000fe20003800000 */
[----:B------:R-:W-:Y:S01]  /*1c6c0*/  IMAD.MOV.U32 R17, RZ, RZ, RZ ;  /* 0x000000ffff117224 */ /* 0x000fe200078e00ff */
[----:B--2---:R-:W-:-:S04]  /*1c6d0*/  LOP3.LUT R6, R6, 0x1f, RZ, 0xc0, !PT ;  /* 0x0000001f06067812 */ /* 0x004fc800078ec0ff */
[C---:B------:R-:W-:Y:S01]  /*1c6e0*/  ISETP.NE.AND P1, PT, R6.reuse, 0x1f, PT ;  /* 0x0000001f0600780c */ /* 0x040fe20003f25270 */
[----:B------:R-:W-:-:S05]  /*1c6f0*/  IMAD.IADD R5, R6, 0x1, R19 ;  /* 0x0000000106057824 */ /* 0x000fca00078e0213 */
[----:B------:R-:W-:-:S13]  /*1c700*/  ISETP.GE.OR P0, PT, R5, R0, !P1 ;  /* 0x000000000500720c */ /* 0x000fda0004f06670 */
[----:B------:R-:W-:Y:S05]  /*1c710*/  @P0 BRA `(.L_x_2262) ;  /* 0x00000000000c0947 */ /* 0x000fea0003800000 */
[----:B0-----:R-:W0:Y:S02]  /*1c720*/  LDC.64 R2, c[0x0][0xc58] ;  /* 0x00031600ff027b82 */ /* 0x001e240000000a00 */
[----:B0-----:R-:W-:-:S05]  /*1c730*/  IMAD.WIDE R2, R5, 0x4, R2 ;  /* 0x0000000405027825 */ /* 0x001fca00078e0202 */
[----:B------:R2:W5:Y:S02]  /*1c740*/  LDG.E R17, desc[UR42][R2.64] ;  /* 0x0000002a02117981 */ /* 0x000564000c1e1900 */
.L_x_2262:
[----:B------:R-:W-:Y:S05]  /*1c750*/  BSYNC B0 ;  /* 0x0000000000007941 */ /* 0x000fea0003800000 */
.L_x_2261:
        /* <DEDUP_REMOVED lines=8> */
[----:B------:R-:W0:Y:S02]  /*1c7e0*/  SHFL.UP PT, R14, R13, 0x2, RZ ;  /* 0x044000000d0e7989 */ /* 0x000e2400000e00ff */
[----:B0-2---:R-:W-:Y:S02]  /*1c7f0*/  SEL R2, R14, RZ, P1 ;  /* 0x000000ff0e027207 */ /* 0x005fe40000800000 */
        /* <DEDUP_REMOVED lines=13> */
.L_x_2380:
[----:B------:R-:W-:Y:S02]  /*1c8d0*/  ULDC UR4, c[0x0][0xc10] ;  /* 0x0003040000047ab9 */ /* 0x000fe40000000800 */
[----:B------:R-:W-:-:S04]  /*1c8e0*/  IMAD.U32 R5, RZ, RZ, UR4 ;  /* 0x00000004ff057e24 */ /* 0x000fc8000f8e00ff */
[----:B--2---:R-:W-:-:S04]  /*1c8f0*/  IMAD R3, R14, R5, RZ ;  /* 0x000000050e037224 */ /* 0x004fc800078e02ff */
[----:B------:R-:W-:-:S05]  /*1c900*/  IMAD.IADD R16, R3, 0x1, R16 ;  /* 0x0000000103107824 */ /* 0x000fca00078e0210 */
[----:B------:R-:W-:-:S13]  /*1c910*/  ISETP.GT.AND P0, PT, R16, R4, PT ;  /* 0x000000041000720c */ /* 0x000fda0003f04270 */
[----:B------:R-:W-:Y:S05]  /*1c920*/  @!P0 BRA `(.L_x_2264) ;  /* 0xfffffffc00508947 */ /* 0x000fea000383ffff */
.L_x_2259:
        /* <DEDUP_REMOVED lines=8> */
.L_x_2384:
[----:B------:R-:W-:Y:S01]  /*1c9b0*/  ISETP.NE.AND P0, PT, R3, RZ, PT ;  /* 0x000000ff0300720c */ /* 0x000fe20003f05270 */
[----:B------:R-:W-:-:S12]  /*1c9c0*/  IMAD.MOV.U32 R7, RZ, RZ, RZ ;  /* 0x000000ffff077224 */ /* 0x000fd800078e00ff */
[----:B------:R-:W-:Y:S05]  /*1c9d0*/  @!P0 BRA `(.L_x_2266) ;  /* 0x0000000000108947 */ /* 0x000fea0003800000 */
[----:B------:R-:W-:Y:S01]  /*1c9e0*/  UMOV UR4, 0xffffffff ;  /* 0xffffffff00047882 */ /* 0x000fe20000000000 */
[----:B------:R-:W-:Y:S02]  /*1c9f0*/  VIADD R12, R6, 0xffffffff ;  /* 0xffffffff060c7836 */ /* 0x000fe40000000000 */
[----:B------:R-:W-:Y:S05]  /*1ca00*/  BRA.DIV UR4, `(.L_x_2267) ;  /* 0x0000002a040c7947 */ /* 0x000fea000b800000 */
[----:B------:R4:W0:Y:S02]  /*1ca10*/  SHFL.IDX PT, R7, R2, R12, 0x1f ;  /* 0x00001f0c02077589 */ /* 0x00082400000e0000 */
.L_x_2266:
[----:B0---4-:R-:W0:Y:S01]  /*1ca20*/  LDC.64 R2, c[0x0][0xc68] ;  /* 0x00031a00ff027b82 */ /* 0x011e220000000a00 */
[----:B------:R-:W-:-:S04]  /*1ca30*/  IMAD.IADD R19, R6, 0x1, R19 ;  /* 0x0000000106137824 */ /* 0x000fc800078e0213 */
[----:B0-----:R-:W-:-:S05]  /*1ca40*/  IMAD.WIDE R2, R19, 0x4, R2 ;  /* 0x0000000413027825 */ /* 0x001fca00078e0202 */
[----:B------:R0:W2:Y:S01]  /*1ca50*/  LDG.E R8, desc[UR42][R2.64] ;  /* 0x0000002a02087981 */ /* 0x0000a2000c1e1900 */
[----:B------:R-:W-:-:S04]  /*1ca60*/  IMAD R16, R7, R5, R16 ;  /* 0x0000000507107224 */ /* 0x000fc800078e0210 */
[----:B------:R-:W-:Y:S02]  /*1ca70*/  IMAD.IADD R7, R4, 0x1, -R16 ;  /* 0x0000000104077824 */ /* 0x000fe400078e0a10 */
[----:B0-----:R-:W-:Y:S02]  /*1ca80*/  IMAD.MOV.U32 R2, RZ, RZ, RZ ;  /* 0x000000ffff027224 */ /* 0x001fe400078e00ff */
[----:B--23--:R-:W-:-:S05]  /*1ca90*/  IMAD R6, R17, R8, RZ ;  /* 0x0000000811067224 */ /* 0x00cfca00078e02ff */
[-C--:B-1----:R-:W-:Y:S02]  /*1caa0*/  IABS R9, R6.reuse ;  /* 0x0000000600097213 */ /* 0x082fe40000000000 */
[----:B------:R-:W-:Y:S02]  /*1cab0*/  IABS R4, R6 ;  /* 0x0000000600047213 */ /* 0x000fe40000000000 */
[----:B------:R-:W0:Y:S03]  /*1cac0*/  I2F.RP R10, R9 ;  /* 0x00000009000a7306 */ /* 0x000e260000209400 */
[----:B------:R-:W-:-:S05]  /*1cad0*/  IMAD.MOV R4, RZ, RZ, -R4 ;  /* 0x000000ffff047224 */ /* 0x000fca00078e0a04 */
[----:B0-----:R-:W0:Y:S02]  /*1cae0*/  MUFU.RCP R10, R10 ;  /* 0x0000000a000a7308 */ /* 0x001e240000001000 */
[----:B0-----:R-:W-:-:S06]  /*1caf0*/  IADD3 R11, R10, 0xffffffe, RZ ;  /* 0x0ffffffe0a0b7810 */ /* 0x001fcc0007ffe0ff */
        /* <DEDUP_REMOVED lines=13> */
[----:B------:R-:W-:-:S03]  /*1cbd0*/  ISETP.GE.AND P0, PT, R3, RZ, PT ;  /* 0x000000ff0300720c */ /* 0x000fc60003f06270 */
[----:B------:R-:W-:-:S10]  /*1cbe0*/  IMAD.MOV.U32 R9, RZ, RZ, R2 ;  /* 0x000000ffff097224 */ /* 0x000fd400078e0002 */
[----:B------:R-:W-:Y:S01]  /*1cbf0*/  @!P0 IMAD.MOV R9, RZ, RZ, -R9 ;  /* 0x000000ffff098224 */ /* 0x000fe200078e0a09 */
[----:B------:R-:W-:-:S13]  /*1cc00*/  ISETP.NE.AND P0, PT, R6, RZ, PT ;  /* 0x000000ff0600720c */ /* 0x000fda0003f05270 */
[----:B------:R-:W-:-:S05]  /*1cc10*/  @!P0 LOP3.LUT R9, RZ, R6, RZ, 0x33, !PT ;  /* 0x00000006ff098212 */ /* 0x000fca00078e33ff */
[----:B------:R-:W-:Y:S02]  /*1cc20*/  IMAD R4, R8, R9, RZ ;  /* 0x0000000908047224 */ /* 0x000fe400078e02ff */
[----:B------:R-:W-:-:S03]  /*1cc30*/  IMAD.MOV R9, RZ, RZ, -R9 ;  /* 0x000000ffff097224 */ /* 0x000fc600078e0a09 */
[----:B------:R-:W-:Y:S01]  /*1cc40*/  IADD3 R2, -R4, RZ, RZ ;  /* 0x000000ff04027210 */ /* 0x000fe20007ffe1ff */
[----:B------:R-:W-:-:S03]  /*1cc50*/  IMAD R6, R6, R9, R7 ;  /* 0x0000000906067224 */ /* 0x000fc600078e0207 */
[----:B------:R-:W-:Y:S01]  /*1cc60*/  VIADDMNMX R5, R2, R5, R8, PT ;  /* 0x0000000502057246 */ /* 0x000fe20003800108 */
[----:B------:R-:W-:Y:S01]  /*1cc70*/  IMAD.MOV.U32 R2, RZ, RZ, RZ ;  /* 0x000000ffff027224 */ /* 0x000fe200078e00ff */
[----:B------:R-:W-:Y:S02]  /*1cc80*/  IADD3 R4, R6, R4, RZ ;  /* 0x0000000406047210 */ /* 0x000fe40007ffe0ff */
[----:B------:R-:W-:-:S04]  /*1cc90*/  IABS R8, R5 ;  /* 0x0000000500087213 */ /* 0x000fc80000000000 */
[----:B------:R-:W0:Y:S08]  /*1cca0*/  I2F.RP R10, R8 ;  /* 0x00000008000a7306 */ /* 0x000e300000209400 */
[----:B0-----:R-:W0:Y:S02]  /*1ccb0*/  MUFU.RCP R10, R10 ;  /* 0x0000000a000a7308 */ /* 0x001e240000001000 */
[----:B0-----:R-:W-:-:S06]  /*1ccc0*/  VIADD R11, R10, 0xffffffe ;  /* 0x0ffffffe0a0b7836 */ /* 0x001fcc0000000000 */
[----:B------:R-:W0:Y:S02]  /*1ccd0*/  F2I.FTZ.U32.TRUNC.NTZ R3, R11 ;  /* 0x0000000b00037305 */ /* 0x000e24000021f000 */
[----:B0-----:R-:W-:-:S04]  /*1cce0*/  IMAD.MOV R7, RZ, RZ, -R3 ;  /* 0x000000ffff077224 */ /* 0x001fc800078e0a03 */
[----:B------:R-:W-:-:S04]  /*1ccf0*/  IMAD R7, R7, R8, RZ ;  /* 0x0000000807077224 */ /* 0x000fc800078e02ff */
[----:B------:R-:W-:Y:S01]  /*1cd00*/  IMAD.HI.U32 R3, R3, R7, R2 ;  /* 0x0000000703037227 */ /* 0x000fe200078e0002 */
[----:B------:R-:W-:Y:S02]  /*1cd10*/  IABS R2, R6 ;  /* 0x0000000600027213 */ /* 0x000fe40000000000 */
[----:B------:R-:W-:-:S03]  /*1cd20*/  IABS R7, R5 ;  /* 0x0000000500077213 */ /* 0x000fc60000000000 */
[----:B------:R-:W-:-:S04]  /*1cd30*/  IMAD.HI.U32 R3, R3, R2, RZ ;  /* 0x0000000203037227 */ /* 0x000fc800078e00ff */
[----:B------:R-:W-:-:S04]  /*1cd40*/  IMAD.MOV R7, RZ, RZ, -R7 ;  /* 0x000000ffff077224 */ /* 0x000fc800078e0a07 */
        /* <DEDUP_REMOVED lines=11> */
[----:B------:R-:W-:-:S03]  /*1ce00*/  IMAD.MOV R5, RZ, RZ, -R5 ;  /* 0x000000ffff057224 */ /* 0x000fc600078e0a05 */
[----:B------:R-:W-:Y:S01]  /*1ce10*/  LOP3.LUT R2, RZ, R3, RZ, 0x33, !PT ;  /* 0x00000003ff027212 */ /* 0x000fe200078e33ff */
[----:B------:R-:W-:-:S04]  /*1ce20*/  IMAD R18, R3, R5, R4 ;  /* 0x0000000503127224 */ /* 0x000fc800078e0204 */
[----:B------:R-:W-:Y:S01]  /*1ce30*/  IMAD.IADD R17, R17, 0x1, R2 ;  /* 0x0000000111117824 */ /* 0x000fe200078e0202 */
[----:B------:R-:W-:Y:S06]  /*1ce40*/  BRA `(.L_x_2268) ;  /* 0x00000000001c7947 */ /* 0x000fec0003800000 */
.L_x_2260:
[----:B------:R-:W-:Y:S01]  /*1ce50*/  UMOV UR4, URZ ;  /* 0x0000003f00047c82 */ /* 0x000fe20008000000 */
[----:B------:R-:W-:Y:S01]  /*1ce60*/  UMOV UR5, URZ ;  /* 0x0000003f00057c82 */ /* 0x000fe20008000000 */
[----:B------:R-:W-:Y:S01]  /*1ce70*/  ULDC UR6, c[0x0][0xc14] ;  /* 0x0003050000067ab9 */ /* 0x000fe20000000800 */
[----:B------:R-:W-:Y:S02]  /*1ce80*/  IMAD.MOV.U32 R16, RZ, RZ, R4 ;  /* 0x000000ffff107224 */ /* 0x000fe400078e0004 */
[----:B------:R-:W-:Y:S02]  /*1ce90*/  IMAD.U32 R17, RZ, RZ, UR4 ;  /* 0x00000004ff117e24 */ /* 0x000fe4000f8e00ff */
[----:B------:R-:W-:Y:S02]  /*1cea0*/  IMAD.U32 R18, RZ, RZ, UR5 ;  /* 0x00000005ff127e24 */ /* 0x000fe4000f8e00ff */
[----:B------:R-:W-:-:S07]  /*1ceb0*/  IMAD.U32 R19, RZ, RZ, UR6 ;  /* 0x00000006ff137e24 */ /* 0x000fce000f8e00ff */
.L_x_2268:
        /* <DEDUP_REMOVED lines=12> */
.L_x_2169:
[----:B-1----:R-:W3:Y:S01]  /*1cf80*/  LDL.LU R0, [R1+0x20] ;  /* 0x0000200001007983 */ /* 0x002ee20000300800 */
[----:B------:R-:W-:Y:S01]  /*1cf90*/  BSSY B0, `(.L_x_2270) ;  /* 0x000000b000007945 */ /* 0x000fe20003800000 */
[----:B------:R-:W1:Y:S01]  /*1cfa0*/  S2R R5, SR_CgaCtaId ;  /* 0x0000000000057919 */ /* 0x000e620000008800 */
[----:B---3--:R-:W-:-:S05]  /*1cfb0*/  VIADD R0, R0, 0x1 ;  /* 0x0000000100007836 */ /* 0x008fca0000000000 */
        /* <DEDUP_REMOVED lines=8> */
.L_x_2387:
[----:B------:R-:W-:Y:S05]  /*1d040*/  BSYNC B0 ;  /* 0x0000000000007941 */ /* 0x000fea0003800000 */
.L_x_2270:
[----:B------:R-:W-:-:S03]  /*1d050*/  UMOV UR4, 0xffffffff ;  /* 0xffffffff00047882 */ /* 0x000fc60000000000 */
[----:B------:R-:W-:Y:S05]  /*1d060*/  BRA.DIV UR4, `(.L_x_2272) ;  /* 0x0000002204b07947 */ /* 0x000fea000b800000 */
[----:B------:R-:W2:Y:S02]  /*1d070*/  S2R R2, SR_TID.X ;  /* 0x0000000000027919 */ /* 0x000ea40000002100 */
[----:B--2---:R-:W-:-:S04]  /*1d080*/  SHF.R.U32.HI R2, RZ, 0x5, R2 ;  /* 0x00000005ff027819 */ /* 0x004fc80000011602 */
[----:B------:R-:W-:-:S05]  /*1d090*/  LOP3.LUT R2, R2, 0x3, RZ, 0xc0, !PT ;  /* 0x0000000302027812 */ /* 0x000fca00078ec0ff */
[----:B------:R2:W3:Y:S02]  /*1d0a0*/  SHFL.IDX PT, R14, R2, RZ, 0x1f ;  /* 0x00001fff020e7589 */ /* 0x0004e400000e0000 */
.L_x_2390:
[----:B---3--:R-:W-:-:S13]  /*1d0b0*/  ISETP.NE.AND P0, PT, R14, RZ, PT ;  /* 0x000000ff0e00720c */ /* 0x008fda0003f05270 */
[----:B------:R-:W-:Y:S05]  /*1d0c0*/  @P0 BRA `(.L_x_1944) ;  /* 0x0000000000940947 */ /* 0x000fea0003800000 */
[----:B------:R-:W-:-:S03]  /*1d0d0*/  UMOV UR4, 0xffffffff ;  /* 0xffffffff00047882 */ /* 0x000fc60000000000 */
[----:B------:R-:W-:Y:S05]  /*1d0e0*/  BRA.DIV UR4, `(.L_x_2273) ;  /* 0x0000002204c47947 */ /* 0x000fea000b800000 */
[----:B------:R-:W-:-:S13]  /*1d0f0*/  ELECT P6, URZ, PT ;  /* 0x00000000003f782f */ /* 0x000fda00038c0000 */
.L_x_2393:
[----:B------:R-:W-:Y:S05]  /*1d100*/  @!P6 BRA `(.L_x_1944) ;  /* 0x000000000084e947 */ /* 0x000fea0003800000 */
[----:B------:R-:W-:-:S06]  /*1d110*/  ULOP3.LUT UR4, UR36, 0x2, URZ, 0xfc, !UPT ;  /* 0x0000000224047892 */ /* 0x000fcc000f8efc3f */
[----:B--2---:R-:W-:-:S05]  /*1d120*/  IMAD.U32 R2, RZ, RZ, UR4 ;  /* 0x00000004ff027e24 */ /* 0x004fca000f8e00ff */
[----:B------:R-:W-:-:S13]  /*1d130*/  ISETP.NE.AND P2, PT, R2, 0x3, PT ;  /* 0x000000030200780c */ /* 0x000fda0003f45270 */
[----:B------:R-:W-:Y:S05]  /*1d140*/  @!P2 BRA `(.L_x_2274) ;  /* 0x000000000004a947 */ /* 0x000fea0003800000 */
[----:B------:R-:W-:Y:S01]  /*1d150*/  BPT.TRAP 0x1 ;  /* 0x000000040000795c */ /* 0x000fe20000300000 */
.L_x_2274:
[----:B-1----:R-:W2:Y:S04]  /*1d160*/  LDL R3, [R1] ;  /* 0x0000000001037983 */ /* 0x002ea80000100800 */
[----:B------:R-:W3:Y:S01]  /*1d170*/  LDL.LU R7, [R1+0x8] ;  /* 0x0000080001077983 */ /* 0x000ee20000300800 */
[----:B------:R-:W-:-:S05]  /*1d180*/  IADD3 R2, R0, 0x28c40, RZ ;  /* 0x00028c4000027810 */ /* 0x000fca0007ffe0ff */
[C---:B--2---:R-:W-:Y:S02]  /*1d190*/  IMAD R6, R3.reuse, 0x8, R2 ;  /* 0x0000000803067824 */ /* 0x044fe400078e0202 */
[----:B------:R-:W-:Y:S01]  /*1d1a0*/  VIADD R3, R3, 0x1 ;  /* 0x0000000103037836 */ /* 0x000fe20000000000 */
[----:B---3--:R-:W-:-:S04]  /*1d1b0*/  SHF.L.U32 R5, R7, 0x1f, RZ ;  /* 0x0000001f07057819 */ /* 0x008fc800000006ff */
[C---:B------:R-:W-:Y:S01]  /*1d1c0*/  ISETP.NE.AND P1, PT, R3.reuse, 0x2, PT ;  /* 0x000000020300780c */ /* 0x040fe20003f25270 */
[----:B------:R-:W1:Y:S03]  /*1d1d0*/  SYNCS.PHASECHK.TRANS64.TRYWAIT P0, [R6+URZ], R5 ;  /* 0x00000005060075a7 */ /* 0x000e66000800017f */
[----:B------:R-:W-:Y:S02]  /*1d1e0*/  SEL R4, RZ, 0x1, P1 ;  /* 0x00000001ff047807 */ /* 0x000fe40000800000 */
[----:B------:R-:W-:Y:S02]  /*1d1f0*/  SEL R3, R3, RZ, P1 ;  /* 0x000000ff03037207 */ /* 0x000fe40000800000 */
[----:B------:R-:W-:-:S03]  /*1d200*/  LOP3.LUT R4, R7, R4, RZ, 0x3c, !PT ;  /* 0x0000000407047212 */ /* 0x000fc600078e3cff */
[----:B------:R-:W-:Y:S01]  /*1d210*/  IMAD R7, R3, 0x8, R2 ;  /* 0x0000000803077824 */ /* 0x000fe200078e0202 */
[----:B------:R-:W-:Y:S01]  /*1d220*/  SHF.L.U32 R2, R4, 0x1f, RZ ;  /* 0x0000001f04027819 */ /* 0x000fe200000006ff */
[----:B-1----:R-:W-:Y:S06]  /*1d230*/  @!P0 BRA `(.L_x_2275) ;  /* 0x0000002000908947 */ /* 0x002fec0003800000 */
.L_x_2394:
[----:B------:R-:W2:Y:S02]  /*1d240*/  SYNCS.PHASECHK.TRANS64.TRYWAIT P0, [R7+URZ], R2 ;  /* 0x00000002070075a7 */ /* 0x000ea4000800017f */
[----:B--2---:R-:W-:Y:S05]  /*1d250*/  @!P0 BRA `(.L_x_2276) ;  /* 0x00000020009c8947 */ /* 0x004fea0003800000 */
.L_x_2395:
[----:B------:R-:W-:Y:S05]  /*1d260*/  @!P2 BRA `(.L_x_2277) ;  /* 0x000000000004a947 */ /* 0x000fea0003800000 */
[----:B------:R-:W-:Y:S01]  /*1d270*/  BPT.TRAP 0x1 ;  /* 0x000000040000795c */ /* 0x000fe20000300000 */
.L_x_2277:
[----:B------:R-:W3:Y:S01]  /*1d280*/  LDL.LU R4, [R1] ;  /* 0x0000000001047983 */ /* 0x000ee20000300800 */
[----:B------:R-:W-:-:S04]  /*1d290*/  VIADD R0, R0, 0x28c60 ;  /* 0x00028c6000007836 */ /* 0x000fc80000000000 */
[----:B---3--:R-:W-:-:S04]  /*1d2a0*/  IMAD R4, R4, 0x8, R0 ;  /* 0x0000000804047824 */ /* 0x008fc800078e0200 */
[----:B------:R-:W3:Y:S02]  /*1d2b0*/  SYNCS.PHASECHK.TRANS64.TRYWAIT P0, [R4+URZ], R5 ;  /* 0x00000005040075a7 */ /* 0x000ee4000800017f */
[----:B---3--:R-:W-:Y:S05]  /*1d2c0*/  @!P0 BRA `(.L_x_2278) ;  /* 0x0000002000948947 */ /* 0x008fea0003800000 */
.L_x_2396:
[----:B------:R-:W-:-:S07]  /*1d2d0*/  IMAD R3, R3, 0x8, R0 ;  /* 0x0000000803037824 */ /* 0x000fce00078e0200 */
.L_x_2279:
[----:B----4-:R4:W0:Y:S02]  /*1d2e0*/  SYNCS.PHASECHK.TRANS64.TRYWAIT P0, [R3+URZ], R2 ;  /* 0x00000002030075a7 */ /* 0x010824000800017f */
[----:B0-----:R-:W-:Y:S05]  /*1d2f0*/  @!P0 NANOSLEEP.SYNCS 0x989680 ;  /* 0x009896800000895d */ /* 0x001fea0003900000 */
[----:B------:R-:W0:Y:S02]  /*1d300*/  @!P0 SYNCS.PHASECHK.TRANS64 P0, [R3+URZ], R2 ;  /* 0x00000002030085a7 */ /* 0x000e24000800007f */
[----:B0-----:R-:W-:Y:S05]  /*1d310*/  @!P0 BRA `(.L_x_2279) ;  /* 0xfffffffc00f08947 */ /* 0x001fea000383ffff */
.L_x_1944:
[----:B------:R-:W-:Y:S05]  /*1d320*/  BSYNC B8 ;  /* 0x0000000000087941 */ /* 0x000fea0003800000 */
.L_x_1941:
[----:B------:R-:W-:Y:S05]  /*1d330*/  EXIT ;  /* 0x000000000000794d */ /* 0x000fea0003800000 */
.L_x_1968:
[----:B0-----:R0:W1:Y:S02]  /*1d340*/  SYNCS.PHASECHK.TRANS64.TRYWAIT P5, [R70+URZ+0x28c90], R77 ;  /* 0x028c904d460075a7 */ /* 0x00106400080a017f */
[----:B-1----:R-:W-:Y:S05]  /*1d350*/  @!P5 NANOSLEEP.SYNCS 0x989680 ;  /* 0x009896800000d95d */ /* 0x002fea0003900000 */
[----:B------:R-:W1:Y:S02]  /*1d360*/  @!P5 SYNCS.PHASECHK.TRANS64 P5, [R70+URZ+0x28c90], R77 ;  /* 0x028c904d4600d5a7 */ /* 0x000e6400080a007f */
[----:B-1----:R-:W-:Y:S05]  /*1d370*/  @!P5 BRA `(.L_x_1968) ;  /* 0xfffffffc00f0d947 */ /* 0x002fea000383ffff */
[----:B------:R-:W-:Y:S05]  /*1d380*/  BRA `(.L_x_2280) ;  /* 0xfffffe5400647947 */ /* 0x000fea000383ffff */
.L_x_1978:
[----:B0-----:R0:W1:Y:S02]  /*1d390*/  SYNCS.PHASECHK.TRANS64.TRYWAIT P5, [R70+URZ+0x28c90], R77 ;  /* 0x028c904d460075a7 */ /* 0x00106400080a017f */
[----:B-1----:R-:W-:Y:S05]  /*1d3a0*/  @!P5 NANOSLEEP.SYNCS 0x989680 ;  /* 0x009896800000d95d */ /* 0x002fea0003900000 */
[----:B------:R-:W1:Y:S02]  /*1d3b0*/  @!P5 SYNCS.PHASECHK.TRANS64 P5, [R70+URZ+0x28c90], R77 ;  /* 0x028c904d4600d5a7 */ /* 0x000e6400080a007f */
[----:B-1----:R-:W-:Y:S05]  /*1d3c0*/  @!P5 BRA `(.L_x_1978) ;  /* 0xfffffffc00f0d947 */ /* 0x002fea000383ffff */
[----:B------:R-:W-:Y:S05]  /*1d3d0*/  BRA `(.L_x_2281) ;  /* 0xfffffe5c00d87947 */ /* 0x000fea000383ffff */
.L_x_1983:
[----:B0-----:R0:W1:Y:S02]  /*1d3e0*/  SYNCS.PHASECHK.TRANS64.TRYWAIT P5, [R70+URZ+0x28c90], R77 ;  /* 0x028c904d460075a7 */ /* 0x00106400080a017f */
[----:B-1----:R-:W-:Y:S05]  /*1d3f0*/  @!P5 NANOSLEEP.SYNCS 0x989680 ;  /* 0x009896800000d95d */ /* 0x002fea0003900000 */
[----:B------:R-:W1:Y:S02]  /*1d400*/  @!P5 SYNCS.PHASECHK.TRANS64 P5, [R70+URZ+0x28c90], R77 ;  /* 0x028c904d4600d5a7 */ /* 0x000e6400080a007f */
[----:B-1----:R-:W-:Y:S05]  /*1d410*/  @!P5 BRA `(.L_x_1983) ;  /* 0xfffffffc00f0d947 */ /* 0x002fea000383ffff */
[----:B------:R-:W-:Y:S05]  /*1d420*/  BRA `(.L_x_2282) ;  /* 0xfffffe68000c7947 */ /* 0x000fea000383ffff */
.L_x_1987:
[----:B--2---:R2:W4:Y:S02]  /*1d430*/  SYNCS.PHASECHK.TRANS64.TRYWAIT P5, [R70+URZ+0x28cb0], R77 ;  /* 0x028cb04d460075a7 */ /* 0x00452400080a017f */
[----:B----4-:R-:W-:Y:S05]  /*1d440*/  @!P5 NANOSLEEP.SYNCS 0x989680 ;  /* 0x009896800000d95d */ /* 0x010fea0003900000 */
[----:B------:R-:W4:Y:S02]  /*1d450*/  @!P5 SYNCS.PHASECHK.TRANS64 P5, [R70+URZ+0x28cb0], R77 ;  /* 0x028cb04d4600d5a7 */ /* 0x000f2400080a007f */
[----:B----4-:R-:W-:Y:S05]  /*1d460*/  @!P5 BRA `(.L_x_1987) ;  /* 0xfffffffc00f0d947 */ /* 0x010fea000383ffff */
[----:B------:R-:W-:Y:S05]  /*1d470*/  BRA `(.L_x_2283) ;  /* 0xfffffe6800887947 */ /* 0x000fea000383ffff */
.L_x_2006:
[----:B0-----:R0:W1:Y:S02]  /*1d480*/  SYNCS.PHASECHK.TRANS64.TRYWAIT P1, [R152+URZ+0x28c50], R3 ;  /* 0x028c5003980075a7 */ /* 0x001064000802017f */
[----:B-1----:R-:W-:Y:S05]  /*1d490*/  @!P1 NANOSLEEP.SYNCS 0x989680 ;  /* 0x009896800000995d */ /* 0x002fea0003900000 */
[----:B------:R-:W1:Y:S02]  /*1d4a0*/  @!P1 SYNCS.PHASECHK.TRANS64 P1, [R152+URZ+0x28c50], R3 ;  /* 0x028c5003980095a7 */ /* 0x000e64000802007f */
[----:B-1----:R-:W-:Y:S05]  /*1d4b0*/  @!P1 BRA `(.L_x_2006) ;  /* 0xfffffffc00f09947 */ /* 0x002fea000383ffff */
[----:B------:R-:W-:Y:S05]  /*1d4c0*/  BRA `(.L_x_2284) ;  /* 0xfffffe7800787947 */ /* 0x000fea000383ffff */
.L_x_2013:
[----:B-1----:R1:W2:Y:S02]  /*1d4d0*/  SYNCS.PHASECHK.TRANS64.TRYWAIT P2, [R0+URZ+0x28c50], R5 ;  /* 0x028c5005000075a7 */ /* 0x0022a4000804017f */
[----:B--2---:R-:W-:Y:S05]  /*1d4e0*/  @!P2 NANOSLEEP.SYNCS 0x989680 ;  /* 0x009896800000a95d */ /* 0x004fea0003900000 */
[----:B------:R-:W2:Y:S02]  /*1d4f0*/  @!P2 SYNCS.PHASECHK.TRANS64 P2, [R0+URZ+0x28c50], R5 ;  /* 0x028c50050000a5a7 */ /* 0x000ea4000804007f */
[----:B--2---:R-:W-:Y:S05]  /*1d500*/  @!P2 BRA `(.L_x_2013) ;  /* 0xfffffffc00f0a947 */ /* 0x004fea000383ffff */
[----:B------:R-:W-:Y:S05]  /*1d510*/  BRA `(.L_x_2012) ;  /* 0xfffffe8400a07947 */ /* 0x000fea000383ffff */
.L_x_2038:
[----:B------:R-:W-:Y:S01]  /*1d520*/  BSSY B1, `(.L_x_2285) ;  /* 0x0000008000017945 */ /* 0x000fe20003800000 */
[----:B------:R-:W-:Y:S01]  /*1d530*/  IMAD.MOV.U32 R13, RZ, RZ, R5 ;  /* 0x000000ffff0d7224 */ /* 0x000fe200078e0005 */
[----:B------:R-:W-:Y:S01]  /*1d540*/  MOV R15, 0xffffffff ;  /* 0xffffffff000f7802 */ /* 0x000fe20000000f00 */
[----:B------:R-:W-:Y:S02]  /*1d550*/  IMAD.MOV.U32 R12, RZ, RZ, RZ ;  /* 0x000000ffff0c7224 */ /* 0x000fe400078e00ff */
[----:B------:R-:W-:-:S07]  /*1d560*/  IMAD.MOV.U32 R11, RZ, RZ, 0x1c1f ;  /* 0x00001c1fff0b7424 */ /* 0x000fce00078e00ff */
[----:B-----5:R-:W-:Y:S05]  /*1d570*/  WARPSYNC.COLLECTIVE R15, `(.L_x_2286) ;  /* 0x000000000f087348 */ /* 0x020fea0003c00000 */
[----:B------:R0:W1:Y:S02]  /*1d580*/  SHFL.IDX P6, R14, R13, R12, R11 ;  /* 0x0000000c0d0e7389 */ /* 0x00006400000c000b */
[----:B01---5:R-:W-:Y:S01]  /*1d590*/  ENDCOLLECTIVE ;  /* 0x000000000000791b */ /* 0x023fe20003800000 */
.L_x_2286:
[----:B------:R-:W-:Y:S05]  /*1d5a0*/  BSYNC B1 ;  /* 0x0000000000017941 */ /* 0x000fea0003800000 */
.L_x_2285:
[----:B------:R-:W-:Y:S05]  /*1d5b0*/  BRA `(.L_x_2287) ;  /* 0xfffffea400c87947 */ /* 0x000fea000383ffff */
.L_x_2039:
[----:B------:R-:W-:Y:S01]  /*1d5c0*/  BSSY B1, `(.L_x_2288) ;  /* 0x0000008000017945 */ /* 0x000fe20003800000 */
[----:B------:R-:W-:Y:S02]  /*1d5d0*/  IMAD.MOV.U32 R13, RZ, RZ, R4 ;  /* 0x000000ffff0d7224 */ /* 0x000fe400078e0004 */
[----:B------:R-:W-:Y:S02]  /*1d5e0*/  IMAD.MOV.U32 R12, RZ, RZ, RZ ;  /* 0x000000ffff0c7224 */ /* 0x000fe400078e00ff */
[----:B------:R-:W-:Y:S02]  /*1d5f0*/  IMAD.MOV.U32 R11, RZ, RZ, 0x1c1f ;  /* 0x00001c1fff0b7424 */ /* 0x000fe400078e00ff */
[----:B------:R-:W-:-:S07]  /*1d600*/  IMAD.MOV.U32 R15, RZ, RZ, -0x1 ;  /* 0xffffffffff0f7424 */ /* 0x000fce00078e00ff */
[----:B-----5:R-:W-:Y:S05]  /*1d610*/  WARPSYNC.COLLECTIVE R15, `(.L_x_2289) ;  /* 0x000000000f087348 */ /* 0x020fea0003c00000 */
[----:B------:R0:W1:Y:S02]  /*1d620*/  SHFL.IDX P6, R14, R13, R12, R11 ;  /* 0x0000000c0d0e7389 */ /* 0x00006400000c000b */
[----:B01---5:R-:W-:Y:S01]  /*1d630*/  ENDCOLLECTIVE ;  /* 0x000000000000791b */ /* 0x023fe20003800000 */
.L_x_2289:
[----:B------:R-:W-:Y:S05]  /*1d640*/  BSYNC B1 ;  /* 0x0000000000017941 */ /* 0x000fea0003800000 */
.L_x_2288:
[----:B------:R-:W-:Y:S05]  /*1d650*/  BRA `(.L_x_2290) ;  /* 0xfffffea400a87947 */ /* 0x000fea000383ffff */
.L_x_2040:
        /* <DEDUP_REMOVED lines=8> */
.L_x_2292:
[----:B------:R-:W-:Y:S05]  /*1d6e0*/  BSYNC B1 ;  /* 0x0000000000017941 */ /* 0x000fea0003800000 */
.L_x_2291:
[----:B------:R-:W-:Y:S05]  /*1d6f0*/  BRA `(.L_x_2293) ;  /* 0xfffffea400887947 */ /* 0x000fea000383ffff */
.L_x_2041:
[----:B------:R-:W-:Y:S01]  /*1d700*/  BSSY B1, `(.L_x_2294) ;  /* 0x0000008000017945 */ /* 0x000fe20003800000 */
[----:B------:R-:W-:Y:S01]  /*1d710*/  IMAD.MOV.U32 R13, RZ, RZ, R0 ;  /* 0x000000ffff0d7224 */ /* 0x000fe200078e0000 */
[----:B------:R-:W-:Y:S01]  /*1d720*/  MOV R12, RZ ;  /* 0x000000ff000c7202 */ /* 0x000fe20000000f00 */
[----:B------:R-:W-:Y:S02]  /*1d730*/  IMAD.MOV.U32 R11, RZ, RZ, 0x1c1f ;  /* 0x00001c1fff0b7424 */ /* 0x000fe400078e00ff */
[----:B------:R-:W-:-:S07]  /*1d740*/  IMAD.MOV.U32 R15, RZ, RZ, -0x1 ;  /* 0xffffffffff0f7424 */ /* 0x000fce00078e00ff */
[----:B-----5:R-:W-:Y:S05]  /*1d750*/  WARPSYNC.COLLECTIVE R15, `(.L_x_2295) ;  /* 0x000000000f087348 */ /* 0x020fea0003c00000 */
[----:B------:R0:W1:Y:S02]  /*1d760*/  SHFL.IDX P6, R14, R13, R12, R11 ;  /* 0x0000000c0d0e7389 */ /* 0x00006400000c000b */
[----:B01---5:R-:W-:Y:S01]  /*1d770*/  ENDCOLLECTIVE ;  /* 0x000000000000791b */ /* 0x023fe20003800000 */
.L_x_2295:
[----:B------:R-:W-:Y:S05]  /*1d780*/  BSYNC B1 ;  /* 0x0000000000017941 */ /* 0x000fea0003800000 */
.L_x_2294:
[----:B------:R-:W-:Y:S05]  /*1d790*/  BRA `(.L_x_2296) ;  /* 0xfffffea400687947 */ /* 0x000fea000383ffff */
.L_x_2042:
[----:B------:R-:W-:Y:S01]  /*1d7a0*/  BSSY B1, `(.L_x_2297) ;  /* 0x0000008000017945 */ /* 0x000fe20003800000 */
[----:B------:R-:W-:Y:S02]  /*1d7b0*/  IMAD.MOV.U32 R13, RZ, RZ, R5 ;  /* 0x000000ffff0d7224 */ /* 0x000fe400078e0005 */
[----:B------:R-:W-:Y:S02]  /*1d7c0*/  IMAD.MOV.U32 R12, RZ, RZ, 0x1 ;  /* 0x00000001ff0c7424 */ /* 0x000fe400078e00ff */
[----:B------:R-:W-:Y:S02]  /*1d7d0*/  IMAD.MOV.U32 R11, RZ, RZ, 0x1c1f ;  /* 0x00001c1fff0b7424 */ /* 0x000fe400078e00ff */
[----:B------:R-:W-:-:S07]  /*1d7e0*/  IMAD.MOV.U32 R15, RZ, RZ, -0x1 ;  /* 0xffffffffff0f7424 */ /* 0x000fce00078e00ff */
[----:B-----5:R-:W-:Y:S05]  /*1d7f0*/  WARPSYNC.COLLECTIVE R15, `(.L_x_2298) ;  /* 0x000000000f087348 */ /* 0x020fea0003c00000 */
[----:B------:R0:W1:Y:S02]  /*1d800*/  SHFL.IDX P6, R14, R13, R12, R11 ;  /* 0x0000000c0d0e7389 */ /* 0x00006400000c000b */
[----:B01---5:R-:W-:Y:S01]  /*1d810*/  ENDCOLLECTIVE ;  /* 0x000000000000791b */ /* 0x023fe20003800000 */
.L_x_2298:
[----:B------:R-:W-:Y:S05]  /*1d820*/  BSYNC B1 ;  /* 0x0000000000017941 */ /* 0x000fea0003800000 */
.L_x_2297:
[----:B------:R-:W-:Y:S05]  /*1d830*/  BRA `(.L_x_2299) ;  /* 0xfffffea400487947 */ /* 0x000fea000383ffff */
.L_x_2043:
[----:B------:R-:W-:Y:S01]  /*1d840*/  BSSY B1, `(.L_x_2300) ;  /* 0x0000008000017945 */ /* 0x000fe20003800000 */
[----:B------:R-:W-:Y:S01]  /*1d850*/  IMAD.MOV.U32 R13, RZ, RZ, R4 ;  /* 0x000000ffff0d7224 */ /* 0x000fe200078e0004 */
[----:B------:R-:W-:Y:S01]  /*1d860*/  MOV R15, 0xffffffff ;  /* 0xffffffff000f7802 */ /* 0x000fe20000000f00 */
[----:B------:R-:W-:Y:S02]  /*1d870*/  IMAD.MOV.U32 R12, RZ, RZ, 0x1 ;  /* 0x00000001ff0c7424 */ /* 0x000fe400078e00ff */
[----:B------:R-:W-:-:S07]  /*1d880*/  IMAD.MOV.U32 R11, RZ, RZ, 0x1c1f ;  /* 0x00001c1fff0b7424 */ /* 0x000fce00078e00ff */
[----:B-----5:R-:W-:Y:S05]  /*1d890*/  WARPSYNC.COLLECTIVE R15, `(.L_x_2301) ;  /* 0x000000000f087348 */ /* 0x020fea0003c00000 */
[----:B------:R0:W1:Y:S02]  /*1d8a0*/  SHFL.IDX P6, R14, R13, R12, R11 ;  /* 0x0000000c0d0e7389 */ /* 0x00006400000c000b */
[----:B01---5:R-:W-:Y:S01]  /*1d8b0*/  ENDCOLLECTIVE ;  /* 0x000000000000791b */ /* 0x023fe20003800000 */
.L_x_2301:
[----:B------:R-:W-:Y:S05]  /*1d8c0*/  BSYNC B1 ;  /* 0x0000000000017941 */ /* 0x000fea0003800000 */
.L_x_2300:
[----:B------:R-:W-:Y:S05]  /*1d8d0*/  BRA `(.L_x_2302) ;  /* 0xfffffea400287947 */ /* 0x000fea000383ffff */
.L_x_2044:
        /* <DEDUP_REMOVED lines=8> */
.L_x_2304:
[----:B------:R-:W-:Y:S05]  /*1d960*/  BSYNC B1 ;  /* 0x0000000000017941 */ /* 0x000fea0003800000 */
.L_x_2303:
[----:B------:R-:W-:Y:S05]  /*1d970*/  BRA `(.L_x_2305) ;  /* 0xfffffea400087947 */ /* 0x000fea000383ffff */
.L_x_2045:
        /* <DEDUP_REMOVED lines=8> */
.L_x_2307:
[----:B------:R-:W-:Y:S05]  /*1da00*/  BSYNC B1 ;  /* 0x0000000000017941 */ /* 0x000fea0003800000 */
.L_x_2306:
[----:B------:R-:W-:Y:S05]  /*1da10*/  BRA `(.L_x_2308) ;  /* 0xfffffea000e87947 */ /* 0x000fea000383ffff */
.L_x_2047:
[----:B0-----:R0:W1:Y:S02]  /*1da20*/  SYNCS.PHASECHK.TRANS64.TRYWAIT P2, [R2+URZ+0x28c00], R7 ;  /* 0x028c0007020075a7 */ /* 0x001064000804017f */
[----:B-1----:R-:W-:Y:S05]  /*1da30*/  @!P2 NANOSLEEP.SYNCS 0x989680 ;  /* 0x009896800000a95d */ /* 0x002fea0003900000 */
[----:B------:R-:W1:Y:S02]  /*1da40*/  @!P2 SYNCS.PHASECHK.TRANS64 P2, [R2+URZ+0x28c00], R7 ;  /* 0x028c00070200a5a7 */ /* 0x000e64000804007f */
[----:B-1----:R-:W-:Y:S05]  /*1da50*/  @!P2 BRA `(.L_x_2047) ;  /* 0xfffffffc00f0a947 */ /* 0x002fea000383ffff */
[----:B------:R-:W-:Y:S05]  /*1da60*/  BRA `(.L_x_2309) ;  /* 0xfffffea400707947 */ /* 0x000fea000383ffff */
.L_x_2055:
        /* <DEDUP_REMOVED lines=8> */
.L_x_2311:
[----:B------:R-:W-:Y:S05]  /*1daf0*/  BSYNC B1 ;  /* 0x0000000000017941 */ /* 0x000fea0003800000 */
.L_x_2310:
[----:B------:R-:W-:Y:S05]  /*1db00*/  BRA `(.L_x_2312) ;  /* 0xfffffeb4008c7947 */ /* 0x000fea000383ffff */
.L_x_2056:
        /* <DEDUP_REMOVED lines=8> */
.L_x_2314:
[----:B------:R-:W-:Y:S05]  /*1db90*/  BSYNC B1 ;  /* 0x0000000000017941 */ /* 0x000fea0003800000 */
.L_x_2313:
[----:B------:R-:W-:Y:S05]  /*1dba0*/  BRA `(.L_x_2315) ;  /* 0xfffffeb4006c7947 */ /* 0x000fea000383ffff */
.L_x_2057:
        /* <DEDUP_REMOVED lines=8> */
.L_x_2317:
[----:B------:R-:W-:Y:S05]  /*1dc30*/  BSYNC B1 ;  /* 0x0000000000017941 */ /* 0x000fea0003800000 */
.L_x_2316:
[----:B------:R-:W-:Y:S05]  /*1dc40*/  BRA `(.L_x_2318) ;  /* 0xfffffeb4004c7947 */ /* 0x000fea000383ffff */
.L_x_2058:
        /* <DEDUP_REMOVED lines=8> */
.L_x_2320:
[----:B------:R-:W-:Y:S05]  /*1dcd0*/  BSYNC B1 ;  /* 0x0000000000017941 */ /* 0x000fea0003800000 */
.L_x_2319:
[----:B------:R-:W-:Y:S05]  /*1dce0*/  BRA `(.L_x_2321) ;  /* 0xfffffeb4002c7947 */ /* 0x000fea000383ffff */
.L_x_2059:
        /* <DEDUP_REMOVED lines=8> */
.L_x_2323:
[----:B------:R-:W-:Y:S05]  /*1dd70*/  BSYNC B1 ;  /* 0x0000000000017941 */ /* 0x000fea0003800000 */
.L_x_2322:
[----:B------:R-:W-:Y:S05]  /*1dd80*/  BRA `(.L_x_2324) ;  /* 0xfffffeb4000c7947 */ /* 0x000fea000383ffff */
.L_x_2060:
[----:B------:R-:W-:Y:S01]  /*1dd90*/  BSSY B1, `(.L_x_2325) ;  /* 0x0000008000017945 */ /* 0x000fe20003800000 */
[----:B------:R-:W-:Y:S01]  /*1dda0*/  IMAD.MOV.U32 R13, RZ, RZ, R4 ;  /* 0x000000ffff0d7224 */ /* 0x000fe200078e0004 */
[----:B------:R-:W-:Y:S01]  /*1ddb0*/  MOV R12, 0x1 ;  /* 0x00000001000c7802 */ /* 0x000fe20000000f00 */
[----:B------:R-:W-:Y:S02]  /*1ddc0*/  IMAD.MOV.U32 R11, RZ, RZ, 0x1c1f ;  /* 0x00001c1fff0b7424 */ /* 0x000fe400078e00ff */
[----:B------:R-:W-:-:S07]  /*1ddd0*/  IMAD.MOV.U32 R15, RZ, RZ, -0x1 ;  /* 0xffffffffff0f7424 */ /* 0x000fce00078e00ff */
[----:B-----5:R-:W-:Y:S05]  /*1dde0*/  WARPSYNC.COLLECTIVE R15, `(.L_x_2326) ;  /* 0x000000000f087348 */ /* 0x020fea0003c00000 */
[----:B------:R0:W1:Y:S02]  /*1ddf0*/  SHFL.IDX P6, R14, R13, R12, R11 ;  /* 0x0000000c0d0e7389 */ /* 0x00006400000c000b */
[----:B01---5:R-:W-:Y:S01]  /*1de00*/  ENDCOLLECTIVE ;  /* 0x000000000000791b */ /* 0x023fe20003800000 */
.L_x_2326:
[----:B------:R-:W-:Y:S05]  /*1de10*/  BSYNC B1 ;  /* 0x0000000000017941 */ /* 0x000fea0003800000 */
.L_x_2325:
[----:B------:R-:W-:Y:S05]  /*1de20*/  BRA `(.L_x_2327) ;  /* 0xfffffeb000f07947 */ /* 0x000fea000383ffff */
.L_x_2061:
        /* <DEDUP_REMOVED lines=8> */
.L_x_2329:
[----:B------:R-:W-:Y:S05]  /*1deb0*/  BSYNC B1 ;  /* 0x0000000000017941 */ /* 0x000fea0003800000 */
.L_x_2328:
[----:B------:R-:W-:Y:S05]  /*1dec0*/  BRA `(.L_x_2330) ;  /* 0xfffffeb000d47947 */ /* 0x000fea000383ffff */
.L_x_2062:
        /* <DEDUP_REMOVED lines=8> */
.L_x_2332:
[----:B------:R-:W-:Y:S05]  /*1df50*/  BSYNC B1 ;  /* 0x0000000000017941 */ /* 0x000fea0003800000 */
.L_x_2331:
[----:B------:R-:W-:Y:S05]  /*1df60*/  BRA `(.L_x_2333) ;  /* 0xfffffeb000b87947 */ /* 0x000fea000383ffff */
.L_x_2064:
[----:B0-----:R0:W1:Y:S02]  /*1df70*/  SYNCS.PHASECHK.TRANS64.TRYWAIT P1, [R2+URZ+0x28c00], R3 ;  /* 0x028c0003020075a7 */ /* 0x001064000802017f */
[----:B-1----:R-:W-:Y:S05]  /*1df80*/  @!P1 NANOSLEEP.SYNCS 0x989680 ;  /* 0x009896800000995d */ /* 0x002fea0003900000 */
[----:B------:R-:W1:Y:S02]  /*1df90*/  @!P1 SYNCS.PHASECHK.TRANS64 P1, [R2+URZ+0x28c00], R3 ;  /* 0x028c0003020095a7 */ /* 0x000e64000802007f */
[----:B-1----:R-:W-:Y:S05]  /*1dfa0*/  @!P1 BRA `(.L_x_2064) ;  /* 0xfffffffc00f09947 */ /* 0x002fea000383ffff */
[----:B------:R-:W-:Y:S05]  /*1dfb0*/  BRA `(.L_x_2334) ;  /* 0xfffffeb400307947 */ /* 0x000fea000383ffff */
.L_x_2070:
[----:B--2---:R2:W3:Y:S02]  /*1dfc0*/  SYNCS.PHASECHK.TRANS64.TRYWAIT P2, [R9+URZ+0x28c30], R56 ;  /* 0x028c3038090075a7 */ /* 0x0044e4000804017f */
[----:B---3--:R-:W-:Y:S05]  /*1dfd0*/  @!P2 NANOSLEEP.SYNCS 0x989680 ;  /* 0x009896800000a95d */ /* 0x008fea0003900000 */
[----:B------:R-:W3:Y:S02]  /*1dfe0*/  @!P2 SYNCS.PHASECHK.TRANS64 P2, [R9+URZ+0x28c30], R56 ;  /* 0x028c30380900a5a7 */ /* 0x000ee4000804007f */
[----:B---3--:R-:W-:Y:S05]  /*1dff0*/  @!P2 BRA `(.L_x_2070) ;  /* 0xfffffffc00f0a947 */ /* 0x008fea000383ffff */
[----:B------:R-:W-:Y:S05]  /*1e000*/  BRA `(.L_x_2069) ;  /* 0xfffffec000c07947 */ /* 0x000fea000383ffff */
.L_x_2083:
[----:B--2---:R2:W3:Y:S02]  /*1e010*/  SYNCS.PHASECHK.TRANS64.TRYWAIT P2, [R9+URZ+0x28c50], R56 ;  /* 0x028c5038090075a7 */ /* 0x0044e4000804017f */
[----:B---3--:R-:W-:Y:S05]  /*1e020*/  @!P2 NANOSLEEP.SYNCS 0x989680 ;  /* 0x009896800000a95d */ /* 0x008fea0003900000 */
[----:B------:R-:W3:Y:S02]  /*1e030*/  @!P2 SYNCS.PHASECHK.TRANS64 P2, [R9+URZ+0x28c50], R56 ;  /* 0x028c50380900a5a7 */ /* 0x000ee4000804007f */
[----:B---3--:R-:W-:Y:S05]  /*1e040*/  @!P2 BRA `(.L_x_2083) ;  /* 0xfffffffc00f0a947 */ /* 0x008fea000383ffff */
[----:B------:R-:W-:Y:S05]  /*1e050*/  BRA `(.L_x_2082) ;  /* 0xfffffee000807947 */ /* 0x000fea000383ffff */
.L_x_2095:
[----:B-1----:R1:W2:Y:S02]  /*1e060*/  SYNCS.PHASECHK.TRANS64.TRYWAIT P2, [R216+URZ+0x28c30], R217 ;  /* 0x028c30d9d80075a7 */ /* 0x0022a4000804017f */
[----:B--2---:R-:W-:Y:S05]  /*1e070*/  @!P2 NANOSLEEP.SYNCS 0x989680 ;  /* 0x009896800000a95d */ /* 0x004fea0003900000 */
[----:B------:R-:W2:Y:S02]  /*1e080*/  @!P2 SYNCS.PHASECHK.TRANS64 P2, [R216+URZ+0x28c30], R217 ;  /* 0x028c30d9d800a5a7 */ /* 0x000ea4000804007f */
[----:B--2---:R-:W-:Y:S05]  /*1e090*/  @!P2 BRA `(.L_x_2095) ;  /* 0xfffffffc00f0a947 */ /* 0x004fea000383ffff */
[----:B------:R-:W-:Y:S05]  /*1e0a0*/  BRA `(.L_x_2094) ;  /* 0xfffffee400f07947 */ /* 0x000fea000383ffff */
.L_x_2108:
[----:B---3--:R3:W4:Y:S02]  /*1e0b0*/  SYNCS.PHASECHK.TRANS64.TRYWAIT P2, [R216+URZ+0x28c50], R217 ;  /* 0x028c50d9d80075a7 */ /* 0x008724000804017f */
[----:B----4-:R-:W-:Y:S05]  /*1e0c0*/  @!P2 NANOSLEEP.SYNCS 0x989680 ;  /* 0x009896800000a95d */ /* 0x010fea0003900000 */
[----:B------:R-:W4:Y:S02]  /*1e0d0*/  @!P2 SYNCS.PHASECHK.TRANS64 P2, [R216+URZ+0x28c50], R217 ;  /* 0x028c50d9d800a5a7 */ /* 0x000f24000804007f */
[----:B----4-:R-:W-:Y:S05]  /*1e0e0*/  @!P2 BRA `(.L_x_2108) ;  /* 0xfffffffc00f0a947 */ /* 0x010fea000383ffff */
[----:B------:R-:W-:Y:S05]  /*1e0f0*/  BRA `(.L_x_2107) ;  /* 0xffffff0800d47947 */ /* 0x000fea000383ffff */
.L_x_2121:
[----:B--2---:R2:W3:Y:S02]  /*1e100*/  SYNCS.PHASECHK.TRANS64.TRYWAIT P3, [R9+URZ+0x28c30], R208 ;  /* 0x028c30d0090075a7 */ /* 0x0044e4000806017f */
[----:B---3--:R-:W-:Y:S05]  /*1e110*/  @!P3 NANOSLEEP.SYNCS 0x989680 ;  /* 0x009896800000b95d */ /* 0x008fea0003900000 */
[----:B------:R-:W3:Y:S02]  /*1e120*/  @!P3 SYNCS.PHASECHK.TRANS64 P3, [R9+URZ+0x28c30], R208 ;  /* 0x028c30d00900b5a7 */ /* 0x000ee4000806007f */
[----:B---3--:R-:W-:Y:S05]  /*1e130*/  @!P3 BRA `(.L_x_2121) ;  /* 0xfffffffc00f0b947 */ /* 0x008fea000383ffff */
[----:B------:R-:W-:Y:S05]  /*1e140*/  BRA `(.L_x_2120) ;  /* 0xffffff1000807947 */ /* 0x000fea000383ffff */
.L_x_2126:
[----:B--2---:R2:W3:Y:S02]  /*1e150*/  SYNCS.PHASECHK.TRANS64.TRYWAIT P3, [R9+URZ+0x28c50], R208 ;  /* 0x028c50d0090075a7 */ /* 0x0044e4000806017f */
[----:B---3--:R-:W-:Y:S05]  /*1e160*/  @!P3 NANOSLEEP.SYNCS 0x989680 ;  /* 0x009896800000b95d */ /* 0x008fea0003900000 */
[----:B------:R-:W3:Y:S02]  /*1e170*/  @!P3 SYNCS.PHASECHK.TRANS64 P3, [R9+URZ+0x28c50], R208 ;  /* 0x028c50d00900b5a7 */ /* 0x000ee4000806007f */
[----:B---3--:R-:W-:Y:S05]  /*1e180*/  @!P3 BRA `(.L_x_2126) ;  /* 0xfffffffc00f0b947 */ /* 0x008fea000383ffff */
[----:B------:R-:W-:Y:S05]  /*1e190*/  BRA `(.L_x_2125) ;  /* 0xffffff2800e07947 */ /* 0x000fea000383ffff */
.L_x_2134:
[----:B--2---:R2:W3:Y:S02]  /*1e1a0*/  SYNCS.PHASECHK.TRANS64.TRYWAIT P2, [R191+URZ+0x28c30], R208 ;  /* 0x028c30d0bf0075a7 */ /* 0x0044e4000804017f */
[----:B---3--:R-:W-:Y:S05]  /*1e1b0*/  @!P2 NANOSLEEP.SYNCS 0x989680 ;  /* 0x009896800000a95d */ /* 0x008fea0003900000 */
[----:B------:R-:W3:Y:S02]  /*1e1c0*/  @!P2 SYNCS.PHASECHK.TRANS64 P2, [R191+URZ+0x28c30], R208 ;  /* 0x028c30d0bf00a5a7 */ /* 0x000ee4000804007f */
[----:B---3--:R-:W-:Y:S05]  /*1e1d0*/  @!P2 BRA `(.L_x_2134) ;  /* 0xfffffffc00f0a947 */ /* 0x008fea000383ffff */
[----:B------:R-:W-:Y:S05]  /*1e1e0*/  BRA `(.L_x_2133) ;  /* 0xffffff2c00f87947 */ /* 0x000fea000383ffff */
.L_x_2147:
[----:B-1----:R1:W2:Y:S02]  /*1e1f0*/  SYNCS.PHASECHK.TRANS64.TRYWAIT P2, [R191+URZ+0x28c50], R208 ;  /* 0x028c50d0bf0075a7 */ /* 0x0022a4000804017f */
[----:B--2---:R-:W-:Y:S05]  /*1e200*/  @!P2 NANOSLEEP.SYNCS 0x989680 ;  /* 0x009896800000a95d */ /* 0x004fea0003900000 */
[----:B------:R-:W2:Y:S02]  /*1e210*/  @!P2 SYNCS.PHASECHK.TRANS64 P2, [R191+URZ+0x28c50], R208 ;  /* 0x028c50d0bf00a5a7 */ /* 0x000ea4000804007f */
[----:B--2---:R-:W-:Y:S05]  /*1e220*/  @!P2 BRA `(.L_x_2147) ;  /* 0xfffffffc00f0a947 */ /* 0x004fea000383ffff */
[----:B------:R-:W-:Y:S05]  /*1e230*/  BRA `(.L_x_2146) ;  /* 0xffffff5000ec7947 */ /* 0x000fea000383ffff */
.L_x_2183:
[----:B------:R-:W1:Y:S01]  /*1e240*/  S2R R11, SR_TID.X ;  /* 0x00000000000b7919 */ /* 0x000e620000002100 */
[----:B------:R-:W-:Y:S01]  /*1e250*/  BSSY B1, `(.L_x_2335) ;  /* 0x000000a000017945 */ /* 0x000fe20003800000 */
[----:B------:R-:W-:Y:S02]  /*1e260*/  IMAD.MOV.U32 R12, RZ, RZ, RZ ;  /* 0x000000ffff0c7224 */ /* 0x000fe400078e00ff */
[----:B------:R-:W-:Y:S01]  /*1e270*/  IMAD.MOV.U32 R15, RZ, RZ, -0x1 ;  /* 0xffffffffff0f7424 */ /* 0x000fe200078e00ff */
[----:B-1----:R-:W-:-:S04]  /*1e280*/  SHF.R.U32.HI R11, RZ, 0x5, R11 ;  /* 0x00000005ff0b7819 */ /* 0x002fc8000001160b */
[----:B------:R-:W-:-:S05]  /*1e290*/  LOP3.LUT R11, R11, 0x3, RZ, 0xc0, !PT ;  /* 0x000000030b0b7812 */ /* 0x000fca00078ec0ff */
[----:B0-----:R-:W-:Y:S02]  /*1e2a0*/  IMAD.MOV.U32 R13, RZ, RZ, R11 ;  /* 0x000000ffff0d7224 */ /* 0x001fe400078e000b */
[----:B------:R-:W-:-:S07]  /*1e2b0*/  IMAD.MOV.U32 R11, RZ, RZ, 0x1f ;  /* 0x0000001fff0b7424 */ /* 0x000fce00078e00ff */
[----:B------:R-:W-:Y:S05]  /*1e2c0*/  WARPSYNC.COLLECTIVE R15, `(.L_x_2336) ;  /* 0x000000000f087348 */ /* 0x000fea0003c00000 */
[----:B------:R0:W1:Y:S02]  /*1e2d0*/  SHFL.IDX P6, R14, R13, R12, R11 ;  /* 0x0000000c0d0e7389 */ /* 0x00006400000c000b */
[----:B01----:R-:W-:Y:S01]  /*1e2e0*/  ENDCOLLECTIVE ;  /* 0x000000000000791b */ /* 0x003fe20003800000 */
.L_x_2336:
[----:B------:R-:W-:Y:S05]  /*1e2f0*/  BSYNC B1 ;  /* 0x0000000000017941 */ /* 0x000fea0003800000 */
.L_x_2335:
[----:B------:R-:W-:Y:S05]  /*1e300*/  BRA `(.L_x_2337) ;  /* 0xffffff9c00907947 */ /* 0x000fea000383ffff */
.L_x_2184:
[----:B------:R-:W-:Y:S01]  /*1e310*/  BSSY B1, `(.L_x_2338) ;  /* 0x0000006000017945 */ /* 0x000fe20003800000 */
[----:B------:R-:W-:-:S07]  /*1e320*/  IMAD.MOV.U32 R15, RZ, RZ, -0x1 ;  /* 0xffffffffff0f7424 */ /* 0x000fce00078e00ff */
[----:B0-----:R-:W-:Y:S05]  /*1e330*/  WARPSYNC.COLLECTIVE R15, `(.L_x_2339) ;  /* 0x000000000f0c7348 */ /* 0x001fea0003c00000 */
[----:B------:R-:W-:Y:S02]  /*1e340*/  ELECT P6, UR62, PT ;  /* 0x00000000003e782f */ /* 0x000fe400038c0000 */
[----:B------:R-:W-:Y:S01]  /*1e350*/  MOV R14, UR62 ;  /* 0x0000003e000e7c02 */ /* 0x000fe20008000f00 */
[----:B0-----:R-:W-:Y:S10]  /*1e360*/  ENDCOLLECTIVE ;  /* 0x000000000000791b */ /* 0x001ff40003800000 */
.L_x_2339:
[----:B------:R-:W-:Y:S05]  /*1e370*/  BSYNC B1 ;  /* 0x0000000000017941 */ /* 0x000fea0003800000 */
.L_x_2338:
[----:B------:R-:W-:Y:S05]  /*1e380*/  BRA `(.L_x_2340) ;  /* 0xffffff9c007c7947 */ /* 0x000fea000383ffff */
.L_x_2186:
[----:B-1----:R1:W2:Y:S02]  /*1e390*/  SYNCS.PHASECHK.TRANS64.TRYWAIT P0, [R7+URZ+0x28c20], R8 ;  /* 0x028c2008070075a7 */ /* 0x0022a4000800017f */
[----:B--2---:R-:W-:Y:S05]  /*1e3a0*/  @!P0 NANOSLEEP.SYNCS 0x989680 ;  /* 0x009896800000895d */ /* 0x004fea0003900000 */
[----:B------:R-:W2:Y:S02]  /*1e3b0*/  @!P0 SYNCS.PHASECHK.TRANS64 P0, [R7+URZ+0x28c20], R8 ;  /* 0x028c2008070085a7 */ /* 0x000ea4000800007f */
[----:B--2---:R-:W-:Y:S05]  /*1e3c0*/  @!P0 BRA `(.L_x_2186) ;  /* 0xfffffffc00f08947 */ /* 0x004fea000383ffff */
[----:B------:R-:W-:Y:S05]  /*1e3d0*/  BRA `(.L_x_2341) ;  /* 0xffffff9c00987947 */ /* 0x000fea000383ffff */
.L_x_2189:
[----:B-1----:R1:W2:Y:S02]  /*1e3e0*/  SYNCS.PHASECHK.TRANS64.TRYWAIT P0, [R8+URZ+0x28ca0], R11 ;  /* 0x028ca00b080075a7 */ /* 0x0022a4000800017f */
[----:B--2---:R-:W-:Y:S05]  /*1e3f0*/  @!P0 NANOSLEEP.SYNCS 0x989680 ;  /* 0x009896800000895d */ /* 0x004fea0003900000 */
[----:B------:R-:W2:Y:S02]  /*1e400*/  @!P0 SYNCS.PHASECHK.TRANS64 P0, [R8+URZ+0x28ca0], R11 ;  /* 0x028ca00b080085a7 */ /* 0x000ea4000800007f */
[----:B--2---:R-:W-:Y:S05]  /*1e410*/  @!P0 BRA `(.L_x_2189) ;  /* 0xfffffffc00f08947 */ /* 0x004fea000383ffff */
[----:B------:R-:W-:Y:S05]  /*1e420*/  BRA `(.L_x_2342) ;  /* 0xffffff9c00a87947 */ /* 0x000fea000383ffff */
.L_x_2191:
[----:B--2---:R2:W3:Y:S02]  /*1e430*/  SYNCS.PHASECHK.TRANS64.TRYWAIT P0, [R8+URZ+0x28cc0], R11 ;  /* 0x028cc00b080075a7 */ /* 0x0044e4000800017f */
[----:B---3--:R-:W-:Y:S05]  /*1e440*/  @!P0 NANOSLEEP.SYNCS 0x989680 ;  /* 0x009896800000895d */ /* 0x008fea0003900000 */
[----:B------:R-:W3:Y:S02]  /*1e450*/  @!P0 SYNCS.PHASECHK.TRANS64 P0, [R8+URZ+0x28cc0], R11 ;  /* 0x028cc00b080085a7 */ /* 0x000ee4000800007f */
[----:B---3--:R-:W-:Y:S05]  /*1e460*/  @!P0 BRA `(.L_x_2191) ;  /* 0xfffffffc00f08947 */ /* 0x008fea000383ffff */
[----:B------:R-:W-:Y:S05]  /*1e470*/  BRA `(.L_x_2343) ;  /* 0xffffffa0000c7947 */ /* 0x000fea000383ffff */
.L_x_2195:
[----:B-1----:R1:W2:Y:S02]  /*1e480*/  SYNCS.PHASECHK.TRANS64.TRYWAIT P0, [R9+URZ+0x28ca0], R10 ;  /* 0x028ca00a090075a7 */ /* 0x0022a4000800017f */
[----:B--2---:R-:W-:Y:S05]  /*1e490*/  @!P0 NANOSLEEP.SYNCS 0x989680 ;  /* 0x009896800000895d */ /* 0x004fea0003900000 */
[----:B------:R-:W2:Y:S02]  /*1e4a0*/  @!P0 SYNCS.PHASECHK.TRANS64 P0, [R9+URZ+0x28ca0], R10 ;  /* 0x028ca00a090085a7 */ /* 0x000ea4000800007f */
[----:B--2---:R-:W-:Y:S05]  /*1e4b0*/  @!P0 BRA `(.L_x_2195) ;  /* 0xfffffffc00f08947 */ /* 0x004fea000383ffff */
[----:B------:R-:W-:Y:S05]  /*1e4c0*/  BRA `(.L_x_2344) ;  /* 0xffffffa4004c7947 */ /* 0x000fea000383ffff */
.L_x_2197:
[----:B--2---:R2:W3:Y:S02]  /*1e4d0*/  SYNCS.PHASECHK.TRANS64.TRYWAIT P1, [R9+URZ+0x28cc0], R10 ;  /* 0x028cc00a090075a7 */ /* 0x0044e4000802017f */
[----:B---3--:R-:W-:Y:S05]  /*1e4e0*/  @!P1 NANOSLEEP.SYNCS 0x989680 ;  /* 0x009896800000995d */ /* 0x008fea0003900000 */
[----:B------:R-:W3:Y:S02]  /*1e4f0*/  @!P1 SYNCS.PHASECHK.TRANS64 P1, [R9+URZ+0x28cc0], R10 ;  /* 0x028cc00a090095a7 */ /* 0x000ee4000802007f */
[----:B---3--:R-:W-:Y:S05]  /*1e500*/  @!P1 BRA `(.L_x_2197) ;  /* 0xfffffffc00f09947 */ /* 0x008fea000383ffff */
[----:B------:R-:W-:Y:S05]  /*1e510*/  BRA `(.L_x_2345) ;  /* 0xffffffa400a87947 */ /* 0x000fea000383ffff */
.L_x_2215:
[----:B------:R-:W0:Y:S01]  /*1e520*/  S2R R5, SR_TID.X ;  /* 0x0000000000057919 */ /* 0x000e220000002100 */
[----:B------:R-:W-:Y:S01]  /*1e530*/  BSSY B0, `(.L_x_2346) ;  /* 0x000000a000007945 */ /* 0x000fe20003800000 */
[----:B------:R-:W-:Y:S02]  /*1e540*/  IMAD.MOV.U32 R12, RZ, RZ, RZ ;  /* 0x000000ffff0c7224 */ /* 0x000fe400078e00ff */
[----:B-1----:R-:W-:Y:S02]  /*1e550*/  IMAD.MOV.U32 R11, RZ, RZ, 0x1f ;  /* 0x0000001fff0b7424 */ /* 0x002fe400078e00ff */
[----:B------:R-:W-:Y:S01]  /*1e560*/  IMAD.MOV.U32 R15, RZ, RZ, -0x1 ;  /* 0xffffffffff0f7424 */ /* 0x000fe200078e00ff */
[----:B0-----:R-:W-:-:S04]  /*1e570*/  SHF.R.U32.HI R5, RZ, 0x5, R5 ;  /* 0x00000005ff057819 */ /* 0x001fc80000011605 */
[----:B------:R-:W-:-:S05]  /*1e580*/  LOP3.LUT R5, R5, 0x3, RZ, 0xc0, !PT ;  /* 0x0000000305057812 */ /* 0x000fca00078ec0ff */
[----:B------:R-:W-:-:S07]  /*1e590*/  IMAD.MOV.U32 R13, RZ, RZ, R5 ;  /* 0x000000ffff0d7224 */ /* 0x000fce00078e0005 */
[----:B------:R-:W-:Y:S05]  /*1e5a0*/  WARPSYNC.COLLECTIVE R15, `(.L_x_2347) ;  /* 0x000000000f087348 */ /* 0x000fea0003c00000 */
[----:B------:R0:W1:Y:S02]  /*1e5b0*/  SHFL.IDX P6, R14, R13, R12, R11 ;  /* 0x0000000c0d0e7389 */ /* 0x00006400000c000b */
[----:B01----:R-:W-:Y:S01]  /*1e5c0*/  ENDCOLLECTIVE ;  /* 0x000000000000791b */ /* 0x003fe20003800000 */
.L_x_2347:
[----:B------:R-:W-:Y:S05]  /*1e5d0*/  BSYNC B0 ;  /* 0x0000000000007941 */ /* 0x000fea0003800000 */
.L_x_2346:
[----:B------:R-:W-:Y:S05]  /*1e5e0*/  BRA `(.L_x_2348) ;  /* 0xffffffb400707947 */ /* 0x000fea000383ffff */
.L_x_2216:
[----:B------:R-:W-:Y:S01]  /*1e5f0*/  BSSY B0, `(.L_x_2349) ;  /* 0x0000006000007945 */ /* 0x000fe20003800000 */
[----:B------:R-:W-:-:S07]  /*1e600*/  MOV R15, 0xffffffff ;  /* 0xffffffff000f7802 */ /* 0x000fce0000000f00 */
[----:B-1----:R-:W-:Y:S05]  /*1e610*/  WARPSYNC.COLLECTIVE R15, `(.L_x_2350) ;  /* 0x000000000f0c7348 */ /* 0x002fea0003c00000 */
[----:B------:R-:W-:Y:S02]  /*1e620*/  ELECT P6, UR62, PT ;  /* 0x00000000003e782f */ /* 0x000fe400038c0000 */
[----:B------:R-:W-:Y:S01]  /*1e630*/  MOV R14, UR62 ;  /* 0x0000003e000e7c02 */ /* 0x000fe20008000f00 */
[----:B-1----:R-:W-:Y:S10]  /*1e640*/  ENDCOLLECTIVE ;  /* 0x000000000000791b */ /* 0x002ff40003800000 */
.L_x_2350:
[----:B------:R-:W-:Y:S05]  /*1e650*/  BSYNC B0 ;  /* 0x0000000000007941 */ /* 0x000fea0003800000 */
.L_x_2349:
[----:B------:R-:W-:Y:S05]  /*1e660*/  BRA `(.L_x_2351) ;  /* 0xffffffb400607947 */ /* 0x000fea000383ffff */
.L_x_2219:
[----:B0-----:R0:W1:Y:S02]  /*1e670*/  SYNCS.PHASECHK.TRANS64.TRYWAIT P0, [R5+URZ+0x28c40], R7 ;  /* 0x028c4007050075a7 */ /* 0x001064000800017f */
[----:B-1----:R-:W-:Y:S05]  /*1e680*/  @!P0 NANOSLEEP.SYNCS 0x989680 ;  /* 0x009896800000895d */ /* 0x002fea0003900000 */
[----:B------:R-:W1:Y:S02]  /*1e690*/  @!P0 SYNCS.PHASECHK.TRANS64 P0, [R5+URZ+0x28c40], R7 ;  /* 0x028c4007050085a7 */ /* 0x000e64000800007f */
[----:B-1----:R-:W-:Y:S05]  /*1e6a0*/  @!P0 BRA `(.L_x_2219) ;  /* 0xfffffffc00f08947 */ /* 0x002fea000383ffff */
[----:B------:R-:W-:Y:S05]  /*1e6b0*/  BRA `(.L_x_2352) ;  /* 0xffffffb400c87947 */ /* 0x000fea000383ffff */
.L_x_2222:
        /* <DEDUP_REMOVED lines=8> */
.L_x_2225:
[----:B0-----:R0:W1:Y:S02]  /*1e740*/  SYNCS.PHASECHK.TRANS64.TRYWAIT P0, [R2+URZ+0x28c60], R5 ;  /* 0x028c6005020075a7 */ /* 0x001064000800017f */
[----:B-1----:R-:W-:Y:S05]  /*1e750*/  @!P0 NANOSLEEP.SYNCS 0x989680 ;  /* 0x009896800000895d */ /* 0x002fea0003900000 */
[----:B------:R-:W1:Y:S02]  /*1e760*/  @!P0 SYNCS.PHASECHK.TRANS64 P0, [R2+URZ+0x28c60], R5 ;  /* 0x028c6005020085a7 */ /* 0x000e64000800007f */
[----:B-1----:R-:W-:Y:S05]  /*1e770*/  @!P0 BRA `(.L_x_2225) ;  /* 0xfffffffc00f08947 */ /* 0x002fea000383ffff */
[----:B------:R-:W-:Y:S05]  /*1e780*/  BRA `(.L_x_2354) ;  /* 0xffffffb800c07947 */ /* 0x000fea000383ffff */
.L_x_2234:
[----:B--2---:R2:W3:Y:S02]  /*1e790*/  SYNCS.PHASECHK.TRANS64.TRYWAIT P0, [R2+URZ+0x28c40], R3 ;  /* 0x028c4003020075a7 */ /* 0x0044e4000800017f */
[----:B---3--:R-:W-:Y:S05]  /*1e7a0*/  @!P0 NANOSLEEP.SYNCS 0x989680 ;  /* 0x009896800000895d */ /* 0x008fea0003900000 */
[----:B------:R-:W3:Y:S02]  /*1e7b0*/  @!P0 SYNCS.PHASECHK.TRANS64 P0, [R2+URZ+0x28c40], R3 ;  /* 0x028c4003020085a7 */ /* 0x000ee4000800007f */
[----:B---3--:R-:W-:Y:S05]  /*1e7c0*/  @!P0 BRA `(.L_x_2234) ;  /* 0xfffffffc00f08947 */ /* 0x008fea000383ffff */
[----:B------:R-:W-:Y:S05]  /*1e7d0*/  BRA `(.L_x_2355) ;  /* 0xffffffc000907947 */ /* 0x000fea000383ffff */
.L_x_2236:
[----:B0-----:R0:W3:Y:S02]  /*1e7e0*/  SYNCS.PHASECHK.TRANS64.TRYWAIT P0, [R2+URZ+0x28c60], R3 ;  /* 0x028c6003020075a7 */ /* 0x0010e4000800017f */
[----:B---3--:R-:W-:Y:S05]  /*1e7f0*/  @!P0 NANOSLEEP.SYNCS 0x989680 ;  /* 0x009896800000895d */ /* 0x008fea0003900000 */
[----:B------:R-:W3:Y:S02]  /*1e800*/  @!P0 SYNCS.PHASECHK.TRANS64 P0, [R2+URZ+0x28c60], R3 ;  /* 0x028c6003020085a7 */ /* 0x000ee4000800007f */
[----:B---3--:R-:W-:Y:S05]  /*1e810*/  @!P0 BRA `(.L_x_2236) ;  /* 0xfffffffc00f08947 */ /* 0x008fea000383ffff */
[----:B------:R-:W-:Y:S05]  /*1e820*/  BRA `(.L_x_2356) ;  /* 0xffffffc400007947 */ /* 0x000fea000383ffff */
.L_x_2241:
[----:B---3--:R3:W4:Y:S02]  /*1e830*/  SYNCS.PHASECHK.TRANS64.TRYWAIT P0, [R2+URZ+0x28c40], R3 ;  /* 0x028c4003020075a7 */ /* 0x008724000800017f */
[----:B----4-:R-:W-:Y:S05]  /*1e840*/  @!P0 NANOSLEEP.SYNCS 0x989680 ;  /* 0x009896800000895d */ /* 0x010fea0003900000 */
[----:B------:R-:W4:Y:S02]  /*1e850*/  @!P0 SYNCS.PHASECHK.TRANS64 P0, [R2+URZ+0x28c40], R3 ;  /* 0x028c4003020085a7 */ /* 0x000f24000800007f */
[----:B----4-:R-:W-:Y:S05]  /*1e860*/  @!P0 BRA `(.L_x_2241) ;  /* 0xfffffffc00f08947 */ /* 0x010fea000383ffff */
[----:B------:R-:W-:Y:S05]  /*1e870*/  BRA `(.L_x_2357) ;  /* 0xffffffc800a47947 */ /* 0x000fea000383ffff */
.L_x_2243:
[----:B0-----:R0:W2:Y:S02]  /*1e880*/  SYNCS.PHASECHK.TRANS64.TRYWAIT P1, [R2+URZ+0x28c60], R3 ;  /* 0x028c6003020075a7 */ /* 0x0010a4000802017f */
[----:B--2---:R-:W-:Y:S05]  /*1e890*/  @!P1 NANOSLEEP.SYNCS 0x989680 ;  /* 0x009896800000995d */ /* 0x004fea0003900000 */
[----:B------:R-:W2:Y:S02]  /*1e8a0*/  @!P1 SYNCS.PHASECHK.TRANS64 P1, [R2+URZ+0x28c60], R3 ;  /* 0x028c6003020095a7 */ /* 0x000ea4000802007f */
[----:B--2---:R-:W-:Y:S05]  /*1e8b0*/  @!P1 BRA `(.L_x_2243) ;  /* 0xfffffffc00f09947 */ /* 0x004fea000383ffff */
[----:B------:R-:W-:Y:S05]  /*1e8c0*/  BRA `(.L_x_2358) ;  /* 0xffffffcc00107947 */ /* 0x000fea000383ffff */
.L_x_2248:
[----:B---3--:R3:W4:Y:S02]  /*1e8d0*/  SYNCS.PHASECHK.TRANS64.TRYWAIT P0, [R2+URZ+0x28c40], R3 ;  /* 0x028c4003020075a7 */ /* 0x008724000800017f */
[----:B----4-:R-:W-:Y:S05]  /*1e8e0*/  @!P0 NANOSLEEP.SYNCS 0x989680 ;  /* 0x009896800000895d */ /* 0x010fea0003900000 */
[----:B------:R-:W4:Y:S02]  /*1e8f0*/  @!P0 SYNCS.PHASECHK.TRANS64 P0, [R2+URZ+0x28c40], R3 ;  /* 0x028c4003020085a7 */ /* 0x000f24000800007f */
[----:B----4-:R-:W-:Y:S05]  /*1e900*/  @!P0 BRA `(.L_x_2248) ;  /* 0xfffffffc00f08947 */ /* 0x010fea000383ffff */
[----:B------:R-:W-:Y:S05]  /*1e910*/  BRA `(.L_x_2359) ;  /* 0xffffffd000907947 */ /* 0x000fea000383ffff */
.L_x_2250:
[----:B0-----:R0:W2:Y:S02]  /*1e920*/  SYNCS.PHASECHK.TRANS64.TRYWAIT P1, [R2+URZ+0x28c60], R3 ;  /* 0x028c6003020075a7 */ /* 0x0010a4000802017f */
[----:B--2---:R-:W-:Y:S05]  /*1e930*/  @!P1 NANOSLEEP.SYNCS 0x989680 ;  /* 0x009896800000995d */ /* 0x004fea0003900000 */
[----:B------:R-:W2:Y:S02]  /*1e940*/  @!P1 SYNCS.PHASECHK.TRANS64 P1, [R2+URZ+0x28c60], R3 ;  /* 0x028c6003020095a7 */ /* 0x000ea4000802007f */
[----:B--2---:R-:W-:Y:S05]  /*1e950*/  @!P1 BRA `(.L_x_2250) ;  /* 0xfffffffc00f09947 */ /* 0x004fea000383ffff */
[----:B------:R-:W-:Y:S05]  /*1e960*/  BRA `(.L_x_2360) ;  /* 0xffffffd400007947 */ /* 0x000fea000383ffff */
.L_x_2255:
[----:B------:R-:W-:Y:S01]  /*1e970*/  BSSY B0, `(.L_x_2361) ;  /* 0x0000008000007945 */ /* 0x000fe20003800000 */
[----:B0-----:R-:W-:Y:S02]  /*1e980*/  IMAD.MOV.U32 R13, RZ, RZ, R16 ;  /* 0x000000ffff0d7224 */ /* 0x001fe400078e0010 */
[----:B------:R-:W-:Y:S02]  /*1e990*/  IMAD.MOV.U32 R12, RZ, RZ, RZ ;  /* 0x000000ffff0c7224 */ /* 0x000fe400078e00ff */
[----:B-1----:R-:W-:Y:S02]  /*1e9a0*/  IMAD.MOV.U32 R11, RZ, RZ, 0x1f ;  /* 0x0000001fff0b7424 */ /* 0x002fe400078e00ff */
[----:B------:R-:W-:-:S07]  /*1e9b0*/  IMAD.MOV.U32 R15, RZ, RZ, -0x1 ;  /* 0xffffffffff0f7424 */ /* 0x000fce00078e00ff */
[----:B--2---:R-:W-:Y:S05]  /*1e9c0*/  WARPSYNC.COLLECTIVE R15, `(.L_x_2362) ;  /* 0x000000000f087348 */ /* 0x004fea0003c00000 */
[----:B------:R0:W1:Y:S02]  /*1e9d0*/  SHFL.IDX P6, R14, R13, R12, R11 ;  /* 0x0000000c0d0e7389 */ /* 0x00006400000c000b */
[----:B012---:R-:W-:Y:S01]  /*1e9e0*/  ENDCOLLECTIVE ;  /* 0x000000000000791b */ /* 0x007fe20003800000 */
.L_x_2362:
[----:B------:R-:W-:Y:S05]  /*1e9f0*/  BSYNC B0 ;  /* 0x0000000000007941 */ /* 0x000fea0003800000 */
.L_x_2361:
        /* <DEDUP_REMOVED lines=8> */
.L_x_2363:
[----:B------:R-:W-:Y:S01]  /*1ea80*/  MOV R16, R14 ;  /* 0x0000000e00107202 */ /* 0x000fe20000000f00 */
[----:B------:R-:W-:Y:S06]  /*1ea90*/  BRA `(.L_x_2364) ;  /* 0xffffffd800447947 */ /* 0x000fec000383ffff */
.L_x_2258:
[----:B------:R-:W-:Y:S01]  /*1eaa0*/  BSSY B0, `(.L_x_2365) ;  /* 0x0000008000007945 */ /* 0x000fe20003800000 */
[----:B0----5:R-:W-:Y:S02]  /*1eab0*/  IMAD.MOV.U32 R13, RZ, RZ, R17 ;  /* 0x000000ffff0d7224 */ /* 0x021fe400078e0011 */
[----:B------:R-:W-:Y:S02]  /*1eac0*/  IMAD.MOV.U32 R12, RZ, RZ, 0x1 ;  /* 0x00000001ff0c7424 */ /* 0x000fe400078e00ff */
[----:B-1----:R-:W-:Y:S02]  /*1ead0*/  IMAD.MOV.U32 R11, RZ, RZ, RZ ;  /* 0x000000ffff0b7224 */ /* 0x002fe400078e00ff */
[----:B------:R-:W-:-:S07]  /*1eae0*/  IMAD.MOV.U32 R15, RZ, RZ, -0x1 ;  /* 0xffffffffff0f7424 */ /* 0x000fce00078e00ff */
[----:B--234-:R-:W-:Y:S05]  /*1eaf0*/  WARPSYNC.COLLECTIVE R15, `(.L_x_2366) ;  /* 0x000000000f087348 */ /* 0x01cfea0003c00000 */
[----:B------:R0:W1:Y:S02]  /*1eb00*/  SHFL.UP P6, R14, R13, R12, R11 ;  /* 0x0400000c0d0e7389 */ /* 0x00006400000c000b */
[----:B01234-:R-:W-:Y:S01]  /*1eb10*/  ENDCOLLECTIVE ;  /* 0x000000000000791b */ /* 0x01ffe20003800000 */
.L_x_2366:
[----:B------:R-:W-:Y:S05]  /*1eb20*/  BSYNC B0 ;  /* 0x0000000000007941 */ /* 0x000fea0003800000 */
.L_x_2365:
[C---:B------:R-:W-:Y:S01]  /*1eb30*/  ISETP.NE.AND P0, PT, R7.reuse, RZ, PT ;  /* 0x000000ff0700720c */ /* 0x040fe20003f05270 */
        /* <DEDUP_REMOVED lines=9> */
.L_x_2367:
        /* <DEDUP_REMOVED lines=8> */
.L_x_2368:
        /* <DEDUP_REMOVED lines=8> */
.L_x_2369:
        /* <DEDUP_REMOVED lines=8> */
.L_x_2370:
        /* <DEDUP_REMOVED lines=8> */
.L_x_2371:
[----:B------:R-:W-:Y:S05]  /*1edd0*/  BRA `(.L_x_2372) ;  /* 0xffffffd800087947 */ /* 0x000fea000383ffff */
.L_x_2263:
[----:B------:R-:W-:Y:S01]  /*1ede0*/  BSSY B0, `(.L_x_2373) ;  /* 0x0000008000007945 */ /* 0x000fe20003800000 */
[----:B-----5:R-:W-:Y:S02]  /*1edf0*/  IMAD.MOV.U32 R13, RZ, RZ, R17 ;  /* 0x000000ffff0d7224 */ /* 0x020fe400078e0011 */
[----:B------:R-:W-:Y:S02]  /*1ee00*/  IMAD.MOV.U32 R12, RZ, RZ, 0x1 ;  /* 0x00000001ff0c7424 */ /* 0x000fe400078e00ff */
[----:B-1----:R-:W-:Y:S02]  /*1ee10*/  IMAD.MOV.U32 R11, RZ, RZ, RZ ;  /* 0x000000ffff0b7224 */ /* 0x002fe400078e00ff */
[----:B------:R-:W-:-:S07]  /*1ee20*/  IMAD.MOV.U32 R15, RZ, RZ, -0x1 ;  /* 0xffffffffff0f7424 */ /* 0x000fce00078e00ff */
[----:B0-2---:R-:W-:Y:S05]  /*1ee30*/  WARPSYNC.COLLECTIVE R15, `(.L_x_2374) ;  /* 0x000000000f087348 */ /* 0x005fea0003c00000 */
[----:B------:R1:W3:Y:S02]  /*1ee40*/  SHFL.UP P6, R14, R13, R12, R11 ;  /* 0x0400000c0d0e7389 */ /* 0x0002e400000c000b */
[----:B0123--:R-:W-:Y:S01]  /*1ee50*/  ENDCOLLECTIVE ;  /* 0x000000000000791b */ /* 0x00ffe20003800000 */
.L_x_2374:
[----:B------:R-:W-:Y:S05]  /*1ee60*/  BSYNC B0 ;  /* 0x0000000000007941 */ /* 0x000fea0003800000 */
.L_x_2373:
        /* <DEDUP_REMOVED lines=10> */
.L_x_2375:
        /* <DEDUP_REMOVED lines=8> */
.L_x_2376:
        /* <DEDUP_REMOVED lines=8> */
.L_x_2377:
        /* <DEDUP_REMOVED lines=8> */
.L_x_2378:
        /* <DEDUP_REMOVED lines=8> */
.L_x_2379:
[----:B------:R-:W-:Y:S05]  /*1f110*/  BRA `(.L_x_2380) ;  /* 0xffffffd400ec7947 */ /* 0x000fea000383ffff */
.L_x_2265:
[----:B------:R-:W-:Y:S01]  /*1f120*/  BSSY B0, `(.L_x_2381) ;  /* 0x0000006000007945 */ /* 0x000fe20003800000 */
[----:B------:R-:W-:Y:S01]  /*1f130*/  PLOP3.LUT P6, PT, P6, PT, PT, 0x8, 0x0 ;  /* 0x000000000000781c */ /* 0x000fe200037ce170 */
[----:B------:R-:W-:-:S12]  /*1f140*/  IMAD.MOV.U32 R15, RZ, RZ, -0x1 ;  /* 0xffffffffff0f7424 */ /* 0x000fd800078e00ff */
[----:B01----:R-:W-:Y:S05]  /*1f150*/  WARPSYNC.COLLECTIVE R15, `(.L_x_2382) ;  /* 0x000000000f087348 */ /* 0x003fea0003c00000 */
[----:B------:R-:W-:Y:S01]  /*1f160*/  VOTE.ANY R14, PT, P6 ;  /* 0x00000000000e7806 */ /* 0x000fe200030e0100 */
[----:B01----:R-:W-:Y:S06]  /*1f170*/  ENDCOLLECTIVE ;  /* 0x000000000000791b */ /* 0x003fec0003800000 */
.L_x_2382:
[----:B------:R-:W-:Y:S05]  /*1f180*/  BSYNC B0 ;  /* 0x0000000000007941 */ /* 0x000fea0003800000 */
.L_x_2381:
[----:B------:R-:W-:Y:S02]  /*1f190*/  IMAD.MOV.U32 R3, RZ, RZ, R14 ;  /* 0x000000ffff037224 */ /* 0x000fe400078e000e */
[----:B------:R-:W-:Y:S02]  /*1f1a0*/  IMAD.MOV.U32 R13, RZ, RZ, R17 ;  /* 0x000000ffff0d7224 */ /* 0x000fe400078e0011 */
[----:B------:R-:W0:Y:S01]  /*1f1b0*/  POPC R6, R3 ;  /* 0x0000000300067309 */ /* 0x000e220000000000 */
[----:B------:R-:W-:Y:S02]  /*1f1c0*/  IMAD.MOV.U32 R11, RZ, RZ, 0x1f ;  /* 0x0000001fff0b7424 */ /* 0x000fe400078e00ff */
[----:B------:R-:W-:Y:S02]  /*1f1d0*/  IMAD.MOV.U32 R15, RZ, RZ, -0x1 ;  /* 0xffffffffff0f7424 */ /* 0x000fe400078e00ff */
[----:B0-----:R-:W-:-:S07]  /*1f1e0*/  IMAD.MOV.U32 R12, RZ, RZ, R6 ;  /* 0x000000ffff0c7224 */ /* 0x001fce00078e0006 */
[----:B------:R-:W-:Y:S05]  /*1f1f0*/  WARPSYNC.COLLECTIVE R15, `(.L_x_2383) ;  /* 0x000000000f087348 */ /* 0x000fea0003c00000 */
[----:B------:R0:W1:Y:S02]  /*1f200*/  SHFL.IDX P6, R14, R13, R12, R11 ;  /* 0x0000000c0d0e7389 */ /* 0x00006400000c000b */
[----:B01----:R-:W-:Y:S01]  /*1f210*/  ENDCOLLECTIVE ;  /* 0x000000000000791b */ /* 0x003fe20003800000 */
.L_x_2383:
[----:B------:R-:W-:Y:S01]  /*1f220*/  IMAD.MOV.U32 R17, RZ, RZ, R14 ;  /* 0x000000ffff117224 */ /* 0x000fe200078e000e */
[----:B------:R-:W-:Y:S06]  /*1f230*/  BRA `(.L_x_2384) ;  /* 0xffffffd400dc7947 */ /* 0x000fec000383ffff */
.L_x_2267:
[----:B------:R-:W-:Y:S01]  /*1f240*/  BSSY B0, `(.L_x_2385) ;  /* 0x0000007000007945 */ /* 0x000fe20003800000 */
[----:B------:R-:W-:Y:S01]  /*1f250*/  MOV R13, R2 ;  /* 0x00000002000d7202 */ /* 0x000fe20000000f00 */
[----:B-1----:R-:W-:Y:S02]  /*1f260*/  IMAD.MOV.U32 R11, RZ, RZ, 0x1f ;  /* 0x0000001fff0b7424 */ /* 0x002fe400078e00ff */
[----:B------:R-:W-:-:S07]  /*1f270*/  IMAD.MOV.U32 R15, RZ, RZ, -0x1 ;  /* 0xffffffffff0f7424 */ /* 0x000fce00078e00ff */
[----:B0-23--:R-:W-:Y:S05]  /*1f280*/  WARPSYNC.COLLECTIVE R15, `(.L_x_2386) ;  /* 0x000000000f087348 */ /* 0x00dfea0003c00000 */
[----:B------:R1:W4:Y:S02]  /*1f290*/  SHFL.IDX P6, R14, R13, R12, R11 ;  /* 0x0000000c0d0e7389 */ /* 0x00032400000c000b */
[----:B01234-:R-:W-:Y:S01]  /*1f2a0*/  ENDCOLLECTIVE ;  /* 0x000000000000791b */ /* 0x01ffe20003800000 */
.L_x_2386:
[----:B------:R-:W-:Y:S05]  /*1f2b0*/  BSYNC B0 ;  /* 0x0000000000007941 */ /* 0x000fea0003800000 */
.L_x_2385:
[----:B------:R-:W-:Y:S01]  /*1f2c0*/  IMAD.MOV.U32 R7, RZ, RZ, R14 ;  /* 0x000000ffff077224 */ /* 0x000fe200078e000e */
[----:B------:R-:W-:Y:S06]  /*1f2d0*/  BRA `(.L_x_2266) ;  /* 0xffffffd400d07947 */ /* 0x000fec000383ffff */
.L_x_2271:
[----:B-1----:R1:W2:Y:S02]  /*1f2e0*/  SYNCS.PHASECHK.TRANS64.TRYWAIT P0, [R0+URZ+0x28c20], R3 ;  /* 0x028c2003000075a7 */ /* 0x0022a4000800017f */
[----:B--2---:R-:W-:Y:S05]  /*1f2f0*/  @!P0 NANOSLEEP.SYNCS 0x989680 ;  /* 0x009896800000895d */ /* 0x004fea0003900000 */
[----:B------:R-:W2:Y:S02]  /*1f300*/  @!P0 SYNCS.PHASECHK.TRANS64 P0, [R0+URZ+0x28c20], R3 ;  /* 0x028c2003000085a7 */ /* 0x000ea4000800007f */
[----:B--2---:R-:W-:Y:S05]  /*1f310*/  @!P0 BRA `(.L_x_2271) ;  /* 0xfffffffc00f08947 */ /* 0x004fea000383ffff */
[----:B------:R-:W-:Y:S05]  /*1f320*/  BRA `(.L_x_2387) ;  /* 0xffffffdc00447947 */ /* 0x000fea000383ffff */
.L_x_2272:
[----:B------:R-:W2:Y:S01]  /*1f330*/  S2R R2, SR_TID.X ;  /* 0x0000000000027919 */ /* 0x000ea20000002100 */
[----:B------:R-:W-:Y:S01]  /*1f340*/  BSSY B0, `(.L_x_2388) ;  /* 0x000000a000007945 */ /* 0x000fe20003800000 */
[----:B------:R-:W-:Y:S02]  /*1f350*/  IMAD.MOV.U32 R12, RZ, RZ, RZ ;  /* 0x000000ffff0c7224 */ /* 0x000fe400078e00ff */
        /* <DEDUP_REMOVED lines=8> */
.L_x_2389:
[----:B------:R-:W-:Y:S05]  /*1f3e0*/  BSYNC B0 ;  /* 0x0000000000007941 */ /* 0x000fea0003800000 */
.L_x_2388:
[----:B------:R-:W-:Y:S05]  /*1f3f0*/  BRA `(.L_x_2390) ;  /* 0xffffffdc002c7947 */ /* 0x000fea000383ffff */
.L_x_2273:
[----:B------:R-:W-:Y:S01]  /*1f400*/  BSSY B0, `(.L_x_2391) ;  /* 0x0000006000007945 */ /* 0x000fe20003800000 */
[----:B------:R-:W-:-:S07]  /*1f410*/  IMAD.MOV.U32 R15, RZ, RZ, -0x1 ;  /* 0xffffffffff0f7424 */ /* 0x000fce00078e00ff */
[----:B012---:R-:W-:Y:S05]  /*1f420*/  WARPSYNC.COLLECTIVE R15, `(.L_x_2392) ;  /* 0x000000000f0c7348 */ /* 0x007fea0003c00000 */
[----:B------:R-:W-:Y:S02]  /*1f430*/  ELECT P6, UR62, PT ;  /* 0x00000000003e782f */ /* 0x000fe400038c0000 */
[----:B------:R-:W-:Y:S01]  /*1f440*/  MOV R14, UR62 ;  /* 0x0000003e000e7c02 */ /* 0x000fe20008000f00 */
[----:B012---:R-:W-:Y:S10]  /*1f450*/  ENDCOLLECTIVE ;  /* 0x000000000000791b */ /* 0x007ff40003800000 */
.L_x_2392:
[----:B------:R-:W-:Y:S05]  /*1f460*/  BSYNC B0 ;  /* 0x0000000000007941 */ /* 0x000fea0003800000 */
.L_x_2391:
[----:B------:R-:W-:Y:S05]  /*1f470*/  BRA `(.L_x_2393) ;  /* 0xffffffdc00207947 */ /* 0x000fea000383ffff */
.L_x_2275:
[----:B-1----:R1:W2:Y:S02]  /*1f480*/  SYNCS.PHASECHK.TRANS64.TRYWAIT P0, [R6+URZ], R5 ;  /* 0x00000005060075a7 */ /* 0x0022a4000800017f */
[----:B--2---:R-:W-:Y:S05]  /*1f490*/  @!P0 NANOSLEEP.SYNCS 0x989680 ;  /* 0x009896800000895d */ /* 0x004fea0003900000 */
[----:B------:R-:W2:Y:S02]  /*1f4a0*/  @!P0 SYNCS.PHASECHK.TRANS64 P0, [R6+URZ], R5 ;  /* 0x00000005060085a7 */ /* 0x000ea4000800007f */
[----:B--2---:R-:W-:Y:S05]  /*1f4b0*/  @!P0 BRA `(.L_x_2275) ;  /* 0xfffffffc00f08947 */ /* 0x004fea000383ffff */
[----:B------:R-:W-:Y:S05]  /*1f4c0*/  BRA `(.L_x_2394) ;  /* 0xffffffdc005c7947 */ /* 0x000fea000383ffff */
.L_x_2276:
[----:B--2---:R2:W3:Y:S02]  /*1f4d0*/  SYNCS.PHASECHK.TRANS64.TRYWAIT P0, [R7+URZ], R2 ;  /* 0x00000002070075a7 */ /* 0x0044e4000800017f */
[----:B---3--:R-:W-:Y:S05]  /*1f4e0*/  @!P0 NANOSLEEP.SYNCS 0x989680 ;  /* 0x009896800000895d */ /* 0x008fea0003900000 */
[----:B------:R-:W3:Y:S02]  /*1f4f0*/  @!P0 SYNCS.PHASECHK.TRANS64 P0, [R7+URZ], R2 ;  /* 0x00000002070085a7 */ /* 0x000ee4000800007f */
[----:B---3--:R-:W-:Y:S05]  /*1f500*/  @!P0 BRA `(.L_x_2276) ;  /* 0xfffffffc00f08947 */ /* 0x008fea000383ffff */
[----:B------:R-:W-:Y:S05]  /*1f510*/  BRA `(.L_x_2395) ;  /* 0xffffffdc00507947 */ /* 0x000fea000383ffff */
.L_x_2278:
[----:B---3--:R3:W4:Y:S02]  /*1f520*/  SYNCS.PHASECHK.TRANS64.TRYWAIT P0, [R4+URZ], R5 ;  /* 0x00000005040075a7 */ /* 0x008724000800017f */
[----:B----4-:R-:W-:Y:S05]  /*1f530*/  @!P0 NANOSLEEP.SYNCS 0x989680 ;  /* 0x009896800000895d */ /* 0x010fea0003900000 */
[----:B------:R-:W4:Y:S02]  /*1f540*/  @!P0 SYNCS.PHASECHK.TRANS64 P0, [R4+URZ], R5 ;  /* 0x00000005040085a7 */ /* 0x000f24000800007f */
[----:B----4-:R-:W-:Y:S05]  /*1f550*/  @!P0 BRA `(.L_x_2278) ;  /* 0xfffffffc00f08947 */ /* 0x010fea000383ffff */
[----:B------:R-:W-:Y:S05]  /*1f560*/  BRA `(.L_x_2396) ;  /* 0xffffffdc00587947 */ /* 0x000fea000383ffff */
.L_x_2397:
        /* <DEDUP_REMOVED lines=9> */
.L_x_4558:


//--------------------- .text._ZN7cutlass13device_kernelIN5flash11enable_sm90INS1_16FlashAttnFwdSm90INS1_25CollectiveMainloopFwdSm90ILi2EN4cute5tupleIJNS5_1CILi1EEES8_S8_EEENS6_IJNS7_ILi64EEESA_SA_EEELi512ENS_10bfloat16_tEfNS_4arch4Sm90ELb0ELb1ELb1ELb1ELb0ELb0ELb1ELb0ELb0ELb0ELb0ELb0EEENS1_21CollectiveEpilogueFwdINS6_IJSA_NS7_ILi512EEESA_EEES9_SC_SE_Li256ELb1ELb0ELb0ELb0EEENS1_36VarlenDynamicPersistentTileSchedulerILi64ELi64ELi256ELi32ELb0ELb0ELb1ELb1ELb0ELb1EEEEEEEEEvNT_6ParamsE --------------------------
	.section	.text._ZN7cutlass13device_kernelIN5flash11enable_sm90INS1_16FlashAttnFwdSm90INS1_25CollectiveMainloopFwdSm90ILi2EN4cute5tupleIJNS5_1CILi1EEES8_S8_EEENS6_IJNS7_ILi64EEESA_SA_EEELi512ENS_10bfloat16_tEfNS_4arch4Sm90ELb0ELb1ELb1ELb1ELb0ELb0ELb1ELb0ELb0ELb0ELb0ELb0EEENS1_21CollectiveEpilogueFwdINS6_IJSA_NS7_ILi512EEESA_EEES9_SC_SE_Li256ELb1ELb0ELb0ELb0EEENS1_36VarlenDynamicPersistentTileSchedulerILi64ELi64ELi256ELi32ELb0ELb0ELb1ELb1ELb0ELb1EEEEEEEEEvNT_6ParamsE,"ax",@progbits
	.align	128
.text._ZN7cutlass13device_kernelIN5flash11enable_sm90INS1_16FlashAttnFwdSm90INS1_25CollectiveMainloopFwdSm90ILi2EN4cute5tupleIJNS5_1CILi1EEES8_S8_EEENS6_IJNS7_ILi64EEESA_SA_EEELi512ENS_10bfloat16_tEfNS_4arch4Sm90ELb0ELb1ELb1ELb1ELb0ELb0ELb1ELb0ELb0ELb0ELb0ELb0EEENS1_21CollectiveEpilogueFwdINS6_IJSA_NS7_ILi512EEESA_EEES9_SC_SE_Li256ELb1ELb0ELb0ELb0EEENS1_36VarlenDynamicPersistentTileSchedulerILi64ELi64ELi256ELi32ELb0ELb0ELb1ELb1ELb0ELb1EEEEEEEEEvNT_6ParamsE:
        .type           _ZN7cutlass13device_kernelIN5flash11enable_sm90INS1_16FlashAttnFwdSm90INS1_25CollectiveMainloopFwdSm90ILi2EN4cute5tupleIJNS5_1CILi1EEES8_S8_EEENS6_IJNS7_ILi64EEESA_SA_EEELi512ENS_10bfloat16_tEfNS_4arch4Sm90ELb0ELb1ELb1ELb1ELb0ELb0ELb1ELb0ELb0ELb0ELb0ELb0EEENS1_21CollectiveEpilogueFwdINS6_IJSA_NS7_ILi512EEESA_EEES9_SC_SE_Li256ELb1ELb0ELb0ELb0EEENS1_36VarlenDynamicPersistentTileSchedulerILi64ELi64ELi256ELi32ELb0ELb0ELb1ELb1ELb0ELb1EEEEEEEEEvNT_6ParamsE,@function
        .size           _ZN7cutlass13device_kernelIN5flash11enable_sm90INS1_16FlashAttnFwdSm90INS1_25CollectiveMainloopFwdSm90ILi2EN4cute5tupleIJNS5_1CILi1EEES8_S8_EEENS6_IJNS7_ILi64EEESA_SA_EEELi512ENS_10bfloat16_tEfNS_4arch4Sm90ELb0ELb1ELb1ELb1ELb0ELb0ELb1ELb0ELb0ELb0ELb0ELb0EEENS1_21CollectiveEpilogueFwdINS6_IJSA_NS7_ILi512EEESA_EEES9_SC_SE_Li256ELb1ELb0ELb0ELb0EEENS1_36VarlenDynamicPersistentTileSchedulerILi64ELi64ELi256ELi32ELb0ELb0ELb1ELb1ELb0ELb1EEEEEEEEEvNT_6ParamsE,(.L_x_4559 - _ZN7cutlass13device_kernelIN5flash11enable_sm90INS1_16FlashAttnFwdSm90INS1_25CollectiveMainloopFwdSm90ILi2EN4cute5tupleIJNS5_1CILi1EEES8_S8_EEENS6_IJNS7_ILi64EEESA_SA_EEELi512ENS_10bfloat16_tEfNS_4arch4Sm90ELb0ELb1ELb1ELb1ELb0ELb0ELb1ELb0ELb0ELb0ELb0ELb0EEENS1_21CollectiveEpilogueFwdINS6_IJSA_NS7_ILi512EEESA_EEES9_SC_SE_Li256ELb1ELb0ELb0ELb0EEENS1_36VarlenDynamicPersistentTileSchedulerILi64ELi64ELi256ELi32ELb0ELb0ELb1ELb1ELb0ELb1EEEEEEEEEvNT_6ParamsE)
        .other          _ZN7cutlass13device_kernelIN5flash11enable_sm90INS1_16FlashAttnFwdSm90INS1_25CollectiveMainloopFwdSm90ILi2EN4cute5tupleIJNS5_1CILi1EEES8_S8_EEENS6_IJNS7_ILi64EEESA_SA_EEELi512ENS_10bfloat16_tEfNS_4arch4Sm90ELb0ELb1ELb1ELb1ELb0ELb0ELb1ELb0ELb0ELb0ELb0ELb0EEENS1_21CollectiveEpilogueFwdINS6_IJSA_NS7_ILi512EEESA_EEES9_SC_SE_Li256ELb1ELb0ELb0ELb0EEENS1_36VarlenDynamicPersistentTileSchedulerILi64ELi64ELi256ELi32ELb0ELb0ELb1ELb1ELb0ELb1EEEEEEEEEvNT_6ParamsE,@"STO_CUDA_ENTRY STV_DEFAULT"
_ZN7cutlass13device_kernelIN5flash11enable_sm90INS1_16FlashAttnFwdSm90INS1_25CollectiveMainloopFwdSm90ILi2EN4cute5tupleIJNS5_1CILi1EEES8_S8_EEENS6_IJNS7_ILi64EEESA_SA_EEELi512ENS_10bfloat16_tEfNS_4arch4Sm90ELb0ELb1ELb1ELb1ELb0ELb0ELb1ELb0ELb0ELb0ELb0ELb0EEENS1_21CollectiveEpilogueFwdINS6_IJSA_NS7_ILi512EEESA_EEES9_SC_SE_Li256ELb1ELb0ELb0ELb0EEENS1_36VarlenDynamicPersistentTileSchedulerILi64ELi64ELi256ELi32ELb0ELb0ELb1ELb1ELb0ELb1EEEEEEEEEvNT_6ParamsE:
        /* <DEDUP_REMOVED lines=23> */
.L_x_2399:
[----:B------:R-:W-:Y:S05]  /*0170*/  BSYNC B0 ;  /* 0x0000000000007941 */ /* 0x000fea0003800000 */
.L_x_2398:
        /* <DEDUP_REMOVED lines=39> */
.L_x_2400:
        /* <DEDUP_REMOVED lines=22> */
.L_x_2401:
        /* <DEDUP_REMOVED lines=18> */
.L_x_2402:
        /* <DEDUP_REMOVED lines=22> */
.L_x_2403:
        /* <DEDUP_REMOVED lines=22> */
.L_x_2404:
[----:B------:R-:W-:Y:S01]  /*0930*/  IMAD.MOV.U32 R2, RZ, RZ, 0x1 ;  /* 0x00000001ff027424 */ /* 0x000fe200078e00ff */
[----:B------:R-:W-:Y:S01]  /*0940*/  ISETP.NE.AND P0, PT, R3, RZ, PT ;  /* 0x000000ff0300720c */ /* 0x000fe20003f05270 */
[----:B------:R-:W-:-:S03]  /*0950*/  NOP ;  /* 0x0000000000007918 */ /* 0x000fc60000000000 */
[----:B------:R-:W-:-:S05]  /*0960*/  SEL R2, R2, 0x2, !P0 ;  /* 0x0000000202027807 */ /* 0x000fca0004000000 */
[----:B------:R0:W-:Y:S02]  /*0970*/  STL [R1+0x24], R2 ;  /* 0x0000240201007387 */ /* 0x0001e40000100800 */
[----:B01234-:R-:W-:Y:S06]  /*0980*/  BAR.SYNC.DEFER_BLOCKING 0x0 ;  /* 0x0000000000007b1d */ /* 0x01ffec0000010000 */
[----:B------:R-:W-:Y:S05]  /*0990*/  @!P0 BRA `(.L_x_2405) ;  /* 0x0000013800788947 */ /* 0x000fea0003800000 */
.L_x_2406:
        /* <DEDUP_REMOVED lines=19> */
[----:B------:R-:W2:Y:S01]  /*0ad0*/  LDL.LU R14, [R1+0x24] ;  /* 0x00002400010e7983 */ /* 0x000ea20000300800 */
[----:B------:R-:W-:-:S05]  /*0ae0*/  VIADD R201, R2, 0xffffff80 ;  /* 0xffffff8002c97836 */ /* 0x000fca0000000000 */
[----:B------:R-:W-:-:S04]  /*0af0*/  SHF.R.S32.HI R0, RZ, 0x1f, R201 ;  /* 0x0000001fff007819 */ /* 0x000fc800000114c9 */
[----:B------:R-:W-:-:S04]  /*0b00*/  LEA.HI R2, R0, R201, RZ, 0x4 ;  /* 0x000000c900027211 */ /* 0x000fc800078f20ff */
[----:B------:R-:W-:Y:S02]  /*0b10*/  SHF.R.S32.HI R7, RZ, 0x4, R2 ;  /* 0x00000004ff077819 */ /* 0x000fe40000011402 */
[----:B------:R-:W-:Y:S02]  /*0b20*/  LEA.HI R3, R0, R201, RZ, 0x5 ;  /* 0x000000c900037211 */ /* 0x000fe400078f28ff */
[C---:B------:R-:W-:Y:S02]  /*0b30*/  LEA.HI R5, R2.reuse, R7, RZ, 0x1 ;  /* 0x0000000702057211 */ /* 0x040fe400078f08ff */
[----:B------:R-:W-:Y:S02]  /*0b40*/  LOP3.LUT R2, R2, 0xfffffff0, RZ, 0xc0, !PT ;  /* 0xfffffff002027812 */ /* 0x000fe400078ec0ff */
[----:B------:R-:W-:Y:S02]  /*0b50*/  LOP3.LUT R6, R5, 0x1ffffffe, RZ, 0xc0, !PT ;  /* 0x1ffffffe05067812 */ /* 0x000fe400078ec0ff */
[--C-:B------:R-:W-:Y:S01]  /*0b60*/  SHF.R.S32.HI R5, RZ, 0x5, R3.reuse ;  /* 0x00000005ff057819 */ /* 0x100fe20000011403 */
[----:B------:R-:W-:Y:S01]  /*0b70*/  IMAD.IADD R2, R201, 0x1, -R2 ;  /* 0x00000001c9027824 */ /* 0x000fe200078e0a02 */
[----:B------:R-:W-:-:S02]  /*0b80*/  SHF.R.S32.HI R8, RZ, 0x1f, R3 ;  /* 0x0000001fff087819 */ /* 0x000fc40000011403 */
[----:B------:R-:W-:Y:S02]  /*0b90*/  LEA.HI R4, R0, R201, RZ, 0x7 ;  /* 0x000000c900047211 */ /* 0x000fe400078f38ff */
[----:B------:R-:W-:Y:S02]  /*0ba0*/  LEA.HI R8, R8, R5, RZ, 0x2 ;  /* 0x0000000508087211 */ /* 0x000fe400078f10ff */
[----:B------:R-:W-:Y:S01]  /*0bb0*/  SHF.R.S32.HI R3, RZ, 0x1f, R2 ;  /* 0x0000001fff037819 */ /* 0x000fe20000011402 */
[----:B------:R-:W-:Y:S01]  /*0bc0*/  IMAD.IADD R6, R7, 0x1, -R6 ;  /* 0x0000000107067824 */ /* 0x000fe200078e0a06 */
[----:B------:R-:W-:Y:S02]  /*0bd0*/  SHF.R.S32.HI R199, RZ, 0x7, R4 ;  /* 0x00000007ffc77819 */ /* 0x000fe40000011404 */
[----:B------:R-:W-:Y:S02]  /*0be0*/  LOP3.LUT R8, R8, 0x3ffffc, RZ, 0xc0, !PT ;  /* 0x003ffffc08087812 */ /* 0x000fe400078ec0ff */
[----:B------:R-:W-:-:S02]  /*0bf0*/  LEA.HI R7, R3, R2, RZ, 0x3 ;  /* 0x0000000203077211 */ /* 0x000fc400078f18ff */
[----:B------:R-:W-:Y:S01]  /*0c00*/  LEA R13, R199, R2, 0x8 ;  /* 0x00000002c70d7211 */ /* 0x000fe200078e40ff */
[----:B------:R-:W-:Y:S01]  /*0c10*/  IMAD.IADD R8, R5, 0x1, -R8 ;  /* 0x0000000105087824 */ /* 0x000fe200078e0a08 */
[C---:B------:R-:W-:Y:S01]  /*0c20*/  LOP3.LUT R9, R7.reuse, 0xfffffff8, RZ, 0xc0, !PT ;  /* 0xfffffff807097812 */ /* 0x040fe200078ec0ff */
[----:B------:R-:W-:Y:S02]  /*0c30*/  IMAD.SHL.U32 R11, R7, 0x40, RZ ;  /* 0x00000040070b7824 */ /* 0x000fe400078e00ff */
[----:B------:R-:W-:Y:S02]  /*0c40*/  IMAD R13, R8, 0x10, R13 ;  /* 0x00000010080d7824 */ /* 0x000fe400078e020d */
[----:B------:R-:W-:Y:S01]  /*0c50*/  IMAD.IADD R8, R2, 0x1, -R9 ;  /* 0x0000000102087824 */ /* 0x000fe200078e0a09 */
[----:B------:R-:W-:-:S03]  /*0c60*/  LOP3.LUT R12, R11, 0x7ffffe00, RZ, 0xc0, !PT ;  /* 0x7ffffe000b0c7812 */ /* 0x000fc600078ec0ff */
[----:B------:R-:W-:Y:S01]  /*0c70*/  IMAD.SHL.U32 R11, R8, 0x40, RZ ;  /* 0x00000040080b7824 */ /* 0x000fe200078e00ff */
[----:B------:R-:W-:Y:S02]  /*0c80*/  LOP3.LUT R10, R4, 0xffffff80, RZ, 0xc0, !PT ;  /* 0xffffff80040a7812 */ /* 0x000fe400078ec0ff */
[----:B------:R-:W-:Y:S02]  /*0c90*/  SHF.L.U32 R6, R6, 0x3, RZ ;  /* 0x0000000306067819 */ /* 0x000fe400000006ff */
[----:B------:R-:W-:Y:S01]  /*0ca0*/  LOP3.LUT R11, R11, 0x1c0, RZ, 0xc0, !PT ;  /* 0x000001c00b0b7812 */ /* 0x000fe200078ec0ff */
[----:B------:R-:W-:Y:S02]  /*0cb0*/  IMAD.IADD R10, R201, 0x1, -R10 ;  /* 0x00000001c90a7824 */ /* 0x000fe400078e0a0a */
[--C-:B------:R-:W-:Y:S01]  /*0cc0*/  IMAD.U32 R200, R13, 0x40, R6.reuse ;  /* 0x000000400dc87824 */ /* 0x100fe200078e0006 */
[----:B------:R-:W-:Y:S02]  /*0cd0*/  LOP3.LUT R6, R11, 0x8, R6, 0xf8, !PT ;  /* 0x000000080b067812 */ /* 0x000fe400078ef806 */
[----:B------:R-:W-:-:S02]  /*0ce0*/  SHF.R.U32.HI R11, RZ, 0x3, R11 ;  /* 0x00000003ff0b7819 */ /* 0x000fc4000001160b */
[----:B------:R-:W-:Y:S01]  /*0cf0*/  SHF.R.S32.HI R3, RZ, 0x1f, R10 ;  /* 0x0000001fff037819 */ /* 0x000fe2000001140a */
[----:B------:R-:W-:Y:S01]  /*0d00*/  IMAD R12, R5, 0x400, R12 ;  /* 0x00000400050c7824 */ /* 0x000fe200078e020c */
[----:B------:R-:W-:Y:S02]  /*0d10*/  LOP3.LUT R11, R6, R11, RZ, 0x3c, !PT ;  /* 0x0000000b060b7212 */ /* 0x000fe400078e3cff */
[----:B------:R-:W-:-:S03]  /*0d20*/  LEA.HI R7, R3, R10, RZ, 0x2 ;  /* 0x0000000a03077211 */ /* 0x000fc600078f10ff */
[----:B------:R-:W-:Y:S01]  /*0d30*/  IMAD.IADD R11, R12, 0x1, R11 ;  /* 0x000000010c0b7824 */ /* 0x000fe200078e020b */
[--C-:B------:R-:W-:Y:S02]  /*0d40*/  SHF.R.S32.HI R2, RZ, 0x2, R7.reuse ;  /* 0x00000002ff027819 */ /* 0x100fe40000011407 */
[----:B------:R-:W-:Y:S02]  /*0d50*/  SHF.R.S32.HI R9, RZ, 0x1f, R7 ;  /* 0x0000001fff097819 */ /* 0x000fe40000011407 */
[----:B------:R-:W-:Y:S02]  /*0d60*/  R2P PR, R8, 0x6 ;  /* 0x0000000608007804 */ /* 0x000fe40000000000 */
[----:B------:R-:W-:Y:S02]  /*0d70*/  LEA R23, R11, UR37, 0x1 ;  /* 0x000000250b177c11 */ /* 0x000fe4000f8e08ff */
[----:B------:R-:W-:Y:S02]  /*0d80*/  LEA.HI R9, R9, R2, RZ, 0x3 ;  /* 0x0000000209097211 */ /* 0x000fe400078f18ff */
[----:B------:R-:W-:-:S02]  /*0d90*/  LEA.HI R0, R0, R201, RZ, 0x3 ;  /* 0x000000c900007211 */ /* 0x000fc400078f18ff */
[----:B------:R-:W-:Y:S01]  /*0da0*/  LEA.HI R4, R4, R199, RZ, 0x1 ;  /* 0x000000c704047211 */ /* 0x000fe200078f08ff */
[----:B------:R-:W-:Y:S01]  /*0db0*/  IMAD.MOV.U32 R189, RZ, RZ, 0x40 ;  /* 0x00000040ffbd7424 */ /* 0x000fe200078e00ff */
[----:B------:R-:W-:Y:S01]  /*0dc0*/  LEA.HI R3, R3, R10, RZ, 0x5 ;  /* 0x0000000a03037211 */ /* 0x000fe200078f28ff */
[----:B------:R-:W-:Y:S01]  /*0dd0*/  VIADD R190, R23, 0x36400 ;  /* 0x0003640017be7836 */ /* 0x000fe20000000000 */
[----:B------:R-:W-:Y:S02]  /*0de0*/  LOP3.LUT R9, R9, 0xfffffff8, RZ, 0xc0, !PT ;  /* 0xfffffff809097812 */ /* 0x000fe400078ec0ff */
[----:B------:R-:W-:Y:S02]  /*0df0*/  LOP3.LUT R7, R7, 0x7ffffffc, RZ, 0xc0, !PT ;  /* 0x7ffffffc07077812 */ /* 0x000fe400078ec0ff */
[----:B------:R-:W-:Y:S02]  /*0e00*/  LOP3.LUT R6, R0, 0x1ffffff8, RZ, 0xc0, !PT ;  /* 0x1ffffff800067812 */ /* 0x000fe400078ec0ff */
[----:B------:R-:W-:Y:S01]  /*0e10*/  LOP3.LUT R4, R4, 0xfffffe, RZ, 0xc0, !PT ;  /* 0x00fffffe04047812 */ /* 0x000fe200078ec0ff */
[----:B------:R-:W-:Y:S01]  /*0e20*/  VIADD R188, R23, 0x36420 ;  /* 0x0003642017bc7836 */ /* 0x000fe20000000000 */
[----:B------:R-:W-:Y:S01]  /*0e30*/  SHF.R.S32.HI R3, RZ, 0x5, R3 ;  /* 0x00000005ff037819 */ /* 0x000fe20000011403 */
[----:B------:R-:W-:Y:S01]  /*0e40*/  IMAD.IADD R2, R2, 0x1, -R9 ;  /* 0x0000000102027824 */ /* 0x000fe200078e0a09 */
[----:B------:R-:W-:Y:S01]  /*0e50*/  SEL R189, R189, 0xffffffc0, !P2 ;  /* 0xffffffc0bdbd7807 */ /* 0x000fe20005000000 */
[----:B------:R-:W-:Y:S01]  /*0e60*/  IMAD.IADD R7, R10, 0x1, -R7 ;  /* 0x000000010a077824 */ /* 0x000fe200078e0a07 */
[----:B------:R-:W-:Y:S01]  /*0e70*/  @P1 IADD3 R188, R190, -0x20, RZ ;  /* 0xffffffe0bebc1810 */ /* 0x000fe20007ffe0ff */
[----:B------:R-:W-:-:S02]  /*0e80*/  IMAD.IADD R6, R201, 0x1, -R6 ;  /* 0x00000001c9067824 */ /* 0x000fc400078e0a06 */
[----:B------:R-:W-:Y:S01]  /*0e90*/  IMAD.IADD R4, R199, 0x1, -R4 ;  /* 0x00000001c7047824 */ /* 0x000fe200078e0a04 */
[----:B------:R-:W-:Y:S01]  /*0ea0*/  SHF.R.S32.HI R194, RZ, 0x3, R0 ;  /* 0x00000003ffc27819 */ /* 0x000fe20000011400 */
[----:B------:R-:W-:Y:S01]  /*0eb0*/  IMAD R19, R3, 0x10, R2 ;  /* 0x0000001003137824 */ /* 0x000fe200078e0202 */
[----:B------:R-:W-:Y:S01]  /*0ec0*/  MOV R2, RZ ;  /* 0x000000ff00027202 */ /* 0x000fe20000000f00 */
[----:B------:R-:W-:Y:S02]  /*0ed0*/  IMAD.IADD R190, R190, 0x1, R189 ;  /* 0x00000001bebe7824 */ /* 0x000fe400078e02bd */
[----:B------:R-:W-:Y:S02]  /*0ee0*/  IMAD.MOV.U32 R198, RZ, RZ, RZ ;  /* 0x000000ffffc67224 */ /* 0x000fe400078e00ff */
[----:B------:R-:W-:Y:S02]  /*0ef0*/  IMAD.SHL.U32 R191, R6, 0x8, RZ ;  /* 0x0000000806bf7824 */ /* 0x000fe400078e00ff */
[----:B------:R-:W-:-:S02]  /*0f00*/  IMAD.SHL.U32 R22, R4, 0x100, RZ ;  /* 0x0000010004167824 */ /* 0x000fc400078e00ff */
[----:B------:R-:W-:Y:S02]  /*0f10*/  IMAD.SHL.U32 R16, R7, 0x2, RZ ;  /* 0x0000000207107824 */ /* 0x000fe400078e00ff */
[----:B------:R-:W-:Y:S01]  /*0f20*/  IMAD.IADD R189, R189, 0x1, R188 ;  /* 0x00000001bdbd7824 */ /* 0x000fe200078e02bc */
[----:B------:R-:W-:Y:S01]  /*0f30*/  UMOV UR36, URZ ;  /* 0x0000003f00247c82 */ /* 0x000fe20008000000 */
[----:B--2---:R-:W-:-:S07]  /*0f40*/  LOP3.LUT R192, R14, 0x1, RZ, 0xfc, !PT ;  /* 0x000000010ec07812 */ /* 0x004fce00078efcff */
.L_x_2509:
[----:B-1---5:R-:W0:Y:S01]  /*0f50*/  LDC.64 R4, c[0x0][0xb20] ;  /* 0x0002c800ff047b82 */ /* 0x022e220000000a00 */
[----:B--2---:R-:W-:Y:S01]  /*0f60*/  IMAD.MOV.U32 R8, RZ, RZ, RZ ;  /* 0x000000ffff087224 */ /* 0x004fe200078e00ff */
[----:B------:R-:W-:-:S06]  /*0f70*/  ULDC.64 UR4, c[0x0][0x208] ;  /* 0x0000820000047ab9 */ /* 0x000fcc0000000a00 */
[----:B---34-:R-:W1:Y:S08]  /*0f80*/  LDC.64 R6, c[0x0][0xb10] ;  /* 0x0002c400ff067b82 */ /* 0x018e700000000a00 */
[----:B------:R-:W2:Y:S01]  /*0f90*/  LDC.64 R10, c[0x0][0x3f8] ;  /* 0x0000fe00ff0a7b82 */ /* 0x000ea20000000a00 */
[----:B0-----:R-:W-:-:S07]  /*0fa0*/  ISETP.NE.U32.AND P0, PT, R4, RZ, PT ;  /* 0x000000ff0400720c */ /* 0x001fce0003f05070 */
[----:B------:R-:W0:Y:S01]  /*0fb0*/  LDC R18, c[0x0][0x288] ;  /* 0x0000a200ff127b82 */ /* 0x000e220000000800 */
[----:B------:R-:W-:Y:S02]  /*0fc0*/  ISETP.NE.AND.EX P0, PT, R5, RZ, PT, P0 ;  /* 0x000000ff0500720c */ /* 0x000fe40003f05300 */
[----:B-1----:R-:W-:-:S05]  /*0fd0*/  ISETP.NE.U32.AND P1, PT, R6, RZ, PT ;  /* 0x000000ff0600720c */ /* 0x002fca0003f25070 */
[----:B------:R-:W1:Y:S01]  /*0fe0*/  LDC R0, c[0x0][0x404] ;  /* 0x00010100ff007b82 */ /* 0x000e620000000800 */
[----:B------:R-:W-:-:S07]  /*0ff0*/  ISETP.NE.AND.EX P1, PT, R7, RZ, PT, P1 ;  /* 0x000000ff0700720c */ /* 0x000fce0003f25310 */
[----:B------:R-:W3:Y:S08]  /*1000*/  @P0 LDC.64 R4, c[0x0][0xb20] ;  /* 0x0002c800ff040b82 */ /* 0x000ef00000000a00 */
[----:B------:R-:W4:Y:S08]  /*1010*/  @P1 LDC.64 R6, c[0x0][0xb10] ;  /* 0x0002c400ff061b82 */ /* 0x000f300000000a00 */
[----:B------:R-:W1:Y:S01]  /*1020*/  LDC R17, c[0x0][0x2e0] ;  /* 0x0000b800ff117b82 */ /* 0x000e620000000800 */
[----:B---3--:R-:W-:-:S05]  /*1030*/  @P0 IMAD.WIDE R4, R187, 0x4, R4 ;  /* 0x00000004bb040825 */ /* 0x008fca00078e0204 */
[----:B------:R3:W5:Y:S01]  /*1040*/  @P0 LDG.E R8, desc[UR4][R4.64] ;  /* 0x0000000404080981 */ /* 0x000762000c1e1900 */
[----:B--2---:R-:W-:Y:S01]  /*1050*/  ISETP.NE.U32.AND P0, PT, R10, RZ, PT ;  /* 0x000000ff0a00720c */ /* 0x004fe20003f05070 */
[----:B----4-:R-:W-:-:S03]  /*1060*/  @P1 IMAD.WIDE R6, R187, 0x4, R6 ;  /* 0x00000004bb061825 */ /* 0x010fc600078e0206 */
[----:B------:R-:W-:Y:S02]  /*1070*/  ISETP.NE.AND.EX P0, PT, R11, RZ, PT, P0 ;  /* 0x000000ff0b00720c */ /* 0x000fe40003f05300 */
[----:B0-----:R3:W5:Y:S01]  /*1080*/  @P1 LDG.E R18, desc[UR4][R6.64] ;  /* 0x0000000406121981 */ /* 0x001762000c1e1900 */
[----:B------:R-:W-:Y:S01]  /*1090*/  ULDC.64 UR4, c[0x0][0xb18] ;  /* 0x0002c60000047ab9 */ /* 0x000fe20000000a00 */
[----:B-1----:R-:W-:Y:S01]  /*10a0*/  SEL R0, R0, 0x1, P0 ;  /* 0x0000000100007807 */ /* 0x002fe20000000000 */
[----:B------:R-:W-:Y:S01]  /*10b0*/  IMAD.MOV.U32 R193, RZ, RZ, R186 ;  /* 0x000000ffffc17224 */ /* 0x000fe200078e00ba */
[----:B------:R-:W-:-:S03]  /*10c0*/  ISETP.NE.U32.AND P2, PT, RZ, UR4, PT ;  /* 0x00000004ff007c0c */ /* 0x000fc6000bf45070 */
[----:B------:R-:W-:Y:S01]  /*10d0*/  IMAD R17, R0, R17, RZ ;  /* 0x0000001100117224 */ /* 0x000fe200078e02ff */
[----:B------:R-:W-:Y:S01]  /*10e0*/  ISETP.NE.AND.EX P2, PT, RZ, UR5, PT, P2 ;  /* 0x00000005ff007c0c */ /* 0x000fe2000bf45320 */
[----:B------:R-:W-:-:S12]  /*10f0*/  @P1 BRA `(.L_x_2407) ;  /* 0x0000000000281947 */ /* 0x000fd80003800000 */
[----:B------:R-:W-:Y:S02]  /*1100*/  ULDC.64 UR4, c[0x0][0xaf8] ;  /* 0x0002be0000047ab9 */ /* 0x000fe40000000a00 */
[----:B------:R-:W-:-:S04]  /*1110*/  ISETP.NE.U32.AND P0, PT, RZ, UR4, PT ;  /* 0x00000004ff007c0c */ /* 0x000fc8000bf05070 */
[----:B------:R-:W-:-:S13]  /*1120*/  ISETP.NE.AND.EX P0, PT, RZ, UR5, PT, P0 ;  /* 0x00000005ff007c0c */ /* 0x000fda000bf05300 */
[----:B------:R-:W-:Y:S05]  /*1130*/  @!P0 BRA `(.L_x_2407) ;  /* 0x0000000000188947 */ /* 0x000fea0003800000 */
[----:B---3--:R-:W0:Y:S01]  /*1140*/  LDC.64 R4, c[0x0][0xaf8] ;  /* 0x0002be00ff047b82 */ /* 0x008e220000000a00 */
[----:B------:R-:W-:Y:S01]  /*1150*/  ULDC.64 UR4, c[0x0][0x208] ;  /* 0x0000820000047ab9 */ /* 0x000fe20000000a00 */
[----:B0-----:R-:W-:-:S05]  /*1160*/  IMAD.WIDE R4, R187, 0x4, R4 ;  /* 0x00000004bb047825 */ /* 0x001fca00078e0204 */
[----:B-----5:R-:W2:Y:S04]  /*1170*/  LDG.E R18, desc[UR4][R4.64] ;  /* 0x0000000404127981 */ /* 0x020ea8000c1e1900 */
[----:B------:R-:W2:Y:S02]  /*1180*/  LDG.E R3, desc[UR4][R4.64+0x4] ;  /* 0x0000040404037981 */ /* 0x000ea4000c1e1900 */
[----:B--2---:R-:W-:-:S07]  /*1190*/  IADD3 R18, -R18, R3, RZ ;  /* 0x0000000312127210 */ /* 0x004fce0007ffe1ff */
.L_x_2407:
[----:B------:R-:W-:Y:S02]  /*11a0*/  IMAD.MOV.U32 R197, RZ, RZ, R185 ;  /* 0x000000ffffc57224 */ /* 0x000fe400078e00b9 */
[----:B------:R-:W-:Y:S01]  /*11b0*/  IMAD.MOV.U32 R196, RZ, RZ, R187 ;  /* 0x000000ffffc47224 */ /* 0x000fe200078e00bb */
[----:B------:R-:W-:Y:S06]  /*11c0*/  @!P2 BRA `(.L_x_2408) ;  /* 0x000000000014a947 */ /* 0x000fec0003800000 */
[----:B---3--:R-:W0:Y:S01]  /*11d0*/  LDC.64 R4, c[0x0][0xb18] ;  /* 0x0002c600ff047b82 */ /* 0x008e220000000a00 */
[----:B------:R-:W-:Y:S01]  /*11e0*/  ULDC.64 UR4, c[0x0][0x208] ;  /* 0x0000820000047ab9 */ /* 0x000fe20000000a00 */
[----:B0-----:R-:W-:-:S05]  /*11f0*/  IMAD.WIDE R4, R187, 0x4, R4 ;  /* 0x00000004bb047825 */ /* 0x001fca00078e0204 */
[----:B------:R0:W5:Y:S01]  /*1200*/  LDG.E R17, desc[UR4][R4.64] ;  /* 0x0000000404117981 */ /* 0x000162000c1e1900 */
[----:B------:R-:W-:Y:S05]  /*1210*/  BRA `(.L_x_2409) ;  /* 0x0000000000287947 */ /* 0x000fea0003800000 */
.L_x_2408:
[----:B------:R-:W-:Y:S02]  /*1220*/  ULDC.64 UR4, c[0x0][0xb00] ;  /* 0x0002c00000047ab9 */ /* 0x000fe40000000a00 */
[----:B------:R-:W-:-:S04]  /*1230*/  ISETP.NE.U32.AND P0, PT, RZ, UR4, PT ;  /* 0x00000004ff007c0c */ /* 0x000fc8000bf05070 */
[----:B------:R-:W-:-:S13]  /*1240*/  ISETP.NE.AND.EX P0, PT, RZ, UR5, PT, P0 ;  /* 0x00000005ff007c0c */ /* 0x000fda000bf05300 */
[----:B------:R-:W-:Y:S05]  /*1250*/  @!P0 BRA `(.L_x_2409) ;  /* 0x0000000000188947 */ /* 0x000fea0003800000 */
[----:B---3--:R-:W0:Y:S01]  /*1260*/  LDC.64 R4, c[0x0][0xb00] ;  /* 0x0002c000ff047b82 */ /* 0x008e220000000a00 */
[----:B------:R-:W-:Y:S01]  /*1270*/  ULDC.64 UR4, c[0x0][0x208] ;  /* 0x0000820000047ab9 */ /* 0x000fe20000000a00 */
[----:B0-----:R-:W-:-:S05]  /*1280*/  IMAD.WIDE R4, R187, 0x4, R4 ;  /* 0x00000004bb047825 */ /* 0x001fca00078e0204 */
[----:B------:R-:W2:Y:S04]  /*1290*/  LDG.E R17, desc[UR4][R4.64] ;  /* 0x0000000404117981 */ /* 0x000ea8000c1e1900 */
[----:B------:R-:W2:Y:S02]  /*12a0*/  LDG.E R0, desc[UR4][R4.64+0x4] ;  /* 0x0000040404007981 */ /* 0x000ea4000c1e1900 */
[----:B--2---:R-:W-:-:S07]  /*12b0*/  IMAD.IADD R17, R0, 0x1, -R17 ;  /* 0x0000000100117824 */ /* 0x004fce00078e0a11 */
.L_x_2409:
[----:B---3--:R-:W2:Y:S01]  /*12c0*/  LDL R6, [R1+0x4] ;  /* 0x0000040001067983 */ /* 0x008ea20000100800 */
[----:B0-----:R-:W0:Y:S01]  /*12d0*/  LDC R5, c[0x0][0xad8] ;  /* 0x0002b600ff057b82 */ /* 0x001e220000000800 */
[----:B-----5:R-:W-:Y:S01]  /*12e0*/  IMAD.IADD R17, R17, 0x1, -R8 ;  /* 0x0000000111117824 */ /* 0x020fe200078e0a08 */
[----:B------:R-:W-:-:S03]  /*12f0*/  LEA R4, R185, 0x40, 0x6 ;  /* 0x00000040b9047811 */ /* 0x000fc600078e30ff */
[C---:B------:R-:W-:Y:S01]  /*1300*/  VIADD R0, R17.reuse, 0x3f ;  /* 0x0000003f11007836 */ /* 0x040fe20000000000 */
[----:B------:R-:W-:-:S04]  /*1310*/  IADD3 R4, R17, R4, -R18 ;  /* 0x0000000411047210 */ /* 0x000fc80007ffe812 */
[----:B------:R-:W-:-:S04]  /*1320*/  SHF.R.S32.HI R3, RZ, 0x1f, R0 ;  /* 0x0000001fff037819 */ /* 0x000fc80000011400 */
[----:B------:R-:W-:-:S04]  /*1330*/  LEA.HI R3, R3, R0, RZ, 0x6 ;  /* 0x0000000003037211 */ /* 0x000fc800078f30ff */
[----:B------:R-:W-:Y:S01]  /*1340*/  SHF.R.S32.HI R168, RZ, 0x6, R3 ;  /* 0x00000006ffa87819 */ /* 0x000fe20000011403 */
[----:B0-----:R-:W-:Y:S01]  /*1350*/  IMAD.IADD R0, R4, 0x1, R5 ;  /* 0x0000000104007824 */ /* 0x001fe200078e0205 */
[----:B--2---:R-:W-:-:S13]  /*1360*/  ISETP.NE.AND P0, PT, R6, 0x1, PT ;  /* 0x000000010600780c */ /* 0x004fda0003f05270 */
[----:B------:R-:W-:Y:S05]  /*1370*/  @!P0 BRA `(.L_x_2410) ;  /* 0x0000001c00ac8947 */ /* 0x000fea0003800000 */
[----:B------:R-:W0:Y:S02]  /*1380*/  LDC R5, c[0x0][0xadc] ;  /* 0x0002b700ff057b82 */ /* 0x000e240000000800 */
[----:B0-----:R-:W-:-:S13]  /*1390*/  ISETP.GE.AND P1, PT, R5, 0x1, PT ;  /* 0x000000010500780c */ /* 0x001fda0003f26270 */
[----:B------:R-:W-:Y:S05]  /*13a0*/  @!P1 BRA `(.L_x_2411) ;  /* 0x0000000000409947 */ /* 0x000fea0003800000 */
[C---:B------:R-:W-:Y:S02]  /*13b0*/  ISETP.GT.AND P0, PT, R4.reuse, RZ, PT ;  /* 0x000000ff0400720c */ /* 0x040fe40003f04270 */
[----:B------:R-:W-:-:S11]  /*13c0*/  IADD3 R3, R4, -0x1, RZ ;  /* 0xffffffff04037810 */ /* 0x000fd60007ffe0ff */
        /* <DEDUP_REMOVED lines=8> */
.L_x_2412:
[----:B------:R-:W-:-:S13]  /*1450*/  ISETP.NE.AND P0, PT, R5, 0x1, PT ;  /* 0x000000010500780c */ /* 0x000fda0003f05270 */
[----:B------:R-:W0:Y:S02]  /*1460*/  @P0 LDC.64 R6, c[0x0][0xae0] ;  /* 0x0002b800ff060b82 */ /* 0x000e240000000a00 */
[----:B0-----:R-:W-:-:S05]  /*1470*/  @P0 IMAD.HI.U32 R4, R3, R6, RZ ;  /* 0x0000000603040227 */ /* 0x001fca00078e00ff */
[----:B------:R-:W-:-:S07]  /*1480*/  @P0 SHF.R.U32.HI R3, RZ, R7, R4 ;  /* 0x00000007ff030219 */ /* 0x000fce0000011604 */
.L_x_2413:
[----:B------:R-:W-:-:S05]  /*1490*/  IMAD R3, R3, R5, R5 ;  /* 0x0000000503037224 */ /* 0x000fca00078e0205 */
[----:B------:R-:W-:-:S07]  /*14a0*/  VIMNMX R0, R0, R3, PT ;  /* 0x0000000300007248 */ /* 0x000fce0003fe0100 */
.L_x_2411:
[----:B------:R-:W-:Y:S01]  /*14b0*/  VIADD R0, R0, 0x3f ;  /* 0x0000003f00007836 */ /* 0x000fe20000000000 */
[----:B------:R-:W-:Y:S01]  /*14c0*/  ULDC UR4, c[0x0][0xad4] ;  /* 0x0002b50000047ab9 */ /* 0x000fe20000000800 */
[----:B------:R-:W-:-:S03]  /*14d0*/  IMAD R18, R185, 0x40, -R18 ;  /* 0x00000040b9127824 */ /* 0x000fc600078e0a12 */
[----:B------:R-:W-:Y:S01]  /*14e0*/  SHF.R.S32.HI R3, RZ, 0x1f, R0 ;  /* 0x0000001fff037819 */ /* 0x000fe20000011400 */
[----:B------:R-:W-:-:S03]  /*14f0*/  IMAD.IADD R18, R17, 0x1, R18 ;  /* 0x0000000111127824 */ /* 0x000fc600078e0212 */
[----:B------:R-:W-:Y:S01]  /*1500*/  LEA.HI R3, R3, R0, RZ, 0x6 ;  /* 0x0000000003037211 */ /* 0x000fe200078f30ff */
[----:B------:R-:W-:-:S03]  /*1510*/  VIADD R4, R18, -UR4 ;  /* 0x8000000412047c36 */ /* 0x000fc60008000000 */
[----:B------:R-:W-:-:S04]  /*1520*/  SHF.R.S32.HI R3, RZ, 0x6, R3 ;  /* 0x00000006ff037819 */ /* 0x000fc80000011403 */
[----:B------:R-:W-:Y:S01]  /*1530*/  VIMNMX R6, R168, R3, PT ;  /* 0x00000003a8067248 */ /* 0x000fe20003fe0100 */
[----:B------:R-:W-:Y:S06]  /*1540*/  @!P1 BRA `(.L_x_2414) ;  /* 0x00000000003c9947 */ /* 0x000fec0003800000 */
        /* <DEDUP_REMOVED lines=9> */
.L_x_2415:
[----:B------:R-:W-:-:S13]  /*15e0*/  ISETP.NE.AND P0, PT, R5, 0x1, PT ;  /* 0x000000010500780c */ /* 0x000fda0003f05270 */
[----:B------:R-:W0:Y:S02]  /*15f0*/  @P0 LDC.64 R8, c[0x0][0xae0] ;  /* 0x0002b800ff080b82 */ /* 0x000e240000000a00 */
[----:B0-----:R-:W-:-:S05]  /*1600*/  @P0 IMAD.HI.U32 R0, R18, R8, RZ ;  /* 0x0000000812000227 */ /* 0x001fca00078e00ff */
[----:B------:R-:W-:-:S07]  /*1610*/  @P0 SHF.R.U32.HI R18, RZ, R9, R0 ;  /* 0x00000009ff120219 */ /* 0x000fce0000011600 */
.L_x_2416:
[----:B------:R-:W-:-:S05]  /*1620*/  IMAD R3, R18, R5, RZ ;  /* 0x0000000512037224 */ /* 0x000fca00078e02ff */
[----:B------:R-:W-:-:S07]  /*1630*/  VIMNMX R4, R4, R3, !PT ;  /* 0x0000000304047248 */ /* 0x000fce0007fe0100 */
.L_x_2414:
        /* <DEDUP_REMOVED lines=69> */
[----:B------:R-:W-:Y:S01]  /*1a90*/  CS2R R30, SRZ ;  /* 0x00000000001e7805 */ /* 0x000fe2000001ff00 */
[----:B------:R-:W-:Y:S01]  /*1aa0*/  IMAD.MOV.U32 R20, RZ, RZ, RZ ;  /* 0x000000ffff147224 */ /* 0x000fe200078e00ff */
[----:B------:R-:W-:Y:S01]  /*1ab0*/  CS2R R170, SRZ ;  /* 0x0000000000aa7805 */ /* 0x000fe2000001ff00 */
[----:B------:R-:W-:Y:S02]  /*1ac0*/  IMAD.MOV.U32 R5, RZ, RZ, RZ ;  /* 0x000000ffff057224 */ /* 0x000fe400078e00ff */
[----:B------:R-:W-:Y:S01]  /*1ad0*/  IMAD.MOV.U32 R169, RZ, RZ, RZ ;  /* 0x000000ffffa97224 */ /* 0x000fe200078e00ff */
[----:B------:R-:W-:Y:S06]  /*1ae0*/  @!P1 BRA `(.L_x_2417) ;  /* 0x00000100001c9947 */ /* 0x000fec0003800000 */
[----:B------:R-:W0:Y:S01]  /*1af0*/  SHFL.IDX PT, R0, R199, RZ, 0x1f ;  /* 0x00001fffc7007589 */ /* 0x000e2200000e0000 */
[----:B------:R-:W-:Y:S01]  /*1b00*/  UMOV UR7, 0x40000040 ;  /* 0x4000004000077882 */ /* 0x000fe20000000000 */
[----:B------:R-:W-:Y:S01]  /*1b10*/  UMOV UR9, 0x40000040 ;  /* 0x4000004000097882 */ /* 0x000fe20000000000 */
[----:B------:R-:W-:Y:S01]  /*1b20*/  UMOV UR11, 0x40000040 ;  /* 0x40000040000b7882 */ /* 0x000fe20000000000 */
[----:B------:R-:W-:Y:S01]  /*1b30*/  BAR.SYNC.DEFER_BLOCKING 0xe, 0x100 ;  /* 0x0384000000007b1d */ /* 0x000fe20000010000 */
[----:B------:R-:W-:-:S04]  /*1b40*/  IADD3 R3, R6, -0x2, RZ ;  /* 0xfffffffe06037810 */ /* 0x000fc80007ffe0ff */
[----:B------:R-:W-:Y:S01]  /*1b50*/  ISETP.GE.AND P0, PT, R3, R4, PT ;  /* 0x000000040300720c */ /* 0x000fe20003f06270 */
        /* <DEDUP_REMOVED lines=50> */
.L_x_2419:
[----:B------:R-:W-:Y:S01]  /*1e80*/  BAR.SYNC.DEFER_BLOCKING 0xe, 0x100 ;  /* 0x0384000000007b1d */ /* 0x000fe20000010000 */
[----:B01----:R-:W-:Y:S01]  /*1e90*/  IMAD.U32 R0, RZ, RZ, UR36 ;  /* 0x00000024ff007e24 */ /* 0x003fe2000f8e00ff */
[----:B------:R-:W-:Y:S01]  /*1ea0*/  UIADD3 UR36, UR36, 0x1, URZ ;  /* 0x0000000124247890 */ /* 0x000fe2000fffe03f */
[C---:B------:R-:W-:Y:S02]  /*1eb0*/  ISETP.GT.AND P0, PT, R3.reuse, R4, PT ;  /* 0x000000040300720c */ /* 0x040fe40003f04270 */
[----:B------:R-:W-:Y:S01]  /*1ec0*/  IMAD R0, R0, 0x40, R19 ;  /* 0x0000004000007824 */ /* 0x000fe200078e0213 */
[----:B------:R-:W-:Y:S01]  /*1ed0*/  UISETP.NE.AND UP0, UPT, UR36, 0x2, UPT ;  /* 0x000000022400788c */ /* 0x000fe2000bf05270 */
[----:B------:R-:W-:Y:S01]  /*1ee0*/  IADD3 R3, R3, -0x1, RZ ;  /* 0xffffffff03037810 */ /* 0x000fe20007ffe0ff */
[----:B------:R-:W-:Y:S01]  /*1ef0*/  UMOV UR7, 0x40000040 ;  /* 0x4000004000077882 */ /* 0x000fe20000000000 */
[----:B------:R-:W-:Y:S01]  /*1f00*/  UMOV UR11, 0x40000040 ;  /* 0x40000040000b7882 */ /* 0x000fe20000000000 */
[----:B------:R-:W-:Y:S01]  /*1f10*/  LEA R0, R0, UR37, 0x2 ;  /* 0x0000002500007c11 */ /* 0x000fe2000f8e10ff */
[----:B------:R-:W-:Y:S01]  /*1f20*/  USEL UR36, UR36, URZ, UP0 ;  /* 0x0000003f24247287 */ /* 0x000fe20008000000 */
[----:B------:R-:W-:Y:S01]  /*1f30*/  UMOV UR15, 0x40000040 ;  /* 0x40000040000f7882 */ /* 0x000fe20000000000 */
[----:B------:R-:W-:-:S02]  /*1f40*/  UMOV UR19, 0x40000040 ;  /* 0x4000004000137882 */ /* 0x000fc40000000000 */
[----:B------:R-:W-:-:S04]  /*1f50*/  ULEA UR6, UR36, UR20, 0xc ;  /* 0x0000001424067291 */ /* 0x000fc8000f8e603f */
        /* <DEDUP_REMOVED lines=157> */
.L_x_2418:
[----:B------:R-:W-:Y:S01]  /*2930*/  BAR.SYNC.DEFER_BLOCKING 0xe, 0x100 ;  /* 0x0384000000007b1d */ /* 0x000fe20000010000 */
[----:B01----:R-:W-:Y:S01]  /*2940*/  IMAD.U32 R0, RZ, RZ, UR36 ;  /* 0x00000024ff007e24 */ /* 0x003fe2000f8e00ff */
        /* <DEDUP_REMOVED lines=142> */
.L_x_2410:
[----:B------:R-:W0:Y:S02]  /*3230*/  LDC R6, c[0x0][0xadc] ;  /* 0x0002b700ff067b82 */ /* 0x000e240000000800 */
[----:B0-----:R-:W-:-:S13]  /*3240*/  ISETP.GE.AND P0, PT, R6, 0x1, PT ;  /* 0x000000010600780c */ /* 0x001fda0003f06270 */
[----:B------:R-:W-:Y:S05]  /*3250*/  @!P0 BRA `(.L_x_2420) ;  /* 0x0000000000408947 */ /* 0x000fea0003800000 */
[C---:B------:R-:W-:Y:S01]  /*3260*/  ISETP.GT.AND P1, PT, R4.reuse, RZ, PT ;  /* 0x000000ff0400720c */ /* 0x040fe20003f24270 */
[----:B------:R-:W-:-:S12]  /*3270*/  VIADD R3, R4, 0xffffffff ;  /* 0xffffffff04037836 */ /* 0x000fd80000000000 */
        /* <DEDUP_REMOVED lines=8> */
.L_x_2421:
[----:B------:R-:W-:-:S13]  /*3300*/  ISETP.NE.AND P1, PT, R6, 0x1, PT ;  /* 0x000000010600780c */ /* 0x000fda0003f25270 */
[----:B------:R-:W0:Y:S02]  /*3310*/  @P1 LDC.64 R4, c[0x0][0xae0] ;  /* 0x0002b800ff041b82 */ /* 0x000e240000000a00 */
[----:B0-----:R-:W-:-:S05]  /*3320*/  @P1 IMAD.HI.U32 R4, R3, R4, RZ ;  /* 0x0000000403041227 */ /* 0x001fca00078e00ff */
[----:B------:R-:W-:-:S07]  /*3330*/  @P1 SHF.R.U32.HI R3, RZ, R5, R4 ;  /* 0x00000005ff031219 */ /* 0x000fce0000011604 */
.L_x_2422:
[----:B------:R-:W-:-:S05]  /*3340*/  IMAD R3, R3, R6, R6 ;  /* 0x0000000603037224 */ /* 0x000fca00078e0206 */
[----:B------:R-:W-:-:S07]  /*3350*/  VIMNMX R0, R0, R3, PT ;  /* 0x0000000300007248 */ /* 0x000fce0003fe0100 */
.L_x_2420:
[----:B------:R-:W-:Y:S01]  /*3360*/  VIADD R0, R0, 0x3f ;  /* 0x0000003f00007836 */ /* 0x000fe20000000000 */
[----:B------:R-:W-:Y:S01]  /*3370*/  ULDC UR4, c[0x0][0xad4] ;  /* 0x0002b50000047ab9 */ /* 0x000fe20000000800 */
[----:B------:R-:W-:-:S03]  /*3380*/  IMAD R4, R185, 0x40, -R18 ;  /* 0x00000040b9047824 */ /* 0x000fc600078e0a12 */
[----:B------:R-:W-:-:S04]  /*3390*/  SHF.R.S32.HI R3, RZ, 0x1f, R0 ;  /* 0x0000001fff037819 */ /* 0x000fc80000011400 */
[----:B------:R-:W-:Y:S01]  /*33a0*/  LEA.HI R3, R3, R0, RZ, 0x6 ;  /* 0x0000000003037211 */ /* 0x000fe200078f30ff */
[----:B------:R-:W-:-:S03]  /*33b0*/  IMAD.IADD R0, R17, 0x1, R4 ;  /* 0x0000000111007824 */ /* 0x000fc600078e0204 */
[----:B------:R-:W-:Y:S01]  /*33c0*/  SHF.R.S32.HI R3, RZ, 0x6, R3 ;  /* 0x00000006ff037819 */ /* 0x000fe20000011403 */
[----:B------:R-:W-:-:S03]  /*33d0*/  VIADD R4, R0, -UR4 ;  /* 0x8000000400047c36 */ /* 0x000fc60008000000 */
[----:B------:R-:W-:Y:S01]  /*33e0*/  VIMNMX R168, R168, R3, PT ;  /* 0x00000003a8a87248 */ /* 0x000fe20003fe0100 */
[----:B------:R-:W-:Y:S06]  /*33f0*/  @!P0 BRA `(.L_x_2423) ;  /* 0x0000000000408947 */ /* 0x000fec0003800000 */
[----:B------:R-:W-:-:S05]  /*3400*/  IMAD.MOV.U32 R3, RZ, RZ, R0 ;  /* 0x000000ffff037224 */ /* 0x000fca00078e0000 */
        /* <DEDUP_REMOVED lines=9> */
.L_x_2424:
[----:B------:R-:W-:-:S13]  /*34a0*/  ISETP.NE.AND P0, PT, R6, 0x1, PT ;  /* 0x000000010600780c */ /* 0x000fda0003f05270 */
[----:B------:R-:W0:Y:S02]  /*34b0*/  @P0 LDC.64 R8, c[0x0][0xae0] ;  /* 0x0002b800ff080b82 */ /* 0x000e240000000a00 */
[----:B0-----:R-:W-:-:S05]  /*34c0*/  @P0 IMAD.HI.U32 R0, R3, R8, RZ ;  /* 0x0000000803000227 */ /* 0x001fca00078e00ff */
[----:B------:R-:W-:-:S07]  /*34d0*/  @P0 SHF.R.U32.HI R3, RZ, R9, R0 ;  /* 0x00000009ff030219 */ /* 0x000fce0000011600 */
.L_x_2425:
[----:B------:R-:W-:-:S05]  /*34e0*/  IMAD R3, R3, R6, RZ ;  /* 0x0000000603037224 */ /* 0x000fca00078e02ff */
[----:B------:R-:W-:-:S07]  /*34f0*/  VIMNMX R4, R4, R3, !PT ;  /* 0x0000000304047248 */ /* 0x000fce0007fe0100 */
.L_x_2423:
        /* <DEDUP_REMOVED lines=105> */
.L_x_2426:
[----:B------:R-:W-:Y:S02]  /*3b90*/  LEA.HI R0, R198, R198, RZ, 0x1 ;  /* 0x000000c6c6007211 */ /* 0x000fe400078f08ff */
[----:B------:R-:W-:Y:S02]  /*3ba0*/  ISETP.NE.AND P0, PT, R192, 0x3, PT ;  /* 0x00000003c000780c */ /* 0x000fe40003f05270 */
[----:B------:R-:W-:-:S05]  /*3bb0*/  LOP3.LUT R3, R0, 0xfffffffe, RZ, 0xc0, !PT ;  /* 0xfffffffe00037812 */ /* 0x000fca00078ec0ff */
[----:B------:R-:W-:-:S05]  /*3bc0*/  IMAD.IADD R3, R198, 0x1, -R3 ;  /* 0x00000001c6037824 */ /* 0x000fca00078e0a03 */
[----:B------:R-:W-:-:S04]  /*3bd0*/  SHF.L.U32 R3, R3, 0x1f, RZ ;  /* 0x0000001f03037819 */ /* 0x000fc800000006ff */
[----:B------:R-:W0:Y:S02]  /*3be0*/  SYNCS.PHASECHK.TRANS64.TRYWAIT P1, [UR37+0x38800], R3 ;  /* 0x03880003ff0075a7 */ /* 0x000e240008020165 */
[----:B0-----:R-:W-:Y:S05]  /*3bf0*/  @!P1 BRA `(.L_x_2427) ;  /* 0x0000016000309947 */ /* 0x001fea0003800000 */
.L_x_2603:
[----:B------:R-:W-:Y:S05]  /*3c00*/  @!P0 BRA `(.L_x_2428) ;  /* 0x0000000000048947 */ /* 0x000fea0003800000 */
[----:B------:R-:W-:Y:S01]  /*3c10*/  BPT.TRAP 0x1 ;  /* 0x000000040000795c */ /* 0x000fe20000300000 */
.L_x_2428:
[----:B------:R-:W-:Y:S01]  /*3c20*/  IMAD.U32 R4, RZ, RZ, UR36 ;  /* 0x00000024ff047e24 */ /* 0x000fe2000f8e00ff */
[----:B------:R-:W-:-:S04]  /*3c30*/  SHF.L.U32 R5, R2, 0x1f, RZ ;  /* 0x0000001f02057819 */ /* 0x000fc800000006ff */
[----:B------:R-:W-:-:S04]  /*3c40*/  LEA R4, R4, UR37, 0x3 ;  /* 0x0000002504047c11 */ /* 0x000fc8000f8e18ff */
[----:B------:R1:W2:Y:S01]  /*3c50*/  SYNCS.PHASECHK.TRANS64.TRYWAIT P1, [R4+URZ+0x38830], R5 ;  /* 0x03883005040075a7 */ /* 0x0002a2000802017f */
[----:B------:R-:W-:Y:S05]  /*3c60*/  @!P0 BRA `(.L_x_2429) ;  /* 0x0000000000048947 */ /* 0x000fea0003800000 */
[----:B------:R-:W-:Y:S01]  /*3c70*/  BPT.TRAP 0x1 ;  /* 0x000000040000795c */ /* 0x000fe20000300000 */
.L_x_2429:
[----:B--2---:R-:W-:Y:S05]  /*3c80*/  @P1 BRA `(.L_x_2430) ;  /* 0x0000000000081947 */ /* 0x004fea0003800000 */
[----:B------:R-:W2:Y:S02]  /*3c90*/  SYNCS.PHASECHK.TRANS64.TRYWAIT P1, [R4+URZ+0x38830], R5 ;  /* 0x03883005040075a7 */ /* 0x000ea4000802017f */
[----:B--2---:R-:W-:Y:S05]  /*3ca0*/  @!P1 BRA `(.L_x_2431) ;  /* 0x00000160001c9947 */ /* 0x004fea0003800000 */
.L_x_2430:
[----:B------:R-:W-:-:S04]  /*3cb0*/  UIADD3 UR4, UR37, 0x22400, URZ ;  /* 0x0002240025047890 */ /* 0x000fc8000fffe03f */
[----:B------:R-:W-:-:S04]  /*3cc0*/  USHF.R.U32.HI UR4, URZ, 0x4, UR4 ;  /* 0x000000043f047899 */ /* 0x000fc80008011604 */
[----:B------:R-:W-:-:S06]  /*3cd0*/  ULOP3.LUT UR4, UR4, 0x3fff, URZ, 0xc0, !UPT ;  /* 0x00003fff04047892 */ /* 0x000fcc000f8ec03f */
[----:B0-----:R-:W-:Y:S01]  /*3ce0*/  IMAD.U32 R0, RZ, RZ, UR4 ;  /* 0x00000004ff007e24 */ /* 0x001fe2000f8e00ff */
        /* <DEDUP_REMOVED lines=34> */
[----:B------:R-:W0:Y:S02]  /*3f10*/  SYNCS.PHASECHK.TRANS64.TRYWAIT P1, [UR37+0x38810], R3 ;  /* 0x03881003ff0075a7 */ /* 0x000e240008020165 */
[----:B0-----:R-:W-:Y:S05]  /*3f20*/  @!P1 BRA `(.L_x_2432) ;  /* 0x0000015c00909947 */ /* 0x001fea0003800000 */
.L_x_2604:
[----:B------:R-:W-:Y:S05]  /*3f30*/  @!P0 BRA `(.L_x_2433) ;  /* 0x0000000000048947 */ /* 0x000fea0003800000 */
[----:B------:R-:W-:Y:S01]  /*3f40*/  BPT.TRAP 0x1 ;  /* 0x000000040000795c */ /* 0x000fe20000300000 */
.L_x_2433:
[----:B------:R3:W4:Y:S01]  /*3f50*/  SYNCS.PHASECHK.TRANS64.TRYWAIT P1, [R4+URZ+0x38850], R5 ;  /* 0x03885005040075a7 */ /* 0x000722000802017f */
[----:B------:R-:W-:Y:S05]  /*3f60*/  @!P0 BRA `(.L_x_2434) ;  /* 0x0000000000048947 */ /* 0x000fea0003800000 */
[----:B------:R-:W-:Y:S01]  /*3f70*/  BPT.TRAP 0x1 ;  /* 0x000000040000795c */ /* 0x000fe20000300000 */
.L_x_2434:
[----:B----4-:R-:W-:Y:S05]  /*3f80*/  @P1 BRA `(.L_x_2435) ;  /* 0x0000000000081947 */ /* 0x010fea0003800000 */
[----:B------:R-:W4:Y:S02]  /*3f90*/  SYNCS.PHASECHK.TRANS64.TRYWAIT P1, [R4+URZ+0x38850], R5 ;  /* 0x03885005040075a7 */ /* 0x000f24000802017f */
[----:B----4-:R-:W-:Y:S05]  /*3fa0*/  @!P1 BRA `(.L_x_2436) ;  /* 0x0000015c00889947 */ /* 0x010fea0003800000 */
.L_x_2435:
[----:B------:R-:W-:Y:S01]  /*3fb0*/  UIADD3 UR4, UR37, 0x400, URZ ;  /* 0x0000040025047890 */ /* 0x000fe2000fffe03f */
[----:B------:R-:W-:Y:S01]  /*3fc0*/  WARPGROUP.ARRIVE ;  /* 0x00000000000079c5 */ /* 0x000fe20000000000 */
[----:B------:R-:W-:-:S05]  /*3fd0*/  UIADD3 UR5, UR37, 0x26400, URZ ;  /* 0x0002640025057890 */ /* 0x000fca000fffe03f */
[----:B0-----:R-:W0:Y:S01]  /*3fe0*/  S2R R3, SR_TID.X ;  /* 0x0000000000037919 */ /* 0x001e220000002100 */
[----:B------:R-:W-:Y:S01]  /*3ff0*/  USHF.R.U32.HI UR4, URZ, 0x4, UR4 ;  /* 0x000000043f047899 */ /* 0x000fe20008011604 */
[----:B------:R-:W-:Y:S01]  /*4000*/  LEA R10, R168, 0xffffffc0, 0x6 ;  /* 0xffffffc0a80a7811 */ /* 0x000fe200078e30ff */
[----:B------:R-:W-:Y:S01]  /*4010*/  USHF.R.U32.HI UR5, URZ, 0x4, UR5 ;  /* 0x000000043f057899 */ /* 0x000fe20008011605 */
[----:B------:R-:W1:Y:S01]  /*4020*/  S2R R6, SR_TID.X ;  /* 0x0000000000067919 */ /* 0x000e620000002100 */
[----:B------:R-:W-:Y:S01]  /*4030*/  ULOP3.LUT UR4, UR4, 0x3fff, URZ, 0xc0, !UPT ;  /* 0x00003fff04047892 */ /* 0x000fe2000f8ec03f */
[----:B------:R-:W-:Y:S01]  /*4040*/  IADD3 R12, -R16, R17, -R10 ;  /* 0x00000011100c7210 */ /* 0x000fe20007ffe90a */
[----:B------:R-:W-:Y:S02]  /*4050*/  ULOP3.LUT UR5, UR5, 0x3fff, URZ, 0xc0, !UPT ;  /* 0x00003fff05057892 */ /* 0x000fe4000f8ec03f */
[----:B------:R-:W-:Y:S02]  /*4060*/  ULOP3.LUT UR4, UR4, 0x10000, URZ, 0xfc, !UPT ;  /* 0x0001000004047892 */ /* 0x000fe4000f8efc3f */
[----:B------:R-:W-:-:S02]  /*4070*/  ULOP3.LUT UR5, UR5, 0x10000, URZ, 0xfc, !UPT ;  /* 0x0001000005057892 */ /* 0x000fc4000f8efc3f */
[----:B------:R-:W-:Y:S01]  /*4080*/  ULEA UR6, UR36, UR4, 0xc ;  /* 0x0000000424067291 */ /* 0x000fe2000f8e603f */
[----:B------:R-:W-:Y:S01]  /*4090*/  UMOV UR25, 0x40000040 ;  /* 0x4000004000197882 */ /* 0x000fe20000000000 */
[----:B------:R-:W-:Y:S01]  /*40a0*/  UMOV UR27, 0x40000040 ;  /* 0x40000040001b7882 */ /* 0x000fe20000000000 */
[----:B------:R-:W-:Y:S02]  /*40b0*/  UIADD3 UR8, UR5, 0x2, URZ ;  /* 0x0000000205087890 */ /* 0x000fe4000fffe03f */
[----:B------:R-:W-:Y:S02]  /*40c0*/  UMOV UR24, UR5 ;  /* 0x0000000500187c82 */ /* 0x000fe40008000000 */
[----:B------:R-:W-:Y:S01]  /*40d0*/  UMOV UR26, UR6 ;  /* 0x00000006001a7c82 */ /* 0x000fe20008000000 */
[----:B------:R-:W-:Y:S01]  /*40e0*/  UIADD3 UR10, UR6, 0x2, URZ ;  /* 0x00000002060a7890 */ /* 0x000fe2000fffe03f */
[----:B------:R-:W-:Y:S01]  /*40f0*/  HGMMA.64x64x16.F32.BF16 R24, gdesc[UR24], R24, gsb0 ;  /* 0x00e00000181879f0 */ /* 0x000fe20008001818 */
[----:B------:R-:W-:Y:S01]  /*4100*/  UMOV UR9, 0x40000040 ;  /* 0x4000004000097882 */ /* 0x000fe20000000000 */
[----:B------:R-:W-:Y:S01]  /*4110*/  UMOV UR11, 0x40000040 ;  /* 0x40000040000b7882 */ /* 0x000fe20000000000 */
[----:B------:R-:W-:-:S02]  /*4120*/  UIADD3 UR14, UR5, 0x800, URZ ;  /* 0x00000800050e7890 */ /* 0x000fc4000fffe03f */
[----:B------:R-:W-:Y:S01]  /*4130*/  UIADD3 UR15, UR6, 0x800, URZ ;  /* 0x00000800060f7890 */ /* 0x000fe2000fffe03f */
[----:B------:R-:W-:Y:S01]  /*4140*/  UMOV UR29, 0x40000040 ;  /* 0x40000040001d7882 */ /* 0x000fe20000000000 */
[----:B------:R-:W-:Y:S01]  /*4150*/  UMOV UR31, 0x40000040 ;  /* 0x40000040001f7882 */ /* 0x000fe20000000000 */
[----:B0-----:R-:W-:Y:S02]  /*4160*/  SHF.R.U32.HI R3, RZ, 0x7, R3 ;  /* 0x00000007ff037819 */ /* 0x001fe40000011603 */
[----:B-1234-:R-:W-:-:S04]  /*4170*/  LOP3.LUT R5, R6, 0x7f, RZ, 0xc0, !PT ;  /* 0x0000007f06057812 */ /* 0x01efc800078ec0ff */
[----:B------:R-:W0:Y:S01]  /*4180*/  SHFL.IDX PT, R3, R3, RZ, 0x1f ;  /* 0x00001fff03037589 */ /* 0x000e2200000e0000 */
[----:B------:R-:W-:Y:S01]  /*4190*/  ISETP.NE.AND P1, PT, R5, RZ, PT ;  /* 0x000000ff0500720c */ /* 0x000fe20003f25270 */
[----:B------:R-:W-:-:S04]  /*41a0*/  IMAD.MOV.U32 R5, RZ, RZ, -0x40 ;  /* 0xffffffc0ff057424 */ /* 0x000fc800078e00ff */
[----:B------:R-:W-:-:S05]  /*41b0*/  IMAD R5, R168, R5, 0x41 ;  /* 0x00000041a8057424 */ /* 0x000fca00078e0205 */
[----:B------:R-:W-:Y:S02]  /*41c0*/  IADD3 R11, R5, -0x1, RZ ;  /* 0xffffffff050b7810 */ /* 0x000fe40007ffe0ff */
[----:B0-----:R-:W-:Y:S02]  /*41d0*/  R2UR UR7, R3 ;  /* 0x00000000030772ca */ /* 0x001fe400000e0000 */
[----:B------:R-:W-:-:S04]  /*41e0*/  @!P1 IADD3 R3, R4, 0x38840, RZ ;  /* 0x0003884004039810 */ /* 0x000fc80007ffe0ff */
[----:B------:R-:W-:-:S07]  /*41f0*/  @!P1 PRMT R3, RZ, 0x654, R3 ;  /* 0x00000654ff039816 */ /* 0x000fce0000000003 */
        /* <DEDUP_REMOVED lines=128> */
[----:B------:R-:W-:Y:S02]  /*4a00*/  ULDC.64 UR14, c[0x0][0xad0] ;  /* 0x0002b400000e7ab9 */ /* 0x000fe40000000a00 */
[----:B------:R-:W-:Y:S01]  /*4a10*/  ULOP3.LUT UR15, URZ, UR15, URZ, 0x33, !UPT ;  /* 0x0000000f3f0f7292 */ /* 0x000fe2000f8e333f */
        /* <DEDUP_REMOVED lines=114> */
[----:B------:R-:W-:-:S05]  /*5140*/  UIADD3 UR6, UR7, UR8, UR6 ;  /* 0x0000000807067290 */ /* 0x000fca000fffe006 */
[----:B------:R-:W-:Y:S02]  /*5150*/  UMOV UR8, UR10 ;  /* 0x0000000a00087c82 */ /* 0x000fe40008000000 */
[----:B------:R-:W-:Y:S01]  /*5160*/  UMOV UR10, UR6 ;  /* 0x00000006000a7c82 */ /* 0x000fe20008000000 */
[----:B------:R-:W-:Y:S02]  /*5170*/  ULDC.64 UR6, c[0x0][0xad8] ;  /* 0x0002b60000067ab9 */ /* 0x000fe40000000a00 */
[----:B------:R-:W-:-:S06]  /*5180*/  UISETP.GE.AND UP0, UPT, UR7, 0x1, UPT ;  /* 0x000000010700788c */ /* 0x000fcc000bf06270 */
[----:B------:R-:W-:Y:S01]  /*5190*/  PLOP3.LUT P2, PT, PT, PT, UP0, 0x40, 0x0 ;  /* 0x000000000000781c */ /* 0x000fe20003f4e808 */
        /* <DEDUP_REMOVED lines=37> */
[----:B------:R-:W1:Y:S01]  /*53f0*/  MUFU.TANH R24, R24 ;  /* 0x0000001800187308 */ /* 0x000e620000002400 */
[----:B0-----:R-:W-:-:S07]  /*5400*/  IADD3 R3, -R18, R5, R17 ;  /* 0x0000000512037210 */ /* 0x001fce0007ffe111 */
[----:B------:R-:W0:Y:S01]  /*5410*/  MUFU.TANH R25, R25 ;  /* 0x0000001900197308 */ /* 0x000e220000002400 */
[----:B------:R-:W-:Y:S02]  /*5420*/  IMAD.IADD R6, R3, 0x1, -R16 ;  /* 0x0000000103067824 */ /* 0x000fe400078e0a10 */
[----:B------:R-:W-:-:S05]  /*5430*/  IMAD R3, R185, 0x40, R19 ;  /* 0x00000040b9037824 */ /* 0x000fca00078e0213 */
[----:B------:R2:W3:Y:S01]  /*5440*/  MUFU.TANH R8, R26 ;  /* 0x0000001a00087308 */ /* 0x0004e20000002400 */
[C---:B------:R-:W-:Y:S02]  /*5450*/  VIADD R9, R6.reuse, UR6 ;  /* 0x0000000606097c36 */ /* 0x040fe40008000000 */
[----:B------:R-:W-:-:S03]  /*5460*/  VIADD R14, R6, UR15 ;  /* 0x0000000f060e7c36 */ /* 0x000fc60008000000 */
[----:B------:R-:W-:Y:S01]  /*5470*/  VIADDMNMX R5, R3, R9, R12, PT ;  /* 0x0000000903057246 */ /* 0x000fe2000380010c */
[----:B------:R-:W-:Y:S01]  /*5480*/  IMAD.IADD R6, R14, 0x1, R3 ;  /* 0x000000010e067824 */ /* 0x000fe200078e0203 */
        /* <DEDUP_REMOVED lines=29> */
[----:B-1234-:R-:W-:Y:S05]  /*5660*/  @P2 BRA `(.L_x_2437) ;  /* 0x0000000000582947 */ /* 0x01efea0003800000 */
        /* <DEDUP_REMOVED lines=12> */
.L_x_2439:
[----:B------:R-:W-:-:S06]  /*5730*/  UISETP.NE.AND UP1, UPT, UR7, 0x1, UPT ;  /* 0x000000010700788c */ /* 0x000fcc000bf25270 */
[----:B------:R-:W-:-:S05]  /*5740*/  PLOP3.LUT P2, PT, PT, PT, UP1, 0x80, 0x0 ;  /* 0x000000000000781c */ /* 0x000fca0003f4f018 */
[----:B------:R-:W-:-:S08]  /*5750*/  @UP1 ULDC.64 UR8, c[0x0][0xae0] ;  /* 0x0002b80000081ab9 */ /* 0x000fd00000000a00 */
[----:B------:R-:W-:-:S05]  /*5760*/  @P2 IMAD.HI.U32 R13, R7, UR8, RZ ;  /* 0x00000008070d2c27 */ /* 0x000fca000f8e00ff */
[----:B------:R-:W-:-:S07]  /*5770*/  @P2 SHF.R.U32.HI R7, RZ, UR9, R13 ;  /* 0x00000009ff072c19 */ /* 0x000fce000801160d */
.L_x_2440:
[----:B------:R-:W-:Y:S05]  /*5780*/  BSYNC B0 ;  /* 0x0000000000007941 */ /* 0x000fea0003800000 */
.L_x_2438:
[----:B------:R-:W-:-:S04]  /*5790*/  IMAD R7, R7, UR7, -R10 ;  /* 0x0000000707077c24 */ /* 0x000fc8000f8e0a0a */
[----:B------:R-:W-:-:S05]  /*57a0*/  IMAD.IADD R7, R7, 0x1, -R16 ;  /* 0x0000000107077824 */ /* 0x000fca00078e0a10 */
[----:B------:R-:W-:Y:S02]  /*57b0*/  VIMNMX R6, R6, R7, !PT ;  /* 0x0000000706067248 */ /* 0x000fe40007fe0100 */
[----:B------:R-:W-:-:S07]  /*57c0*/  VIADDMNMX R5, R7, UR7, R5, PT ;  /* 0x0000000707057c46 */ /* 0x000fce000b800105 */
.L_x_2437:
[C---:B------:R-:W-:Y:S02]  /*57d0*/  ISETP.GE.AND P2, PT, R11.reuse, 0x2, PT ;  /* 0x000000020b00780c */ /* 0x040fe40003f46270 */
[C---:B------:R-:W-:Y:S02]  /*57e0*/  ISETP.GE.AND P6, PT, R11.reuse, 0xa, PT ;  /* 0x0000000a0b00780c */ /* 0x040fe40003fc6270 */
[----:B------:R-:W-:Y:S02]  /*57f0*/  ISETP.GT.AND P4, PT, R6, 0x1, !P2 ;  /* 0x000000010600780c */ /* 0x000fe40005784270 */
[----:B------:R-:W-:Y:S02]  /*5800*/  ISETP.GE.AND P3, PT, R11, 0x9, PT ;  /* 0x000000090b00780c */ /* 0x000fe40003f66270 */
[----:B------:R-:W-:Y:S02]  /*5810*/  ISETP.LT.OR P4, PT, R5, 0x2, P4 ;  /* 0x000000020500780c */ /* 0x000fe40002781670 */
[----:B------:R-:W-:-:S02]  /*5820*/  P2R R26, PR, RZ, 0x40 ;  /* 0x00000040ff1a7803 */ /* 0x000fc40000000000 */
[----:B0-----:R-:W-:Y:S02]  /*5830*/  FSEL R15, R25, -INF , !P4 ;  /* 0xff800000190f7808 */ /* 0x001fe40006000000 */
        /* <DEDUP_REMOVED lines=66> */
[----:B------:R-:W-:-:S04]  /*5c60*/  ISETP.GT.AND P6, PT, R6, 0x39, !P6 ;  /* 0x000000390600780c */ /* 0x000fc800077c4270 */
[----:B------:R-:W-:Y:S01]  /*5c70*/  ISETP.LT.OR P6, PT, R5, 0x3a, P6 ;  /* 0x0000003a0500780c */ /* 0x000fe200037c1670 */
[----:B------:R-:W-:-:S03]  /*5c80*/  VIADD R5, R3, 0x8 ;  /* 0x0000000803057836 */ /* 0x000fc60000000000 */
[----:B------:R-:W-:Y:S02]  /*5c90*/  FSEL R53, R53, -INF , !P6 ;  /* 0xff80000035357808 */ /* 0x000fe40007000000 */
[----:B------:R-:W-:Y:S02]  /*5ca0*/  PLOP3.LUT P6, PT, PT, PT, UP0, 0x40, 0x0 ;  /* 0x000000000000781c */ /* 0x000fe40003fce808 */
[----:B------:R-:W-:Y:S02]  /*5cb0*/  VIADDMNMX R6, R5, R9, R12, PT ;  /* 0x0000000905067246 */ /* 0x000fe4000380010c */
[----:B------:R-:W-:-:S09]  /*5cc0*/  IADD3 R5, R14, 0x8, R3 ;  /* 0x000000080e057810 */ /* 0x000fd20007ffe003 */
        /* <DEDUP_REMOVED lines=15> */
.L_x_2443:
[----:B------:R-:W-:-:S06]  /*5dc0*/  UISETP.NE.AND UP1, UPT, UR7, 0x1, UPT ;  /* 0x000000010700788c */ /* 0x000fcc000bf25270 */
[----:B------:R-:W-:-:S05]  /*5dd0*/  PLOP3.LUT P6, PT, PT, PT, UP1, 0x80, 0x0 ;  /* 0x000000000000781c */ /* 0x000fca0003fcf018 */
[----:B------:R-:W-:-:S08]  /*5de0*/  @UP1 ULDC.64 UR8, c[0x0][0xae0] ;  /* 0x0002b80000081ab9 */ /* 0x000fd00000000a00 */
[----:B------:R-:W-:Y:S01]  /*5df0*/  @P6 IMAD.HI.U32 R9, R7, UR8, RZ ;  /* 0x0000000807096c27 */ /* 0x000fe2000f8e00ff */
[----:B------:R-:W-:-:S13]  /*5e00*/  PLOP3.LUT P6, PT, PT, PT, UP1, 0x80, 0x0 ;  /* 0x000000000000781c */ /* 0x000fda0003fcf018 */
[----:B------:R-:W-:-:S07]  /*5e10*/  @P6 SHF.R.U32.HI R7, RZ, UR9, R9 ;  /* 0x00000009ff076c19 */ /* 0x000fce0008011609 */
.L_x_2444:
[----:B------:R-:W-:Y:S05]  /*5e20*/  BSYNC B0 ;  /* 0x0000000000007941 */ /* 0x000fea0003800000 */
.L_x_2442:
[----:B------:R-:W-:-:S04]  /*5e30*/  IMAD R7, R7, UR7, -R10 ;  /* 0x0000000707077c24 */ /* 0x000fc8000f8e0a0a */
[----:B------:R-:W-:-:S05]  /*5e40*/  IMAD.IADD R7, R7, 0x1, -R16 ;  /* 0x0000000107077824 */ /* 0x000fca00078e0a10 */
[----:B------:R-:W-:Y:S02]  /*5e50*/  VIMNMX R5, R5, R7, !PT ;  /* 0x0000000705057248 */ /* 0x000fe40007fe0100 */
[----:B------:R-:W-:-:S07]  /*5e60*/  VIADDMNMX R6, R7, UR7, R6, PT ;  /* 0x0000000707067c46 */ /* 0x000fce000b800106 */
.L_x_2441:
[----:B------:R-:W-:Y:S01]  /*5e70*/  ISETP.GT.AND P2, PT, R5, 0x1, !P2 ;  /* 0x000000010500780c */ /* 0x000fe20005744270 */
[----:B------:R-:W-:Y:S01]  /*5e80*/  ULDC UR11, c[0x0][0xa80] ;  /* 0x0002a000000b7ab9 */ /* 0x000fe20000000800 */
[----:B------:R-:W-:Y:S01]  /*5e90*/  FMNMX.FTZ R7, R13, R15, !PT ;  /* 0x0000000f0d077209 */ /* 0x000fe20007810000 */
[----:B------:R-:W-:Y:S01]  /*5ea0*/  ULEA UR8, UR36, UR38, 0xc ;  /* 0x0000002624087291 */ /* 0x000fe2000f8e603f */
[----:B------:R-:W-:Y:S01]  /*5eb0*/  ISETP.LT.OR P2, PT, R6, 0x2, P2 ;  /* 0x000000020600780c */ /* 0x000fe20001741670 */
[----:B------:R-:W-:Y:S01]  /*5ec0*/  UMOV UR19, 0x40000040 ;  /* 0x4000004000137882 */ /* 0x000fe20000000000 */
[----:B------:R-:W-:Y:S01]  /*5ed0*/  FMNMX.FTZ R7, R21, R7, !PT ;  /* 0x0000000715077209 */ /* 0x000fe20007810000 */
[----:B------:R-:W-:Y:S01]  /*5ee0*/  UIADD3 UR10, UR8, 0x80, URZ ;  /* 0x00000080080a7890 */ /* 0x000fe2000fffe03f */
[----:B------:R-:W-:Y:S01]  /*5ef0*/  FSEL R25, R27, -INF , !P2 ;  /* 0xff8000001b197808 */ /* 0x000fe20005000000 */
[----:B------:R-:W-:Y:S01]  /*5f00*/  @!P1 VIADD R4, R4, 0x38860 ;  /* 0x0003886004049836 */ /* 0x000fe20000000000 */
[----:B------:R-:W-:Y:S01]  /*5f10*/  ISETP.NE.AND P2, PT, R26, RZ, PT ;  /* 0x000000ff1a00720c */ /* 0x000fe20003f45270 */
[----:B------:R-:W-:Y:S01]  /*5f20*/  UMOV UR18, UR8 ;  /* 0x0000000800127c82 */ /* 0x000fe20008000000 */
[----:B------:R-:W-:Y:S01]  /*5f30*/  FMNMX.FTZ R7, R57, R7, !PT ;  /* 0x0000000739077209 */ /* 0x000fe20007810000 */
[----:B------:R-:W-:Y:S01]  /*5f40*/  BAR.SYNC.DEFER_BLOCKING 0xf, 0x100 ;  /* 0x03c4000000007b1d */ /* 0x000fe20000010000 */
[----:B------:R-:W-:-:S02]  /*5f50*/  ISETP.GT.AND P2, PT, R5, 0x9, !P2 ;  /* 0x000000090500780c */ /* 0x000fc40005744270 */
[----:B------:R-:W-:Y:S02]  /*5f60*/  FMNMX.FTZ R7, R59, R7, !PT ;  /* 0x000000073b077209 */ /* 0x000fe40007810000 */
[----:B------:R-:W-:Y:S02]  /*5f70*/  ISETP.LT.OR P2, PT, R6, 0xa, P2 ;  /* 0x0000000a0600780c */ /* 0x000fe40001741670 */
[----:B------:R-:W-:Y:S02]  /*5f80*/  ISETP.GT.AND P3, PT, R5, 0x8, !P3 ;  /* 0x000000080500780c */ /* 0x000fe40005f64270 */
[----:B------:R-:W-:Y:S02]  /*5f90*/  FSEL R27, R31, -INF , !P2 ;  /* 0xff8000001f1b7808 */ /* 0x000fe40005000000 */
[----:B------:R-:W-:Y:S02]  /*5fa0*/  ISETP.NE.AND P2, PT, R28, RZ, PT ;  /* 0x000000ff1c00720c */ /* 0x000fe40003f45270 */
[----:B------:R-:W-:-:S02]  /*5fb0*/  FMNMX.FTZ R7, R61, R7, !PT ;  /* 0x000000073d077209 */ /* 0x000fc40007810000 */
[----:B------:R-:W-:Y:S02]  /*5fc0*/  ISETP.GT.AND P2, PT, R5, 0x10, !P2 ;  /* 0x000000100500780c */ /* 0x000fe40005744270 */
[C---:B------:R-:W-:Y:S02]  /*5fd0*/  ISETP.LT.OR P3, PT, R6.reuse, 0x9, P3 ;  /* 0x000000090600780c */ /* 0x040fe40001f61670 */
[----:B------:R-:W-:Y:S02]  /*5fe0*/  ISETP.LT.OR P2, PT, R6, 0x11, P2 ;  /* 0x000000110600780c */ /* 0x000fe40001741670 */
[----:B------:R-:W-:Y:S02]  /*5ff0*/  FMNMX.FTZ R7, R63, R7, !PT ;  /* 0x000000073f077209 */ /* 0x000fe40007810000 */
[----:B------:R-:W-:Y:S02]  /*6000*/  FSEL R28, R34, -INF , !P2 ;  /* 0xff800000221c7808 */ /* 0x000fe40005000000 */
[----:B------:R-:W-:-:S02]  /*6010*/  ISETP.NE.AND P2, PT, R29, RZ, PT ;  /* 0x000000ff1d00720c */ /* 0x000fc40003f45270 */
[----:B------:R-:W-:Y:S02]  /*6020*/  FSEL R26, R30, -INF , !P3 ;  /* 0xff8000001e1a7808 */ /* 0x000fe40005800000 */
        /* <DEDUP_REMOVED lines=22> */
[----:B------:R-:W-:Y:S01]  /*6190*/  ISETP.NE.AND P3, PT, R40, RZ, PT ;  /* 0x000000ff2800720c */ /* 0x000fe20003f65270 */
[----:B------:R-:W0:Y:S01]  /*61a0*/  SHFL.BFLY PT, R7, R10, 0x2, 0x1f ;  /* 0x0c401f000a077f89 */ /* 0x000e2200000e0000 */
[----:B------:R-:W-:-:S02]  /*61b0*/  ISETP.LT.OR P2, PT, R6, 0x21, P2 ;  /* 0x000000210600780c */ /* 0x000fc40001741670 */
[----:B------:R-:W-:Y:S02]  /*61c0*/  ISETP.NE.AND P6, PT, R20, RZ, PT ;  /* 0x000000ff1400720c */ /* 0x000fe40003fc5270 */
[----:B------:R-:W-:Y:S02]  /*61d0*/  FSEL R32, R42, -INF , !P2 ;  /* 0xff8000002a207808 */ /* 0x000fe40005000000 */
[----:B------:R-:W-:Y:S02]  /*61e0*/  ISETP.NE.AND P2, PT, R37, RZ, PT ;  /* 0x000000ff2500720c */ /* 0x000fe40003f45270 */
[C---:B------:R-:W-:Y:S02]  /*61f0*/  ISETP.GT.AND P4, PT, R5.reuse, 0x31, !P4 ;  /* 0x000000310500780c */ /* 0x040fe40006784270 */
[C---:B------:R-:W-:Y:S02]  /*6200*/  ISETP.GT.AND P2, PT, R5.reuse, 0x21, !P2 ;  /* 0x000000210500780c */ /* 0x040fe40005744270 */
[----:B------:R-:W-:-:S02]  /*6210*/  ISETP.GT.AND P5, PT, R5, 0x38, !P5 ;  /* 0x000000380500780c */ /* 0x000fc40006fa4270 */
[C---:B------:R-:W-:Y:S02]  /*6220*/  ISETP.LT.OR P2, PT, R6.reuse, 0x22, P2 ;  /* 0x000000220600780c */ /* 0x040fe40001741670 */
[----:B------:R-:W-:Y:S02]  /*6230*/  ISETP.LT.OR P4, PT, R6, 0x32, P4 ;  /* 0x000000320600780c */ /* 0x000fe40002781670 */
[----:B------:R-:W-:Y:S02]  /*6240*/  FSEL R33, R43, -INF , !P2 ;  /* 0xff8000002b217808 */ /* 0x000fe40005000000 */
[----:B------:R-:W-:Y:S02]  /*6250*/  ISETP.GT.AND P2, PT, R5, 0x28, !P3 ;  /* 0x000000280500780c */ /* 0x000fe40005f44270 */
[----:B------:R-:W-:Y:S02]  /*6260*/  ISETP.NE.AND P3, PT, R56, RZ, PT ;  /* 0x000000ff3800720c */ /* 0x000fe40003f65270 */
[----:B------:R-:W-:-:S02]  /*6270*/  ISETP.LT.OR P2, PT, R6, 0x29, P2 ;  /* 0x000000290600780c */ /* 0x000fc40001741670 */
[C---:B------:R-:W-:Y:S02]  /*6280*/  ISETP.GT.AND P3, PT, R5.reuse, 0x30, !P3 ;  /* 0x000000300500780c */ /* 0x040fe40005f64270 */
[----:B------:R-:W-:Y:S02]  /*6290*/  FSEL R34, R46, -INF , !P2 ;  /* 0xff8000002e227808 */ /* 0x000fe40005000000 */
[----:B------:R-:W-:Y:S02]  /*62a0*/  ISETP.GT.AND P2, PT, R5, RZ, !P6 ;  /* 0x000000ff0500720c */ /* 0x000fe40007744270 */
[----:B------:R-:W-:Y:S02]  /*62b0*/  ISETP.NE.AND P6, PT, R11, RZ, PT ;  /* 0x000000ff0b00720c */ /* 0x000fe40003fc5270 */
[----:B------:R-:W-:Y:S02]  /*62c0*/  ISETP.LT.OR P2, PT, R6, 0x1, P2 ;  /* 0x000000010600780c */ /* 0x000fe40001741670 */
[----:B0-----:R-:W-:-:S02]  /*62d0*/  FMNMX.FTZ R11, R10, R7, !PT ;  /* 0x000000070a0b7209 */ /* 0x001fc40007810000 */
[----:B------:R-:W-:Y:S02]  /*62e0*/  FSEL R24, R8, -INF , !P2 ;  /* 0xff80000008187808 */ /* 0x000fe40005000000 */
[----:B------:R-:W-:Y:S01]  /*62f0*/  ISETP.NE.AND P2, PT, R44, RZ, PT ;  /* 0x000000ff2c00720c */ /* 0x000fe20003f45270 */
[----:B------:R-:W0:Y:S01]  /*6300*/  SHFL.BFLY PT, R12, R11, 0x1, 0x1f ;  /* 0x0c201f000b0c7f89 */ /* 0x000e2200000e0000 */
[----:B------:R-:W-:Y:S02]  /*6310*/  FMNMX.FTZ R7, R24, R25, !PT ;  /* 0x0000001918077209 */ /* 0x000fe40007810000 */
[----:B------:R-:W-:Y:S02]  /*6320*/  ISETP.GT.AND P2, PT, R5, 0x29, !P2 ;  /* 0x000000290500780c */ /* 0x000fe40005744270 */
[----:B------:R-:W-:Y:S02]  /*6330*/  FMNMX.FTZ R8, R26, R7, !PT ;  /* 0x000000071a087209 */ /* 0x000fe40007810000 */
[----:B------:R-:W-:-:S02]  /*6340*/  ISETP.LT.OR P2, PT, R6, 0x2a, P2 ;  /* 0x0000002a0600780c */ /* 0x000fc40001741670 */
[----:B------:R-:W-:Y:S02]  /*6350*/  FMNMX.FTZ R7, R27, R8, !PT ;  /* 0x000000081b077209 */ /* 0x000fe40007810000 */
[----:B------:R-:W-:Y:S02]  /*6360*/  FSEL R35, R47, -INF , !P2 ;  /* 0xff8000002f237808 */ /* 0x000fe40005000000 */
[----:B------:R-:W-:Y:S02]  /*6370*/  FMNMX.FTZ R8, R28, R7, !PT ;  /* 0x000000071c087209 */ /* 0x000fe40007810000 */
[----:B------:R-:W-:Y:S02]  /*6380*/  ISETP.LT.OR P3, PT, R6, 0x31, P3 ;  /* 0x000000310600780c */ /* 0x000fe40001f61670 */
[----:B------:R-:W-:Y:S02]  /*6390*/  FMNMX.FTZ R9, R29, R8, !PT ;  /* 0x000000081d097209 */ /* 0x000fe40007810000 */
[----:B------:R-:W-:-:S02]  /*63a0*/  FSEL R36, R50, -INF , !P3 ;  /* 0xff80000032247808 */ /* 0x000fc40005800000 */
[----:B------:R-:W-:Y:S02]  /*63b0*/  FMNMX.FTZ R8, R30, R9, !PT ;  /* 0x000000091e087209 */ /* 0x000fe40007810000 */
[----:B------:R-:W-:Y:S02]  /*63c0*/  ISETP.LT.OR P5, PT, R6, 0x39, P5 ;  /* 0x000000390600780c */ /* 0x000fe40002fa1670 */
[----:B------:R-:W-:Y:S02]  /*63d0*/  FMNMX.FTZ R9, R31, R8, !PT ;  /* 0x000000081f097209 */ /* 0x000fe40007810000 */
[----:B0-----:R-:W-:Y:S02]  /*63e0*/  FMNMX.FTZ R7, R11, R12, !PT ;  /* 0x0000000c0b077209 */ /* 0x001fe40007810000 */
[----:B------:R-:W-:Y:S02]  /*63f0*/  FMNMX.FTZ R8, R32, R9, !PT ;  /* 0x0000000920087209 */ /* 0x000fe40007810000 */
[C---:B------:R-:W-:Y:S01]  /*6400*/  FSETP.NEU.FTZ.AND P2, PT, R7.reuse, -INF , PT ;  /* 0xff8000000700780b */ /* 0x040fe20003f5d000 */
[----:B------:R-:W-:Y:S01]  /*6410*/  FMUL.FTZ R10, R7, UR11 ;  /* 0x0000000b070a7c20 */ /* 0x000fe20008410000 */
[----:B------:R-:W-:-:S02]  /*6420*/  FMNMX.FTZ R9, R33, R8, !PT ;  /* 0x0000000821097209 */ /* 0x000fc40007810000 */
[----:B------:R-:W-:Y:S02]  /*6430*/  FSEL R37, R51, -INF , !P4 ;  /* 0xff80000033257808 */ /* 0x000fe40006000000 */
[----:B------:R-:W-:Y:S02]  /*6440*/  FMNMX.FTZ R8, R34, R9, !PT ;  /* 0x0000000922087209 */ /* 0x000fe40007810000 */
[----:B------:R-:W-:Y:S02]  /*6450*/  FSEL R42, R10, RZ, P2 ;  /* 0x000000ff0a2a7208 */ /* 0x000fe40001000000 */
[----:B------:R-:W-:Y:S02]  /*6460*/  FMNMX.FTZ R9, R35, R8, !PT ;  /* 0x0000000823097209 */ /* 0x000fe40007810000 */
[----:B------:R-:W-:Y:S01]  /*6470*/  ISETP.GT.AND P2, PT, R5, 0x39, !P6 ;  /* 0x000000390500780c */ /* 0x000fe20007744270 */
[--C-:B------:R-:W-:Y:S01]  /*6480*/  FFMA.FTZ R11, R15, UR11, -R42.reuse ;  /* 0x0000000b0f0b7c23 */ /* 0x100fe2000801082a */
[----:B------:R-:W-:Y:S01]  /*6490*/  FMNMX.FTZ R8, R36, R9, !PT ;  /* 0x0000000924087209 */ /* 0x000fe20007810000 */
[--C-:B------:R-:W-:Y:S01]  /*64a0*/  FFMA.FTZ R44, R41, UR11, -R42.reuse ;  /* 0x0000000b292c7c23 */ /* 0x100fe2000801082a */
[----:B------:R-:W-:Y:S01]  /*64b0*/  ISETP.LT.OR P2, PT, R6, 0x3a, P2 ;  /* 0x0000003a0600780c */ /* 0x000fe20001741670 */
[--C-:B------:R-:W-:Y:S01]  /*64c0*/  FFMA.FTZ R14, R21, UR11, -R42.reuse ;  /* 0x0000000b150e7c23 */ /* 0x100fe2000801082a */
[----:B------:R-:W-:Y:S01]  /*64d0*/  FSEL R38, R54, -INF , !P5 ;  /* 0xff80000036267808 */ /* 0x000fe20006800000 */
[--C-:B------:R-:W-:Y:S01]  /*64e0*/  FFMA.FTZ R5, R13, UR11, -R42.reuse ;  /* 0x0000000b0d057c23 */ /* 0x100fe2000801082a */
[----:B------:R-:W-:Y:S01]  /*64f0*/  FMNMX.FTZ R9, R37, R8, !PT ;  /* 0x0000000825097209 */ /* 0x000fe20007810000 */
[--C-:B------:R-:W-:Y:S01]  /*6500*/  FFMA.FTZ R10, R57, UR11, -R42.reuse ;  /* 0x0000000b390a7c23 */ /* 0x100fe2000801082a */
[----:B------:R-:W-:Y:S01]  /*6510*/  FSEL R39, R55, -INF , !P2 ;  /* 0xff80000037277808 */ /* 0x000fe20005000000 */
[--C-:B------:R-:W-:Y:S01]  /*6520*/  FFMA.FTZ R12, R61, UR11, -R42.reuse ;  /* 0x0000000b3d0c7c23 */ /* 0x100fe2000801082a */
[----:B------:R-:W-:Y:S01]  /*6530*/  FMNMX.FTZ R8, R38, R9, !PT ;  /* 0x0000000926087209 */ /* 0x000fe20007810000 */
[--C-:B------:R-:W-:Y:S01]  /*6540*/  FFMA.FTZ R13, R63, UR11, -R42.reuse ;  /* 0x0000000b3f0d7c23 */ /* 0x100fe2000801082a */
[----:B------:R0:W-:Y:S01]  /*6550*/  MUFU.EX2 R9, R14 ;  /* 0x0000000e00097308 */ /* 0x0001e20000000800 */
[--C-:B------:R-:W-:Y:S01]  /*6560*/  FFMA.FTZ R20, R59, UR11, -R42.reuse ;  /* 0x0000000b3b147c23 */ /* 0x100fe2000801082a */
[----:B------:R-:W-:Y:S01]  /*6570*/  FMNMX.FTZ R8, R39, R8, !PT ;  /* 0x0000000827087209 */ /* 0x000fe20007810000 */
[--C-:B------:R-:W-:Y:S01]  /*6580*/  FFMA.FTZ R21, R69, UR11, -R42.reuse ;  /* 0x0000000b45157c23 */ /* 0x100fe2000801082a */
[--C-:B------:R-:W-:Y:S01]  /*6590*/  FFMA.FTZ R170, R45, UR11, -R42.reuse ;  /* 0x0000000b2daa7c23 */ /* 0x100fe2000801082a */
[--C-:B------:R-:W-:Y:S01]  /*65a0*/  FFMA.FTZ R169, R169, UR11, -R42.reuse ;  /* 0x0000000ba9a97c23 */ /* 0x100fe2000801082a */
[--C-:B------:R-:W-:Y:S01]  /*65b0*/  FFMA.FTZ R172, R49, UR11, -R42.reuse ;  /* 0x0000000b31ac7c23 */ /* 0x100fe2000801082a */
[----:B------:R-:W1:Y:S01]  /*65c0*/  SHFL.BFLY PT, R15, R8, 0x2, 0x1f ;  /* 0x0c401f00080f7f89 */ /* 0x000e6200000e0000 */
[--C-:B------:R-:W-:Y:S01]  /*65d0*/  FFMA.FTZ R171, R171, UR11, -R42.reuse ;  /* 0x0000000babab7c23 */ /* 0x100fe2000801082a */
[--C-:B0-----:R-:W-:Y:S01]  /*65e0*/  FFMA.FTZ R14, R65, UR11, -R42.reuse ;  /* 0x0000000b410e7c23 */ /* 0x101fe2000801082a */
[--C-:B------:R-:W-:Y:S01]  /*65f0*/  FFMA.FTZ R174, R53, UR11, -R42.reuse ;  /* 0x0000000b35ae7c23 */ /* 0x100fe2000801082a */
[----:B------:R-:W-:Y:S01]  /*6600*/  FFMA.FTZ R43, R67, UR11, -R42 ;  /* 0x0000000b432b7c23 */ /* 0x000fe2000801082a */
[----:B------:R-:W-:Y:S01]  /*6610*/  MUFU.EX2 R5, R5 ;  /* 0x0000000500057308 */ /* 0x000fe20000000800 */
[----:B------:R-:W-:-:S07]  /*6620*/  @!P1 PRMT R4, RZ, 0x654, R4 ;  /* 0x00000654ff049816 */ /* 0x000fce0000000004 */
[----:B------:R-:W0:Y:S08]  /*6630*/  MUFU.EX2 R6, R11 ;  /* 0x0000000b00067308 */ /* 0x000e300000000800 */
[----:B------:R-:W2:Y:S01]  /*6640*/  MUFU.EX2 R10, R10 ;  /* 0x0000000a000a7308 */ /* 0x000ea20000000800 */
[----:B-1----:R-:W-:-:S05]  /*6650*/  FMNMX.FTZ R40, R8, R15, !PT ;  /* 0x0000000f08287209 */ /* 0x002fca0007810000 */
[----:B------:R-:W1:Y:S02]  /*6660*/  SHFL.BFLY PT, R41, R40, 0x1, 0x1f ;  /* 0x0c201f0028297f89 */ /* 0x000e6400000e0000 */
[----:B------:R-:W-:Y:S01]  /*6670*/  MUFU.EX2 R11, R20 ;  /* 0x00000014000b7308 */ /* 0x000fe20000000800 */
[----:B0-----:R-:W-:Y:S01]  /*6680*/  F2FP.BF16.F32.PACK_AB R152, R6, R5 ;  /* 0x000000050698723e */ /* 0x001fe200000010ff */
[----:B------:R-:W-:-:S06]  /*6690*/  FADD.FTZ R6, R5, R6 ;  /* 0x0000000605067221 */ /* 0x000fcc0000010000 */
[----:B------:R-:W0:Y:S01]  /*66a0*/  MUFU.EX2 R12, R12 ;  /* 0x0000000c000c7308 */ /* 0x000e220000000800 */
[----:B--2---:R-:W-:Y:S01]  /*66b0*/  F2FP.BF16.F32.PACK_AB R154, R10, R9 ;  /* 0x000000090a9a723e */ /* 0x004fe200000010ff */
[----:B------:R-:W-:Y:S01]  /*66c0*/  FADD.FTZ R9, R9, R6 ;  /* 0x0000000609097221 */ /* 0x000fe20000010000 */
[----:B------:R-:W-:-:S03]  /*66d0*/  VIADD R6, R168, 0xfffffffe ;  /* 0xfffffffea8067836 */ /* 0x000fc60000000000 */
[----:B------:R-:W-:Y:S02]  /*66e0*/  FADD.FTZ R10, R10, R9 ;  /* 0x000000090a0a7221 */ /* 0x000fe40000010000 */
[----:B------:R-:W-:Y:S01]  /*66f0*/  MUFU.EX2 R13, R13 ;  /* 0x0000000d000d7308 */ /* 0x000fe20000000800 */
[----:B-1----:R-:W-:-:S07]  /*6700*/  FMNMX.FTZ R8, R40, R41, !PT ;  /* 0x0000002928087209 */ /* 0x002fce0007810000 */
[----:B------:R-:W1:Y:S01]  /*6710*/  MUFU.EX2 R14, R14 ;  /* 0x0000000e000e7308 */ /* 0x000e620000000800 */
[----:B0-----:R-:W-:Y:S01]  /*6720*/  F2FP.BF16.F32.PACK_AB R156, R12, R11 ;  /* 0x0000000b0c9c723e */ /* 0x001fe200000010ff */
[----:B------:R-:W-:Y:S01]  /*6730*/  FADD.FTZ R11, R11, R10 ;  /* 0x0000000a0b0b7221 */ /* 0x000fe20000010000 */
[C---:B------:R-:W-:Y:S01]  /*6740*/  FSETP.NEU.FTZ.AND P2, PT, R8.reuse, -INF , PT ;  /* 0xff8000000800780b */ /* 0x040fe20003f5d000 */
[----:B------:R-:W-:Y:S01]  /*6750*/  FMUL.FTZ R40, R8, UR11 ;  /* 0x0000000b08287c20 */ /* 0x000fe20008410000 */
[----:B------:R-:W-:Y:S01]  /*6760*/  IADD3 R10, R17, -R18, RZ ;  /* 0x80000012110a7210 */ /* 0x000fe20007ffe0ff */
[----:B------:R-:W-:Y:S02]  /*6770*/  FADD.FTZ R12, R12, R11 ;  /* 0x0000000b0c0c7221 */ /* 0x000fe40000010000 */
[----:B------:R-:W-:Y:S01]  /*6780*/  MUFU.EX2 R15, R43 ;  /* 0x0000002b000f7308 */ /* 0x000fe20000000800 */
[----:B------:R-:W-:Y:S01]  /*6790*/  FSEL R40, R40, RZ, P2 ;  /* 0x000000ff28287208 */ /* 0x000fe20001000000 */
[----:B------:R-:W-:Y:S01]  /*67a0*/  IMAD R11, R185, 0x40, R10 ;  /* 0x00000040b90b7824 */ /* 0x000fe200078e020a */
[----:B------:R-:W-:-:S03]  /*67b0*/  PLOP3.LUT P2, PT, PT, PT, UP0, 0x40, 0x0 ;  /* 0x000000000000781c */ /* 0x000fc60003f4e808 */
        /* <DEDUP_REMOVED lines=20> */
[----:B------:R-:W0:Y:S08]  /*6900*/  MUFU.EX2 R176, R176 ;  /* 0x000000b000b07308 */ /* 0x000e300000000800 */
[----:B------:R-:W-:Y:S08]  /*6910*/  MUFU.EX2 R175, R175 ;  /* 0x000000af00af7308 */ /* 0x000ff00000000800 */
[----:B------:R-:W1:Y:S01]  /*6920*/  MUFU.EX2 R178, R178 ;  /* 0x000000b200b27308 */ /* 0x000e620000000800 */
[----:B0-----:R-:W-:Y:S01]  /*6930*/  F2FP.BF16.F32.PACK_AB R153, R176, R173 ;  /* 0x000000adb099723e */ /* 0x001fe200000010ff */
[----:B------:R-:W-:-:S06]  /*6940*/  FADD.FTZ R176, R173, R176 ;  /* 0x000000b0adb07221 */ /* 0x000fcc0000010000 */
[----:B------:R-:W-:Y:S08]  /*6950*/  MUFU.EX2 R177, R177 ;  /* 0x000000b100b17308 */ /* 0x000ff00000000800 */
[----:B------:R-:W0:Y:S01]  /*6960*/  MUFU.EX2 R180, R180 ;  /* 0x000000b400b47308 */ /* 0x000e220000000800 */
[----:B-1----:R-:W-:Y:S01]  /*6970*/  F2FP.BF16.F32.PACK_AB R155, R178, R175 ;  /* 0x000000afb29b723e */ /* 0x002fe200000010ff */
[----:B------:R-:W-:-:S04]  /*6980*/  FADD.FTZ R175, R175, R176 ;  /* 0x000000b0afaf7221 */ /* 0x000fc80000010000 */
[----:B------:R1:W-:Y:S01]  /*6990*/  STSM.16.M88.4 [R23+0x36400], R152 ;  /* 0x0364009817007844 */ /* 0x0003e20000000200 */
[----:B------:R-:W-:Y:S01]  /*69a0*/  FADD.FTZ R178, R178, R175 ;  /* 0x000000afb2b27221 */ /* 0x000fe20000010000 */
[----:B------:R-:W-:Y:S08]  /*69b0*/  MUFU.EX2 R179, R179 ;  /* 0x000000b300b37308 */ /* 0x000ff00000000800 */
[----:B------:R-:W2:Y:S01]  /*69c0*/  MUFU.EX2 R182, R182 ;  /* 0x000000b600b67308 */ /* 0x000ea20000000800 */
[----:B0-----:R-:W-:Y:S01]  /*69d0*/  F2FP.BF16.F32.PACK_AB R157, R180, R177 ;  /* 0x000000b1b49d723e */ /* 0x001fe200000010ff */
[----:B------:R-:W-:-:S04]  /*69e0*/  FADD.FTZ R177, R177, R178 ;  /* 0x000000b2b1b17221 */ /* 0x000fc80000010000 */
[----:B------:R-:W-:Y:S02]  /*69f0*/  FADD.FTZ R180, R180, R177 ;  /* 0x000000b1b4b47221 */ /* 0x000fe40000010000 */
[----:B------:R-:W0:Y:S08]  /*6a00*/  MUFU.EX2 R20, R44 ;  /* 0x0000002c00147308 */ /* 0x000e300000000800 */
[----:B------:R-:W-:Y:S01]  /*6a10*/  MUFU.EX2 R21, R21 ;  /* 0x0000001500157308 */ /* 0x000fe20000000800 */
[----:B--2---:R-:W-:Y:S01]  /*6a20*/  F2FP.BF16.F32.PACK_AB R159, R182, R179 ;  /* 0x000000b3b69f723e */ /* 0x004fe200000010ff */
[----:B------:R-:W-:-:S04]  /*6a30*/  FADD.FTZ R179, R179, R180 ;  /* 0x000000b4b3b37221 */ /* 0x000fc80000010000 */
[----:B------:R1:W-:Y:S01]  /*6a40*/  STSM.16.M88.4 [R188], R156 ;  /* 0x0000009cbc007844 */ /* 0x0003e20000000200 */
[----:B------:R-:W-:Y:S01]  /*6a50*/  FADD.FTZ R182, R182, R179 ;  /* 0x000000b3b6b67221 */ /* 0x000fe20000010000 */
[----:B------:R-:W2:Y:S01]  /*6a60*/  MUFU.EX2 R170, R170 ;  /* 0x000000aa00aa7308 */ /* 0x000ea20000000800 */
[----:B0-----:R-:W-:Y:S01]  /*6a70*/  F2FP.BF16.F32.PACK_AB R160, R20, R15 ;  /* 0x0000000f14a0723e */ /* 0x001fe200000010ff */
[----:B------:R-:W-:-:S04]  /*6a80*/  FADD.FTZ R15, R15, R14 ;  /* 0x0000000e0f0f7221 */ /* 0x000fc80000010000 */
[----:B------:R-:W-:Y:S02]  /*6a90*/  FADD.FTZ R20, R20, R15 ;  /* 0x0000000f14147221 */ /* 0x000fe40000010000 */
[----:B------:R-:W-:Y:S08]  /*6aa0*/  MUFU.EX2 R181, R181 ;  /* 0x000000b500b57308 */ /* 0x000ff00000000800 */
[----:B------:R-:W0:Y:S01]  /*6ab0*/  MUFU.EX2 R186, R186 ;  /* 0x000000ba00ba7308 */ /* 0x000e220000000800 */
[----:B--2---:R-:W-:Y:S01]  /*6ac0*/  F2FP.BF16.F32.PACK_AB R162, R170, R21 ;  /* 0x00000015aaa2723e */ /* 0x004fe200000010ff */
[----:B------:R-:W-:-:S04]  /*6ad0*/  FADD.FTZ R21, R21, R20 ;  /* 0x0000001415157221 */ /* 0x000fc80000010000 */
[----:B------:R-:W-:Y:S02]  /*6ae0*/  FADD.FTZ R170, R170, R21 ;  /* 0x00000015aaaa7221 */ /* 0x000fe40000010000 */
[----:B------:R-:W-:Y:S08]  /*6af0*/  MUFU.EX2 R183, R183 ;  /* 0x000000b700b77308 */ /* 0x000ff00000000800 */
        /* <DEDUP_REMOVED lines=8> */
[----:B------:R1:W-:Y:S01]  /*6b80*/  STSM.16.M88.4 [R190], R160 ;  /* 0x000000a0be007844 */ /* 0x0003e20000000200 */
[----:B------:R-:W-:Y:S01]  /*6b90*/  FADD.FTZ R202, R202, R183 ;  /* 0x000000b7caca7221 */ /* 0x000fe20000010000 */
        /* <DEDUP_REMOVED lines=8> */
[----:B------:R-:W-:-:S06]  /*6c20*/  FADD.FTZ R171, R171, R172 ;  /* 0x000000acabab7221 */ /* 0x000fcc0000010000 */
[----:B------:R-:W2:Y:S08]  /*6c30*/  MUFU.EX2 R203, R203 ;  /* 0x000000cb00cb7308 */ /* 0x000eb00000000800 */
[----:B------:R-:W3:Y:S01]  /*6c40*/  MUFU.EX2 R206, R206 ;  /* 0x000000ce00ce7308 */ /* 0x000ee20000000800 */
[----:B0-----:R-:W-:Y:S01]  /*6c50*/  F2FP.BF16.F32.PACK_AB R165, R204, R187 ;  /* 0x000000bbcca5723e */ /* 0x001fe200000010ff */
[----:B------:R-:W-:-:S04]  /*6c60*/  FADD.FTZ R187, R187, R202 ;  /* 0x000000cabbbb7221 */ /* 0x000fc80000010000 */
[----:B------:R-:W-:-:S04]  /*6c70*/  FADD.FTZ R204, R204, R187 ;  /* 0x000000bbcccc7221 */ /* 0x000fc80000010000 */
[----:B--2---:R-:W-:Y:S01]  /*6c80*/  FADD.FTZ R5, R203, R204 ;  /* 0x000000cccb057221 */ /* 0x004fe20000010000 */
[----:B---3--:R-:W-:-:S03]  /*6c90*/  F2FP.BF16.F32.PACK_AB R167, R206, R203 ;  /* 0x000000cbcea7723e */ /* 0x008fc600000010ff */
[----:B------:R-:W-:Y:S02]  /*6ca0*/  FADD.FTZ R5, R206, R5 ;  /* 0x00000005ce057221 */ /* 0x000fe40000010000 */
[----:B------:R1:W-:Y:S01]  /*6cb0*/  STSM.16.M88.4 [R189], R164 ;  /* 0x000000a4bd007844 */ /* 0x0003e20000000200 */
[----:B------:R-:W-:-:S06]  /*6cc0*/  WARPGROUP.ARRIVE ;  /* 0x00000000000079c5 */ /* 0x000fcc0000000000 */
[----:B------:R-:W-:Y:S01]  /*6cd0*/  HGMMA.64x256x16.F32.BF16 R24, R152, gdesc[UR16].tnspB, RZ, !UPT, gsb0 ;  /* 0x43e0001098187df0 */ /* 0x000fe2000c0018ff */
[----:B------:R-:W-:Y:S01]  /*6ce0*/  UMOV UR18, UR10 ;  /* 0x0000000a00127c82 */ /* 0x000fe20008000000 */
[----:B------:R-:W-:Y:S01]  /*6cf0*/  UMOV UR19, 0x40000040 ;  /* 0x4000004000137882 */ /* 0x000fe20000000000 */
[----:B------:R-:W-:Y:S02]  /*6d00*/  UIADD3 UR10, UR8, 0x100, URZ ;  /* 0x00000100080a7890 */ /* 0x000fe4000fffe03f */
[----:B------:R-:W-:Y:S01]  /*6d10*/  UIADD3 UR8, UR8, 0x180, URZ ;  /* 0x0000018008087890 */ /* 0x000fe2000fffe03f */
[----:B------:R-:W-:Y:S02]  /*6d20*/  WARPGROUP.DEPBAR.LE gsb0, 0x0 ;  /* 0x00008000000079c5 */ /* 0x000fe40000010000 */
[----:B------:R-:W-:-:S15]  /*6d30*/  WARPGROUP.ARRIVE ;  /* 0x00000000000079c5 */ /* 0x000fde0000000000 */
[----:B------:R-:W-:-:S05]  /*6d40*/  NOP ;  /* 0x0000000000007918 */ /* 0x000fca0000000000 */
[----:B------:R-:W-:Y:S01]  /*6d50*/  HGMMA.64x256x16.F32.BF16 R24, R156, gdesc[UR16].tnspB, R24, gsb0 ;  /* 0x43e000109c187df0 */ /* 0x000fe20008001818 */
[----:B------:R-:W-:Y:S01]  /*6d60*/  UMOV UR18, UR10 ;  /* 0x0000000a00127c82 */ /* 0x000fe20008000000 */
[----:B------:R-:W-:Y:S01]  /*6d70*/  UMOV UR19, 0x40000040 ;  /* 0x4000004000137882 */ /* 0x000fe20000000000 */
[----:B------:R-:W-:Y:S02]  /*6d80*/  WARPGROUP.DEPBAR.LE gsb0, 0x0 ;  /* 0x00008000000079c5 */ /* 0x000fe40000010000 */
[----:B------:R-:W-:-:S15]  /*6d90*/  WARPGROUP.ARRIVE ;  /* 0x00000000000079c5 */ /* 0x000fde0000000000 */
[----:B------:R-:W-:-:S08]  /*6da0*/  NOP ;  /* 0x0000000000007918 */ /* 0x000fd00000000000 */
[----:B------:R-:W-:Y:S01]  /*6db0*/  HGMMA.64x256x16.F32.BF16 R24, R160, gdesc[UR16].tnspB, R24, gsb0 ;  /* 0x43e00010a0187df0 */ /* 0x000fe20008001818 */
[----:B------:R-:W-:Y:S01]  /*6dc0*/  UMOV UR18, UR8 ;  /* 0x0000000800127c82 */ /* 0x000fe20008000000 */
[----:B------:R-:W-:Y:S01]  /*6dd0*/  UMOV UR19, 0x40000040 ;  /* 0x4000004000137882 */ /* 0x000fe20000000000 */
[----:B------:R-:W-:-:S13]  /*6de0*/  R2UR UR8, R11 ;  /* 0x000000000b0872ca */ /* 0x000fda00000e0000 */
[----:B------:R-:W-:Y:S01]  /*6df0*/  UIADD3 UR6, UR8, UR6, URZ ;  /* 0x0000000608067290 */ /* 0x000fe2000fffe03f */
[----:B------:R-:W-:Y:S02]  /*6e00*/  WARPGROUP.DEPBAR.LE gsb0, 0x0 ;  /* 0x00008000000079c5 */ /* 0x000fe40000010000 */
[----:B------:R-:W-:-:S09]  /*6e10*/  WARPGROUP.ARRIVE ;  /* 0x00000000000079c5 */ /* 0x000fd20000000000 */
[----:B------:R-:W-:Y:S03]  /*6e20*/  HGMMA.64x256x16.F32.BF16 R24, R164, gdesc[UR16].tnspB, R24, gsb0 ;  /* 0x43e00010a4187df0 */ /* 0x000fe60008001818 */
[----:B------:R-:W-:Y:S02]  /*6e30*/  WARPGROUP.DEPBAR.LE gsb0, 0x0 ;  /* 0x00008000000079c5 */ /* 0x000fe40000010000 */
[----:B------:R0:W-:Y:S06]  /*6e40*/  MEMBAR.ALL.CTA ;  /* 0x0000000000007992 */ /* 0x0001ec0000008000 */
[----:B0-----:R-:W0:Y:S02]  /*6e50*/  FENCE.VIEW.ASYNC.S ;  /* 0x00000000000073c6 */ /* 0x001e240000000000 */
[----:B0-----:R-:W-:Y:S01]  /*6e60*/  NOP ;  /* 0x0000000000007918 */ /* 0x001fe20000000000 */
[----:B------:R-:W-:Y:S06]  /*6e70*/  BAR.ARV 0xe, 0x100 ;  /* 0x0384000000007b1d */ /* 0x000fec0000002000 */
[----:B------:R0:W-:Y:S02]  /*6e80*/  @!P1 SYNCS.ARRIVE.TRANS64.RED.A1T0 RZ, [R4+URZ], RZ ;  /* 0x000000ff04ff99a7 */ /* 0x0001e4000810043f */
[----:B0-----:R-:W-:Y:S01]  /*6e90*/  FADD.FTZ R4, R174, R171 ;  /* 0x000000abae047221 */ /* 0x001fe20000010000 */
[----:B-1----:R-:W-:Y:S06]  /*6ea0*/  @P2 BRA `(.L_x_2445) ;  /* 0x0000000000482947 */ /* 0x002fec0003800000 */
[C---:B------:R-:W-:Y:S01]  /*6eb0*/  ISETP.GT.AND P2, PT, R11.reuse, RZ, PT ;  /* 0x000000ff0b00720c */ /* 0x040fe20003f44270 */
[----:B------:R-:W-:-:S05]  /*6ec0*/  VIADD R9, R11, 0xffffffff ;  /* 0xffffffff0b097836 */ /* 0x000fca0000000000 */
[----:B------:R-:W-:-:S07]  /*6ed0*/  R2UR UR10, R9 ;  /* 0x00000000090a72ca */ /* 0x000fce00000e0000 */
[----:B------:R-:W-:Y:S08]  /*6ee0*/  @P2 BRA `(.L_x_2446) ;  /* 0x00000000001c2947 */ /* 0x000ff00003800000 */
[----:B------:R-:W-:Y:S02]  /*6ef0*/  UISETP.NE.AND UP1, UPT, UR7, 0x1, UPT ;  /* 0x000000010700788c */ /* 0x000fe4000bf25270 */
[----:B------:R-:W-:-:S09]  /*6f00*/  UIADD3 UR10, -UR8, URZ, URZ ;  /* 0x0000003f080a7290 */ /* 0x000fd2000fffe13f */
[----:B------:R-:W-:Y:S02]  /*6f10*/  @UP1 ULDC.64 UR18, c[0x0][0xae0] ;  /* 0x0002b80000121ab9 */ /* 0x000fe40000000a00 */
[----:B------:R-:W-:-:S04]  /*6f20*/  UIMAD.WIDE.U32 UR8, UR10, UR18, URZ ;  /* 0x000000120a0872a5 */ /* 0x000fc8000f8e003f */
[----:B------:R-:W-:-:S04]  /*6f30*/  @UP1 USHF.R.U32.HI UR10, URZ, UR19, UR9 ;  /* 0x000000133f0a1299 */ /* 0x000fc80008011609 */
[----:B------:R-:W-:Y:S01]  /*6f40*/  ULOP3.LUT UR10, URZ, UR10, URZ, 0x33, !UPT ;  /* 0x0000000a3f0a7292 */ /* 0x000fe2000f8e333f */
[----:B------:R-:W-:Y:S11]  /*6f50*/  BRA `(.L_x_2447) ;  /* 0x0000000000107947 */ /* 0x000ff60003800000 */
.L_x_2446:
[----:B------:R-:W-:-:S11]  /*6f60*/  UISETP.NE.AND UP1, UPT, UR7, 0x1, UPT ;  /* 0x000000010700788c */ /* 0x000fd6000bf25270 */
[----:B------:R-:W-:Y:S02]  /*6f70*/  @UP1 ULDC.64 UR18, c[0x0][0xae0] ;  /* 0x0002b80000121ab9 */ /* 0x000fe40000000a00 */
[----:B------:R-:W-:-:S04]  /*6f80*/  UIMAD.WIDE.U32 UR8, UR10, UR18, URZ ;  /* 0x000000120a0872a5 */ /* 0x000fc8000f8e003f */
[----:B------:R-:W-:-:S12]  /*6f90*/  @UP1 USHF.R.U32.HI UR10, URZ, UR19, UR9 ;  /* 0x000000133f0a1299 */ /* 0x000fd80008011609 */
.L_x_2447:
[----:B------:R-:W-:-:S04]  /*6fa0*/  UIMAD UR7, UR10, UR7, UR7 ;  /* 0x000000070a0772a4 */ /* 0x000fc8000f8e0207 */
[----:B------:R-:W-:-:S04]  /*6fb0*/  UISETP.LT.AND UP1, UPT, UR6, UR7, UPT ;  /* 0x000000070600728c */ /* 0x000fc8000bf21270 */
[----:B------:R-:W-:-:S12]  /*6fc0*/  USEL UR6, UR6, UR7, UP1 ;  /* 0x0000000706067287 */ /* 0x000fd80008800000 */
.L_x_2445:
[----:B------:R-:W-:Y:S01]  /*6fd0*/  R2UR UR14, R184 ;  /* 0x00000000b80e72ca */ /* 0x000fe200000e0000 */
[----:B------:R-:W-:-:S04]  /*6fe0*/  USHF.R.S32.HI UR7, URZ, 0x1f, UR6 ;  /* 0x0000001f3f077899 */ /* 0x000fc80008011406 */
[----:B------:R-:W-:-:S04]  /*6ff0*/  ULEA.HI UR7, UR7, UR6, URZ, 0x6 ;  /* 0x0000000607077291 */ /* 0x000fc8000f8f303f */
[----:B------:R-:W-:-:S04]  /*7000*/  USHF.R.S32.HI UR7, URZ, 0x6, UR7 ;  /* 0x000000063f077899 */ /* 0x000fc80008011407 */
[----:B------:R-:W-:-:S04]  /*7010*/  UISETP.LT.AND UP1, UPT, UR14, UR7, UPT ;  /* 0x000000070e00728c */ /* 0x000fc8000bf21270 */
[----:B------:R-:W-:-:S06]  /*7020*/  USEL UR14, UR14, UR7, !UP1 ;  /* 0x000000070e0e7287 */ /* 0x000fcc000c800000 */
[----:B------:R-:W-:-:S13]  /*7030*/  ISETP.GE.AND P2, PT, R6, UR14, PT ;  /* 0x0000000e06007c0c */ /* 0x000fda000bf46270 */
[----:B------:R-:W-:Y:S05]  /*7040*/  @!P2 BRA `(.L_x_2448) ;  /* 0x000000380014a947 */ /* 0x000fea0003800000 */
[----:B------:R-:W-:-:S05]  /*7050*/  IMAD.IADD R13, R3, 0x1, R10 ;  /* 0x00000001030d7824 */ /* 0x000fca00078e020a */
[----:B------:R-:W-:-:S04]  /*7060*/  IADD3 R11, R13, 0x8, RZ ;  /* 0x000000080d0b7810 */ /* 0x000fc80007ffe0ff */
[----:B------:R-:W-:-:S07]  /*7070*/  LOP3.LUT R9, RZ, R11, RZ, 0x33, !PT ;  /* 0x0000000bff097212 */ /* 0x000fce00078e33ff */
.L_x_2465:
[----:B------:R-:W-:-:S04]  /*7080*/  UIADD3 UR6, UR36, 0x1, URZ ;  /* 0x0000000124067890 */ /* 0x000fc8000fffe03f */
[----:B------:R-:W-:-:S04]  /*7090*/  UISETP.NE.AND UP1, UPT, UR6, 0x2, UPT ;  /* 0x000000020600788c */ /* 0x000fc8000bf25270 */
[----:B------:R-:W-:Y:S02]  /*70a0*/  USEL UR7, URZ, 0x1, UP1 ;  /* 0x000000013f077887 */ /* 0x000fe40008800000 */
[----:B------:R-:W-:-:S04]  /*70b0*/  USEL UR6, UR6, URZ, UP1 ;  /* 0x0000003f06067287 */ /* 0x000fc80008800000 */
[----:B------:R-:W-:Y:S01]  /*70c0*/  LOP3.LUT R2, R2, UR7, RZ, 0x3c, !PT ;  /* 0x0000000702027c12 */ /* 0x000fe2000f8e3cff */
[----:B0-----:R-:W-:Y:S07]  /*70d0*/  @!P0 BRA `(.L_x_2449) ;  /* 0x0000000000048947 */ /* 0x001fee0003800000 */
[----:B------:R-:W-:Y:S01]  /*70e0*/  BPT.TRAP 0x1 ;  /* 0x000000040000795c */ /* 0x000fe20000300000 */
.L_x_2449:
[----:B------:R-:W-:Y:S01]  /*70f0*/  ULEA UR7, UR6, UR37, 0x3 ;  /* 0x0000002506077291 */ /* 0x000fe2000f8e183f */
[----:B------:R-:W-:-:S08]  /*7100*/  SHF.L.U32 R10, R2, 0x1f, RZ ;  /* 0x0000001f020a7819 */ /* 0x000fd000000006ff */
[----:B------:R0:W1:Y:S01]  /*7110*/  SYNCS.PHASECHK.TRANS64.TRYWAIT P2, [UR7+0x38830], R10 ;  /* 0x0388300aff0075a7 */ /* 0x0000620008040147 */
[----:B------:R-:W-:Y:S05]  /*7120*/  @!P0 BRA `(.L_x_2450) ;  /* 0x0000000000048947 */ /* 0x000fea0003800000 */
[----:B------:R-:W-:Y:S01]  /*7130*/  BPT.TRAP 0x1 ;  /* 0x000000040000795c */ /* 0x000fe20000300000 */
.L_x_2450:
[----:B-1----:R-:W-:Y:S05]  /*7140*/  @P2 BRA `(.L_x_2451) ;  /* 0x0000000000082947 */ /* 0x002fea0003800000 */
[----:B------:R-:W1:Y:S02]  /*7150*/  SYNCS.PHASECHK.TRANS64.TRYWAIT P2, [UR7+0x38830], R10 ;  /* 0x0388300aff0075a7 */ /* 0x000e640008040147 */
[----:B-1----:R-:W-:Y:S05]  /*7160*/  @!P2 BRA `(.L_x_2452) ;  /* 0x0000012c002ca947 */ /* 0x002fea0003800000 */
.L_x_2451:
[----:B------:R-:W-:Y:S01]  /*7170*/  R2UR UR18, R0 ;  /* 0x00000000001272ca */ /* 0x000fe200000e0000 */
[----:B------:R-:W-:Y:S01]  /*7180*/  WARPGROUP.ARRIVE ;  /* 0x00000000000079c5 */ /* 0x000fe20000000000 */
[----:B------:R-:W-:Y:S01]  /*7190*/  UMOV UR8, UR32 ;  /* 0x0000002000087c82 */ /* 0x000fe20008000000 */
[----:B------:R-:W-:Y:S01]  /*71a0*/  UMOV UR9, UR33 ;  /* 0x0000002100097c82 */ /* 0x000fe20008000000 */
[----:B------:R-:W-:-:S09]  /*71b0*/  UMOV UR11, 0x40000040 ;  /* 0x40000040000b7882 */ /* 0x000fd20000000000 */
[----:B------:R-:W-:-:S07]  /*71c0*/  ULEA UR18, UR6, UR18, 0x9 ;  /* 0x0000001206127291 */ /* 0x000fce000f8e483f */
[----:B------:R-:W-:Y:S02]  /*71d0*/  UMOV UR10, UR18 ;  /* 0x00000012000a7c82 */ /* 0x000fe40008000000 */
        /* <DEDUP_REMOVED lines=23> */
[----:B------:R-:W-:Y:S05]  /*7350*/  @!P0 BRA `(.L_x_2453) ;  /* 0x0000000000048947 */ /* 0x000fea0003800000 */
[----:B------:R-:W-:Y:S01]  /*7360*/  BPT.TRAP 0x1 ;  /* 0x000000040000795c */ /* 0x000fe20000300000 */
.L_x_2453:
[----:B------:R2:W3:Y:S01]  /*7370*/  SYNCS.PHASECHK.TRANS64.TRYWAIT P2, [UR7+0x38850], R10 ;  /* 0x0388500aff0075a7 */ /* 0x0004e20008040147 */
[----:B------:R-:W-:Y:S05]  /*7380*/  @!P0 BRA `(.L_x_2454) ;  /* 0x0000000000048947 */ /* 0x000fea0003800000 */
[----:B------:R-:W-:Y:S01]  /*7390*/  BPT.TRAP 0x1 ;  /* 0x000000040000795c */ /* 0x000fe20000300000 */
.L_x_2454:
[----:B---3--:R-:W-:Y:S05]  /*73a0*/  @P2 BRA `(.L_x_2455) ;  /* 0x0000000000082947 */ /* 0x008fea0003800000 */
[----:B------:R-:W3:Y:S02]  /*73b0*/  SYNCS.PHASECHK.TRANS64.TRYWAIT P2, [UR7+0x38850], R10 ;  /* 0x0388500aff0075a7 */ /* 0x000ee40008040147 */
[----:B---3--:R-:W-:Y:S05]  /*73c0*/  @!P2 BRA `(.L_x_2456) ;  /* 0x0000012800aca947 */ /* 0x008fea0003800000 */
.L_x_2455:
[----:B------:R-:W-:Y:S01]  /*73d0*/  ULEA UR8, UR6, UR4, 0xc ;  /* 0x0000000406087291 */ /* 0x000fe2000f8e603f */
[----:B------:R-:W-:Y:S01]  /*73e0*/  WARPGROUP.ARRIVE ;  /* 0x00000000000079c5 */ /* 0x000fe20000000000 */
[----:B------:R-:W-:Y:S01]  /*73f0*/  UMOV UR27, 0x40000040 ;  /* 0x40000040001b7882 */ /* 0x000fe20000000000 */
[----:B------:R-:W-:-:S04]  /*7400*/  UIADD3 UR28, UR5, 0x2, URZ ;  /* 0x00000002051c7890 */ /* 0x000fc8000fffe03f */
[----:B------:R-:W3:Y:S01]  /*7410*/  S2R R12, SR_TID.X ;  /* 0x00000000000c7919 */ /* 0x000ee20000002100 */
[----:B------:R-:W-:Y:S01]  /*7420*/  UIADD3 UR30, UR8, 0x2, URZ ;  /* 0x00000002081e7890 */ /* 0x000fe2000fffe03f */
[----:B------:R-:W-:Y:S01]  /*7430*/  PLOP3.LUT P2, PT, PT, PT, UP0, 0x40, 0x0 ;  /* 0x000000000000781c */ /* 0x000fe20003f4e808 */
[----:B------:R-:W-:Y:S01]  /*7440*/  UMOV UR26, UR8 ;  /* 0x00000008001a7c82 */ /* 0x000fe20008000000 */
[----:B------:R-:W-:Y:S01]  /*7450*/  UMOV UR29, 0x40000040 ;  /* 0x40000040001d7882 */ /* 0x000fe20000000000 */
[----:B------:R-:W-:Y:S01]  /*7460*/  HGMMA.64x64x16.F32.BF16 R152, gdesc[UR24], R152, gsb0 ;  /* 0x00e00000189879f0 */ /* 0x000fe20008001898 */
[----:B------:R-:W-:Y:S01]  /*7470*/  UMOV UR31, 0x40000040 ;  /* 0x40000040001f7882 */ /* 0x000fe20000000000 */
[----:B------:R-:W-:Y:S02]  /*7480*/  UIADD3 UR19, UR5, 0x800, URZ ;  /* 0x0000080005137890 */ /* 0x000fe4000fffe03f */
[----:B------:R-:W-:Y:S01]  /*7490*/  UIADD3 UR18, UR8, 0x800, URZ ;  /* 0x0000080008127890 */ /* 0x000fe2000fffe03f */
[----:B------:R-:W-:Y:S01]  /*74a0*/  UMOV UR11, 0x4 ;  /* 0x00000004000b7882 */ /* 0x000fe20000000000 */
[----:B---3--:R-:W-:-:S05]  /*74b0*/  SHF.R.U32.HI R12, RZ, 0x7, R12 ;  /* 0x00000007ff0c7819 */ /* 0x008fca000001160c */
[----:B012---:R-:W0:Y:S02]  /*74c0*/  SHFL.IDX PT, R10, R12, RZ, 0x1f ;  /* 0x00001fff0c0a7589 */ /* 0x007e2400000e0000 */
[----:B0-----:R-:W-:Y:S01]  /*74d0*/  R2UR UR9, R10 ;  /* 0x000000000a0972ca */ /* 0x001fe200000e0000 */
[----:B------:R-:W-:Y:S01]  /*74e0*/  IMAD.U32 R10, RZ, RZ, UR7 ;  /* 0x00000007ff0a7e24 */ /* 0x000fe2000f8e00ff */
[----:B------:R-:W-:-:S03]  /*74f0*/  ULDC UR7, c[0x0][0xad8] ;  /* 0x0002b60000077ab9 */ /* 0x000fc60000000800 */
[----:B------:R-:W-:-:S05]  /*7500*/  @!P1 VIADD R14, R10, 0x38840 ;  /* 0x000388400a0e9836 */ /* 0x000fca0000000000 */
[----:B------:R-:W-:-:S03]  /*7510*/  @!P1 PRMT R14, RZ, 0x654, R14 ;  /* 0x00000654ff0e9816 */ /* 0x000fc6000000000e */
[----:B------:R-:W-:-:S04]  /*7520*/  UISETP.GT.AND UP1, UPT, UR9, 0x7f, UPT ;  /* 0x0000007f0900788c */ /* 0x000fc8000bf24270 */
[----:B------:R-:W-:Y:S02]  /*7530*/  USEL UR9, URZ, 0x2, !UP1 ;  /* 0x000000023f097887 */ /* 0x000fe4000c800000 */
[----:B------:R-:W-:Y:S01]  /*7540*/  USEL UR10, UR11, 0x2, UP1 ;  /* 0x000000020b0a7887 */ /* 0x000fe20008800000 */
[----:B------:R-:W-:Y:S02]  /*7550*/  WARPGROUP.DEPBAR.LE gsb0, 0x0 ;  /* 0x00008000000079c5 */ /* 0x000fe40000010000 */
[----:B------:R-:W-:Y:S01]  /*7560*/  WARPGROUP.ARRIVE ;  /* 0x00000000000079c5 */ /* 0x000fe20000000000 */
[----:B------:R-:W-:-:S05]  /*7570*/  USEL UR11, UR11, 0x6, !UP1 ;  /* 0x000000060b0b7887 */ /* 0x000fca000c800000 */
        /* <DEDUP_REMOVED lines=278> */
[----:B------:R-:W0:Y:S01]  /*86e0*/  MUFU.TANH R186, R186 ;  /* 0x000000ba00ba7308 */ /* 0x000e220000002400 */
[----:B------:R1:W-:Y:S02]  /*86f0*/  @!P1 SYNCS.ARRIVE.TRANS64.RED.A1T0 RZ, [R14+URZ], RZ ;  /* 0x000000ff0eff99a7 */ /* 0x0003e4000810043f */
[----:B------:R-:W-:-:S05]  /*8700*/  IADD3 R15, -R16, R15, -R18 ;  /* 0x0000000f100f7210 */ /* 0x000fca0007ffe912 */
[----:B------:R-:W2:Y:S01]  /*8710*/  MUFU.TANH R187, R187 ;  /* 0x000000bb00bb7308 */ /* 0x000ea20000002400 */
[C---:B------:R-:W-:Y:S02]  /*8720*/  VIADD R212, R15.reuse, UR15 ;  /* 0x0000000f0fd47c36 */ /* 0x040fe40008000000 */
[----:B------:R-:W-:Y:S01]  /*8730*/  VIADD R210, R15, UR7 ;  /* 0x000000070fd27c36 */ /* 0x000fe20008000000 */
[----:B------:R-:W-:Y:S02]  /*8740*/  ULDC UR7, c[0x0][0xadc] ;  /* 0x0002b70000077ab9 */ /* 0x000fe40000000800 */
[C---:B------:R-:W-:Y:S01]  /*8750*/  IADD3 R182, R3.reuse, R212, RZ ;  /* 0x000000d403b67210 */ /* 0x040fe20007ffe0ff */
[----:B------:R-:W-:Y:S01]  /*8760*/  IMAD.IADD R181, R3, 0x1, R210 ;  /* 0x0000000103b57824 */ /* 0x000fe200078e02d2 */
[----:B------:R-:W3:Y:S08]  /*8770*/  MUFU.TANH R12, R12 ;  /* 0x0000000c000c7308 */ /* 0x000ef00000002400 */
        /* <DEDUP_REMOVED lines=30> */
[----:B------:R-:W-:Y:S01]  /*8960*/  ISETP.GT.AND P2, PT, R13, -0x1, PT ;  /* 0xffffffff0d00780c */ /* 0x000fe20003f44270 */
[----:B------:R-:W-:-:S12]  /*8970*/  BSSY B0, `(.L_x_2458) ;  /* 0x0000011000007945 */ /* 0x000fd80003800000 */
[----:B------:R-:W-:Y:S05]  /*8980*/  @P2 BRA `(.L_x_2459) ;  /* 0x0000000000242947 */ /* 0x000fea0003800000 */
[----:B------:R-:W-:Y:S01]  /*8990*/  IMAD.U32 R166, RZ, RZ, UR7 ;  /* 0x00000007ffa67e24 */ /* 0x000fe2000f8e00ff */
[----:B------:R-:W-:-:S04]  /*89a0*/  IADD3 R167, R3, R17, -R18 ;  /* 0x0000001103a77210 */ /* 0x000fc80007ffe812 */
[----:B------:R-:W-:Y:S02]  /*89b0*/  ISETP.NE.AND P2, PT, R166, 0x1, PT ;  /* 0x00000001a600780c */ /* 0x000fe40003f45270 */
[----:B------:R-:W-:-:S11]  /*89c0*/  LOP3.LUT R167, RZ, R167, RZ, 0x33, !PT ;  /* 0x000000a7ffa77212 */ /* 0x000fd600078e33ff */
[----:B------:R-:W1:Y:S02]  /*89d0*/  @P2 LDC.64 R14, c[0x0][0xae0] ;  /* 0x0002b800ff0e2b82 */ /* 0x000e640000000a00 */
[----:B-1----:R-:W-:-:S05]  /*89e0*/  @P2 IMAD.HI.U32 R14, R167, R14, RZ ;  /* 0x0000000ea70e2227 */ /* 0x002fca00078e00ff */
[----:B------:R-:W-:-:S04]  /*89f0*/  @P2 SHF.R.U32.HI R167, RZ, R15, R14 ;  /* 0x0000000fffa72219 */ /* 0x000fc8000001160e */
[----:B------:R-:W-:Y:S01]  /*8a00*/  LOP3.LUT R167, RZ, R167, RZ, 0x33, !PT ;  /* 0x000000a7ffa77212 */ /* 0x000fe200078e33ff */
[----:B------:R-:W-:Y:S06]  /*8a10*/  BRA `(.L_x_2460) ;  /* 0x0000000000187947 */ /* 0x000fec0003800000 */
.L_x_2459:
[----:B------:R-:W-:Y:S02]  /*8a20*/  IMAD.U32 R166, RZ, RZ, UR7 ;  /* 0x00000007ffa67e24 */ /* 0x000fe4000f8e00ff */
[----:B------:R-:W-:-:S03]  /*8a30*/  IMAD.MOV.U32 R167, RZ, RZ, R13 ;  /* 0x000000ffffa77224 */ /* 0x000fc600078e000d */
[----:B------:R-:W-:-:S13]  /*8a40*/  ISETP.NE.AND P2, PT, R166, 0x1, PT ;  /* 0x00000001a600780c */ /* 0x000fda0003f45270 */
[----:B------:R-:W1:Y:S02]  /*8a50*/  @P2 LDC.64 R14, c[0x0][0xae0] ;  /* 0x0002b800ff0e2b82 */ /* 0x000e640000000a00 */
[----:B-1----:R-:W-:-:S05]  /*8a60*/  @P2 IMAD.HI.U32 R14, R13, R14, RZ ;  /* 0x0000000e0d0e2227 */ /* 0x002fca00078e00ff */
[----:B------:R-:W-:-:S07]  /*8a70*/  @P2 SHF.R.U32.HI R167, RZ, R15, R14 ;  /* 0x0000000fffa72219 */ /* 0x000fce000001160e */
.L_x_2460:
[----:B------:R-:W-:Y:S05]  /*8a80*/  BSYNC B0 ;  /* 0x0000000000007941 */ /* 0x000fea0003800000 */
.L_x_2458:
[----:B------:R-:W-:-:S04]  /*8a90*/  IMAD R15, R167, R166, -R180 ;  /* 0x000000a6a70f7224 */ /* 0x000fc800078e0ab4 */
[----:B------:R-:W-:-:S05]  /*8aa0*/  IMAD.IADD R15, R15, 0x1, -R16 ;  /* 0x000000010f0f7824 */ /* 0x000fca00078e0a10 */
[----:B------:R-:W-:Y:S02]  /*8ab0*/  VIADDMNMX R181, R15, R166, R181, PT ;  /* 0x000000a60fb57246 */ /* 0x000fe400038001b5 */
[----:B------:R-:W-:-:S07]  /*8ac0*/  VIMNMX R182, R182, R15, !PT ;  /* 0x0000000fb6b67248 */ /* 0x000fce0007fe0100 */
.L_x_2457:
[----:B------:R-:W-:-:S04]  /*8ad0*/  ISETP.GT.AND P2, PT, R6, -0x1, PT ;  /* 0xffffffff0600780c */ /* 0x000fc80003f44270 */
[C---:B------:R-:W-:Y:S02]  /*8ae0*/  ISETP.GT.AND P5, PT, R182.reuse, RZ, P2 ;  /* 0x000000ffb600720c */ /* 0x040fe400017a4270 */
[C---:B------:R-:W-:Y:S02]  /*8af0*/  ISETP.GT.AND P4, PT, R182.reuse, 0x1, P2 ;  /* 0x00000001b600780c */ /* 0x040fe40001784270 */
[----:B------:R-:W-:Y:S02]  /*8b00*/  ISETP.LT.OR P5, PT, R181, 0x1, P5 ;  /* 0x00000001b500780c */ /* 0x000fe40002fa1670 */
[----:B------:R-:W-:Y:S02]  /*8b10*/  ISETP.GT.AND P6, PT, R182, 0x8, P2 ;  /* 0x00000008b600780c */ /* 0x000fe400017c4270 */
[----:B0-----:R-:W-:Y:S02]  /*8b20*/  FSEL R186, R186, -INF , !P5 ;  /* 0xff800000baba7808 */ /* 0x001fe40006800000 */
[----:B------:R-:W-:-:S02]  /*8b30*/  ISETP.GT.AND P5, PT, R182, 0x10, P2 ;  /* 0x00000010b600780c */ /* 0x000fc400017a4270 */
[----:B------:R-:W-:Y:S02]  /*8b40*/  ISETP.GT.AND P3, PT, R182, 0x9, P2 ;  /* 0x00000009b600780c */ /* 0x000fe40001764270 */
[C---:B------:R-:W-:Y:S02]  /*8b50*/  ISETP.LT.OR P5, PT, R181.reuse, 0x11, P5 ;  /* 0x00000011b500780c */ /* 0x040fe40002fa1670 */
[C---:B------:R-:W-:Y:S02]  /*8b60*/  ISETP.LT.OR P4, PT, R181.reuse, 0x2, P4 ;  /* 0x00000002b500780c */ /* 0x040fe40002781670 */
[----:B------:R-:W-:Y:S02]  /*8b70*/  FSEL R166, R204, -INF , !P5 ;  /* 0xff800000cca67808 */ /* 0x000fe40006800000 */
        /* <DEDUP_REMOVED lines=10> */
[----:B------:R-:W-:Y:S02]  /*8c20*/  FSEL R172, R168, -INF , !P5 ;  /* 0xff800000a8ac7808 */ /* 0x000fe40006800000 */
[----:B------:R-:W-:Y:S02]  /*8c30*/  ISETP.GT.AND P5, PT, R182, 0x30, P2 ;  /* 0x00000030b600780c */ /* 0x000fe400017a4270 */
[C---:B------:R-:W-:Y:S02]  /*8c40*/  ISETP.LT.OR P4, PT, R181.reuse, 0x12, P4 ;  /* 0x00000012b500780c */ /* 0x040fe40002781670 */
        /* <DEDUP_REMOVED lines=10> */
[----:B------:R-:W-:Y:S02]  /*8cf0*/  PLOP3.LUT P5, PT, PT, PT, UP0, 0x40, 0x0 ;  /* 0x000000000000781c */ /* 0x000fe40003fae808 */
        /* <DEDUP_REMOVED lines=17> */
[----:B------:R-:W-:Y:S06]  /*8e10*/  @P5 BRA `(.L_x_2461) ;  /* 0x0000000000585947 */ /* 0x000fec0003800000 */
        /* <DEDUP_REMOVED lines=11> */
.L_x_2463:
[----:B------:R-:W-:Y:S02]  /*8ed0*/  IMAD.U32 R181, RZ, RZ, UR7 ;  /* 0x00000007ffb57e24 */ /* 0x000fe4000f8e00ff */
[----:B------:R-:W-:-:S03]  /*8ee0*/  IMAD.MOV.U32 R179, RZ, RZ, R11 ;  /* 0x000000ffffb37224 */ /* 0x000fc600078e000b */
[----:B------:R-:W-:-:S13]  /*8ef0*/  ISETP.NE.AND P3, PT, R181, 0x1, PT ;  /* 0x00000001b500780c */ /* 0x000fda0003f65270 */
[----:B------:R-:W0:Y:S02]  /*8f00*/  @P3 LDC.64 R14, c[0x0][0xae0] ;  /* 0x0002b800ff0e3b82 */ /* 0x000e240000000a00 */
[----:B0-----:R-:W-:-:S05]  /*8f10*/  @P3 IMAD.HI.U32 R14, R11, R14, RZ ;  /* 0x0000000e0b0e3227 */ /* 0x001fca00078e00ff */
[----:B------:R-:W-:-:S07]  /*8f20*/  @P3 SHF.R.U32.HI R179, RZ, R15, R14 ;  /* 0x0000000fffb33219 */ /* 0x000fce000001160e */
.L_x_2464:
[----:B------:R-:W-:Y:S05]  /*8f30*/  BSYNC B0 ;  /* 0x0000000000007941 */ /* 0x000fea0003800000 */
.L_x_2462:
[----:B------:R-:W-:-:S04]  /*8f40*/  IMAD R15, R179, R181, -R180 ;  /* 0x000000b5b30f7224 */ /* 0x000fc800078e0ab4 */
[----:B------:R-:W-:-:S05]  /*8f50*/  IMAD.IADD R15, R15, 0x1, -R16 ;  /* 0x000000010f0f7824 */ /* 0x000fca00078e0a10 */
[----:B------:R-:W-:Y:S02]  /*8f60*/  VIADDMNMX R168, R15, R181, R168, PT ;  /* 0x000000b50fa87246 */ /* 0x000fe400038001a8 */
[----:B------:R-:W-:-:S07]  /*8f70*/  VIMNMX R169, R169, R15, !PT ;  /* 0x0000000fa9a97248 */ /* 0x000fce0007fe0100 */
.L_x_2461:
[----:B------:R-:W-:Y:S01]  /*8f80*/  FMNMX.FTZ R14, R186, R7, !PT ;  /* 0x00000007ba0e7209 */ /* 0x000fe20007810000 */
[----:B------:R-:W-:Y:S01]  /*8f90*/  ULDC UR11, c[0x0][0xa80] ;  /* 0x0002a000000b7ab9 */ /* 0x000fe20000000800 */
[----:B------:R-:W-:Y:S01]  /*8fa0*/  ISETP.GT.AND P4, PT, R169, RZ, P2 ;  /* 0x000000ffa900720c */ /* 0x000fe20001784270 */
[----:B------:R-:W-:Y:S01]  /*8fb0*/  ULEA UR8, UR6, UR38, 0xc ;  /* 0x0000002606087291 */ /* 0x000fe2000f8e603f */
[----:B------:R-:W-:Y:S01]  /*8fc0*/  FMNMX.FTZ R15, R187, R14, !PT ;  /* 0x0000000ebb0f7209 */ /* 0x000fe20007810000 */
[----:B------:R-:W-:Y:S01]  /*8fd0*/  UMOV UR19, 0x40000040 ;  /* 0x4000004000137882 */ /* 0x000fe20000000000 */
[----:B------:R-:W-:Y:S01]  /*8fe0*/  ISETP.GT.AND P3, PT, R169, 0x1, P2 ;  /* 0x00000001a900780c */ /* 0x000fe20001764270 */
[----:B------:R-:W-:Y:S01]  /*8ff0*/  UIADD3 UR10, UR8, 0x80, URZ ;  /* 0x00000080080a7890 */ /* 0x000fe2000fffe03f */
[----:B------:R-:W-:Y:S01]  /*9000*/  FMNMX.FTZ R14, R202, R15, !PT ;  /* 0x0000000fca0e7209 */ /* 0x000fe20007810000 */
[----:B------:R-:W-:Y:S01]  /*9010*/  @!P1 VIADD R10, R10, 0x38860 ;  /* 0x000388600a0a9836 */ /* 0x000fe20000000000 */
[----:B------:R-:W-:Y:S01]  /*9020*/  ISETP.LT.OR P4, PT, R168, 0x1, P4 ;  /* 0x00000001a800780c */ /* 0x000fe20002781670 */
[----:B------:R-:W-:Y:S01]  /*9030*/  UMOV UR18, UR8 ;  /* 0x0000000800127c82 */ /* 0x000fe20008000000 */
[----:B------:R-:W-:-:S02]  /*9040*/  FMNMX.FTZ R15, R203, R14, !PT ;  /* 0x0000000ecb0f7209 */ /* 0x000fc40007810000 */
[----:B------:R-:W-:Y:S02]  /*9050*/  ISETP.GT.AND P5, PT, R169, 0x8, P2 ;  /* 0x00000008a900780c */ /* 0x000fe400017a4270 */
[----:B------:R-:W-:Y:S02]  /*9060*/  FMNMX.FTZ R14, R166, R15, !PT ;  /* 0x0000000fa60e7209 */ /* 0x000fe40007810000 */
[----:B------:R-:W-:Y:S02]  /*9070*/  ISETP.LT.OR P3, PT, R168, 0x2, P3 ;  /* 0x00000002a800780c */ /* 0x000fe40001f61670 */
[----:B------:R-:W-:Y:S02]  /*9080*/  FMNMX.FTZ R15, R167, R14, !PT ;  /* 0x0000000ea70f7209 */ /* 0x000fe40007810000 */
[----:B------:R-:W-:Y:S02]  /*9090*/  FSEL R181, R12, -INF , !P4 ;  /* 0xff8000000cb57808 */ /* 0x000fe40006000000 */
        /* <DEDUP_REMOVED lines=13> */
[----:B------:R-:W-:Y:S02]  /*9170*/  ISETP.LT.OR P3, PT, R168, 0x11, P3 ;  /* 0x00000011a800780c */ /* 0x000fe40001f61670 */
[----:B------:R-:W-:Y:S02]  /*9180*/  FMNMX.FTZ R15, R177, R14, !PT ;  /* 0x0000000eb10f7209 */ /* 0x000fe40007810000 */
[----:B------:R-:W-:Y:S02]  /*9190*/  ISETP.GT.AND P6, PT, R169, 0x18, P2 ;  /* 0x00000018a900780c */ /* 0x000fe400017c4270 */
[----:B------:R-:W-:Y:S02]  /*91a0*/  FMNMX.FTZ R14, R178, R15, !PT ;  /* 0x0000000fb20e7209 */ /* 0x000fe40007810000 */
[----:B------:R-:W-:Y:S02]  /*91b0*/  FSEL R153, R153, -INF , !P3 ;  /* 0xff80000099997808 */ /* 0x000fe40005800000 */
[----:B------:R-:W-:-:S02]  /*91c0*/  FMNMX.FTZ R15, R165, R14, !PT ;  /* 0x0000000ea50f7209 */ /* 0x000fc40007810000 */
[C---:B------:R-:W-:Y:S02]  /*91d0*/  ISETP.GT.AND P4, PT, R169.reuse, 0x19, P2 ;  /* 0x00000019a900780c */ /* 0x040fe40001784270 */
[C---:B------:R-:W-:Y:S01]  /*91e0*/  ISETP.LT.OR P6, PT, R168.reuse, 0x19, P6 ;  /* 0x00000019a800780c */ /* 0x040fe200037c1670 */
[----:B------:R-:W0:Y:S01]  /*91f0*/  SHFL.BFLY PT, R14, R15, 0x2, 0x1f ;  /* 0x0c401f000f0e7f89 */ /* 0x000e2200000e0000 */
[----:B------:R-:W-:Y:S02]  /*9200*/  ISETP.GT.AND P3, PT, R169, 0x20, P2 ;  /* 0x00000020a900780c */ /* 0x000fe40001764270 */
[----:B------:R-:W-:Y:S02]  /*9210*/  FSEL R155, R155, -INF , !P6 ;  /* 0xff8000009b9b7808 */ /* 0x000fe40007000000 */
[C---:B------:R-:W-:Y:S02]  /*9220*/  ISETP.LT.OR P4, PT, R168.reuse, 0x1a, P4 ;  /* 0x0000001aa800780c */ /* 0x040fe40002781670 */
[----:B------:R-:W-:-:S02]  /*9230*/  ISETP.LT.OR P3, PT, R168, 0x21, P3 ;  /* 0x00000021a800780c */ /* 0x000fc40001f61670 */
[----:B------:R-:W-:Y:S02]  /*9240*/  FSEL R156, R156, -INF , !P4 ;  /* 0xff8000009c9c7808 */ /* 0x000fe40006000000 */
[----:B------:R-:W-:Y:S02]  /*9250*/  ISETP.GT.AND P6, PT, R169, 0x28, P2 ;  /* 0x00000028a900780c */ /* 0x000fe400017c4270 */
[----:B------:R-:W-:Y:S02]  /*9260*/  FSEL R157, R157, -INF , !P3 ;  /* 0xff8000009d9d7808 */ /* 0x000fe40005800000 */
[----:B------:R-:W-:Y:S02]  /*9270*/  ISETP.GT.AND P3, PT, R169, 0x29, P2 ;  /* 0x00000029a900780c */ /* 0x000fe40001764270 */
[C---:B------:R-:W-:Y:S02]  /*9280*/  ISETP.LT.OR P6, PT, R168.reuse, 0x29, P6 ;  /* 0x00000029a800780c */ /* 0x040fe400037c1670 */
[----:B------:R-:W-:-:S02]  /*9290*/  ISETP.LT.OR P3, PT, R168, 0x2a, P3 ;  /* 0x0000002aa800780c */ /* 0x000fc40001f61670 */
[----:B------:R-:W-:Y:S02]  /*92a0*/  FSEL R159, R159, -INF , !P6 ;  /* 0xff8000009f9f7808 */ /* 0x000fe40007000000 */
[----:B------:R-:W-:Y:S02]  /*92b0*/  ISETP.GT.AND P6, PT, R169, 0x31, P2 ;  /* 0x00000031a900780c */ /* 0x000fe400017c4270 */
[----:B0-----:R-:W-:Y:S02]  /*92c0*/  FMNMX.FTZ R179, R15, R14, !PT ;  /* 0x0000000e0fb37209 */ /* 0x001fe40007810000 */
[----:B------:R-:W-:Y:S02]  /*92d0*/  FMNMX.FTZ R15, R181, R8, !PT ;  /* 0x00000008b50f7209 */ /* 0x000fe40007810000 */
[----:B------:R-:W-:Y:S01]  /*92e0*/  FSEL R160, R160, -INF , !P3 ;  /* 0xff800000a0a07808 */ /* 0x000fe20005800000 */
[----:B------:R-:W0:Y:S01]  /*92f0*/  SHFL.BFLY PT, R14, R179, 0x1, 0x1f ;  /* 0x0c201f00b30e7f89 */ /* 0x000e2200000e0000 */
[----:B------:R-:W-:-:S02]  /*9300*/  FMNMX.FTZ R12, R180, R15, !PT ;  /* 0x0000000fb40c7209 */ /* 0x000fc40007810000 */
[----:B------:R-:W-:Y:S02]  /*9310*/  ISETP.GT.AND P3, PT, R169, 0x38, P2 ;  /* 0x00000038a900780c */ /* 0x000fe40001764270 */
[C---:B------:R-:W-:Y:S02]  /*9320*/  ISETP.LT.OR P6, PT, R168.reuse, 0x32, P6 ;  /* 0x00000032a800780c */ /* 0x040fe400037c1670 */
[----:B------:R-:W-:Y:S02]  /*9330*/  ISETP.LT.OR P3, PT, R168, 0x39, P3 ;  /* 0x00000039a800780c */ /* 0x000fe40001f61670 */
[----:B------:R-:W-:Y:S02]  /*9340*/  FSEL R162, R162, -INF , !P6 ;  /* 0xff800000a2a27808 */ /* 0x000fe40007000000 */
[----:B------:R-:W-:Y:S02]  /*9350*/  FSEL R163, R163, -INF , !P3 ;  /* 0xff800000a3a37808 */ /* 0x000fe40005800000 */
[----:B------:R-:W-:-:S02]  /*9360*/  @!P1 PRMT R10, RZ, 0x654, R10 ;  /* 0x00000654ff0a9816 */ /* 0x000fc4000000000a */
[----:B0-----:R-:W-:Y:S02]  /*9370*/  FMNMX.FTZ R14, R179, R14, !PT ;  /* 0x0000000eb30e7209 */ /* 0x001fe40007810000 */
[----:B------:R-:W-:Y:S02]  /*9380*/  FSEL R179, R21, -INF , !P5 ;  /* 0xff80000015b37808 */ /* 0x000fe40006800000 */
[----:B------:R-:W-:Y:S01]  /*9390*/  ISETP.GT.AND P5, PT, R169, 0x11, P2 ;  /* 0x00000011a900780c */ /* 0x000fe200017a4270 */
[----:B------:R-:W-:Y:S01]  /*93a0*/  FMUL.FTZ R182, R14, UR11 ;  /* 0x0000000b0eb67c20 */ /* 0x000fe20008410000 */
[----:B------:R-:W-:Y:S02]  /*93b0*/  FMNMX.FTZ R15, R179, R12, !PT ;  /* 0x0000000cb30f7209 */ /* 0x000fe40007810000 */
[----:B------:R-:W-:Y:S02]  /*93c0*/  ISETP.LT.OR P5, PT, R168, 0x12, P5 ;  /* 0x00000012a800780c */ /* 0x000fe40002fa1670 */
[----:B------:R-:W-:-:S02]  /*93d0*/  FMNMX.FTZ R12, R152, R15, !PT ;  /* 0x0000000f980c7209 */ /* 0x000fc40007810000 */
[----:B------:R-:W-:Y:S02]  /*93e0*/  FSEL R154, R154, -INF , !P5 ;  /* 0xff8000009a9a7808 */ /* 0x000fe40006800000 */
[----:B------:R-:W-:Y:S02]  /*93f0*/  FMNMX.FTZ R15, R153, R12, !PT ;  /* 0x0000000c990f7209 */ /* 0x000fe40007810000 */
[----:B------:R-:W-:Y:S02]  /*9400*/  ISETP.GT.AND P5, PT, R169, 0x21, P2 ;  /* 0x00000021a900780c */ /* 0x000fe400017a4270 */
[----:B------:R-:W-:Y:S02]  /*9410*/  FMNMX.FTZ R12, R154, R15, !PT ;  /* 0x0000000f9a0c7209 */ /* 0x000fe40007810000 */
[----:B------:R-:W-:Y:S02]  /*9420*/  ISETP.LT.OR P5, PT, R168, 0x22, P5 ;  /* 0x00000022a800780c */ /* 0x000fe40002fa1670 */
[----:B------:R-:W-:-:S02]  /*9430*/  FMNMX.FTZ R15, R155, R12, !PT ;  /* 0x0000000c9b0f7209 */ /* 0x000fc40007810000 */
[----:B------:R-:W-:Y:S02]  /*9440*/  FSETP.NEU.FTZ.AND P4, PT, R14, -INF , PT ;  /* 0xff8000000e00780b */ /* 0x000fe40003f9d000 */
[----:B------:R-:W-:Y:S02]  /*9450*/  FMNMX.FTZ R12, R156, R15, !PT ;  /* 0x0000000f9c0c7209 */ /* 0x000fe40007810000 */
[----:B------:R-:W-:Y:S02]  /*9460*/  FSEL R158, R158, -INF , !P5 ;  /* 0xff8000009e9e7808 */ /* 0x000fe40006800000 */
[----:B------:R-:W-:Y:S02]  /*9470*/  FMNMX.FTZ R21, R157, R12, !PT ;  /* 0x0000000c9d157209 */ /* 0x000fe40007810000 */
[----:B------:R-:W-:Y:S02]  /*9480*/  FSEL R182, R182, RZ, P4 ;  /* 0x000000ffb6b67208 */ /* 0x000fe40002000000 */
[----:B------:R-:W-:-:S02]  /*9490*/  ISETP.GT.AND P5, PT, R169, 0x30, P2 ;  /* 0x00000030a900780c */ /* 0x000fc400017a4270 */
[----:B------:R-:W-:Y:S01]  /*94a0*/  FMNMX.FTZ R20, R158, R21, !PT ;  /* 0x000000159e147209 */ /* 0x000fe20007810000 */
[--C-:B------:R-:W-:Y:S01]  /*94b0*/  FFMA.FTZ R186, R186, UR11, -R182.reuse ;  /* 0x0000000bbaba7c23 */ /* 0x100fe200080108b6 */
[----:B------:R-:W-:Y:S01]  /*94c0*/  ISETP.LT.OR P5, PT, R168, 0x31, P5 ;  /* 0x00000031a800780c */ /* 0x000fe20002fa1670 */
[--C-:B------:R-:W-:Y:S01]  /*94d0*/  FFMA.FTZ R12, R187, UR11, -R182.reuse ;  /* 0x0000000bbb0c7c23 */ /* 0x100fe200080108b6 */
[----:B------:R-:W-:Y:S01]  /*94e0*/  FMNMX.FTZ R21, R159, R20, !PT ;  /* 0x000000149f157209 */ /* 0x000fe20007810000 */
[----:B------:R0:W-:Y:S01]  /*94f0*/  MUFU.EX2 R15, R186 ;  /* 0x000000ba000f7308 */ /* 0x0001e20000000800 */
[----:B------:R-:W-:Y:S01]  /*9500*/  FSEL R161, R161, -INF , !P5 ;  /* 0xff800000a1a17808 */ /* 0x000fe20006800000 */
[--C-:B------:R-:W-:Y:S01]  /*9510*/  FFMA.FTZ R20, R202, UR11, -R182.reuse ;  /* 0x0000000bca147c23 */ /* 0x100fe200080108b6 */
[----:B------:R-:W-:Y:S01]  /*9520*/  ISETP.GT.AND P2, PT, R169, 0x39, P2 ;  /* 0x00000039a900780c */ /* 0x000fe20001744270 */
[--C-:B------:R-:W-:Y:S01]  /*9530*/  FFMA.FTZ R203, R203, UR11, -R182.reuse ;  /* 0x0000000bcbcb7c23 */ /* 0x100fe200080108b6 */
[--C-:B------:R-:W-:Y:S01]  /*9540*/  FFMA.FTZ R170, R170, UR11, -R182.reuse ;  /* 0x0000000baaaa7c23 */ /* 0x100fe200080108b6 */
[--C-:B------:R-:W-:Y:S01]  /*9550*/  FFMA.FTZ R171, R171, UR11, -R182.reuse ;  /* 0x0000000babab7c23 */ /* 0x100fe200080108b6 */
[----:B------:R-:W-:Y:S01]  /*9560*/  ISETP.LT.OR P2, PT, R168, 0x3a, P2 ;  /* 0x0000003aa800780c */ /* 0x000fe20001741670 */
[--C-:B------:R-:W-:Y:S01]  /*9570*/  FFMA.FTZ R172, R172, UR11, -R182.reuse ;  /* 0x0000000bacac7c23 */ /* 0x100fe200080108b6 */
[----:B0-----:R-:W-:Y:S01]  /*9580*/  FMNMX.FTZ R186, R160, R21, !PT ;  /* 0x00000015a0ba7209 */ /* 0x001fe20007810000 */
        /* <DEDUP_REMOVED lines=10> */
[----:B------:R-:W-:Y:S01]  /*9630*/  FSEL R186, R14, RZ, P4 ;  /* 0x000000ff0eba7208 */ /* 0x000fe20002000000 */
[----:B------:R-:W-:Y:S01]  /*9640*/  MUFU.EX2 R21, R203 ;  /* 0x000000cb00157308 */ /* 0x000fe20000000800 */
[----:B------:R-:W-:Y:S01]  /*9650*/  FMNMX.FTZ R169, R163, R168, !PT ;  /* 0x000000a8a3a97209 */ /* 0x000fe20007810000 */
[----:B------:R-:W-:-:S02]  /*9660*/  FFMA.FTZ R168, R166, UR11, -R182 ;  /* 0x0000000ba6a87c23 */ /* 0x000fc400080108b6 */
[----:B------:R-:W-:Y:S01]  /*9670*/  FADD.FTZ R186, -R186, R7 ;  /* 0x00000007baba7221 */ /* 0x000fe20000010100 */
[----:B------:R-:W-:Y:S01]  /*9680*/  FMNMX.FTZ R166, R164, R169, !PT ;  /* 0x000000a9a4a67209 */ /* 0x000fe20007810000 */
[----:B------:R-:W-:Y:S02]  /*9690*/  FFMA.FTZ R169, R167, UR11, -R182 ;  /* 0x0000000ba7a97c23 */ /* 0x000fe400080108b6 */
[----:B------:R-:W-:Y:S01]  /*96a0*/  MUFU.EX2 R7, R165 ;  /* 0x000000a500077308 */ /* 0x000fe20000000800 */
[----:B------:R-:W-:Y:S01]  /*96b0*/  FMUL.FTZ R186, R186, UR11 ;  /* 0x0000000bbaba7c20 */ /* 0x000fe20008410000 */
[----:B------:R-:W0:Y:S06]  /*96c0*/  SHFL.BFLY PT, R167, R166, 0x2, 0x1f ;  /* 0x0c401f00a6a77f89 */ /* 0x000e2c00000e0000 */
[----:B------:R-:W1:Y:S08]  /*96d0*/  MUFU.EX2 R186, R186 ;  /* 0x000000ba00ba7308 */ /* 0x000e700000000800 */
[----:B------:R-:W2:Y:S08]  /*96e0*/  MUFU.EX2 R12, R12 ;  /* 0x0000000c000c7308 */ /* 0x000eb00000000800 */
[----:B------:R-:W-:Y:S01]  /*96f0*/  MUFU.EX2 R20, R20 ;  /* 0x0000001400147308 */ /* 0x000fe20000000800 */
[-C--:B-1----:R-:W-:Y:S01]  /*9700*/  FMUL.FTZ R24, R24, R186.reuse ;  /* 0x000000ba18187220 */ /* 0x082fe20000410000 */
[----:B0-----:R-:W-:Y:S01]  /*9710*/  FMNMX.FTZ R167, R166, R167, !PT ;  /* 0x000000a7a6a77209 */ /* 0x001fe20007810000 */
[-C--:B------:R-:W-:Y:S01]  /*9720*/  FMUL.FTZ R25, R25, R186.reuse ;  /* 0x000000ba19197220 */ /* 0x080fe20000410000 */
        /* <DEDUP_REMOVED lines=27> */
[----:B0-----:R-:W-:Y:S01]  /*98e0*/  FMNMX.FTZ R182, R167, R166, !PT ;  /* 0x000000a6a7b67209 */ /* 0x001fe20007810000 */
[----:B------:R-:W-:Y:S01]  /*98f0*/  IMAD.MOV R167, RZ, RZ, -R22 ;  /* 0x000000ffffa77224 */ /* 0x000fe200078e0a16 */
[----:B------:R-:W-:Y:S01]  /*9900*/  MUFU.EX2 R171, R171 ;  /* 0x000000ab00ab7308 */ /* 0x000fe20000000800 */
[-C--:B------:R-:W-:Y:S01]  /*9910*/  FMUL.FTZ R73, R73, R186.reuse ;  /* 0x000000ba49497220 */ /* 0x080fe20000410000 */
[C---:B------:R-:W-:Y:S01]  /*9920*/  FSETP.NEU.FTZ.AND P2, PT, R182.reuse, -INF , PT ;  /* 0xff800000b600780b */ /* 0x040fe20003f5d000 */
[----:B------:R-:W-:Y:S01]  /*9930*/  FMUL.FTZ R166, R182, UR11 ;  /* 0x0000000bb6a67c20 */ /* 0x000fe20008410000 */
[-C--:B------:R-:W-:Y:S01]  /*9940*/  FMUL.FTZ R76, R76, R186.reuse ;  /* 0x000000ba4c4c7220 */ /* 0x080fe20000410000 */
[-C--:B------:R-:W-:Y:S01]  /*9950*/  FMUL.FTZ R77, R77, R186.reuse ;  /* 0x000000ba4d4d7220 */ /* 0x080fe20000410000 */
[----:B------:R-:W-:Y:S01]  /*9960*/  FSEL R165, R182, RZ, P2 ;  /* 0x000000ffb6a57208 */ /* 0x000fe20001000000 */
[-C--:B------:R-:W-:Y:S01]  /*9970*/  FMUL.FTZ R80, R80, R186.reuse ;  /* 0x000000ba50507220 */ /* 0x080fe20000410000 */
[----:B------:R-:W-:Y:S01]  /*9980*/  FSEL R166, R166, RZ, P2 ;  /* 0x000000ffa6a67208 */ /* 0x000fe20001000000 */
[----:B------:R-:W-:Y:S01]  /*9990*/  MUFU.EX2 R172, R172 ;  /* 0x000000ac00ac7308 */ /* 0x000fe20000000800 */
[----:B------:R-:W-:Y:S01]  /*99a0*/  ISETP.NE.AND P2, PT, R16, R167, PT ;  /* 0x000000a71000720c */ /* 0x000fe20003f45270 */
[----:B------:R-:W-:Y:S01]  /*99b0*/  FADD.FTZ R165, -R165, R8 ;  /* 0x00000008a5a57221 */ /* 0x000fe20000010100 */
[----:B------:R-:W-:Y:S01]  /*99c0*/  FMUL.FTZ R81, R81, R186 ;  /* 0x000000ba51517220 */ /* 0x000fe20000410000 */
[--C-:B------:R-:W-:Y:S01]  /*99d0*/  FFMA.FTZ R167, R152, UR11, -R166.reuse ;  /* 0x0000000b98a77c23 */ /* 0x100fe200080108a6 */
[----:B------:R-:W-:Y:S01]  /*99e0*/  MOV R152, UR36 ;  /* 0x0000002400987c02 */ /* 0x000fe20008000f00 */
[----:B------:R-:W-:Y:S01]  /*99f0*/  FMUL.FTZ R165, R165, UR11 ;  /* 0x0000000ba5a57c20 */ /* 0x000fe20008410000 */
[--C-:B------:R-:W-:Y:S01]  /*9a00*/  FFMA.FTZ R202, R181, UR11, -R166.reuse ;  /* 0x0000000bb5ca7c23 */ /* 0x100fe200080108a6 */
[--C-:B------:R-:W-:Y:S01]  /*9a10*/  FFMA.FTZ R181, R180, UR11, -R166.reuse ;  /* 0x0000000bb4b57c23 */ /* 0x100fe200080108a6 */
[--C-:B------:R-:W-:Y:S01]  /*9a20*/  FFMA.FTZ R180, R153, UR11, -R166.reuse ;  /* 0x0000000b99b47c23 */ /* 0x100fe200080108a6 */
[----:B------:R-:W0:Y:S01]  /*9a30*/  MUFU.EX2 R183, R165 ;  /* 0x000000a500b77308 */ /* 0x000e220000000800 */
[--C-:B------:R-:W-:Y:S01]  /*9a40*/  FFMA.FTZ R179, R179, UR11, -R166.reuse ;  /* 0x0000000bb3b37c23 */ /* 0x100fe200080108a6 */
[--C-:B------:R-:W-:Y:S01]  /*9a50*/  FFMA.FTZ R187, R154, UR11, -R166.reuse ;  /* 0x0000000b9abb7c23 */ /* 0x100fe200080108a6 */
[----:B------:R-:W-:Y:S01]  /*9a60*/  FFMA.FTZ R203, R155, UR11, -R166 ;  /* 0x0000000b9bcb7c23 */ /* 0x000fe200080108a6 */
[----:B------:R-:W-:-:S02]  /*9a70*/  @!P2 IMAD R152, R152, 0x40, R19 ;  /* 0x000000409898a824 */ /* 0x000fc400078e0213 */
[--C-:B------:R-:W-:Y:S01]  /*9a80*/  FFMA.FTZ R204, R156, UR11, -R166.reuse ;  /* 0x0000000b9ccc7c23 */ /* 0x100fe200080108a6 */
[--C-:B------:R-:W-:Y:S01]  /*9a90*/  FFMA.FTZ R205, R157, UR11, -R166.reuse ;  /* 0x0000000b9dcd7c23 */ /* 0x100fe200080108a6 */
[--C-:B------:R-:W-:Y:S01]  /*9aa0*/  FFMA.FTZ R206, R158, UR11, -R166.reuse ;  /* 0x0000000b9ece7c23 */ /* 0x100fe200080108a6 */
[--C-:B------:R-:W-:Y:S01]  /*9ab0*/  FFMA.FTZ R207, R159, UR11, -R166.reuse ;  /* 0x0000000b9fcf7c23 */ /* 0x100fe200080108a6 */
[----:B------:R-:W-:Y:S01]  /*9ac0*/  @!P2 LEA R153, R152, UR37, 0x2 ;  /* 0x000000259899ac11 */ /* 0x000fe2000f8e10ff */
[--C-:B------:R-:W-:Y:S01]  /*9ad0*/  FFMA.FTZ R208, R160, UR11, -R166.reuse ;  /* 0x0000000ba0d07c23 */ /* 0x100fe200080108a6 */
[--C-:B------:R-:W-:Y:S01]  /*9ae0*/  FFMA.FTZ R209, R161, UR11, -R166.reuse ;  /* 0x0000000ba1d17c23 */ /* 0x100fe200080108a6 */
[--C-:B------:R-:W-:Y:S01]  /*9af0*/  FFMA.FTZ R210, R162, UR11, -R166.reuse ;  /* 0x0000000ba2d27c23 */ /* 0x100fe200080108a6 */
[--C-:B------:R-:W-:Y:S01]  /*9b00*/  FFMA.FTZ R211, R163, UR11, -R166.reuse ;  /* 0x0000000ba3d37c23 */ /* 0x100fe200080108a6 */
[----:B------:R-:W-:Y:S01]  /*9b10*/  FFMA.FTZ R212, R164, UR11, -R166 ;  /* 0x0000000ba4d47c23 */ /* 0x000fe200080108a6 */
[----:B------:R-:W-:Y:S01]  /*9b20*/  @!P2 STS [R153+0x38400], R186 ;  /* 0x038400ba9900a388 */ /* 0x000fe20000000800 */
[----:B------:R-:W-:Y:S01]  /*9b30*/  MUFU.EX2 R202, R202 ;  /* 0x000000ca00ca7308 */ /* 0x000fe20000000800 */
[----:B--2---:R-:W-:Y:S01]  /*9b40*/  F2FP.BF16.F32.PACK_AB R152, R12, R15 ;  /* 0x0000000f0c98723e */ /* 0x004fe200000010ff */
[----:B------:R-:W-:Y:S01]  /*9b50*/  FMUL.FTZ R84, R84, R186 ;  /* 0x000000ba54547220 */ /* 0x000fe20000410000 */
[----:B0-----:R0:W-:Y:S01]  /*9b60*/  @!P2 STS [R153+0x38420], R183 ;  /* 0x038420b79900a388 */ /* 0x0011e20000000800 */
[----:B------:R-:W-:Y:S01]  /*9b70*/  F2FP.BF16.F32.PACK_AB R154, R21, R20 ;  /* 0x00000014159a723e */ /* 0x000fe200000010ff */
[----:B------:R-:W-:Y:S01]  /*9b80*/  FMUL.FTZ R85, R85, R186 ;  /* 0x000000ba55557220 */ /* 0x000fe20000410000 */
[----:B------:R-:W-:Y:S01]  /*9b90*/  F2FP.BF16.F32.PACK_AB R156, R169, R168 ;  /* 0x000000a8a99c723e */ /* 0x000fe200000010ff */
[----:B------:R-:W-:Y:S01]  /*9ba0*/  FMUL.FTZ R88, R88, R186 ;  /* 0x000000ba58587220 */ /* 0x000fe20000410000 */
[----:B------:R-:W0:Y:S01]  /*9bb0*/  MUFU.EX2 R181, R181 ;  /* 0x000000b500b57308 */ /* 0x000e220000000800 */
[----:B------:R-:W-:Y:S01]  /*9bc0*/  F2FP.BF16.F32.PACK_AB R158, R171, R170 ;  /* 0x000000aaab9e723e */ /* 0x000fe200000010ff */
        /* <DEDUP_REMOVED lines=32> */
[----:B------:R-:W-:Y:S01]  /*9dd0*/  BAR.SYNC.DEFER_BLOCKING 0xf, 0x100 ;  /* 0x03c4000000007b1d */ /* 0x000fe20000010000 */
[-C--:B------:R-:W-:Y:S01]  /*9de0*/  FMUL.FTZ R141, R141, R186.reuse ;  /* 0x000000ba8d8d7220 */ /* 0x080fe20000410000 */
[-C--:B------:R-:W-:Y:S01]  /*9df0*/  FMUL.FTZ R144, R144, R186.reuse ;  /* 0x000000ba90907220 */ /* 0x080fe20000410000 */
[-C--:B------:R-:W-:Y:S01]  /*9e00*/  FMUL.FTZ R145, R145, R186.reuse ;  /* 0x000000ba91917220 */ /* 0x080fe20000410000 */
[-C--:B------:R-:W-:Y:S01]  /*9e10*/  FMUL.FTZ R148, R148, R186.reuse ;  /* 0x000000ba94947220 */ /* 0x080fe20000410000 */
[----:B------:R-:W-:Y:S01]  /*9e20*/  FMUL.FTZ R149, R149, R186 ;  /* 0x000000ba95957220 */ /* 0x000fe20000410000 */
        /* <DEDUP_REMOVED lines=79> */
[----:B------:R0:W-:Y:S01]  /*a320*/  STSM.16.M88.4 [R23+0x36400], R152 ;  /* 0x0364009817007844 */ /* 0x0001e20000000200 */
[----:B------:R-:W2:Y:S01]  /*a330*/  MUFU.EX2 R177, R177 ;  /* 0x000000b100b17308 */ /* 0x000ea20000000800 */
[----:B-1----:R-:W-:Y:S01]  /*a340*/  F2FP.BF16.F32.PACK_AB R163, R208, R207 ;  /* 0x000000cfd0a3723e */ /* 0x002fe200000010ff */
[----:B------:R-:W-:Y:S01]  /*a350*/  FFMA.FTZ R15, R186, R4, R15 ;  /* 0x00000004ba0f7223 */ /* 0x000fe2000001000f */
[----:B------:R0:W-:Y:S01]  /*a360*/  STSM.16.M88.4 [R188], R156 ;  /* 0x0000009cbc007844 */ /* 0x0001e20000000200 */
[----:B------:R-:W-:Y:S01]  /*a370*/  FFMA.FTZ R202, R183, R5, R202 ;  /* 0x00000005b7ca7223 */ /* 0x000fe200000100ca */
[----:B------:R-:W-:Y:S01]  /*a380*/  ISETP.GT.AND P2, PT, R6, UR14, PT ;  /* 0x0000000e06007c0c */ /* 0x000fe2000bf44270 */
[----:B------:R-:W-:Y:S01]  /*a390*/  FADD.FTZ R15, R12, R15 ;  /* 0x0000000f0c0f7221 */ /* 0x000fe20000010000 */
[----:B------:R0:W-:Y:S01]  /*a3a0*/  STSM.16.M88.4 [R190], R160 ;  /* 0x000000a0be007844 */ /* 0x0001e20000000200 */
[----:B------:R-:W1:Y:S01]  /*a3b0*/  MUFU.EX2 R178, R178 ;  /* 0x000000b200b27308 */ /* 0x000e620000000800 */
[----:B------:R-:W-:Y:S01]  /*a3c0*/  FADD.FTZ R202, R181, R202 ;  /* 0x000000cab5ca7221 */ /* 0x000fe20000010000 */
[----:B------:R-:W-:Y:S01]  /*a3d0*/  FADD.FTZ R20, R20, R15 ;  /* 0x0000000f14147221 */ /* 0x000fe20000010000 */
[----:B------:R-:W-:Y:S01]  /*a3e0*/  UMOV UR36, UR6 ;  /* 0x0000000600247c82 */ /* 0x000fe20008000000 */
[----:B------:R-:W-:-:S02]  /*a3f0*/  VIADD R6, R6, 0xffffffff ;  /* 0xffffffff06067836 */ /* 0x000fc40000000000 */
[----:B------:R-:W-:Y:S01]  /*a400*/  FADD.FTZ R179, R179, R202 ;  /* 0x000000cab3b37221 */ /* 0x000fe20000010000 */
[----:B------:R-:W-:Y:S01]  /*a410*/  FADD.FTZ R21, R21, R20 ;  /* 0x0000001415157221 */ /* 0x000fe20000010000 */
[----:B------:R-:W-:Y:S01]  /*a420*/  MUFU.EX2 R209, R209 ;  /* 0x000000d100d17308 */ /* 0x000fe20000000800 */
[----:B--2---:R-:W-:Y:S01]  /*a430*/  F2FP.BF16.F32.PACK_AB R164, R177, R176 ;  /* 0x000000b0b1a4723e */ /* 0x004fe200000010ff */
[----:B------:R-:W-:Y:S01]  /*a440*/  FADD.FTZ R179, R8, R179 ;  /* 0x000000b308b37221 */ /* 0x000fe20000010000 */
[----:B------:R-:W-:Y:S01]  /*a450*/  FADD.FTZ R168, R168, R21 ;  /* 0x00000015a8a87221 */ /* 0x000fe20000010000 */
[----:B------:R-:W-:Y:S02]  /*a460*/  IMAD.MOV.U32 R8, RZ, RZ, R182 ;  /* 0x000000ffff087224 */ /* 0x000fe400078e00b6 */
[----:B------:R-:W-:Y:S01]  /*a470*/  FADD.FTZ R180, R180, R179 ;  /* 0x000000b3b4b47221 */ /* 0x000fe20000010000 */
[----:B------:R-:W-:Y:S01]  /*a480*/  FADD.FTZ R169, R169, R168 ;  /* 0x000000a8a9a97221 */ /* 0x000fe20000010000 */
[----:B------:R-:W2:Y:S01]  /*a490*/  MUFU.EX2 R210, R210 ;  /* 0x000000d200d27308 */ /* 0x000ea20000000800 */
[----:B-1----:R-:W-:Y:S01]  /*a4a0*/  F2FP.BF16.F32.PACK_AB R166, R7, R178 ;  /* 0x000000b207a6723e */ /* 0x002fe200000010ff */
        /* <DEDUP_REMOVED lines=9> */
[----:B------:R-:W1:Y:S01]  /*a540*/  MUFU.EX2 R212, R212 ;  /* 0x000000d400d47308 */ /* 0x000e620000000800 */
        /* <DEDUP_REMOVED lines=15> */
[----:B------:R-:W-:Y:S01]  /*a640*/  FADD.FTZ R4, R7, R4 ;  /* 0x0000000407047221 */ /* 0x000fe20000010000 */
[----:B------:R-:W-:-:S02]  /*a650*/  IMAD.MOV.U32 R7, RZ, RZ, R14 ;  /* 0x000000ffff077224 */ /* 0x000fc400078e000e */
[----:B------:R-:W-:Y:S01]  /*a660*/  FADD.FTZ R5, R212, R5 ;  /* 0x00000005d4057221 */ /* 0x000fe20000010000 */
[----:B------:R-:W-:Y:S01]  /*a670*/  HGMMA.64x256x16.F32.BF16 R24, R152, gdesc[UR16].tnspB, R24, gsb0 ;  /* 0x43e0001098187df0 */ /* 0x000fe20008001818 */
        /* <DEDUP_REMOVED lines=31> */
[----:B------:R-:W-:Y:S01]  /*a870*/  MOV R8, R182 ;  /* 0x000000b600087202 */ /* 0x000fe20000000f00 */
[----:B------:R-:W-:Y:S01]  /*a880*/  IMAD.MOV.U32 R7, RZ, RZ, R14 ;  /* 0x000000ffff077224 */ /* 0x000fe200078e000e */
[----:B------:R-:W-:-:S06]  /*a890*/  UMOV UR36, UR6 ;  /* 0x0000000600247c82 */ /* 0x000fcc0008000000 */
.L_x_2448:
[----:B------:R-:W1:Y:S01]  /*a8a0*/  LDC R13, c[0x0][0xadc] ;  /* 0x0002b700ff0d7b82 */ /* 0x000e620000000800 */
[----:B0-----:R-:W-:Y:S01]  /*a8b0*/  IADD3 R10, R17, 0x40, -R18 ;  /* 0x00000040110a7810 */ /* 0x001fe20007ffe812 */
[----:B------:R-:W-:-:S04]  /*a8c0*/  ULDC UR6, c[0x0][0xad4] ;  /* 0x0002b50000067ab9 */ /* 0x000fc80000000800 */
[----:B------:R-:W-:-:S04]  /*a8d0*/  IMAD R10, R185, 0x40, R10 ;  /* 0x00000040b90a7824 */ /* 0x000fc800078e020a */
[----:B------:R-:W-:Y:S01]  /*a8e0*/  VIADD R9, R10, -UR6 ;  /* 0x800000060a097c36 */ /* 0x000fe20008000000 */
[----:B-1----:R-:W-:-:S13]  /*a8f0*/  ISETP.GE.AND P6, PT, R13, 0x1, PT ;  /* 0x000000010d00780c */ /* 0x002fda0003fc6270 */
[----:B------:R-:W-:Y:S05]  /*a900*/  @!P6 BRA `(.L_x_2466) ;  /* 0x00000000003ce947 */ /* 0x000fea0003800000 */
        /* <DEDUP_REMOVED lines=9> */
.L_x_2467:
[----:B------:R-:W-:-:S13]  /*a9a0*/  ISETP.NE.AND P2, PT, R13, 0x1, PT ;  /* 0x000000010d00780c */ /* 0x000fda0003f45270 */
[----:B------:R-:W0:Y:S02]  /*a9b0*/  @P2 LDC.64 R14, c[0x0][0xae0] ;  /* 0x0002b800ff0e2b82 */ /* 0x000e240000000a00 */
[----:B0-----:R-:W-:-:S05]  /*a9c0*/  @P2 IMAD.HI.U32 R12, R10, R14, RZ ;  /* 0x0000000e0a0c2227 */ /* 0x001fca00078e00ff */
[----:B------:R-:W-:-:S07]  /*a9d0*/  @P2 SHF.R.U32.HI R10, RZ, R15, R12 ;  /* 0x0000000fff0a2219 */ /* 0x000fce000001160c */
.L_x_2468:
[----:B------:R-:W-:-:S05]  /*a9e0*/  IMAD R10, R10, R13, RZ ;  /* 0x0000000d0a0a7224 */ /* 0x000fca00078e02ff */
[----:B------:R-:W-:-:S07]  /*a9f0*/  VIMNMX R9, R9, R10, !PT ;  /* 0x0000000a09097248 */ /* 0x000fce0007fe0100 */
.L_x_2466:
[----:B------:R-:W-:-:S05]  /*aa00*/  VIADD R9, R9, 0x3f ;  /* 0x0000003f09097836 */ /* 0x000fca0000000000 */
[----:B------:R-:W-:-:S04]  /*aa10*/  SHF.R.S32.HI R10, RZ, 0x1f, R9 ;  /* 0x0000001fff0a7819 */ /* 0x000fc80000011409 */
[----:B------:R-:W-:-:S04]  /*aa20*/  LEA.HI R10, R10, R9, RZ, 0x6 ;  /* 0x000000090a0a7211 */ /* 0x000fc800078f30ff */
[----:B------:R-:W-:-:S04]  /*aa30*/  SHF.R.S32.HI R9, RZ, 0x6, R10 ;  /* 0x00000006ff097819 */ /* 0x000fc8000001140a */
[----:B------:R-:W-:-:S04]  /*aa40*/  VIMNMX R9, R184, R9, !PT ;  /* 0x00000009b8097248 */ /* 0x000fc80007fe0100 */
[----:B------:R-:W-:-:S13]  /*aa50*/  ISETP.GE.AND P2, PT, R6, R9, PT ;  /* 0x000000090600720c */ /* 0x000fda0003f46270 */
[----:B------:R-:W-:Y:S05]  /*aa60*/  @!P2 BRA `(.L_x_2469) ;  /* 0x0000002c007ca947 */ /* 0x000fea0003800000 */
[----:B------:R-:W-:Y:S01]  /*aa70*/  IMAD.MOV.U32 R11, RZ, RZ, R8 ;  /* 0x000000ffff0b7224 */ /* 0x000fe200078e0008 */
[----:B------:R-:W-:Y:S01]  /*aa80*/  MOV R20, R7 ;  /* 0x0000000700147202 */ /* 0x000fe20000000f00 */
[----:B------:R-:W-:-:S06]  /*aa90*/  UMOV UR7, UR36 ;  /* 0x0000002400077c82 */ /* 0x000fcc0008000000 */
.L_x_2478:
[----:B------:R-:W-:Y:S01]  /*aaa0*/  UIADD3 UR14, UR7, 0x1, URZ ;  /* 0x00000001070e7890 */ /* 0x000fe2000fffe03f */
[----:B------:R-:W-:Y:S02]  /*aab0*/  IMAD.MOV.U32 R8, RZ, RZ, R6 ;  /* 0x000000ffff087224 */ /* 0x000fe400078e0006 */
[----:B------:R-:W-:Y:S01]  /*aac0*/  VIADD R6, R6, 0xffffffff ;  /* 0xffffffff06067836 */ /* 0x000fe20000000000 */
[----:B------:R-:W-:Y:S02]  /*aad0*/  UISETP.NE.AND UP0, UPT, UR14, 0x2, UPT ;  /* 0x000000020e00788c */ /* 0x000fe4000bf05270 */
[----:B------:R-:W-:Y:S02]  /*aae0*/  ISETP.GT.AND P2, PT, R8, R9, PT ;  /* 0x000000090800720c */ /* 0x000fe40003f44270 */
[----:B------:R-:W-:Y:S02]  /*aaf0*/  USEL UR14, UR14, URZ, UP0 ;  /* 0x0000003f0e0e7287 */ /* 0x000fe40008000000 */
[----:B------:R-:W-:-:S05]  /*ab00*/  USEL UR6, URZ, 0x1, UP0 ;  /* 0x000000013f067887 */ /* 0x000fca0008000000 */
[----:B------:R-:W-:Y:S01]  /*ab10*/  UMOV UR36, UR14 ;  /* 0x0000000e00247c82 */ /* 0x000fe20008000000 */
[----:B------:R-:W-:Y:S01]  /*ab20*/  LOP3.LUT R2, R2, UR6, RZ, 0x3c, !PT ;  /* 0x0000000602027c12 */ /* 0x000fe2000f8e3cff */
[----:B0-----:R-:W-:Y:S06]  /*ab30*/  @!P0 BRA `(.L_x_2470) ;  /* 0x0000000000048947 */ /* 0x001fec0003800000 */
[----:B------:R-:W-:Y:S01]  /*ab40*/  BPT.TRAP 0x1 ;  /* 0x000000040000795c */ /* 0x000fe20000300000 */
.L_x_2470:
[----:B------:R-:W-:Y:S01]  /*ab50*/  ULEA UR6, UR36, UR37, 0x3 ;  /* 0x0000002524067291 */ /* 0x000fe2000f8e183f */
[----:B------:R-:W-:-:S08]  /*ab60*/  SHF.L.U32 R7, R2, 0x1f, RZ ;  /* 0x0000001f02077819 */ /* 0x000fd000000006ff */
[----:B------:R0:W1:Y:S01]  /*ab70*/  SYNCS.PHASECHK.TRANS64.TRYWAIT P3, [UR6+0x38830], R7 ;  /* 0x03883007ff0075a7 */ /* 0x0000620008060146 */
[----:B------:R-:W-:Y:S05]  /*ab80*/  @!P0 BRA `(.L_x_2471) ;  /* 0x0000000000048947 */ /* 0x000fea0003800000 */
[----:B------:R-:W-:Y:S01]  /*ab90*/  BPT.TRAP 0x1 ;  /* 0x000000040000795c */ /* 0x000fe20000300000 */
.L_x_2471:
[----:B-1----:R-:W-:Y:S05]  /*aba0*/  @P3 BRA `(.L_x_2472) ;  /* 0x0000000000083947 */ /* 0x002fea0003800000 */
[----:B------:R-:W1:Y:S02]  /*abb0*/  SYNCS.PHASECHK.TRANS64.TRYWAIT P3, [UR6+0x38830], R7 ;  /* 0x03883007ff0075a7 */ /* 0x000e640008060146 */
[----:B-1----:R-:W-:Y:S05]  /*abc0*/  @!P3 BRA `(.L_x_2473) ;  /* 0x000000f000c4b947 */ /* 0x002fea0003800000 */
.L_x_2472:
        /* <DEDUP_REMOVED lines=32> */
.L_x_2474:
[----:B------:R2:W3:Y:S01]  /*add0*/  SYNCS.PHASECHK.TRANS64.TRYWAIT P3, [UR6+0x38850], R7 ;  /* 0x03885007ff0075a7 */ /* 0x0004e20008060146 */
[----:B------:R-:W-:Y:S05]  /*ade0*/  @!P0 BRA `(.L_x_2475) ;  /* 0x0000000000048947 */ /* 0x000fea0003800000 */
[----:B------:R-:W-:Y:S01]  /*adf0*/  BPT.TRAP 0x1 ;  /* 0x000000040000795c */ /* 0x000fe20000300000 */
.L_x_2475:
[----:B---3--:R-:W-:Y:S05]  /*ae00*/  @P3 BRA `(.L_x_2476) ;  /* 0x0000000000083947 */ /* 0x008fea0003800000 */
[----:B------:R-:W3:Y:S02]  /*ae10*/  SYNCS.PHASECHK.TRANS64.TRYWAIT P3, [UR6+0x38850], R7 ;  /* 0x03885007ff0075a7 */ /* 0x000ee40008060146 */
[----:B---3--:R-:W-:Y:S05]  /*ae20*/  @!P3 BRA `(.L_x_2477) ;  /* 0x000000f00044b947 */ /* 0x008fea0003800000 */
.L_x_2476:
[----:B------:R-:W-:Y:S01]  /*ae30*/  ULEA UR8, UR14, UR4, 0xc ;  /* 0x000000040e087291 */ /* 0x000fe2000f8e603f */
[----:B------:R-:W-:Y:S01]  /*ae40*/  WARPGROUP.ARRIVE ;  /* 0x00000000000079c5 */ /* 0x000fe20000000000 */
[----:B------:R-:W-:Y:S01]  /*ae50*/  UMOV UR27, 0x40000040 ;  /* 0x40000040001b7882 */ /* 0x000fe20000000000 */
[----:B------:R-:W-:-:S04]  /*ae60*/  UIADD3 UR28, UR5, 0x2, URZ ;  /* 0x00000002051c7890 */ /* 0x000fc8000fffe03f */
[----:B-1----:R-:W1:Y:S01]  /*ae70*/  S2R R8, SR_TID.X ;  /* 0x0000000000087919 */ /* 0x002e620000002100 */
[----:B------:R-:W-:Y:S02]  /*ae80*/  UIADD3 UR30, UR8, 0x2, URZ ;  /* 0x00000002081e7890 */ /* 0x000fe4000fffe03f */
[----:B------:R-:W-:Y:S01]  /*ae90*/  UMOV UR26, UR8 ;  /* 0x00000008001a7c82 */ /* 0x000fe20008000000 */
[----:B------:R-:W-:Y:S01]  /*aea0*/  UMOV UR29, 0x40000040 ;  /* 0x40000040001d7882 */ /* 0x000fe20000000000 */
[----:B------:R-:W-:Y:S01]  /*aeb0*/  HGMMA.64x64x16.F32.BF16 R152, gdesc[UR24], R152, gsb0 ;  /* 0x00e00000189879f0 */ /* 0x000fe20008001898 */
[----:B------:R-:W-:Y:S01]  /*aec0*/  UMOV UR31, 0x40000040 ;  /* 0x40000040001f7882 */ /* 0x000fe20000000000 */
[----:B------:R-:W-:Y:S02]  /*aed0*/  UIADD3 UR19, UR5, 0x800, URZ ;  /* 0x0000080005137890 */ /* 0x000fe4000fffe03f */
[----:B------:R-:W-:Y:S01]  /*aee0*/  UIADD3 UR18, UR8, 0x800, URZ ;  /* 0x0000080008127890 */ /* 0x000fe2000fffe03f */
[----:B------:R-:W-:Y:S01]  /*aef0*/  UMOV UR11, 0x4 ;  /* 0x00000004000b7882 */ /* 0x000fe20000000000 */
[----:B-1----:R-:W-:-:S05]  /*af00*/  SHF.R.U32.HI R8, RZ, 0x7, R8 ;  /* 0x00000007ff087819 */ /* 0x002fca0000011608 */
[----:B0-2---:R-:W0:Y:S02]  /*af10*/  SHFL.IDX PT, R7, R8, RZ, 0x1f ;  /* 0x00001fff08077589 */ /* 0x005e2400000e0000 */
[----:B0-----:R-:W-:-:S13]  /*af20*/  R2UR UR9, R7 ;  /* 0x00000000070972ca */ /* 0x001fda00000e0000 */
        /* <DEDUP_REMOVED lines=238> */
[----:B------:R-:W-:Y:S01]  /*be10*/  UIADD3 UR10, UR9, UR10, UR8 ;  /* 0x0000000a090a7290 */ /* 0x000fe2000fffe008 */
[----:B------:R-:W-:Y:S02]  /*be20*/  UMOV UR19, 0x40000040 ;  /* 0x4000004000137882 */ /* 0x000fe40000000000 */
[----:B------:R-:W-:-:S02]  /*be30*/  UMOV UR9, 0x40000040 ;  /* 0x4000004000097882 */ /* 0x000fc40000000000 */
        /* <DEDUP_REMOVED lines=65> */
[----:B0-----:R-:W-:Y:S01]  /*c250*/  FMNMX.FTZ R7, R185, R160, !PT ;  /* 0x000000a0b9077209 */ /* 0x001fe20007810000 */
[----:B------:R-:W-:Y:S01]  /*c260*/  FMUL.FTZ R160, R163, UR8 ;  /* 0x00000008a3a07c20 */ /* 0x000fe20008410000 */
[----:B------:R-:W-:Y:S01]  /*c270*/  FMUL.FTZ R163, R167, UR8 ;  /* 0x00000008a7a37c20 */ /* 0x000fe20008410000 */
[----:B------:R-:W-:-:S04]  /*c280*/  FMUL.FTZ R167, R171, UR8 ;  /* 0x00000008aba77c20 */ /* 0x000fc80008410000 */
[----:B------:R-:W0:Y:S01]  /*c290*/  MUFU.TANH R180, R180 ;  /* 0x000000b400b47308 */ /* 0x000e220000002400 */
[----:B-1----:R-:W-:-:S07]  /*c2a0*/  FMNMX.FTZ R162, R186, R7, !PT ;  /* 0x00000007baa27209 */ /* 0x002fce0007810000 */
[----:B------:R-:W1:Y:S01]  /*c2b0*/  MUFU.TANH R10, R10 ;  /* 0x0000000a000a7308 */ /* 0x000e620000002400 */
[----:B--2---:R-:W-:Y:S01]  /*c2c0*/  FMNMX.FTZ R7, R187, R162, !PT ;  /* 0x000000a2bb077209 */ /* 0x004fe20007810000 */
[----:B------:R-:W-:Y:S01]  /*c2d0*/  FMUL.FTZ R162, R166, UR8 ;  /* 0x00000008a6a27c20 */ /* 0x000fe20008410000 */
[----:B------:R-:W-:-:S05]  /*c2e0*/  FMUL.FTZ R166, R170, UR8 ;  /* 0x00000008aaa67c20 */ /* 0x000fca0008410000 */
[----:B------:R-:W2:Y:S01]  /*c2f0*/  MUFU.TANH R12, R12 ;  /* 0x0000000c000c7308 */ /* 0x000ea20000002400 */
[----:B0-----:R-:W-:-:S05]  /*c300*/  FMNMX.FTZ R7, R180, R7, !PT ;  /* 0x00000007b4077209 */ /* 0x001fca0007810000 */
[----:B------:R-:W0:Y:S02]  /*c310*/  SHFL.BFLY PT, R168, R7, 0x2, 0x1f ;  /* 0x0c401f0007a87f89 */ /* 0x000e2400000e0000 */
[----:B------:R-:W3:Y:S08]  /*c320*/  MUFU.TANH R13, R13 ;  /* 0x0000000d000d7308 */ /* 0x000ef00000002400 */
[----:B------:R-:W4:Y:S08]  /*c330*/  MUFU.TANH R14, R14 ;  /* 0x0000000e000e7308 */ /* 0x000f300000002400 */
[----:B------:R-:W5:Y:S01]  /*c340*/  MUFU.TANH R156, R156 ;  /* 0x0000009c009c7308 */ /* 0x000f620000002400 */
[----:B0-----:R-:W-:-:S02]  /*c350*/  FMNMX.FTZ R169, R7, R168, !PT ;  /* 0x000000a807a97209 */ /* 0x001fc40007810000 */
[----:B-1----:R-:W-:-:S05]  /*c360*/  FMNMX.FTZ R7, R10, R11, !PT ;  /* 0x0000000b0a077209 */ /* 0x002fca0007810000 */
[----:B------:R-:W0:Y:S01]  /*c370*/  MUFU.TANH R160, R160 ;  /* 0x000000a000a07308 */ /* 0x000e220000002400 */
[----:B------:R-:W1:Y:S01]  /*c380*/  SHFL.BFLY PT, R170, R169, 0x1, 0x1f ;  /* 0x0c201f00a9aa7f89 */ /* 0x000e6200000e0000 */
[----:B--2---:R-:W-:-:S04]  /*c390*/  FMNMX.FTZ R168, R12, R7, !PT ;  /* 0x000000070ca87209 */ /* 0x004fc80007810000 */
[----:B---3--:R-:W-:Y:S02]  /*c3a0*/  FMNMX.FTZ R7, R13, R168, !PT ;  /* 0x000000a80d077209 */ /* 0x008fe40007810000 */
[----:B------:R-:W2:Y:S02]  /*c3b0*/  MUFU.TANH R162, R162 ;  /* 0x000000a200a27308 */ /* 0x000ea40000002400 */
[----:B----4-:R-:W-:-:S04]  /*c3c0*/  FMNMX.FTZ R7, R14, R7, !PT ;  /* 0x000000070e077209 */ /* 0x010fc80007810000 */
[----:B-----5:R-:W-:Y:S02]  /*c3d0*/  FMNMX.FTZ R15, R156, R7, !PT ;  /* 0x000000079c0f7209 */ /* 0x020fe40007810000 */
[----:B------:R-:W3:Y:S02]  /*c3e0*/  MUFU.TANH R163, R163 ;  /* 0x000000a300a37308 */ /* 0x000ee40000002400 */
[----:B0-----:R-:W-:-:S06]  /*c3f0*/  FMNMX.FTZ R15, R160, R15, !PT ;  /* 0x0000000fa00f7209 */ /* 0x001fcc0007810000 */
[----:B------:R-:W0:Y:S01]  /*c400*/  MUFU.TANH R166, R166 ;  /* 0x000000a600a67308 */ /* 0x000e220000002400 */
[----:B-1----:R-:W-:-:S05]  /*c410*/  FMNMX.FTZ R7, R169, R170, !PT ;  /* 0x000000aaa9077209 */ /* 0x002fca0007810000 */
[C---:B------:R-:W-:Y:S02]  /*c420*/  FADD.FTZ R168, -R7.reuse, R20 ;  /* 0x0000001407a87221 */ /* 0x040fe40000010100 */
[----:B------:R-:W1:Y:S01]  /*c430*/  MUFU.TANH R167, R167 ;  /* 0x000000a700a77308 */ /* 0x000e620000002400 */
[----:B--2---:R-:W-:Y:S01]  /*c440*/  FMNMX.FTZ R20, R162, R15, !PT ;  /* 0x0000000fa2147209 */ /* 0x004fe20007810000 */
[----:B------:R-:W-:Y:S01]  /*c450*/  FMUL.FTZ R204, R7, UR11 ;  /* 0x0000000b07cc7c20 */ /* 0x000fe20008410000 */
[----:B------:R-:W-:Y:S02]  /*c460*/  FMUL.FTZ R15, R168, UR11 ;  /* 0x0000000ba80f7c20 */ /* 0x000fe40008410000 */
[----:B---3--:R-:W-:Y:S01]  /*c470*/  FMNMX.FTZ R169, R163, R20, !PT ;  /* 0x00000014a3a97209 */ /* 0x008fe20007810000 */
[--C-:B------:R-:W-:Y:S01]  /*c480*/  FFMA.FTZ R170, R21, UR11, -R204.reuse ;  /* 0x0000000b15aa7c23 */ /* 0x100fe200080108cc */
[--C-:B------:R-:W-:Y:S01]  /*c490*/  FFMA.FTZ R171, R8, UR11, -R204.reuse ;  /* 0x0000000b08ab7c23 */ /* 0x100fe200080108cc */
[----:B------:R-:W2:Y:S01]  /*c4a0*/  MUFU.TANH R181, R181 ;  /* 0x000000b500b57308 */ /* 0x000ea20000002400 */
        /* <DEDUP_REMOVED lines=8> */
[----:B-1----:R-:W-:Y:S01]  /*c530*/  FMNMX.FTZ R168, R167, R20, !PT ;  /* 0x00000014a7a87209 */ /* 0x002fe20007810000 */
[--C-:B------:R-:W-:Y:S01]  /*c540*/  FFMA.FTZ R185, R185, UR11, -R204.reuse ;  /* 0x0000000bb9b97c23 */ /* 0x100fe200080108cc */
[--C-:B------:R-:W-:Y:S01]  /*c550*/  FFMA.FTZ R186, R186, UR11, -R204.reuse ;  /* 0x0000000bbaba7c23 */ /* 0x100fe200080108cc */
[--C-:B------:R-:W-:Y:S01]  /*c560*/  FFMA.FTZ R187, R187, UR11, -R204.reuse ;  /* 0x0000000bbbbb7c23 */ /* 0x100fe200080108cc */
[----:B------:R-:W-:-:S03]  /*c570*/  FFMA.FTZ R180, R180, UR11, -R204 ;  /* 0x0000000bb4b47c23 */ /* 0x000fc600080108cc */
[----:B------:R-:W1:Y:S01]  /*c580*/  MUFU.TANH R178, R178 ;  /* 0x000000b200b27308 */ /* 0x000e620000002400 */
[----:B--2---:R-:W-:Y:S01]  /*c590*/  FMNMX.FTZ R21, R181, R168, !PT ;  /* 0x000000a8b5157209 */ /* 0x004fe20007810000 */
[----:B------:R-:W-:-:S06]  /*c5a0*/  FFMA.FTZ R168, R152, UR11, -R204 ;  /* 0x0000000b98a87c23 */ /* 0x000fcc00080108cc */
[----:B------:R-:W2:Y:S01]  /*c5b0*/  MUFU.TANH R179, R179 ;  /* 0x000000b300b37308 */ /* 0x000ea20000002400 */
[----:B0-----:R-:W-:-:S07]  /*c5c0*/  FMNMX.FTZ R169, R202, R21, !PT ;  /* 0x00000015caa97209 */ /* 0x001fce0007810000 */
[----:B------:R-:W0:Y:S01]  /*c5d0*/  MUFU.TANH R182, R182 ;  /* 0x000000b600b67308 */ /* 0x000e220000002400 */
[----:B-1----:R-:W-:-:S07]  /*c5e0*/  FMNMX.FTZ R8, R178, R169, !PT ;  /* 0x000000a9b2087209 */ /* 0x002fce0007810000 */
[----:B------:R-:W1:Y:S01]  /*c5f0*/  MUFU.TANH R183, R183 ;  /* 0x000000b700b77308 */ /* 0x000e620000002400 */
[----:B--2---:R-:W-:-:S07]  /*c600*/  FMNMX.FTZ R169, R179, R8, !PT ;  /* 0x00000008b3a97209 */ /* 0x004fce0007810000 */
[----:B------:R2:W-:Y:S01]  /*c610*/  MUFU.EX2 R20, R170 ;  /* 0x000000aa00147308 */ /* 0x0005e20000000800 */
[----:B0-----:R-:W-:Y:S01]  /*c620*/  FMNMX.FTZ R8, R182, R169, !PT ;  /* 0x000000a9b6087209 */ /* 0x001fe20007810000 */
[----:B------:R-:W-:-:S06]  /*c630*/  FFMA.FTZ R169, R153, UR11, -R204 ;  /* 0x0000000b99a97c23 */ /* 0x000fcc00080108cc */
[----:B------:R0:W-:Y:S01]  /*c640*/  MUFU.EX2 R21, R171 ;  /* 0x000000ab00157308 */ /* 0x0001e20000000800 */
[----:B-1----:R-:W-:Y:S01]  /*c650*/  FMNMX.FTZ R8, R183, R8, !PT ;  /* 0x00000008b7087209 */ /* 0x002fe20007810000 */
[--C-:B--2---:R-:W-:Y:S01]  /*c660*/  FFMA.FTZ R170, R154, UR11, -R204.reuse ;  /* 0x0000000b9aaa7c23 */ /* 0x104fe200080108cc */
[----:B------:R-:W-:Y:S01]  /*c670*/  IMAD.U32 R154, RZ, RZ, UR7 ;  /* 0x00000007ff9a7e24 */ /* 0x000fe2000f8e00ff */
[----:B------:R-:W-:Y:S02]  /*c680*/  UMOV UR7, 0x40000040 ;  /* 0x4000004000077882 */ /* 0x000fe40000000000 */
[----:B------:R-:W1:Y:S02]  /*c690*/  SHFL.BFLY PT, R153, R8, 0x2, 0x1f ;  /* 0x0c401f0008997f89 */ /* 0x000e6400000e0000 */
[----:B------:R-:W2:Y:S01]  /*c6a0*/  MUFU.EX2 R15, R15 ;  /* 0x0000000f000f7308 */ /* 0x000ea20000000800 */
[----:B0-----:R-:W-:-:S07]  /*c6b0*/  FFMA.FTZ R171, R155, UR11, -R204 ;  /* 0x0000000b9bab7c23 */ /* 0x001fce00080108cc */
[----:B------:R-:W-:Y:S08]  /*c6c0*/  MUFU.EX2 R168, R168 ;  /* 0x000000a800a87308 */ /* 0x000ff00000000800 */
[----:B------:R-:W0:Y:S01]  /*c6d0*/  MUFU.EX2 R169, R169 ;  /* 0x000000a900a97308 */ /* 0x000e220000000800 */
        /* <DEDUP_REMOVED lines=39> */
[----:B------:R-:W-:Y:S01]  /*c950*/  FADD.FTZ R11, -R8, R11 ;  /* 0x0000000b080b7221 */ /* 0x000fe20000010100 */
[----:B------:R-:W-:Y:S01]  /*c960*/  ISETP.NE.AND P3, PT, R16, R153, PT ;  /* 0x000000991000720c */ /* 0x000fe20003f65270 */
[----:B------:R-:W-:Y:S01]  /*c970*/  FMUL.FTZ R155, R8, UR11 ;  /* 0x0000000b089b7c20 */ /* 0x000fe20008410000 */
[----:B------:R-:W-:Y:S01]  /*c980*/  MUFU.EX2 R174, R174 ;  /* 0x000000ae00ae7308 */ /* 0x000fe20000000800 */
[----:B------:R-:W-:Y:S01]  /*c990*/  FMUL.FTZ R204, R11, UR11 ;  /* 0x0000000b0bcc7c20 */ /* 0x000fe20008410000 */
[----:B------:R-:W-:Y:S01]  /*c9a0*/  FMUL.FTZ R85, R85, R15 ;  /* 0x0000000f55557220 */ /* 0x000fe20000410000 */
[----:B------:R-:W-:Y:S01]  /*c9b0*/  FFMA.FTZ R209, R179, UR11, -R155 ;  /* 0x0000000bb3d17c23 */ /* 0x000fe2000801089b */
[----:B------:R-:W-:-:S02]  /*c9c0*/  IMAD.U32 R179, RZ, RZ, UR6 ;  /* 0x00000006ffb37e24 */ /* 0x000fc4000f8e00ff */
[--C-:B------:R-:W-:Y:S01]  /*c9d0*/  FFMA.FTZ R11, R10, UR11, -R155.reuse ;  /* 0x0000000b0a0b7c23 */ /* 0x100fe2000801089b */
[--C-:B------:R-:W-:Y:S01]  /*c9e0*/  FFMA.FTZ R10, R12, UR11, -R155.reuse ;  /* 0x0000000b0c0a7c23 */ /* 0x100fe2000801089b */
[--C-:B------:R-:W-:Y:S01]  /*c9f0*/  FFMA.FTZ R12, R13, UR11, -R155.reuse ;  /* 0x0000000b0d0c7c23 */ /* 0x100fe2000801089b */
[----:B------:R-:W1:Y:S01]  /*ca00*/  MUFU.EX2 R204, R204 ;  /* 0x000000cc00cc7308 */ /* 0x000e620000000800 */
[----:B------:R-:W-:Y:S01]  /*ca10*/  @!P1 IADD3 R152, R179, 0x38840, RZ ;  /* 0x00038840b3989810 */ /* 0x000fe20007ffe0ff */
[----:B------:R-:W-:Y:S01]  /*ca20*/  FFMA.FTZ R13, R14, UR11, -R155 ;  /* 0x0000000b0e0d7c23 */ /* 0x000fe2000801089b */
[----:B------:R-:W-:Y:S02]  /*ca30*/  @!P3 IMAD R153, R154, 0x40, R19 ;  /* 0x000000409a99b824 */ /* 0x000fe400078e0213 */
[--C-:B------:R-:W-:Y:S01]  /*ca40*/  FFMA.FTZ R14, R156, UR11, -R155.reuse ;  /* 0x0000000b9c0e7c23 */ /* 0x100fe2000801089b */
[----:B------:R-:W-:Y:S01]  /*ca50*/  @!P1 PRMT R152, RZ, 0x654, R152 ;  /* 0x00000654ff989816 */ /* 0x000fe20000000098 */
[--C-:B------:R-:W-:Y:S01]  /*ca60*/  FFMA.FTZ R203, R160, UR11, -R155.reuse ;  /* 0x0000000ba0cb7c23 */ /* 0x100fe2000801089b */
[--C-:B------:R-:W-:Y:S01]  /*ca70*/  FFMA.FTZ R205, R162, UR11, -R155.reuse ;  /* 0x0000000ba2cd7c23 */ /* 0x100fe2000801089b */
[----:B------:R-:W-:Y:S01]  /*ca80*/  @!P3 LEA R153, R153, UR37, 0x2 ;  /* 0x000000259999bc11 */ /* 0x000fe2000f8e10ff */
[--C-:B------:R-:W-:Y:S01]  /*ca90*/  FFMA.FTZ R206, R163, UR11, -R155.reuse ;  /* 0x0000000ba3ce7c23 */ /* 0x100fe2000801089b */
[--C-:B------:R-:W-:Y:S01]  /*caa0*/  FFMA.FTZ R207, R166, UR11, -R155.reuse ;  /* 0x0000000ba6cf7c23 */ /* 0x100fe2000801089b */
[--C-:B------:R-:W-:Y:S01]  /*cab0*/  FFMA.FTZ R208, R167, UR11, -R155.reuse ;  /* 0x0000000ba7d07c23 */ /* 0x100fe2000801089b */
[--C-:B------:R-:W-:Y:S01]  /*cac0*/  FFMA.FTZ R181, R181, UR11, -R155.reuse ;  /* 0x0000000bb5b57c23 */ /* 0x100fe2000801089b */
[--C-:B------:R-:W-:Y:S01]  /*cad0*/  FFMA.FTZ R202, R202, UR11, -R155.reuse ;  /* 0x0000000bcaca7c23 */ /* 0x100fe2000801089b */
[----:B------:R2:W-:Y:S01]  /*cae0*/  @!P1 SYNCS.ARRIVE.TRANS64.RED.A1T0 RZ, [R152+URZ], RZ ;  /* 0x000000ff98ff99a7 */ /* 0x0005e2000810043f */
[--C-:B------:R-:W-:Y:S01]  /*caf0*/  FFMA.FTZ R178, R178, UR11, -R155.reuse ;  /* 0x0000000bb2b27c23 */ /* 0x100fe2000801089b */
[--C-:B------:R-:W-:Y:S01]  /*cb00*/  FFMA.FTZ R182, R182, UR11, -R155.reuse ;  /* 0x0000000bb6b67c23 */ /* 0x100fe2000801089b */
[----:B------:R-:W-:Y:S01]  /*cb10*/  FFMA.FTZ R183, R183, UR11, -R155 ;  /* 0x0000000bb7b77c23 */ /* 0x000fe2000801089b */
[----:B------:R-:W-:Y:S01]  /*cb20*/  @!P3 STS [R153+0x38400], R15 ;  /* 0x0384000f9900b388 */ /* 0x000fe20000000800 */
[----:B------:R-:W-:Y:S01]  /*cb30*/  MUFU.EX2 R11, R11 ;  /* 0x0000000b000b7308 */ /* 0x000fe20000000800 */
[----:B0-----:R-:W-:Y:S01]  /*cb40*/  F2FP.BF16.F32.PACK_AB R154, R169, R168 ;  /* 0x000000a8a99a723e */ /* 0x001fe200000010ff */
[----:B-1----:R-:W-:Y:S01]  /*cb50*/  FMUL.FTZ R26, R26, R204 ;  /* 0x000000cc1a1a7220 */ /* 0x002fe20000410000 */
[----:B------:R0:W-:Y:S01]  /*cb60*/  @!P3 STS [R153+0x38420], R204 ;  /* 0x038420cc9900b388 */ /* 0x0001e20000000800 */
[----:B--2---:R-:W-:Y:S01]  /*cb70*/  F2FP.BF16.F32.PACK_AB R152, R21, R20 ;  /* 0x000000141598723e */ /* 0x004fe200000010ff */
        /* <DEDUP_REMOVED lines=35> */
[----:B------:R-:W0:Y:S01]  /*cdb0*/  MUFU.EX2 R203, R203 ;  /* 0x000000cb00cb7308 */ /* 0x000e220000000800 */
[----:B-1----:R-:W-:Y:S01]  /*cdc0*/  F2FP.BF16.F32.PACK_AB R155, R13, R12 ;  /* 0x0000000c0d9b723e */ /* 0x002fe200000010ff */
        /* <DEDUP_REMOVED lines=83> */
[----:B------:R0:W-:Y:S01]  /*d300*/  STSM.16.M88.4 [R23+0x36400], R152 ;  /* 0x0364009817007844 */ /* 0x0001e20000000200 */
[----:B------:R-:W-:Y:S01]  /*d310*/  ULEA UR6, UR14, UR38, 0xc ;  /* 0x000000260e067291 */ /* 0x000fe2000f8e603f */
[----:B------:R-:W-:Y:S01]  /*d320*/  FFMA.FTZ R4, R15, R4, R20 ;  /* 0x000000040f047223 */ /* 0x000fe20000010014 */
[----:B------:R-:W2:Y:S01]  /*d330*/  MUFU.EX2 R186, R186 ;  /* 0x000000ba00ba7308 */ /* 0x000ea20000000800 */
[----:B-1----:R-:W-:Y:S01]  /*d340*/  F2FP.BF16.F32.PACK_AB R163, R202, R181 ;  /* 0x000000b5caa3723e */ /* 0x002fe200000010ff */
[----:B------:R0:W-:Y:S01]  /*d350*/  STSM.16.M88.4 [R188], R156 ;  /* 0x0000009cbc007844 */ /* 0x0001e20000000200 */
[----:B------:R-:W-:Y:S01]  /*d360*/  UIADD3 UR8, UR6, 0x80, URZ ;  /* 0x0000008006087890 */ /* 0x000fe2000fffe03f */
[----:B------:R-:W-:Y:S01]  /*d370*/  FFMA.FTZ R5, R204, R5, R11 ;  /* 0x00000005cc057223 */ /* 0x000fe2000001000b */
[----:B------:R-:W-:Y:S01]  /*d380*/  FADD.FTZ R21, R21, R4 ;  /* 0x0000000415157221 */ /* 0x000fe20000010000 */
[----:B------:R0:W-:Y:S01]  /*d390*/  STSM.16.M88.4 [R190], R160 ;  /* 0x000000a0be007844 */ /* 0x0001e20000000200 */
[----:B------:R-:W-:Y:S01]  /*d3a0*/  @!P1 VIADD R179, R179, 0x38860 ;  /* 0x00038860b3b39836 */ /* 0x000fe20000000000 */
[----:B------:R-:W-:Y:S01]  /*d3b0*/  MUFU.EX2 R187, R187 ;  /* 0x000000bb00bb7308 */ /* 0x000fe20000000800 */
[----:B------:R-:W-:Y:S01]  /*d3c0*/  FADD.FTZ R5, R10, R5 ;  /* 0x000000050a057221 */ /* 0x000fe20000010000 */
[----:B------:R-:W-:Y:S01]  /*d3d0*/  UMOV UR18, UR8 ;  /* 0x0000000800127c82 */ /* 0x000fe20008000000 */
[----:B------:R-:W-:Y:S01]  /*d3e0*/  UIADD3 UR8, UR6, 0x100, URZ ;  /* 0x0000010006087890 */ /* 0x000fe2000fffe03f */
[----:B------:R-:W-:Y:S01]  /*d3f0*/  FADD.FTZ R168, R168, R21 ;  /* 0x00000015a8a87221 */ /* 0x000fe20000010000 */
[----:B------:R-:W-:Y:S01]  /*d400*/  FADD.FTZ R12, R12, R5 ;  /* 0x000000050c0c7221 */ /* 0x000fe20000010000 */
[----:B------:R-:W-:Y:S01]  /*d410*/  @!P1 PRMT R179, RZ, 0x654, R179 ;  /* 0x00000654ffb39816 */ /* 0x000fe200000000b3 */
[----:B------:R-:W-:Y:S01]  /*d420*/  IMAD.MOV.U32 R11, RZ, RZ, R8 ;  /* 0x000000ffff0b7224 */ /* 0x000fe200078e0008 */
[----:B------:R-:W1:Y:S01]  /*d430*/  MUFU.EX2 R180, R180 ;  /* 0x000000b400b47308 */ /* 0x000e620000000800 */
[----:B--2---:R-:W-:Y:S01]  /*d440*/  F2FP.BF16.F32.PACK_AB R164, R186, R185 ;  /* 0x000000b9baa4723e */ /* 0x004fe200000010ff */
[----:B------:R-:W-:Y:S01]  /*d450*/  FADD.FTZ R169, R169, R168 ;  /* 0x000000a8a9a97221 */ /* 0x000fe20000010000 */
[----:B------:R-:W-:Y:S01]  /*d460*/  FADD.FTZ R13, R13, R12 ;  /* 0x0000000c0d0d7221 */ /* 0x000fe20000010000 */
[----:B------:R-:W-:-:S02]  /*d470*/  IMAD.MOV.U32 R20, RZ, RZ, R7 ;  /* 0x000000ffff147224 */ /* 0x000fc400078e0007 */
[----:B------:R-:W-:Y:S01]  /*d480*/  FADD.FTZ R170, R170, R169 ;  /* 0x000000a9aaaa7221 */ /* 0x000fe20000010000 */
[----:B------:R-:W-:Y:S01]  /*d490*/  FADD.FTZ R14, R14, R13 ;  /* 0x0000000d0e0e7221 */ /* 0x000fe20000010000 */
[----:B------:R-:W-:Y:S02]  /*d4a0*/  MUFU.EX2 R178, R178 ;  /* 0x000000b200b27308 */ /* 0x000fe40000000800 */
[----:B------:R-:W-:Y:S01]  /*d4b0*/  FADD.FTZ R171, R171, R170 ;  /* 0x000000aaabab7221 */ /* 0x000fe20000010000 */
[----:B------:R-:W-:-:S03]  /*d4c0*/  FADD.FTZ R14, R203, R14 ;  /* 0x0000000ecb0e7221 */ /* 0x000fc60000010000 */
        /* <DEDUP_REMOVED lines=22> */
[C---:B-1----:R-:W-:Y:S01]  /*d630*/  F2FP.BF16.F32.PACK_AB R167, R183.reuse, R182 ;  /* 0x000000b6b7a7723e */ /* 0x042fe200000010ff */
[----:B------:R-:W-:Y:S02]  /*d640*/  FADD.FTZ R182, R182, R209 ;  /* 0x000000d1b6b67221 */ /* 0x000fe40000010000 */
[----:B------:R-:W-:Y:S02]  /*d650*/  FADD.FTZ R4, R180, R187 ;  /* 0x000000bbb4047221 */ /* 0x000fe40000010000 */
[----:B------:R0:W-:Y:S01]  /*d660*/  STSM.16.M88.4 [R189], R164 ;  /* 0x000000a4bd007844 */ /* 0x0001e20000000200 */
[----:B------:R-:W-:Y:S01]  /*d670*/  WARPGROUP.ARRIVE ;  /* 0x00000000000079c5 */ /* 0x000fe20000000000 */
[----:B------:R-:W-:-:S05]  /*d680*/  FADD.FTZ R5, R183, R182 ;  /* 0x000000b6b7057221 */ /* 0x000fca0000010000 */
[----:B------:R-:W-:Y:S01]  /*d690*/  HGMMA.64x256x16.F32.BF16 R24, R152, gdesc[UR4].tnspB, R24, gsb0 ;  /* 0x43e0000498187df0 */ /* 0x000fe20008001818 */
        /* <DEDUP_REMOVED lines=28> */
.L_x_2469:
[----:B------:R-:W-:-:S13]  /*d860*/  ISETP.GE.AND P2, PT, R6, R184, PT ;  /* 0x000000b80600720c */ /* 0x000fda0003f46270 */
[----:B------:R-:W-:Y:S05]  /*d870*/  @!P2 BRA `(.L_x_2479) ;  /* 0x00000038000ca947 */ /* 0x000fea0003800000 */
[----:B------:R-:W-:Y:S01]  /*d880*/  IMAD.IADD R14, R17, 0x1, -R18 ;  /* 0x00000001110e7824 */ /* 0x000fe200078e0a12 */
[----:B------:R-:W-:Y:S01]  /*d890*/  MOV R12, R8 ;  /* 0x00000008000c7202 */ /* 0x000fe20000000f00 */
[----:B------:R-:W-:Y:S01]  /*d8a0*/  IMAD.MOV.U32 R10, RZ, RZ, R7 ;  /* 0x000000ffff0a7224 */ /* 0x000fe200078e0007 */
[----:B------:R-:W-:Y:S01]  /*d8b0*/  UMOV UR6, UR36 ;  /* 0x0000002400067c82 */ /* 0x000fe20008000000 */
[----:B------:R-:W-:Y:S01]  /*d8c0*/  IMAD.IADD R11, R3, 0x1, R14 ;  /* 0x00000001030b7824 */ /* 0x000fe200078e020e */
[----:B------:R-:W-:-:S04]  /*d8d0*/  IADD3 R13, R14, 0x8, R3 ;  /* 0x000000080e0d7810 */ /* 0x000fc80007ffe003 */
[----:B------:R-:W-:-:S07]  /*d8e0*/  LOP3.LUT R9, RZ, R13, RZ, 0x33, !PT ;  /* 0x0000000dff097212 */ /* 0x000fce00078e33ff */
.L_x_2496:
[----:B------:R-:W-:-:S04]  /*d8f0*/  UIADD3 UR14, UR6, 0x1, URZ ;  /* 0x00000001060e7890 */ /* 0x000fc8000fffe03f */
[----:B------:R-:W-:-:S04]  /*d900*/  UISETP.NE.AND UP0, UPT, UR14, 0x2, UPT ;  /* 0x000000020e00788c */ /* 0x000fc8000bf05270 */
[----:B------:R-:W-:Y:S02]  /*d910*/  USEL UR14, UR14, URZ, UP0 ;  /* 0x0000003f0e0e7287 */ /* 0x000fe40008000000 */
[----:B------:R-:W-:-:S05]  /*d920*/  USEL UR7, URZ, 0x1, UP0 ;  /* 0x000000013f077887 */ /* 0x000fca0008000000 */
[----:B------:R-:W-:Y:S01]  /*d930*/  UMOV UR36, UR14 ;  /* 0x0000000e00247c82 */ /* 0x000fe20008000000 */
[----:B------:R-:W-:Y:S01]  /*d940*/  LOP3.LUT R2, R2, UR7, RZ, 0x3c, !PT ;  /* 0x0000000702027c12 */ /* 0x000fe2000f8e3cff */
[----:B--2---:R-:W-:Y:S06]  /*d950*/  @!P0 BRA `(.L_x_2480) ;  /* 0x0000000000048947 */ /* 0x004fec0003800000 */
[----:B------:R-:W-:Y:S01]  /*d960*/  BPT.TRAP 0x1 ;  /* 0x000000040000795c */ /* 0x000fe20000300000 */
.L_x_2480:
[----:B------:R-:W-:Y:S01]  /*d970*/  ULEA UR7, UR36, UR37, 0x3 ;  /* 0x0000002524077291 */ /* 0x000fe2000f8e183f */
[----:B------:R-:W-:-:S08]  /*d980*/  SHF.L.U32 R7, R2, 0x1f, RZ ;  /* 0x0000001f02077819 */ /* 0x000fd000000006ff */
[----:B------:R1:W2:Y:S01]  /*d990*/  SYNCS.PHASECHK.TRANS64.TRYWAIT P2, [UR7+0x38830], R7 ;  /* 0x03883007ff0075a7 */ /* 0x0002a20008040147 */
[----:B------:R-:W-:Y:S05]  /*d9a0*/  @!P0 BRA `(.L_x_2481) ;  /* 0x0000000000048947 */ /* 0x000fea0003800000 */
[----:B------:R-:W-:Y:S01]  /*d9b0*/  BPT.TRAP 0x1 ;  /* 0x000000040000795c */ /* 0x000fe20000300000 */
.L_x_2481:
[----:B--2---:R-:W-:Y:S05]  /*d9c0*/  @P2 BRA `(.L_x_2482) ;  /* 0x0000000000082947 */ /* 0x004fea0003800000 */
[----:B------:R-:W2:Y:S02]  /*d9d0*/  SYNCS.PHASECHK.TRANS64.TRYWAIT P2, [UR7+0x38830], R7 ;  /* 0x03883007ff0075a7 */ /* 0x000ea40008040147 */
[----:B--2---:R-:W-:Y:S05]  /*d9e0*/  @!P2 BRA `(.L_x_2483) ;  /* 0x000000c4006ca947 */ /* 0x004fea0003800000 */
.L_x_2482:
[----:B------:R-:W-:Y:S01]  /*d9f0*/  R2UR UR18, R0 ;  /* 0x00000000001272ca */ /* 0x000fe200000e0000 */
[----:B0-----:R-:W-:Y:S01]  /*da00*/  WARPGROUP.ARRIVE ;  /* 0x00000000000079c5 */ /* 0x001fe20000000000 */
        /* <DEDUP_REMOVED lines=30> */
.L_x_2484:
[----:B------:R0:W3:Y:S01]  /*dbf0*/  SYNCS.PHASECHK.TRANS64.TRYWAIT P2, [UR7+0x38850], R7 ;  /* 0x03885007ff0075a7 */ /* 0x0000e20008040147 */
[----:B------:R-:W-:Y:S05]  /*dc00*/  @!P0 BRA `(.L_x_2485) ;  /* 0x0000000000048947 */ /* 0x000fea0003800000 */
[----:B------:R-:W-:Y:S01]  /*dc10*/  BPT.TRAP 0x1 ;  /* 0x000000040000795c */ /* 0x000fe20000300000 */
.L_x_2485:
[----:B---3--:R-:W-:Y:S05]  /*dc20*/  @P2 BRA `(.L_x_2486) ;  /* 0x0000000000082947 */ /* 0x008fea0003800000 */
[----:B------:R-:W3:Y:S02]  /*dc30*/  SYNCS.PHASECHK.TRANS64.TRYWAIT P2, [UR7+0x38850], R7 ;  /* 0x03885007ff0075a7 */ /* 0x000ee40008040147 */
[----:B---3--:R-:W-:Y:S05]  /*dc40*/  @!P2 BRA `(.L_x_2487) ;  /* 0x000000c000eca947 */ /* 0x008fea0003800000 */
.L_x_2486:
[----:B------:R-:W-:Y:S01]  /*dc50*/  ULEA UR8, UR14, UR4, 0xc ;  /* 0x000000040e087291 */ /* 0x000fe2000f8e603f */
[----:B------:R-:W-:Y:S01]  /*dc60*/  WARPGROUP.ARRIVE ;  /* 0x00000000000079c5 */ /* 0x000fe20000000000 */
[----:B------:R-:W-:Y:S01]  /*dc70*/  UMOV UR27, 0x40000040 ;  /* 0x40000040001b7882 */ /* 0x000fe20000000000 */
[----:B------:R-:W-:-:S04]  /*dc80*/  UIADD3 UR28, UR5, 0x2, URZ ;  /* 0x00000002051c7890 */ /* 0x000fc8000fffe03f */
[----:B--2---:R-:W2:Y:S01]  /*dc90*/  S2R R8, SR_TID.X ;  /* 0x0000000000087919 */ /* 0x004ea20000002100 */
[----:B------:R-:W-:Y:S01]  /*dca0*/  UIADD3 UR30, UR8, 0x2, URZ ;  /* 0x00000002081e7890 */ /* 0x000fe2000fffe03f */
[----:B------:R-:W-:Y:S01]  /*dcb0*/  IMAD.U32 R20, RZ, RZ, UR7 ;  /* 0x00000007ff147e24 */ /* 0x000fe2000f8e00ff */
[----:B------:R-:W-:Y:S01]  /*dcc0*/  UMOV UR26, UR8 ;  /* 0x00000008001a7c82 */ /* 0x000fe20008000000 */
[----:B------:R-:W-:Y:S01]  /*dcd0*/  UMOV UR29, 0x40000040 ;  /* 0x40000040001d7882 */ /* 0x000fe20000000000 */
[----:B------:R-:W-:Y:S01]  /*dce0*/  HGMMA.64x64x16.F32.BF16 R152, gdesc[UR24], R152, gsb0 ;  /* 0x00e00000189879f0 */ /* 0x000fe20008001898 */
[----:B------:R-:W-:Y:S01]  /*dcf0*/  UMOV UR31, 0x40000040 ;  /* 0x40000040001f7882 */ /* 0x000fe20000000000 */
[----:B------:R-:W-:Y:S01]  /*dd00*/  UIADD3 UR19, UR5, 0x800, URZ ;  /* 0x0000080005137890 */ /* 0x000fe2000fffe03f */
[----:B------:R-:W-:Y:S01]  /*dd10*/  @!P1 VIADD R14, R20, 0x38840 ;  /* 0x00038840140e9836 */ /* 0x000fe20000000000 */
[----:B------:R-:W-:Y:S01]  /*dd20*/  UIADD3 UR18, UR8, 0x800, URZ ;  /* 0x0000080008127890 */ /* 0x000fe2000fffe03f */
[----:B------:R-:W-:Y:S01]  /*dd30*/  UMOV UR11, 0x4 ;  /* 0x00000004000b7882 */ /* 0x000fe20000000000 */
[----:B------:R-:W-:-:S02]  /*dd40*/  ULDC UR7, c[0x0][0xad8] ;  /* 0x0002b60000077ab9 */ /* 0x000fc40000000800 */
[----:B------:R-:W-:Y:S02]  /*dd50*/  @!P1 PRMT R14, RZ, 0x654, R14 ;  /* 0x00000654ff0e9816 */ /* 0x000fe4000000000e */
[----:B--2---:R-:W-:-:S05]  /*dd60*/  SHF.R.U32.HI R8, RZ, 0x7, R8 ;  /* 0x00000007ff087819 */ /* 0x004fca0000011608 */
[----:B01----:R-:W0:Y:S02]  /*dd70*/  SHFL.IDX PT, R7, R8, RZ, 0x1f ;  /* 0x00001fff08077589 */ /* 0x003e2400000e0000 */
        /* <DEDUP_REMOVED lines=284> */
[----:B------:R-:W0:Y:S01]  /*ef40*/  MUFU.TANH R7, R7 ;  /* 0x0000000700077308 */ /* 0x000e220000002400 */
[----:B------:R1:W-:Y:S01]  /*ef50*/  @!P1 SYNCS.ARRIVE.TRANS64.RED.A1T0 RZ, [R14+URZ], RZ ;  /* 0x000000ff0eff99a7 */ /* 0x0003e2000810043f */
[----:B------:R-:W-:-:S04]  /*ef60*/  IADD3 R15, R17, 0x1, -R172 ;  /* 0x00000001110f7810 */ /* 0x000fc80007ffe8ac */
[----:B------:R-:W-:Y:S02]  /*ef70*/  IADD3 R15, -R16, R15, -R18 ;  /* 0x0000000f100f7210 */ /* 0x000fe40007ffe912 */
[----:B------:R-:W2:Y:S02]  /*ef80*/  MUFU.TANH R185, R185 ;  /* 0x000000b900b97308 */ /* 0x000ea40000002400 */
[C---:B------:R-:W-:Y:S01]  /*ef90*/  IADD3 R206, R15.reuse, UR15, RZ ;  /* 0x0000000f0fce7c10 */ /* 0x040fe2000fffe0ff */
[----:B------:R-:W-:Y:S01]  /*efa0*/  VIADD R182, R15, UR7 ;  /* 0x000000070fb67c36 */ /* 0x000fe20008000000 */
[----:B------:R-:W-:-:S04]  /*efb0*/  ULDC UR7, c[0x0][0xadc] ;  /* 0x0002b70000077ab9 */ /* 0x000fc80000000800 */
[----:B------:R-:W3:Y:S01]  /*efc0*/  MUFU.TANH R8, R8 ;  /* 0x0000000800087308 */ /* 0x000ee20000002400 */
[C---:B------:R-:W-:Y:S02]  /*efd0*/  IMAD.IADD R180, R3.reuse, 0x1, R206 ;  /* 0x0000000103b47824 */ /* 0x040fe400078e02ce */
[----:B------:R-:W-:-:S05]  /*efe0*/  IMAD.IADD R174, R3, 0x1, R182 ;  /* 0x0000000103ae7824 */ /* 0x000fca00078e02b6 */
        /* <DEDUP_REMOVED lines=29> */
[----:B-1234-:R-:W-:Y:S05]  /*f1c0*/  @!P6 BRA `(.L_x_2488) ;  /* 0x00000000005ce947 */ /* 0x01efea0003800000 */
        /* <DEDUP_REMOVED lines=12> */
.L_x_2490:
[----:B------:R-:W-:Y:S01]  /*f290*/  IMAD.U32 R175, RZ, RZ, UR7 ;  /* 0x00000007ffaf7e24 */ /* 0x000fe2000f8e00ff */
[----:B------:R-:W-:-:S04]  /*f2a0*/  MOV R173, R11 ;  /* 0x0000000b00ad7202 */ /* 0x000fc80000000f00 */
[----:B------:R-:W-:-:S13]  /*f2b0*/  ISETP.NE.AND P2, PT, R175, 0x1, PT ;  /* 0x00000001af00780c */ /* 0x000fda0003f45270 */
[----:B------:R-:W1:Y:S02]  /*f2c0*/  @P2 LDC.64 R14, c[0x0][0xae0] ;  /* 0x0002b800ff0e2b82 */ /* 0x000e640000000a00 */
[----:B-1----:R-:W-:-:S05]  /*f2d0*/  @P2 IMAD.HI.U32 R14, R11, R14, RZ ;  /* 0x0000000e0b0e2227 */ /* 0x002fca00078e00ff */
[----:B------:R-:W-:-:S07]  /*f2e0*/  @P2 SHF.R.U32.HI R173, RZ, R15, R14 ;  /* 0x0000000fffad2219 */ /* 0x000fce000001160e */
.L_x_2491:
[----:B------:R-:W-:Y:S05]  /*f2f0*/  BSYNC B0 ;  /* 0x0000000000007941 */ /* 0x000fea0003800000 */
.L_x_2489:
[----:B------:R-:W-:-:S04]  /*f300*/  IMAD R15, R173, R175, -R172 ;  /* 0x000000afad0f7224 */ /* 0x000fc800078e0aac */
[----:B------:R-:W-:-:S05]  /*f310*/  IMAD.IADD R15, R15, 0x1, -R16 ;  /* 0x000000010f0f7824 */ /* 0x000fca00078e0a10 */
[----:B------:R-:W-:Y:S02]  /*f320*/  VIADDMNMX R174, R15, R175, R174, PT ;  /* 0x000000af0fae7246 */ /* 0x000fe400038001ae */
[----:B------:R-:W-:-:S07]  /*f330*/  VIMNMX R180, R180, R15, !PT ;  /* 0x0000000fb4b47248 */ /* 0x000fce0007fe0100 */
.L_x_2488:
[----:B------:R-:W-:-:S04]  /*f340*/  ISETP.GT.AND P2, PT, R6, -0x1, PT ;  /* 0xffffffff0600780c */ /* 0x000fc80003f44270 */
[C---:B------:R-:W-:Y:S02]  /*f350*/  ISETP.GT.AND P3, PT, R180.reuse, RZ, P2 ;  /* 0x000000ffb400720c */ /* 0x040fe40001764270 */
[----:B------:R-:W-:Y:S02]  /*f360*/  ISETP.GT.AND P5, PT, R180, 0x1, P2 ;  /* 0x00000001b400780c */ /* 0x000fe400017a4270 */
[----:B------:R-:W-:Y:S02]  /*f370*/  ISETP.LT.OR P4, PT, R174, 0x1, P3 ;  /* 0x00000001ae00780c */ /* 0x000fe40001f81670 */
[C---:B------:R-:W-:Y:S02]  /*f380*/  ISETP.GT.AND P3, PT, R180.reuse, 0x8, P2 ;  /* 0x00000008b400780c */ /* 0x040fe40001764270 */
        /* <DEDUP_REMOVED lines=50> */
[----:B------:R-:W-:Y:S02]  /*f6b0*/  IMAD.U32 R170, RZ, RZ, UR7 ;  /* 0x00000007ffaa7e24 */ /* 0x000fe4000f8e00ff */
[----:B------:R-:W-:-:S03]  /*f6c0*/  IMAD.MOV.U32 R7, RZ, RZ, R9 ;  /* 0x000000ffff077224 */ /* 0x000fc600078e0009 */
[----:B------:R-:W-:-:S13]  /*f6d0*/  ISETP.NE.AND P3, PT, R170, 0x1, PT ;  /* 0x00000001aa00780c */ /* 0x000fda0003f65270 */
[----:B------:R-:W0:Y:S02]  /*f6e0*/  @P3 LDC.64 R14, c[0x0][0xae0] ;  /* 0x0002b800ff0e3b82 */ /* 0x000e240000000a00 */
[----:B0-----:R-:W-:-:S05]  /*f6f0*/  @P3 IMAD.HI.U32 R14, R9, R14, RZ ;  /* 0x0000000e090e3227 */ /* 0x001fca00078e00ff */
[----:B------:R-:W-:-:S04]  /*f700*/  @P3 SHF.R.U32.HI R7, RZ, R15, R14 ;  /* 0x0000000fff073219 */ /* 0x000fc8000001160e */
[----:B------:R-:W-:Y:S01]  /*f710*/  LOP3.LUT R7, RZ, R7, RZ, 0x33, !PT ;  /* 0x00000007ff077212 */ /* 0x000fe200078e33ff */
[----:B------:R-:W-:Y:S06]  /*f720*/  BRA `(.L_x_2495) ;  /* 0x0000000000187947 */ /* 0x000fec0003800000 */
.L_x_2494:
[----:B------:R-:W-:Y:S02]  /*f730*/  IMAD.U32 R170, RZ, RZ, UR7 ;  /* 0x00000007ffaa7e24 */ /* 0x000fe4000f8e00ff */
[----:B------:R-:W-:-:S03]  /*f740*/  IMAD.MOV.U32 R7, RZ, RZ, R13 ;  /* 0x000000ffff077224 */ /* 0x000fc600078e000d */
[----:B------:R-:W-:-:S13]  /*f750*/  ISETP.NE.AND P3, PT, R170, 0x1, PT ;  /* 0x00000001aa00780c */ /* 0x000fda0003f65270 */
[----:B------:R-:W0:Y:S02]  /*f760*/  @P3 LDC.64 R14, c[0x0][0xae0] ;  /* 0x0002b800ff0e3b82 */ /* 0x000e240000000a00 */
[----:B0-----:R-:W-:-:S05]  /*f770*/  @P3 IMAD.HI.U32 R14, R13, R14, RZ ;  /* 0x0000000e0d0e3227 */ /* 0x001fca00078e00ff */
[----:B------:R-:W-:-:S07]  /*f780*/  @P3 SHF.R.U32.HI R7, RZ, R15, R14 ;  /* 0x0000000fff073219 */ /* 0x000fce000001160e */
.L_x_2495:
[----:B------:R-:W-:Y:S05]  /*f790*/  BSYNC B0 ;  /* 0x0000000000007941 */ /* 0x000fea0003800000 */
.L_x_2493:
[----:B------:R-:W-:-:S05]  /*f7a0*/  IMAD R7, R7, R170, -R172 ;  /* 0x000000aa07077224 */ /* 0x000fca00078e0aac */
[----:B------:R-:W-:-:S04]  /*f7b0*/  IADD3 R7, -R16, R7, RZ ;  /* 0x0000000710077210 */ /* 0x000fc80007ffe1ff */
[----:B------:R-:W-:Y:S02]  /*f7c0*/  VIADDMNMX R168, R7, R170, R168, PT ;  /* 0x000000aa07a87246 */ /* 0x000fe400038001a8 */
[----:B------:R-:W-:-:S07]  /*f7d0*/  VIMNMX R169, R169, R7, !PT ;  /* 0x00000007a9a97248 */ /* 0x000fce0007fe0100 */
.L_x_2492:
[----:B------:R-:W-:Y:S01]  /*f7e0*/  FMNMX.FTZ R14, R173, R10, !PT ;  /* 0x0000000aad0e7209 */ /* 0x000fe20007810000 */
[----:B------:R-:W-:Y:S01]  /*f7f0*/  ULDC UR11, c[0x0][0xa80] ;  /* 0x0002a000000b7ab9 */ /* 0x000fe20000000800 */
[----:B------:R-:W-:Y:S01]  /*f800*/  ISETP.GT.AND P3, PT, R169, 0x1, P2 ;  /* 0x00000001a900780c */ /* 0x000fe20001764270 */
[----:B------:R-:W-:Y:S01]  /*f810*/  UMOV UR7, 0x40000040 ;  /* 0x4000004000077882 */ /* 0x000fe20000000000 */
[----:B------:R-:W-:Y:S01]  /*f820*/  FMNMX.FTZ R7, R185, R14, !PT ;  /* 0x0000000eb9077209 */ /* 0x000fe20007810000 */
[----:B------:R-:W-:Y:S01]  /*f830*/  UMOV UR19, 0x40000040 ;  /* 0x4000004000137882 */ /* 0x000fe20000000000 */
[----:B------:R-:W-:Y:S01]  /*f840*/  ISETP.LT.OR P3, PT, R168, 0x2, P3 ;  /* 0x00000002a800780c */ /* 0x000fe20001f61670 */
[----:B------:R-:W-:Y:S01]  /*f850*/  @!P1 VIADD R20, R20, 0x38860 ;  /* 0x0003886014149836 */ /* 0x000fe20000000000 */
[----:B------:R-:W-:Y:S02]  /*f860*/  FMNMX.FTZ R14, R186, R7, !PT ;  /* 0x00000007ba0e7209 */ /* 0x000fe40007810000 */
[----:B------:R-:W-:-:S02]  /*f870*/  FSEL R181, R21, -INF , !P3 ;  /* 0xff80000015b57808 */ /* 0x000fc40005800000 */
[----:B------:R-:W-:Y:S02]  /*f880*/  FMNMX.FTZ R7, R187, R14, !PT ;  /* 0x0000000ebb077209 */ /* 0x000fe40007810000 */
[C---:B------:R-:W-:Y:S02]  /*f890*/  ISETP.GT.AND P3, PT, R169.reuse, RZ, P2 ;  /* 0x000000ffa900720c */ /* 0x040fe40001764270 */
[----:B------:R-:W-:Y:S02]  /*f8a0*/  FMNMX.FTZ R14, R202, R7, !PT ;  /* 0x00000007ca0e7209 */ /* 0x000fe40007810000 */
[----:B------:R-:W-:Y:S02]  /*f8b0*/  ISETP.GT.AND P5, PT, R169, 0x9, P2 ;  /* 0x00000009a900780c */ /* 0x000fe400017a4270 */
[----:B------:R-:W-:Y:S02]  /*f8c0*/  FMNMX.FTZ R7, R203, R14, !PT ;  /* 0x0000000ecb077209 */ /* 0x000fe40007810000 */
[----:B------:R-:W-:-:S02]  /*f8d0*/  ISETP.LT.OR P3, PT, R168, 0x1, P3 ;  /* 0x00000001a800780c */ /* 0x000fc40001f61670 */
[----:B------:R-:W-:Y:S02]  /*f8e0*/  FMNMX.FTZ R14, R204, R7, !PT ;  /* 0x00000007cc0e7209 */ /* 0x000fe40007810000 */
[----:B------:R-:W-:Y:S02]  /*f8f0*/  ISETP.GT.AND P4, PT, R169, 0x8, P2 ;  /* 0x00000008a900780c */ /* 0x000fe40001784270 */
[----:B------:R-:W-:Y:S02]  /*f900*/  FMNMX.FTZ R7, R205, R14, !PT ;  /* 0x0000000ecd077209 */ /* 0x000fe40007810000 */
[----:B------:R-:W-:Y:S02]  /*f910*/  ISETP.LT.OR P5, PT, R168, 0xa, P5 ;  /* 0x0000000aa800780c */ /* 0x000fe40002fa1670 */
[----:B------:R-:W-:Y:S02]  /*f920*/  FMNMX.FTZ R14, R166, R7, !PT ;  /* 0x00000007a60e7209 */ /* 0x000fe40007810000 */
[----:B------:R-:W-:-:S02]  /*f930*/  FSEL R183, R8, -INF , !P3 ;  /* 0xff80000008b77808 */ /* 0x000fc40005800000 */
[----:B------:R-:W-:Y:S02]  /*f940*/  FMNMX.FTZ R14, R167, R14, !PT ;  /* 0x0000000ea70e7209 */ /* 0x000fe40007810000 */
[----:B------:R-:W-:Y:S02]  /*f950*/  ISETP.LT.OR P4, PT, R168, 0x9, P4 ;  /* 0x00000009a800780c */ /* 0x000fe40002781670 */
[----:B------:R-:W-:Y:S02]  /*f960*/  FMNMX.FTZ R7, R175, R14, !PT ;  /* 0x0000000eaf077209 */ /* 0x000fe40007810000 */
[----:B------:R-:W-:Y:S02]  /*f970*/  FSEL R153, R153, -INF , !P5 ;  /* 0xff80000099997808 */ /* 0x000fe40006800000 */
[----:B------:R-:W-:Y:S02]  /*f980*/  FMNMX.FTZ R14, R176, R7, !PT ;  /* 0x00000007b00e7209 */ /* 0x000fe40007810000 */
[----:B------:R-:W-:-:S02]  /*f990*/  FMNMX.FTZ R8, R183, R12, !PT ;  /* 0x0000000cb7087209 */ /* 0x000fc40007810000 */
[----:B------:R-:W-:Y:S02]  /*f9a0*/  FMNMX.FTZ R7, R177, R14, !PT ;  /* 0x0000000eb1077209 */ /* 0x000fe40007810000 */
[----:B------:R-:W-:Y:S02]  /*f9b0*/  ISETP.GT.AND P5, PT, R169, 0x11, P2 ;  /* 0x00000011a900780c */ /* 0x000fe400017a4270 */
[----:B------:R-:W-:Y:S02]  /*f9c0*/  FMNMX.FTZ R14, R180, R7, !PT ;  /* 0x00000007b40e7209 */ /* 0x000fe40007810000 */
[----:B------:R-:W-:Y:S02]  /*f9d0*/  FSEL R152, R152, -INF , !P4 ;  /* 0xff80000098987808 */ /* 0x000fe40006000000 */
[----:B------:R-:W-:Y:S02]  /*f9e0*/  FMNMX.FTZ R7, R179, R14, !PT ;  /* 0x0000000eb3077209 */ /* 0x000fe40007810000 */
[----:B------:R-:W-:-:S02]  /*f9f0*/  ISETP.GT.AND P4, PT, R169, 0x10, P2 ;  /* 0x00000010a900780c */ /* 0x000fc40001784270 */
[----:B------:R-:W-:Y:S02]  /*fa00*/  FMNMX.FTZ R14, R178, R7, !PT ;  /* 0x00000007b20e7209 */ /* 0x000fe40007810000 */
[C---:B------:R-:W-:Y:S02]  /*fa10*/  ISETP.LT.OR P5, PT, R168.reuse, 0x12, P5 ;  /* 0x00000012a800780c */ /* 0x040fe40002fa1670 */
[----:B------:R-:W-:Y:S01]  /*fa20*/  ISETP.LT.OR P4, PT, R168, 0x11, P4 ;  /* 0x00000011a800780c */ /* 0x000fe20002781670 */
[----:B------:R-:W0:Y:S01]  /*fa30*/  SHFL.BFLY PT, R7, R14, 0x2, 0x1f ;  /* 0x0c401f000e077f89 */ /* 0x000e2200000e0000 */
[----:B------:R-:W-:Y:S02]  /*fa40*/  FSEL R155, R155, -INF , !P5 ;  /* 0xff8000009b9b7808 */ /* 0x000fe40006800000 */
[----:B------:R-:W-:Y:S02]  /*fa50*/  ISETP.GT.AND P5, PT, R169, 0x20, P2 ;  /* 0x00000020a900780c */ /* 0x000fe400017a4270 */
[----:B------:R-:W-:-:S02]  /*fa60*/  FSEL R154, R154, -INF , !P4 ;  /* 0xff8000009a9a7808 */ /* 0x000fc40006000000 */
[C---:B------:R-:W-:Y:S02]  /*fa70*/  ISETP.GT.AND P3, PT, R169.reuse, 0x18, P2 ;  /* 0x00000018a900780c */ /* 0x040fe40001764270 */
[C---:B------:R-:W-:Y:S02]  /*fa80*/  ISETP.LT.OR P5, PT, R168.reuse, 0x21, P5 ;  /* 0x00000021a800780c */ /* 0x040fe40002fa1670 */
[----:B------:R-:W-:Y:S02]  /*fa90*/  ISETP.GT.AND P4, PT, R169, 0x19, P2 ;  /* 0x00000019a900780c */ /* 0x000fe40001784270 */
[----:B------:R-:W-:Y:S02]  /*faa0*/  ISETP.LT.OR P3, PT, R168, 0x19, P3 ;  /* 0x00000019a800780c */ /* 0x000fe40001f61670 */
[----:B------:R-:W-:Y:S02]  /*fab0*/  FSEL R158, R158, -INF , !P5 ;  /* 0xff8000009e9e7808 */ /* 0x000fe40006800000 */
[----:B------:R-:W-:-:S02]  /*fac0*/  ISETP.LT.OR P4, PT, R168, 0x1a, P4 ;  /* 0x0000001aa800780c */ /* 0x000fc40002781670 */
[----:B------:R-:W-:Y:S02]  /*fad0*/  FSEL R156, R156, -INF , !P3 ;  /* 0xff8000009c9c7808 */ /* 0x000fe40005800000 */
[----:B------:R-:W-:Y:S02]  /*fae0*/  ISETP.GT.AND P3, PT, R169, 0x21, P2 ;  /* 0x00000021a900780c */ /* 0x000fe40001764270 */
[----:B------:R-:W-:Y:S02]  /*faf0*/  FSEL R157, R157, -INF , !P4 ;  /* 0xff8000009d9d7808 */ /* 0x000fe40006000000 */
[----:B0-----:R-:W-:Y:S02]  /*fb00*/  FMNMX.FTZ R15, R14, R7, !PT ;  /* 0x000000070e0f7209 */ /* 0x001fe40007810000 */
[----:B------:R-:W-:Y:S02]  /*fb10*/  ISETP.GT.AND P4, PT, R169, 0x28, P2 ;  /* 0x00000028a900780c */ /* 0x000fe40001784270 */
        /* <DEDUP_REMOVED lines=12> */
[C---:B------:R-:W-:Y:S02]  /*fbe0*/  ISETP.GT.AND P4, PT, R169.reuse, 0x38, P2 ;  /* 0x00000038a900780c */ /* 0x040fe40001784270 */
[----:B------:R-:W-:Y:S02]  /*fbf0*/  ISETP.GT.AND P2, PT, R169, 0x39, P2 ;  /* 0x00000039a900780c */ /* 0x000fe40001744270 */
[----:B0-----:R-:W-:-:S02]  /*fc00*/  FMNMX.FTZ R7, R15, R170, !PT ;  /* 0x000000aa0f077209 */ /* 0x001fc40007810000 */
[----:B------:R-:W-:Y:S02]  /*fc10*/  FMNMX.FTZ R15, R181, R8, !PT ;  /* 0x00000008b50f7209 */ /* 0x000fe40007810000 */
[C---:B------:R-:W-:Y:S01]  /*fc20*/  FSETP.NEU.FTZ.AND P5, PT, R7.reuse, -INF , PT ;  /* 0xff8000000700780b */ /* 0x040fe20003fbd000 */
[----:B------:R-:W-:Y:S01]  /*fc30*/  FMUL.FTZ R14, R7, UR11 ;  /* 0x0000000b070e7c20 */ /* 0x000fe20008410000 */
[----:B------:R-:W-:Y:S02]  /*fc40*/  FMNMX.FTZ R8, R152, R15, !PT ;  /* 0x0000000f98087209 */ /* 0x000fe40007810000 */
[C---:B------:R-:W-:Y:S02]  /*fc50*/  ISETP.LT.OR P3, PT, R168.reuse, 0x32, P3 ;  /* 0x00000032a800780c */ /* 0x040fe40001f61670 */
        /* <DEDUP_REMOVED lines=30> */
[----:B------:R-:W-:Y:S01]  /*fe40*/  FFMA.FTZ R186, R178, UR11, -R8 ;  /* 0x0000000bb2ba7c23 */ /* 0x000fe20008010808 */
[----:B------:R-:W-:Y:S01]  /*fe50*/  FSEL R167, R7, RZ, P5 ;  /* 0x000000ff07a77208 */ /* 0x000fe20002800000 */
[----:B------:R-:W-:Y:S01]  /*fe60*/  IMAD.MOV R187, RZ, RZ, -R22 ;  /* 0x000000ffffbb7224 */ /* 0x000fe200078e0a16 */
[----:B------:R-:W-:Y:S01]  /*fe70*/  FMNMX.FTZ R169, R163, R170, !PT ;  /* 0x000000aaa3a97209 */ /* 0x000fe20007810000 */
[----:B------:R-:W-:Y:S01]  /*fe80*/  MUFU.EX2 R15, R15 ;  /* 0x0000000f000f7308 */ /* 0x000fe20000000800 */
[----:B------:R-:W-:Y:S01]  /*fe90*/  @!P1 PRMT R20, RZ, 0x654, R20 ;  /* 0x00000654ff149816 */ /* 0x000fe20000000014 */
[----:B------:R-:W-:Y:S01]  /*fea0*/  FADD.FTZ R167, -R167, R10 ;  /* 0x0000000aa7a77221 */ /* 0x000fe20000010100 */
[----:B------:R-:W-:Y:S01]  /*feb0*/  FMNMX.FTZ R170, R164, R169, !PT ;  /* 0x000000a9a4aa7209 */ /* 0x000fe20007810000 */
[----:B------:R-:W-:-:S02]  /*fec0*/  FFMA.FTZ R169, R202, UR11, -R8 ;  /* 0x0000000bcaa97c23 */ /* 0x000fc40008010808 */
[----:B------:R-:W-:Y:S01]  /*fed0*/  FMUL.FTZ R167, R167, UR11 ;  /* 0x0000000ba7a77c20 */ /* 0x000fe20008410000 */
[----:B------:R-:W-:Y:S01]  /*fee0*/  FMNMX.FTZ R182, R165, R170, !PT ;  /* 0x000000aaa5b67209 */ /* 0x000fe20007810000 */
[----:B------:R-:W-:Y:S01]  /*fef0*/  FFMA.FTZ R170, R203, UR11, -R8 ;  /* 0x0000000bcbaa7c23 */ /* 0x000fe20008010808 */
[----:B------:R-:W-:Y:S03]  /*ff00*/  MUFU.EX2 R10, R186 ;  /* 0x000000ba000a7308 */ /* 0x000fe60000000800 */
[----:B0-----:R-:W0:Y:S05]  /*ff10*/  SHFL.BFLY PT, R185, R182, 0x2, 0x1f ;  /* 0x0c401f00b6b97f89 */ /* 0x001e2a00000e0000 */
[----:B------:R-:W1:Y:S08]  /*ff20*/  MUFU.EX2 R178, R167 ;  /* 0x000000a700b27308 */ /* 0x000e700000000800 */
[----:B------:R-:W-:Y:S08]  /*ff30*/  MUFU.EX2 R21, R21 ;  /* 0x0000001500157308 */ /* 0x000ff00000000800 */
[----:B------:R-:W-:Y:S01]  /*ff40*/  MUFU.EX2 R168, R168 ;  /* 0x000000a800a87308 */ /* 0x000fe20000000800 */
[-C--:B-1----:R-:W-:Y:S01]  /*ff50*/  FMUL.FTZ R24, R24, R178.reuse ;  /* 0x000000b218187220 */ /* 0x082fe20000410000 */
[-C--:B------:R-:W-:Y:S01]  /*ff60*/  FMUL.FTZ R25, R25, R178.reuse ;  /* 0x000000b219197220 */ /* 0x080fe20000410000 */
        /* <DEDUP_REMOVED lines=30> */
[----:B------:R-:W-:Y:S01]  /*10150*/  MUFU.EX2 R172, R172 ;  /* 0x000000ac00ac7308 */ /* 0x000fe20000000800 */
[-C--:B------:R-:W-:Y:S01]  /*10160*/  FMUL.FTZ R76, R76, R178.reuse ;  /* 0x000000b24c4c7220 */ /* 0x080fe20000410000 */
[-C--:B------:R-:W-:Y:S01]  /*10170*/  FMUL.FTZ R77, R77, R178.reuse ;  /* 0x000000b24d4d7220 */ /* 0x080fe20000410000 */
[C---:B------:R-:W-:Y:S01]  /*10180*/  FSETP.NEU.FTZ.AND P2, PT, R8.reuse, -INF , PT ;  /* 0xff8000000800780b */ /* 0x040fe20003f5d000 */
[----:B------:R-:W-:Y:S01]  /*10190*/  FMUL.FTZ R166, R8, UR11 ;  /* 0x0000000b08a67c20 */ /* 0x000fe20008410000 */
[-C--:B------:R-:W-:Y:S01]  /*101a0*/  FMUL.FTZ R80, R80, R178.reuse ;  /* 0x000000b250507220 */ /* 0x080fe20000410000 */
[-C--:B------:R-:W-:Y:S01]  /*101b0*/  FMUL.FTZ R81, R81, R178.reuse ;  /* 0x000000b251517220 */ /* 0x080fe20000410000 */
[----:B------:R-:W-:Y:S01]  /*101c0*/  FSEL R185, R8, RZ, P2 ;  /* 0x000000ff08b97208 */ /* 0x000fe20001000000 */
[----:B------:R-:W-:Y:S01]  /*101d0*/  MUFU.EX2 R173, R173 ;  /* 0x000000ad00ad7308 */ /* 0x000fe20000000800 */
[----:B------:R-:W-:Y:S01]  /*101e0*/  FSEL R166, R166, RZ, P2 ;  /* 0x000000ffa6a67208 */ /* 0x000fe20001000000 */
[-C--:B------:R-:W-:Y:S01]  /*101f0*/  FMUL.FTZ R84, R84, R178.reuse ;  /* 0x000000b254547220 */ /* 0x080fe20000410000 */
[----:B------:R-:W-:Y:S01]  /*10200*/  ISETP.NE.AND P2, PT, R16, R187, PT ;  /* 0x000000bb1000720c */ /* 0x000fe20003f45270 */
[----:B------:R-:W-:Y:S01]  /*10210*/  FADD.FTZ R185, -R185, R12 ;  /* 0x0000000cb9b97221 */ /* 0x000fe20000010100 */
[----:B------:R-:W-:Y:S01]  /*10220*/  FMUL.FTZ R85, R85, R178 ;  /* 0x000000b255557220 */ /* 0x000fe20000410000 */
[--C-:B------:R-:W-:Y:S01]  /*10230*/  FFMA.FTZ R182, R183, UR11, -R166.reuse ;  /* 0x0000000bb7b67c23 */ /* 0x100fe200080108a6 */
[----:B------:R-:W-:Y:S01]  /*10240*/  FFMA.FTZ R183, R152, UR11, -R166 ;  /* 0x0000000b98b77c23 */ /* 0x000fe200080108a6 */
[----:B------:R-:W-:Y:S01]  /*10250*/  FMUL.FTZ R185, R185, UR11 ;  /* 0x0000000bb9b97c20 */ /* 0x000fe20008410000 */
[----:B------:R-:W-:-:S02]  /*10260*/  IMAD.U32 R152, RZ, RZ, UR6 ;  /* 0x00000006ff987e24 */ /* 0x000fc4000f8e00ff */
[--C-:B------:R-:W-:Y:S01]  /*10270*/  FFMA.FTZ R187, R153, UR11, -R166.reuse ;  /* 0x0000000b99bb7c23 */ /* 0x100fe200080108a6 */
[--C-:B------:R-:W-:Y:S01]  /*10280*/  FFMA.FTZ R181, R181, UR11, -R166.reuse ;  /* 0x0000000bb5b57c23 */ /* 0x100fe200080108a6 */
[--C-:B------:R-:W-:Y:S01]  /*10290*/  FFMA.FTZ R186, R154, UR11, -R166.reuse ;  /* 0x0000000b9aba7c23 */ /* 0x100fe200080108a6 */
[--C-:B------:R-:W-:Y:S01]  /*102a0*/  FFMA.FTZ R203, R156, UR11, -R166.reuse ;  /* 0x0000000b9ccb7c23 */ /* 0x100fe200080108a6 */
[----:B------:R-:W0:Y:S01]  /*102b0*/  MUFU.EX2 R185, R185 ;  /* 0x000000b900b97308 */ /* 0x000e220000000800 */
[--C-:B------:R-:W-:Y:S01]  /*102c0*/  FFMA.FTZ R202, R157, UR11, -R166.reuse ;  /* 0x0000000b9dca7c23 */ /* 0x100fe200080108a6 */
[----:B------:R-:W-:Y:S02]  /*102d0*/  @!P2 IMAD R152, R152, 0x40, R19 ;  /* 0x000000409898a824 */ /* 0x000fe400078e0213 */
        /* <DEDUP_REMOVED lines=12> */
[----:B------:R-:W-:Y:S01]  /*103a0*/  F2FP.BF16.F32.PACK_AB R152, R14, R15 ;  /* 0x0000000f0e98723e */ /* 0x000fe200000010ff */
[-C--:B------:R-:W-:Y:S01]  /*103b0*/  FMUL.FTZ R88, R88, R178.reuse ;  /* 0x000000b258587220 */ /* 0x080fe20000410000 */
[----:B0-----:R0:W-:Y:S01]  /*103c0*/  @!P2 STS [R153+0x38420], R185 ;  /* 0x038420b99900a388 */ /* 0x0011e20000000800 */
[----:B------:R-:W-:Y:S01]  /*103d0*/  F2FP.BF16.F32.PACK_AB R154, R168, R21 ;  /* 0x00000015a89a723e */ /* 0x000fe200000010ff */
[-C--:B------:R-:W-:Y:S01]  /*103e0*/  FMUL.FTZ R89, R89, R178.reuse ;  /* 0x000000b259597220 */ /* 0x080fe20000410000 */
[----:B------:R-:W-:Y:S01]  /*103f0*/  F2FP.BF16.F32.PACK_AB R156, R170, R169 ;  /* 0x000000a9aa9c723e */ /* 0x000fe200000010ff */
[-C--:B------:R-:W-:Y:S01]  /*10400*/  FMUL.FTZ R92, R92, R178.reuse ;  /* 0x000000b25c5c7220 */ /* 0x080fe20000410000 */
        /* <DEDUP_REMOVED lines=32> */
[----:B------:R1:W0:Y:S01]  /*10610*/  MUFU.EX2 R187, R155 ;  /* 0x0000009b00bb7308 */ /* 0x0002220000000800 */
[-C--:B------:R-:W-:Y:S01]  /*10620*/  FMUL.FTZ R145, R145, R178.reuse ;  /* 0x000000b291917220 */ /* 0x080fe20000410000 */
[-C--:B------:R-:W-:Y:S01]  /*10630*/  FMUL.FTZ R148, R148, R178.reuse ;  /* 0x000000b294947220 */ /* 0x080fe20000410000 */
[----:B------:R-:W-:Y:S01]  /*10640*/  FMUL.FTZ R149, R149, R178 ;  /* 0x000000b295957220 */ /* 0x000fe20000410000 */
[-C--:B------:R-:W-:Y:S01]  /*10650*/  FMUL.FTZ R26, R26, R185.reuse ;  /* 0x000000b91a1a7220 */ /* 0x080fe20000410000 */
[-C--:B------:R-:W-:Y:S01]  /*10660*/  FMUL.FTZ R27, R27, R185.reuse ;  /* 0x000000b91b1b7220 */ /* 0x080fe20000410000 */
[-C--:B------:R-:W-:Y:S01]  /*10670*/  FMUL.FTZ R30, R30, R185.reuse ;  /* 0x000000b91e1e7220 */ /* 0x080fe20000410000 */
[----:B------:R-:W-:Y:S01]  /*10680*/  FMUL.FTZ R31, R31, R185 ;  /* 0x000000b91f1f7220 */ /* 0x000fe20000410000 */
[----:B------:R-:W-:Y:S01]  /*10690*/  MUFU.EX2 R203, R203 ;  /* 0x000000cb00cb7308 */ /* 0x000fe20000000800 */
[----:B-1----:R-:W-:Y:S01]  /*106a0*/  F2FP.BF16.F32.PACK_AB R155, R12, R183 ;  /* 0x000000b70c9b723e */ /* 0x002fe200000010ff */
[----:B------:R-:W-:Y:S01]  /*106b0*/  BAR.SYNC.DEFER_BLOCKING 0xf, 0x100 ;  /* 0x03c4000000007b1d */ /* 0x000fe20000010000 */
        /* <DEDUP_REMOVED lines=73> */
[----:B------:R-:W-:Y:S01]  /*10b50*/  FMUL.FTZ R151, R151, R185 ;  /* 0x000000b997977220 */ /* 0x000fe20000410000 */
[----:B------:R2:W-:Y:S01]  /*10b60*/  STSM.16.M88.4 [R23+0x36400], R152 ;  /* 0x0364009817007844 */ /* 0x0005e20000000200 */
[----:B------:R-:W-:Y:S01]  /*10b70*/  ULEA UR6, UR14, UR38, 0xc ;  /* 0x000000260e067291 */ /* 0x000fe2000f8e603f */
[----:B------:R-:W-:Y:S01]  /*10b80*/  FFMA.FTZ R15, R178, R4, R15 ;  /* 0x00000004b20f7223 */ /* 0x000fe2000001000f */
[----:B------:R-:W0:Y:S01]  /*10b90*/  MUFU.EX2 R180, R180 ;  /* 0x000000b400b47308 */ /* 0x000e220000000800 */
[----:B-1----:R-:W-:Y:S01]  /*10ba0*/  F2FP.BF16.F32.PACK_AB R163, R207, R206 ;  /* 0x000000cecfa3723e */ /* 0x002fe200000010ff */
[----:B------:R2:W-:Y:S01]  /*10bb0*/  STSM.16.M88.4 [R188], R156 ;  /* 0x0000009cbc007844 */ /* 0x0005e20000000200 */
[----:B------:R-:W-:Y:S01]  /*10bc0*/  UIADD3 UR8, UR6, 0x80, URZ ;  /* 0x0000008006087890 */ /* 0x000fe2000fffe03f */
[----:B------:R-:W-:Y:S01]  /*10bd0*/  FFMA.FTZ R182, R185, R5, R182 ;  /* 0x00000005b9b67223 */ /* 0x000fe200000100b6 */
[----:B------:R-:W-:Y:S01]  /*10be0*/  FADD.FTZ R14, R14, R15 ;  /* 0x0000000f0e0e7221 */ /* 0x000fe20000010000 */
[----:B------:R2:W-:Y:S01]  /*10bf0*/  STSM.16.M88.4 [R190], R160 ;  /* 0x000000a0be007844 */ /* 0x0005e20000000200 */
[C---:B------:R-:W-:Y:S01]  /*10c00*/  ISETP.GT.AND P2, PT, R6.reuse, R184, PT ;  /* 0x000000b80600720c */ /* 0x040fe20003f44270 */
[----:B------:R-:W1:Y:S01]  /*10c10*/  MUFU.EX2 R179, R179 ;  /* 0x000000b300b37308 */ /* 0x000e620000000800 */
[----:B------:R-:W-:Y:S01]  /*10c20*/  FADD.FTZ R182, R181, R182 ;  /* 0x000000b6b5b67221 */ /* 0x000fe20000010000 */
[----:B------:R-:W-:Y:S01]  /*10c30*/  UMOV UR18, UR8 ;  /* 0x0000000800127c82 */ /* 0x000fe20008000000 */
[----:B------:R-:W-:Y:S01]  /*10c40*/  UIADD3 UR8, UR6, 0x100, URZ ;  /* 0x0000010006087890 */ /* 0x000fe2000fffe03f */
[----:B------:R-:W-:Y:S01]  /*10c50*/  FADD.FTZ R21, R21, R14 ;  /* 0x0000000e15157221 */ /* 0x000fe20000010000 */
[----:B------:R-:W-:Y:S01]  /*10c60*/  FADD.FTZ R183, R183, R182 ;  /* 0x000000b6b7b77221 */ /* 0x000fe20000010000 */
[----:B------:R-:W-:-:S02]  /*10c70*/  VIADD R6, R6, 0xffffffff ;  /* 0xffffffff06067836 */ /* 0x000fc40000000000 */
[----:B------:R-:W-:Y:S01]  /*10c80*/  MUFU.EX2 R208, R208 ;  /* 0x000000d000d07308 */ /* 0x000fe20000000800 */
[----:B0-----:R-:W-:Y:S01]  /*10c90*/  F2FP.BF16.F32.PACK_AB R164, R180, R177 ;  /* 0x000000b1b4a4723e */ /* 0x001fe200000010ff */
[----:B------:R-:W-:Y:S01]  /*10ca0*/  FADD.FTZ R168, R168, R21 ;  /* 0x00000015a8a87221 */ /* 0x000fe20000010000 */
[----:B------:R-:W-:Y:S01]  /*10cb0*/  FADD.FTZ R183, R12, R183 ;  /* 0x000000b70cb77221 */ /* 0x000fe20000010000 */
[----:B------:R-:W-:Y:S02]  /*10cc0*/  IMAD.MOV.U32 R12, RZ, RZ, R8 ;  /* 0x000000ffff0c7224 */ /* 0x000fe400078e0008 */
[----:B------:R-:W-:Y:S01]  /*10cd0*/  FADD.FTZ R169, R169, R168 ;  /* 0x000000a8a9a97221 */ /* 0x000fe20000010000 */
[----:B------:R-:W-:Y:S01]  /*10ce0*/  FADD.FTZ R186, R186, R183 ;  /* 0x000000b7baba7221 */ /* 0x000fe20000010000 */
[----:B------:R-:W0:Y:S01]  /*10cf0*/  MUFU.EX2 R209, R209 ;  /* 0x000000d100d17308 */ /* 0x000e220000000800 */
        /* <DEDUP_REMOVED lines=11> */
[----:B0-----:R-:W-:Y:S01]  /*10db0*/  F2FP.BF16.F32.PACK_AB R165, R209, R208 ;  /* 0x000000d0d1a5723e */ /* 0x001fe200000010ff */
        /* <DEDUP_REMOVED lines=17> */
[----:B------:R-:W-:Y:S01]  /*10ed0*/  UIADD3 UR6, UR6, 0x180, URZ ;  /* 0x0000018006067890 */ /* 0x000fe2000fffe03f */
[----:B------:R-:W-:Y:S01]  /*10ee0*/  FADD.FTZ R5, R211, R210 ;  /* 0x000000d2d3057221 */ /* 0x000fe20000010000 */
[----:B------:R-:W-:Y:S01]  /*10ef0*/  UMOV UR7, 0x40000040 ;  /* 0x4000004000077882 */ /* 0x000fe20000000000 */
[----:B------:R-:W-:Y:S01]  /*10f00*/  MOV R10, R7 ;  /* 0x00000007000a7202 */ /* 0x000fe20000000f00 */
[----:B------:R-:W-:Y:S02]  /*10f10*/  WARPGROUP.DEPBAR.LE gsb0, 0x0 ;  /* 0x00008000000079c5 */ /* 0x000fe40000010000 */
[----:B------:R-:W-:-:S15]  /*10f20*/  WARPGROUP.ARRIVE ;  /* 0x00000000000079c5 */ /* 0x000fde0000000000 */
[----:B------:R-:W-:-:S06]  /*10f30*/  NOP ;  /* 0x0000000000007918 */ /* 0x000fcc0000000000 */
        /* <DEDUP_REMOVED lines=23> */
.L_x_2479:
[----:B------:R-:W1:Y:S01]  /*110b0*/  SHFL.BFLY PT, R3, R4, 0x2, 0x1f ;  /* 0x0c401f0004037f89 */ /* 0x000e6200000e0000 */
[----:B------:R-:W-:Y:S02]  /*110c0*/  IMAD.MOV R13, RZ, RZ, -R22 ;  /* 0x000000ffff0d7224 */ /* 0x000fe400078e0a16 */
[----:B------:R-:W-:Y:S01]  /*110d0*/  IMAD.MOV.U32 R11, RZ, RZ, RZ ;  /* 0x000000ffff0b7224 */ /* 0x000fe200078e00ff */
[----:B------:R-:W3:Y:S01]  /*110e0*/  SHFL.BFLY PT, R6, R5, 0x2, 0x1f ;  /* 0x0c401f0005067f89 */ /* 0x000ee200000e0000 */
[----:B------:R-:W-:Y:S01]  /*110f0*/  VIADD R198, R198, 0x1 ;  /* 0x00000001c6c67836 */ /* 0x000fe20000000000 */
[----:B------:R-:W-:Y:S08]  /*11100*/  BAR.ARV 0x8, 0xa0 ;  /* 0x0202800000007b1d */ /* 0x000ff00000002000 */
[----:B------:R-:W-:Y:S01]  /*11110*/  BAR.SYNC.DEFER_BLOCKING 0xf, 0x100 ;  /* 0x03c4000000007b1d */ /* 0x000fe20000010000 */
[----:B------:R-:W-:Y:S01]  /*11120*/  ISETP.NE.AND P0, PT, R16, R13, PT ;  /* 0x0000000d1000720c */ /* 0x000fe20003f05270 */
[----:B-1----:R-:W-:Y:S01]  /*11130*/  FADD.FTZ R3, R3, R4 ;  /* 0x0000000403037221 */ /* 0x002fe20000010000 */
[----:B------:R-:W-:Y:S01]  /*11140*/  MOV R4, RZ ;  /* 0x000000ff00047202 */ /* 0x000fe20000000f00 */
[----:B---3--:R-:W-:-:S03]  /*11150*/  FADD.FTZ R6, R6, R5 ;  /* 0x0000000506067221 */ /* 0x008fc60000010000 */
[----:B------:R-:W1:Y:S04]  /*11160*/  SHFL.BFLY PT, R0, R3, 0x1, 0x1f ;  /* 0x0c201f0003007f89 */ /* 0x000e6800000e0000 */
[----:B------:R-:W3:Y:S01]  /*11170*/  SHFL.BFLY PT, R9, R6, 0x1, 0x1f ;  /* 0x0c201f0006097f89 */ /* 0x000ee200000e0000 */
[----:B-1----:R-:W-:Y:S01]  /*11180*/  FADD.FTZ R17, R3, R0 ;  /* 0x0000000003117221 */ /* 0x002fe20000010000 */
[----:B------:R-:W-:Y:S01]  /*11190*/  IMAD.U32 R0, RZ, RZ, UR36 ;  /* 0x00000024ff007e24 */ /* 0x000fe2000f8e00ff */
[----:B------:R-:W-:Y:S01]  /*111a0*/  UIADD3 UR36, UR36, 0x1, URZ ;  /* 0x0000000124247890 */ /* 0x000fe2000fffe03f */
[----:B------:R-:W-:Y:S02]  /*111b0*/  IMAD.MOV.U32 R3, RZ, RZ, -0x800000 ;  /* 0xff800000ff037424 */ /* 0x000fe400078e00ff */
[----:B---3--:R-:W-:Y:S01]  /*111c0*/  FADD.FTZ R18, R6, R9 ;  /* 0x0000000906127221 */ /* 0x008fe20000010000 */
[----:B------:R-:W-:Y:S01]  /*111d0*/  FSETP.NE.FTZ.AND P1, PT, R17, RZ, PT ;  /* 0x000000ff1100720b */ /* 0x000fe20003f35000 */
[----:B------:R-:W-:Y:S01]  /*111e0*/  @!P0 IMAD R0, R0, 0x40, R19 ;  /* 0x0000004000008824 */ /* 0x000fe200078e0213 */
[----:B------:R-:W-:Y:S01]  /*111f0*/  UISETP.NE.AND UP0, UPT, UR36, 0x2, UPT ;  /* 0x000000022400788c */ /* 0x000fe2000bf05270 */
[----:B------:R-:W-:Y:S01]  /*11200*/  IMAD.U32 R6, RZ, RZ, UR11 ;  /* 0x0000000bff067e24 */ /* 0x000fe2000f8e00ff */
[----:B------:R-:W-:-:S02]  /*11210*/  FSETP.NE.FTZ.AND P2, PT, R18, RZ, PT ;  /* 0x000000ff1200720b */ /* 0x000fc40003f55000 */
[----:B------:R-:W-:Y:S01]  /*11220*/  @!P0 LEA R5, R0, UR37, 0x2 ;  /* 0x0000002500058c11 */ /* 0x000fe2000f8e10ff */
[----:B------:R-:W-:Y:S01]  /*11230*/  USEL UR4, URZ, 0x1, UP0 ;  /* 0x000000013f047887 */ /* 0x000fe20008000000 */
[----:B------:R-:W-:Y:S01]  /*11240*/  IMAD.MOV.U32 R0, RZ, RZ, -0x800000 ;  /* 0xff800000ff007424 */ /* 0x000fe200078e00ff */
[----:B------:R-:W-:-:S04]  /*11250*/  USEL UR36, UR36, URZ, UP0 ;  /* 0x0000003f24247287 */ /* 0x000fc80008000000 */
[----:B------:R-:W1:Y:S01]  /*11260*/  @P1 MUFU.RCP R11, R17 ;  /* 0x00000011000b1308 */ /* 0x000e620000001000 */
[----:B------:R-:W-:Y:S01]  /*11270*/  @P1 FMUL.FTZ R6, R6, 0.69314718246459960938 ;  /* 0x3f31721806061820 */ /* 0x000fe20000410000 */
[----:B------:R-:W-:-:S06]  /*11280*/  LOP3.LUT R2, R2, UR4, RZ, 0x3c, !PT ;  /* 0x0000000402027c12 */ /* 0x000fcc000f8e3cff */
[----:B------:R-:W3:Y:S08]  /*11290*/  @P2 MUFU.RCP R4, R18 ;  /* 0x0000001200042308 */ /* 0x000ef00000001000 */
[----:B------:R-:W4:Y:S01]  /*112a0*/  @P1 MUFU.LG2 R17, R17 ;  /* 0x0000001100111308 */ /* 0x000f220000000c00 */
[----:B-1----:R-:W-:Y:S01]  /*112b0*/  @!P0 STS [R5+0x38400], R11 ;  /* 0x0384000b05008388 */ /* 0x002fe20000000800 */
[----:B------:R-:W-:Y:S01]  /*112c0*/  FMUL.FTZ R171, R24, R11 ;  /* 0x0000000b18ab7220 */ /* 0x000fe20000410000 */
[----:B------:R-:W-:-:S02]  /*112d0*/  IMAD.U32 R24, RZ, RZ, UR11 ;  /* 0x0000000bff187e24 */ /* 0x000fc4000f8e00ff */
[-C--:B------:R-:W-:Y:S01]  /*112e0*/  FMUL.FTZ R169, R25, R11.reuse ;  /* 0x0000000b19a97220 */ /* 0x080fe20000410000 */
[-C--:B------:R-:W-:Y:S01]  /*112f0*/  FMUL.FTZ R170, R28, R11.reuse ;  /* 0x0000000b1caa7220 */ /* 0x080fe20000410000 */
[-C--:B--2---:R-:W-:Y:S01]  /*11300*/  FMUL.FTZ R20, R29, R11.reuse ;  /* 0x0000000b1d147220 */ /* 0x084fe20000410000 */
[----:B------:R-:W-:Y:S01]  /*11310*/  @P2 FMUL.FTZ R24, R24, 0.69314718246459960938 ;  /* 0x3f31721818182820 */ /* 0x000fe20000410000 */
[----:B------:R-:W1:Y:S01]  /*11320*/  @P2 MUFU.LG2 R18, R18 ;  /* 0x0000001200122308 */ /* 0x000e620000000c00 */
[----:B---3--:R2:W-:Y:S01]  /*11330*/  @!P0 STS [R5+0x38420], R4 ;  /* 0x0384200405008388 */ /* 0x0085e20000000800 */
[-C--:B0-----:R-:W-:Y:S01]  /*11340*/  FMUL.FTZ R167, R32, R11.reuse ;  /* 0x0000000b20a77220 */ /* 0x081fe20000410000 */
        /* <DEDUP_REMOVED lines=129> */
.L_x_2417:
[----:B------:R-:W0:Y:S08]  /*11b60*/  S2UR UR4, SR_CgaCtaId ;  /* 0x00000000000479c3 */ /* 0x000e300000008800 */
[----:B------:R-:W-:Y:S06]  /*11b70*/  BAR.SYNC.DEFER_BLOCKING 0x5, 0x120 ;  /* 0x0144800000007b1d */ /* 0x000fec0000010000 */
[----:B------:R-:W-:Y:S01]  /*11b80*/  UMOV UR37, 0x400 ;  /* 0x0000040000257882 */ /* 0x000fe20000000000 */
[----:B------:R-:W-:Y:S01]  /*11b90*/  BSSY B0, `(.L_x_2497) ;  /* 0x000027a000007945 */ /* 0x000fe20003800000 */
[----:B0-----:R-:W-:-:S09]  /*11ba0*/  ULEA UR37, UR4, UR37, 0x18 ;  /* 0x0000002504257291 */ /* 0x001fd2000f8ec03f */
[----:B------:R-:W0:Y:S01]  /*11bb0*/  LDS.128 R184, [UR37+0x388d0] ;  /* 0x0388d025ffb87984 */ /* 0x000e220008000c00 */
[----:B------:R-:W-:Y:S06]  /*11bc0*/  BAR.ARV 0x4, 0x120 ;  /* 0x0104800000007b1d */ /* 0x000fec0000002000 */
[----:B------:R-:W-:Y:S05]  /*11bd0*/  @P0 BRA `(.L_x_2498) ;  /* 0x0000001c00340947 */ /* 0x000fea0003800000 */
[----:B------:R-:W1:Y:S08]  /*11be0*/  S2UR UR6, SR_SWINHI ;  /* 0x00000000000679c3 */ /* 0x000e700000002f00 */
[----:B------:R-:W-:Y:S01]  /*11bf0*/  BAR.SYNC.DEFER_BLOCKING 0x1, 0x100 ;  /* 0x0044000000007b1d */ /* 0x000fe20000010000 */
[----:B------:R-:W-:Y:S02]  /*11c00*/  F2FP.BF16.F32.PACK_AB R5, R27, R5 ;  /* 0x000000051b05723e */ /* 0x000fe400000010ff */
[----:B------:R-:W-:-:S02]  /*11c10*/  F2FP.BF16.F32.PACK_AB R9, R35, R9 ;  /* 0x000000092309723e */ /* 0x000fc400000010ff */
        /* <DEDUP_REMOVED lines=12> */
[----:B------:R-:W-:Y:S01]  /*11ce0*/  F2FP.BF16.F32.PACK_AB R65, R67, R66 ;  /* 0x000000424341723e */ /* 0x000fe200000010ff */
        /* <DEDUP_REMOVED lines=15> */
[----:B------:R-:W-:Y:S02]  /*11de0*/  LOP3.LUT R24, R4, R175, RZ, 0x3c, !PT ;  /* 0x000000af04187212 */ /* 0x000fe400078e3cff */
[C---:B------:R-:W-:Y:S02]  /*11df0*/  IADD3 R203, P5, R6.reuse, 0x2040, RZ ;  /* 0x0000204006cb7810 */ /* 0x040fe40007fbe0ff */
[----:B------:R-:W-:Y:S02]  /*11e00*/  LOP3.LUT R4, R183, 0x380, RZ, 0xc0, !PT ;  /* 0x00000380b7047812 */ /* 0x000fe400078ec0ff */
[C---:B------:R-:W-:Y:S01]  /*11e10*/  IADD3 R179, P4, R6.reuse, 0x60, RZ ;  /* 0x0000006006b37810 */ /* 0x040fe20007f9e0ff */
[----:B------:R-:W-:Y:S01]  /*11e20*/  IMAD.X R45, RZ, RZ, R7, P5 ;  /* 0x000000ffff2d7224 */ /* 0x000fe200028e0607 */
[----:B------:R-:W-:-:S02]  /*11e30*/  IADD3 R181, P3, R6, 0x2000, RZ ;  /* 0x0000200006b57810 */ /* 0x000fc40007f7e0ff */
[C---:B------:R-:W-:Y:S01]  /*11e40*/  IADD3 R205, P2, R6.reuse, 0x2060, RZ ;  /* 0x0000206006cd7810 */ /* 0x040fe20007f5e0ff */
[--C-:B------:R-:W-:Y:S01]  /*11e50*/  IMAD.X R33, RZ, RZ, R7.reuse, P4 ;  /* 0x000000ffff217224 */ /* 0x100fe200020e0607 */
[----:B------:R-:W-:Y:S01]  /*11e60*/  IADD3 R207, P1, R6, 0x4000, RZ ;  /* 0x0000400006cf7810 */ /* 0x000fe20007f3e0ff */
[--C-:B------:R-:W-:Y:S01]  /*11e70*/  IMAD.X R37, RZ, RZ, R7.reuse, P3 ;  /* 0x000000ffff257224 */ /* 0x100fe200018e0607 */
[----:B------:R-:W-:Y:S01]  /*11e80*/  SHF.R.U64 R21, R21, 0x3, RZ ;  /* 0x0000000315157819 */ /* 0x000fe200000012ff */
[--C-:B------:R-:W-:Y:S01]  /*11e90*/  IMAD.X R95, RZ, RZ, R7.reuse, P2 ;  /* 0x000000ffff5f7224 */ /* 0x100fe200010e0607 */
[----:B------:R-:W-:Y:S01]  /*11ea0*/  SHF.R.U64 R4, R4, 0x3, RZ ;  /* 0x0000000304047819 */ /* 0x000fe200000012ff */
[----:B------:R-:W-:Y:S01]  /*11eb0*/  IMAD.X R99, RZ, RZ, R7, P1 ;  /* 0x000000ffff637224 */ /* 0x000fe200008e0607 */
[----:B------:R-:W-:Y:S02]  /*11ec0*/  IADD3 R209, P0, R6, 0x4020, RZ ;  /* 0x0000402006d17810 */ /* 0x000fe40007f1e0ff */
[----:B------:R-:W-:-:S02]  /*11ed0*/  IADD3.X R41, RZ, R7, RZ, P6, !PT ;  /* 0x00000007ff297210 */ /* 0x000fc400037fe4ff */
[C---:B------:R-:W-:Y:S01]  /*11ee0*/  IADD3 R8, P5, R6.reuse, 0x6020, RZ ;  /* 0x0000602006087810 */ /* 0x040fe20007fbe0ff */
[--C-:B------:R-:W-:Y:S01]  /*11ef0*/  IMAD.X R103, RZ, RZ, R7.reuse, P0 ;  /* 0x000000ffff677224 */ /* 0x100fe200000e0607 */
[C---:B------:R-:W-:Y:S02]  /*11f00*/  IADD3 R211, P4, R6.reuse, 0x4040, RZ ;  /* 0x0000404006d37810 */ /* 0x040fe40007f9e0ff */
[C---:B------:R-:W-:Y:S01]  /*11f10*/  IADD3 R213, P3, R6.reuse, 0x4060, RZ ;  /* 0x0000406006d57810 */ /* 0x040fe20007f7e0ff */
[--C-:B------:R-:W-:Y:S01]  /*11f20*/  IMAD.X R119, RZ, RZ, R7.reuse, P5 ;  /* 0x000000ffff777224 */ /* 0x100fe200028e0607 */
[C---:B------:R-:W-:Y:S01]  /*11f30*/  IADD3 R215, P6, R6.reuse, 0x6000, RZ ;  /* 0x0000600006d77810 */ /* 0x040fe20007fde0ff */
[--C-:B------:R-:W-:Y:S01]  /*11f40*/  IMAD.X R107, RZ, RZ, R7.reuse, P4 ;  /* 0x000000ffff6b7224 */ /* 0x100fe200020e0607 */
[C---:B------:R-:W-:Y:S02]  /*11f50*/  IADD3 R17, P2, R6.reuse, 0x6040, RZ ;  /* 0x0000604006117810 */ /* 0x040fe40007f5e0ff */
[----:B------:R-:W-:Y:S01]  /*11f60*/  IADD3 R18, P1, R6, 0x6060, RZ ;  /* 0x0000606006127810 */ /* 0x000fe20007f3e0ff */
[--C-:B------:R-:W-:Y:S01]  /*11f70*/  IMAD.X R115, RZ, RZ, R7.reuse, P6 ;  /* 0x000000ffff737224 */ /* 0x100fe200030e0607 */
[----:B------:R-:W-:Y:S01]  /*11f80*/  LOP3.LUT R6, R21, R6, RZ, 0x3c, !PT ;  /* 0x0000000615067212 */ /* 0x000fe200078e3cff */
[--C-:B------:R-:W-:Y:S01]  /*11f90*/  IMAD.X R123, RZ, RZ, R7.reuse, P2 ;  /* 0x000000ffff7b7224 */ /* 0x100fe200010e0607 */
[----:B------:R-:W-:Y:S01]  /*11fa0*/  LOP3.LUT R40, R4, R183, RZ, 0x3c, !PT ;  /* 0x000000b704287212 */ /* 0x000fe200078e3cff */
[----:B------:R-:W-:Y:S01]  /*11fb0*/  IMAD.X R21, RZ, RZ, R7, P1 ;  /* 0x000000ffff157224 */ /* 0x000fe200008e0607 */
[----:B------:R-:W-:-:S02]  /*11fc0*/  LOP3.LUT R4, R209, 0x380, RZ, 0xc0, !PT ;  /* 0x00000380d1047812 */ /* 0x000fc400078ec0ff */
[----:B------:R-:W-:Y:S02]  /*11fd0*/  LOP3.LUT R27, R8, 0x380, RZ, 0xc0, !PT ;  /* 0x00000380081b7812 */ /* 0x000fe400078ec0ff */
[-C--:B------:R-:W-:Y:S02]  /*11fe0*/  IADD3.X R111, RZ, R7.reuse, RZ, P3, !PT ;  /* 0x00000007ff6f7210 */ /* 0x080fe40001ffe4ff */
[----:B------:R-:W-:Y:S02]  /*11ff0*/  LOP3.LUT R28, R177, 0x380, RZ, 0xc0, !PT ;  /* 0x00000380b11c7812 */ /* 0x000fe400078ec0ff */
[----:B------:R-:W-:Y:S02]  /*12000*/  MOV R168, R6 ;  /* 0x0000000600a87202 */ /* 0x000fe40000000f00 */
[----:B------:R-:W-:Y:S02]  /*12010*/  SHF.R.U64 R4, R4, 0x3, RZ ;  /* 0x0000000304047819 */ /* 0x000fe400000012ff */
[----:B------:R-:W-:-:S02]  /*12020*/  LOP3.LUT R7, R17, 0x380, RZ, 0xc0, !PT ;  /* 0x0000038011077812 */ /* 0x000fc400078ec0ff */
[----:B------:R-:W-:Y:S02]  /*12030*/  SHF.R.U64 R27, R27, 0x3, RZ ;  /* 0x000000031b1b7819 */ /* 0x000fe400000012ff */
[----:B------:R-:W-:Y:S02]  /*12040*/  SHF.R.U64 R28, R28, 0x3, RZ ;  /* 0x000000031c1c7819 */ /* 0x000fe400000012ff */
[----:B------:R-:W-:Y:S02]  /*12050*/  F2FP.BF16.F32.PACK_AB R6, R20, R170 ;  /* 0x000000aa1406723e */ /* 0x000fe400000010ff */
[----:B------:R-:W-:Y:S02]  /*12060*/  LOP3.LUT R102, R4, R209, RZ, 0x3c, !PT ;  /* 0x000000d104667212 */ /* 0x000fe400078e3cff */
[----:B------:R-:W-:Y:S02]  /*12070*/  SHF.R.U64 R20, R7, 0x3, RZ ;  /* 0x0000000307147819 */ /* 0x000fe400000012ff */
[----:B------:R-:W-:-:S02]  /*12080*/  F2FP.BF16.F32.PACK_AB R4, R169, R171 ;  /* 0x000000aba904723e */ /* 0x000fc400000010ff */
[----:B------:R-:W-:Y:S02]  /*12090*/  F2FP.BF16.F32.PACK_AB R7, R31, R30 ;  /* 0x0000001e1f07723e */ /* 0x000fe400000010ff */
[----:B------:R-:W-:Y:S02]  /*120a0*/  LOP3.LUT R118, R27, R8, RZ, 0x3c, !PT ;  /* 0x000000081b767212 */ /* 0x000fe400078e3cff */
[----:B------:R-:W-:Y:S01]  /*120b0*/  MOV R27, R24 ;  /* 0x00000018001b7202 */ /* 0x000fe20000000f00 */
[----:B------:R1:W-:Y:S01]  /*120c0*/  STSM.16.M88.4 [R168], R4 ;  /* 0x00000004a8007844 */ /* 0x0003e20000000200 */
[----:B------:R-:W-:Y:S02]  /*120d0*/  F2FP.BF16.F32.PACK_AB R8, R162, R167 ;  /* 0x000000a7a208723e */ /* 0x000fe400000010ff */
[----:B------:R-:W-:Y:S02]  /*120e0*/  LOP3.LUT R28, R28, R177, RZ, 0x3c, !PT ;  /* 0x000000b11c1c7212 */ /* 0x000fe400078e3cff */
[----:B------:R-:W-:Y:S01]  /*120f0*/  LOP3.LUT R32, R179, 0x380, RZ, 0xc0, !PT ;  /* 0x00000380b3207812 */ /* 0x000fe200078ec0ff */
[----:B------:R2:W-:Y:S01]  /*12100*/  STSM.16.M88.4 [R27], R8 ;  /* 0x000000081b007844 */ /* 0x0005e20000000200 */
[----:B------:R-:W-:-:S02]  /*12110*/  MOV R28, R28 ;  /* 0x0000001c001c7202 */ /* 0x000fc40000000f00 */
[----:B------:R-:W-:Y:S02]  /*12120*/  LOP3.LUT R36, R181, 0x380, RZ, 0xc0, !PT ;  /* 0x00000380b5247812 */ /* 0x000fe400078ec0ff */
[----:B------:R-:W-:Y:S02]  /*12130*/  LOP3.LUT R44, R203, 0x380, RZ, 0xc0, !PT ;  /* 0x00000380cb2c7812 */ /* 0x000fe400078ec0ff */
[----:B------:R-:W-:Y:S02]  /*12140*/  SHF.R.U64 R32, R32, 0x3, RZ ;  /* 0x0000000320207819 */ /* 0x000fe400000012ff */
[----:B------:R-:W-:Y:S02]  /*12150*/  LOP3.LUT R94, R205, 0x380, RZ, 0xc0, !PT ;  /* 0x00000380cd5e7812 */ /* 0x000fe400078ec0ff */
[----:B-1----:R-:W-:Y:S02]  /*12160*/  F2FP.BF16.F32.PACK_AB R4, R155, R160 ;  /* 0x000000a09b04723e */ /* 0x002fe400000010ff */
[----:B------:R-:W-:-:S02]  /*12170*/  F2FP.BF16.F32.PACK_AB R5, R43, R42 ;  /* 0x0000002a2b05723e */ /* 0x000fc400000010ff */
[----:B------:R-:W-:Y:S01]  /*12180*/  F2FP.BF16.F32.PACK_AB R6, R12, R157 ;  /* 0x0000009d0c06723e */ /* 0x000fe200000010ff */
[----:B--2---:R-:W1:Y:S01]  /*12190*/  LDC.64 R8, c[0x0][0xce0] ;  /* 0x00033800ff087b82 */ /* 0x004e620000000a00 */
[----:B------:R-:W-:Y:S02]  /*121a0*/  F2FP.BF16.F32.PACK_AB R7, R47, R46 ;  /* 0x0000002e2f07723e */ /* 0x000fe400000010ff */
[----:B------:R-:W-:Y:S02]  /*121b0*/  SHF.R.U64 R36, R36, 0x3, RZ ;  /* 0x0000000324247819 */ /* 0x000fe400000012ff */
[----:B------:R-:W-:Y:S01]  /*121c0*/  LOP3.LUT R98, R207, 0x380, RZ, 0xc0, !PT ;  /* 0x00000380cf627812 */ /* 0x000fe200078ec0ff */
[----:B------:R2:W-:Y:S01]  /*121d0*/  STSM.16.M88.4 [R28], R4 ;  /* 0x000000041c007844 */ /* 0x0005e20000000200 */
[----:B------:R-:W-:Y:S02]  /*121e0*/  LOP3.LUT R106, R211, 0x380, RZ, 0xc0, !PT ;  /* 0x00000380d36a7812 */ /* 0x000fe400078ec0ff */
[----:B------:R-:W-:-:S02]  /*121f0*/  SHF.R.U64 R44, R44, 0x3, RZ ;  /* 0x000000032c2c7819 */ /* 0x000fc400000012ff */
[----:B------:R-:W-:Y:S02]  /*12200*/  LOP3.LUT R114, R215, 0x380, RZ, 0xc0, !PT ;  /* 0x00000380d7727812 */ /* 0x000fe400078ec0ff */
[----:B------:R-:W-:Y:S02]  /*12210*/  LOP3.LUT R32, R32, R179, RZ, 0x3c, !PT ;  /* 0x000000b320207212 */ /* 0x000fe400078e3cff */
[----:B------:R-:W-:Y:S02]  /*12220*/  SHF.R.U64 R94, R94, 0x3, RZ ;  /* 0x000000035e5e7819 */ /* 0x000fe400000012ff */
[----:B------:R-:W-:Y:S02]  /*12230*/  LOP3.LUT R110, R213, 0x380, RZ, 0xc0, !PT ;  /* 0x00000380d56e7812 */ /* 0x000fe400078ec0ff */
[----:B------:R-:W-:Y:S02]  /*12240*/  LOP3.LUT R36, R36, R181, RZ, 0x3c, !PT ;  /* 0x000000b524247212 */ /* 0x000fe400078e3cff */
[----:B------:R-:W-:Y:S01]  /*12250*/  SHF.R.U64 R98, R98, 0x3, RZ ;  /* 0x0000000362627819 */ /* 0x000fe200000012ff */
[----:B--2---:R-:W2:Y:S01]  /*12260*/  LDC.64 R6, c[0x0][0xcd8] ;  /* 0x00033600ff067b82 */ /* 0x004ea20000000a00 */
[----:B------:R-:W-:-:S02]  /*12270*/  SHF.R.U64 R106, R106, 0x3, RZ ;  /* 0x000000036a6a7819 */ /* 0x000fc400000012ff */
[----:B-1----:R-:W-:Y:S02]  /*12280*/  ISETP.NE.U32.AND P6, PT, R8, RZ, PT ;  /* 0x000000ff0800720c */ /* 0x002fe40003fc5070 */
[----:B------:R-:W-:Y:S02]  /*12290*/  LOP3.LUT R169, R18, 0x380, RZ, 0xc0, !PT ;  /* 0x0000038012a97812 */ /* 0x000fe400078ec0ff */
[----:B------:R-:W-:Y:S01]  /*122a0*/  LOP3.LUT R44, R44, R203, RZ, 0x3c, !PT ;  /* 0x000000cb2c2c7212 */ /* 0x000fe200078e3cff */
[----:B------:R-:W1:Y:S01]  /*122b0*/  LDC.64 R4, c[0x0][0xcd8] ;  /* 0x00033600ff047b82 */ /* 0x000e620000000a00 */
[----:B------:R-:W-:Y:S02]  /*122c0*/  SHF.R.U64 R114, R114, 0x3, RZ ;  /* 0x0000000372727819 */ /* 0x000fe400000012ff */
[----:B------:R-:W-:Y:S02]  /*122d0*/  F2FP.BF16.F32.PACK_AB R12, R49, R14 ;  /* 0x0000000e310c723e */ /* 0x000fe400000010ff */
[----:B------:R-:W-:-:S02]  /*122e0*/  LOP3.LUT R94, R94, R205, RZ, 0x3c, !PT ;  /* 0x000000cd5e5e7212 */ /* 0x000fc400078e3cff */
[----:B------:R-:W-:Y:S02]  /*122f0*/  SHF.R.U64 R110, R110, 0x3, RZ ;  /* 0x000000036e6e7819 */ /* 0x000fe400000012ff */
[----:B------:R-:W-:Y:S02]  /*12300*/  MOV R32, R32 ;  /* 0x0000002000207202 */ /* 0x000fe40000000f00 */
[----:B------:R-:W-:Y:S02]  /*12310*/  F2FP.BF16.F32.PACK_AB R14, R53, R52 ;  /* 0x00000034350e723e */ /* 0x000fe400000010ff */
[----:B------:R-:W-:Y:S02]  /*12320*/  ISETP.NE.AND.EX P6, PT, R9, RZ, PT, P6 ;  /* 0x000000ff0900720c */ /* 0x000fe40003fc5360 */
[----:B------:R-:W-:Y:S01]  /*12330*/  LOP3.LUT R98, R98, R207, RZ, 0x3c, !PT ;  /* 0x000000cf62627212 */ /* 0x000fe200078e3cff */
[----:B------:R-:W-:Y:S01]  /*12340*/  STSM.16.M88.4 [R32], R12 ;  /* 0x0000000c20007844 */ /* 0x000fe20000000200 */
[----:B------:R-:W-:-:S02]  /*12350*/  MOV R36, R36 ;  /* 0x0000002400247202 */ /* 0x000fc40000000f00 */
[----:B--2---:R-:W-:Y:S02]  /*12360*/  ISETP.NE.U32.AND P0, PT, R6, RZ, PT ;  /* 0x000000ff0600720c */ /* 0x004fe40003f05070 */
[----:B------:R-:W-:Y:S01]  /*12370*/  LOP3.LUT R106, R106, R211, RZ, 0x3c, !PT ;  /* 0x000000d36a6a7212 */ /* 0x000fe200078e3cff */
[----:B------:R-:W-:Y:S01]  /*12380*/  STSM.16.M88.4 [R36], R56 ;  /* 0x0000003824007844 */ /* 0x000fe20000000200 */
[----:B------:R-:W-:Y:S02]  /*12390*/  SHF.R.U64 R169, R169, 0x3, RZ ;  /* 0x00000003a9a97819 */ /* 0x000fe400000012ff */
[----:B------:R-:W-:Y:S02]  /*123a0*/  MOV R40, R40 ;  /* 0x0000002800287202 */ /* 0x000fe40000000f00 */
[----:B------:R-:W-:Y:S02]  /*123b0*/  F2FP.BF16.F32.PACK_AB R80, R81, R80 ;  /* 0x000000505150723e */ /* 0x000fe400000010ff */
[----:B------:R-:W-:Y:S01]  /*123c0*/  LOP3.LUT R114, R114, R215, RZ, 0x3c, !PT ;  /* 0x000000d772727212 */ /* 0x000fe200078e3cff */
[----:B------:R-:W-:Y:S01]  /*123d0*/  STSM.16.M88.4 [R40], R64 ;  /* 0x0000004028007844 */ /* 0x000fe20000000200 */
[----:B------:R-:W-:-:S02]  /*123e0*/  MOV R44, R44 ;  /* 0x0000002c002c7202 */ /* 0x000fc40000000f00 */
[----:B------:R-:W-:Y:S02]  /*123f0*/  F2FP.BF16.F32.PACK_AB R74, R77, R76 ;  /* 0x0000004c4d4a723e */ /* 0x000fe400000010ff */
[----:B------:R-:W-:Y:S02]  /*12400*/  F2FP.BF16.F32.PACK_AB R75, R79, R78 ;  /* 0x0000004e4f4b723e */ /* 0x000fe400000010ff */
[----:B------:R-:W-:Y:S02]  /*12410*/  F2FP.BF16.F32.PACK_AB R81, R83, R82 ;  /* 0x000000525351723e */ /* 0x000fe400000010ff */
[----:B------:R-:W-:Y:S01]  /*12420*/  F2FP.BF16.F32.PACK_AB R88, R89, R88 ;  /* 0x000000585958723e */ /* 0x000fe200000010ff */
[----:B------:R-:W-:Y:S01]  /*12430*/  STSM.16.M88.4 [R44], R72 ;  /* 0x000000482c007844 */ /* 0x000fe20000000200 */
[----:B------:R-:W-:Y:S02]  /*12440*/  LOP3.LUT R110, R110, R213, RZ, 0x3c, !PT ;  /* 0x000000d56e6e7212 */ /* 0x000fe400078e3cff */
[----:B------:R-:W-:-:S02]  /*12450*/  LOP3.LUT R122, R20, R17, RZ, 0x3c, !PT ;  /* 0x00000011147a7212 */ /* 0x000fc400078e3cff */
[----:B------:R-:W-:Y:S02]  /*12460*/  MOV R94, R94 ;  /* 0x0000005e005e7202 */ /* 0x000fe40000000f00 */
        /* <DEDUP_REMOVED lines=8> */
[----:B------:R-:W-:Y:S01]  /*124f0*/  ISETP.NE.AND.EX P0, PT, R7, RZ, PT, P0 ;  /* 0x000000ff0700720c */ /* 0x000fe20003f05300 */
[----:B-1----:R-:W-:Y:S01]  /*12500*/  IMAD.WIDE R6, R196, 0x4, R4 ;  /* 0x00000004c4067825 */ /* 0x002fe200078e0204 */
[----:B------:R-:W-:Y:S01]  /*12510*/  LOP3.LUT R20, R169, R18, RZ, 0x3c, !PT ;  /* 0x00000012a9147212 */ /* 0x000fe200078e3cff */
[----:B------:R-:W-:Y:S01]  /*12520*/  STSM.16.M88.4 [R25], R88 ;  /* 0x0000005819007844 */ /* 0x000fe20000000200 */
[----:B------:R-:W-:Y:S02]  /*12530*/  MOV R102, R102 ;  /* 0x0000006600667202 */ /* 0x000fe40000000f00 */
[----:B------:R-:W-:-:S02]  /*12540*/  MOV R24, R106 ;  /* 0x0000006a00187202 */ /* 0x000fc40000000f00 */
[----:B------:R-:W-:Y:S02]  /*12550*/  F2FP.BF16.F32.PACK_AB R97, R48, R38 ;  /* 0x000000263061723e */ /* 0x000fe400000010ff */
        /* <DEDUP_REMOVED lines=8> */
[----:B------:R-:W-:Y:S02]  /*125e0*/  F2FP.BF16.F32.PACK_AB R112, R113, R112 ;  /* 0x000000707170723e */ /* 0x000fe400000010ff */
[----:B------:R-:W-:Y:S01]  /*125f0*/  LEA R5, R194, R191, 0x6 ;  /* 0x000000bfc2057211 */ /* 0x000fe200078e30ff */
[----:B------:R-:W-:Y:S01]  /*12600*/  STSM.16.M88.4 [R24], R104 ;  /* 0x0000006818007844 */ /* 0x000fe20000000200 */
[----:B------:R-:W-:Y:S02]  /*12610*/  MOV R110, R110 ;  /* 0x0000006e006e7202 */ /* 0x000fe40000000f00 */
[----:B------:R-:W-:-:S02]  /*12620*/  MOV R17, R122 ;  /* 0x0000007a00117202 */ /* 0x000fc40000000f00 */
[----:B------:R-:W-:Y:S02]  /*12630*/  F2FP.BF16.F32.PACK_AB R113, R159, R158 ;  /* 0x0000009e9f71723e */ /* 0x000fe400000010ff */
[----:B------:R-:W-:Y:S02]  /*12640*/  F2FP.BF16.F32.PACK_AB R114, R117, R116 ;  /* 0x000000747572723e */ /* 0x000fe400000010ff */
[----:B------:R-:W-:Y:S02]  /*12650*/  F2FP.BF16.F32.PACK_AB R115, R163, R161 ;  /* 0x000000a1a373723e */ /* 0x000fe400000010ff */
[----:B------:R-:W-:Y:S02]  /*12660*/  F2FP.BF16.F32.PACK_AB R120, R121, R120 ;  /* 0x000000787978723e */ /* 0x000fe400000010ff */
[----:B------:R-:W-:Y:S02]  /*12670*/  F2FP.BF16.F32.PACK_AB R128, R129, R128 ;  /* 0x000000808180723e */ /* 0x000fe400000010ff */
[----:B------:R-:W-:-:S02]  /*12680*/  F2FP.BF16.F32.PACK_AB R136, R137, R136 ;  /* 0x000000888988723e */ /* 0x000fc400000010ff */
[----:B------:R-:W-:Y:S02]  /*12690*/  MOV R118, R118 ;  /* 0x0000007600767202 */ /* 0x000fe40000000f00 */
[----:B------:R-:W-:Y:S01]  /*126a0*/  F2FP.BF16.F32.PACK_AB R144, R145, R144 ;  /* 0x000000909190723e */ /* 0x000fe200000010ff */
[----:B------:R-:W-:Y:S01]  /*126b0*/  IMAD.WIDE R172, R5, 0x2, R172 ;  /* 0x0000000205ac7825 */ /* 0x000fe200078e02ac */
[----:B------:R-:W-:Y:S01]  /*126c0*/  F2FP.BF16.F32.PACK_AB R121, R165, R164 ;  /* 0x000000a4a579723e */ /* 0x000fe200000010ff */
[----:B------:R-:W-:Y:S01]  /*126d0*/  STSM.16.M88.4 [R110], R112 ;  /* 0x000000706e007844 */ /* 0x000fe20000000200 */
[----:B------:R-:W-:Y:S01]  /*126e0*/  F2FP.BF16.F32.PACK_AB R122, R125, R124 ;  /* 0x0000007c7d7a723e */ /* 0x000fe200000010ff */
[----:B------:R-:W1:Y:S01]  /*126f0*/  @P6 LDC.64 R4, c[0x0][0xce0] ;  /* 0x00033800ff046b82 */ /* 0x000e620000000a00 */
[----:B------:R-:W-:Y:S02]  /*12700*/  F2FP.BF16.F32.PACK_AB R123, R127, R126 ;  /* 0x0000007e7f7b723e */ /* 0x000fe400000010ff */
[----:B------:R-:W-:-:S02]  /*12710*/  F2FP.BF16.F32.PACK_AB R129, R131, R130 ;  /* 0x000000828381723e */ /* 0x000fc400000010ff */
[----:B------:R-:W-:Y:S01]  /*12720*/  F2FP.BF16.F32.PACK_AB R130, R133, R132 ;  /* 0x000000848582723e */ /* 0x000fe200000010ff */
[----:B------:R2:W-:Y:S01]  /*12730*/  STSM.16.M88.4 [R18], R120 ;  /* 0x0000007812007844 */ /* 0x0005e20000000200 */
[----:B------:R-:W-:Y:S02]  /*12740*/  F2FP.BF16.F32.PACK_AB R131, R135, R134 ;  /* 0x000000868783723e */ /* 0x000fe400000010ff */
[----:B------:R-:W-:Y:S02]  /*12750*/  F2FP.BF16.F32.PACK_AB R137, R139, R138 ;  /* 0x0000008a8b89723e */ /* 0x000fe400000010ff */
[----:B------:R-:W-:Y:S01]  /*12760*/  F2FP.BF16.F32.PACK_AB R138, R141, R140 ;  /* 0x0000008c8d8a723e */ /* 0x000fe200000010ff */
[----:B------:R3:W-:Y:S01]  /*12770*/  STSM.16.M88.4 [R118], R128 ;  /* 0x0000008076007844 */ /* 0x0007e20000000200 */
[----:B------:R-:W-:Y:S02]  /*12780*/  F2FP.BF16.F32.PACK_AB R139, R143, R142 ;  /* 0x0000008e8f8b723e */ /* 0x000fe400000010ff */
[----:B------:R-:W-:-:S02]  /*12790*/  F2FP.BF16.F32.PACK_AB R145, R147, R146 ;  /* 0x000000929391723e */ /* 0x000fc400000010ff */
[----:B------:R-:W-:Y:S01]  /*127a0*/  MOV R20, R20 ;  /* 0x0000001400147202 */ /* 0x000fe20000000f00 */
[----:B------:R3:W-:Y:S01]  /*127b0*/  STSM.16.M88.4 [R17], R136 ;  /* 0x0000008811007844 */ /* 0x0007e20000000200 */
[----:B------:R-:W-:Y:S02]  /*127c0*/  F2FP.BF16.F32.PACK_AB R146, R149, R148 ;  /* 0x000000949592723e */ /* 0x000fe400000010ff */
[----:B------:R-:W-:Y:S01]  /*127d0*/  F2FP.BF16.F32.PACK_AB R147, R151, R150 ;  /* 0x000000969793723e */ /* 0x000fe200000010ff */
[----:B------:R-:W4:Y:S01]  /*127e0*/  LDC R76, c[0x0][0xb88] ;  /* 0x0002e200ff4c7b82 */ /* 0x000f220000000800 */
[C---:B------:R-:W-:Y:S01]  /*127f0*/  IADD3 R9, P1, R172.reuse, 0x1000, RZ ;  /* 0x00001000ac097810 */ /* 0x040fe20007f3e0ff */
[----:B--2---:R-:W-:Y:S02]  /*12800*/  IMAD.MOV.U32 R18, RZ, RZ, RZ ;  /* 0x000000ffff127224 */ /* 0x004fe400078e00ff */
[----:B------:R3:W-:Y:S04]  /*12810*/  STSM.16.M88.4 [R20], R144 ;  /* 0x0000009014007844 */ /* 0x0007e80000000200 */
[----:B------:R-:W-:Y:S01]  /*12820*/  BAR.SYNC.DEFER_BLOCKING 0x1, 0x100 ;  /* 0x0044000000007b1d */ /* 0x000fe20000010000 */
[----:B------:R-:W-:-:S02]  /*12830*/  IADD3 R13, P2, R172, 0x2000, RZ ;  /* 0x00002000ac0d7810 */ /* 0x000fc40007f5e0ff */
[C---:B------:R-:W-:Y:S02]  /*12840*/  IADD3 R25, P3, R172.reuse, 0x3000, RZ ;  /* 0x00003000ac197810 */ /* 0x040fe40007f7e0ff */
[----:B------:R-:W-:Y:S02]  /*12850*/  IADD3 R33, P4, R172, 0x4000, RZ ;  /* 0x00004000ac217810 */ /* 0x000fe40007f9e0ff */
[----:B------:R-:W-:Y:S02]  /*12860*/  LOP3.LUT R8, R9, 0x380, RZ, 0xc0, !PT ;  /* 0x0000038009087812 */ /* 0x000fe400078ec0ff */
[----:B------:R-:W-:Y:S02]  /*12870*/  LOP3.LUT R12, R13, 0x380, RZ, 0xc0, !PT ;  /* 0x000003800d0c7812 */ /* 0x000fe400078ec0ff */
[----:B------:R-:W-:Y:S02]  /*12880*/  LOP3.LUT R24, R25, 0x380, RZ, 0xc0, !PT ;  /* 0x0000038019187812 */ /* 0x000fe400078ec0ff */
[----:B------:R-:W-:-:S02]  /*12890*/  LOP3.LUT R32, R33, 0x380, RZ, 0xc0, !PT ;  /* 0x0000038021207812 */ /* 0x000fc400078ec0ff */
[----:B------:R-:W-:Y:S02]  /*128a0*/  SHF.R.U64 R8, R8, 0x3, RZ ;  /* 0x0000000308087819 */ /* 0x000fe400000012ff */
[----:B------:R-:W-:Y:S02]  /*128b0*/  SHF.R.U64 R12, R12, 0x3, RZ ;  /* 0x000000030c0c7819 */ /* 0x000fe400000012ff */
        /* <DEDUP_REMOVED lines=10> */
[----:B------:R-:W-:Y:S01]  /*12960*/  IADD3 R29, P5, R172, 0x5000, RZ ;  /* 0x00005000ac1d7810 */ /* 0x000fe20007fbe0ff */
[----:B-1----:R-:W-:Y:S01]  /*12970*/  @P6 IMAD.WIDE R4, R196, 0x4, R4 ;  /* 0x00000004c4046825 */ /* 0x002fe200078e0204 */
[C---:B------:R-:W-:Y:S01]  /*12980*/  IADD3 R41, P1, R172.reuse, 0x6000, RZ ;  /* 0x00006000ac297810 */ /* 0x040fe20007f3e0ff */
[----:B------:R3:W5:Y:S01]  /*12990*/  @P0 LDG.E R18, desc[UR8][R6.64] ;  /* 0x0000000806120981 */ /* 0x000762000c1e1900 */
[----:B------:R-:W-:-:S02]  /*129a0*/  IADD3 R37, P2, R172, 0x7000, RZ ;  /* 0x00007000ac257810 */ /* 0x000fc40007f5e0ff */
[C---:B------:R-:W-:Y:S01]  /*129b0*/  IADD3 R53, P3, R172.reuse, 0x8000, RZ ;  /* 0x00008000ac357810 */ /* 0x040fe20007f7e0ff */
[----:B----4-:R3:W5:Y:S01]  /*129c0*/  @P6 LDG.E R76, desc[UR8][R4.64] ;  /* 0x00000008044c6981 */ /* 0x010762000c1e1900 */
[----:B------:R-:W-:Y:S02]  /*129d0*/  IADD3 R45, P4, R172, 0x9000, RZ ;  /* 0x00009000ac2d7810 */ /* 0x000fe40007f9e0ff */
[----:B------:R-:W-:Y:S02]  /*129e0*/  P2R R10, PR, RZ, 0x20 ;  /* 0x00000020ff0a7803 */ /* 0x000fe40000000000 */
[----:B------:R-:W-:Y:S02]  /*129f0*/  LOP3.LUT R28, R29, 0x380, RZ, 0xc0, !PT ;  /* 0x000003801d1c7812 */ /* 0x000fe400078ec0ff */
[----:B------:R-:W-:Y:S02]  /*12a00*/  LOP3.LUT R40, R41, 0x380, RZ, 0xc0, !PT ;  /* 0x0000038029287812 */ /* 0x000fe400078ec0ff */
[----:B------:R-:W-:-:S02]  /*12a10*/  LOP3.LUT R36, R37, 0x380, RZ, 0xc0, !PT ;  /* 0x0000038025247812 */ /* 0x000fc400078ec0ff */
[----:B------:R-:W-:Y:S02]  /*12a20*/  LOP3.LUT R52, R53, 0x380, RZ, 0xc0, !PT ;  /* 0x0000038035347812 */ /* 0x000fe400078ec0ff */
[----:B------:R-:W-:Y:S02]  /*12a30*/  LOP3.LUT R44, R45, 0x380, RZ, 0xc0, !PT ;  /* 0x000003802d2c7812 */ /* 0x000fe400078ec0ff */
[----:B------:R-:W-:Y:S02]  /*12a40*/  IADD3 R57, P5, R172, 0xa000, RZ ;  /* 0x0000a000ac397810 */ /* 0x000fe40007fbe0ff */
[----:B------:R-:W-:Y:S02]  /*12a50*/  SHF.R.U64 R28, R28, 0x3, RZ ;  /* 0x000000031c1c7819 */ /* 0x000fe400000012ff */
[----:B------:R-:W-:Y:S02]  /*12a60*/  SHF.R.U64 R40, R40, 0x3, RZ ;  /* 0x0000000328287819 */ /* 0x000fe400000012ff */
[----:B------:R-:W-:-:S02]  /*12a70*/  SHF.R.U64 R36, R36, 0x3, RZ ;  /* 0x0000000324247819 */ /* 0x000fc400000012ff */
[----:B------:R-:W-:Y:S02]  /*12a80*/  SHF.R.U64 R52, R52, 0x3, RZ ;  /* 0x0000000334347819 */ /* 0x000fe400000012ff */
[----:B------:R-:W-:Y:S02]  /*12a90*/  SHF.R.U64 R44, R44, 0x3, RZ ;  /* 0x000000032c2c7819 */ /* 0x000fe400000012ff */
[----:B------:R-:W-:Y:S02]  /*12aa0*/  LOP3.LUT R56, R57, 0x380, RZ, 0xc0, !PT ;  /* 0x0000038039387812 */ /* 0x000fe400078ec0ff */
[----:B------:R-:W-:Y:S02]  /*12ab0*/  LOP3.LUT R28, R28, R29, RZ, 0x3c, !PT ;  /* 0x0000001d1c1c7212 */ /* 0x000fe400078e3cff */
[----:B------:R-:W-:Y:S02]  /*12ac0*/  LOP3.LUT R40, R40, R41, RZ, 0x3c, !PT ;  /* 0x0000002928287212 */ /* 0x000fe400078e3cff */
[----:B------:R-:W-:-:S02]  /*12ad0*/  LOP3.LUT R36, R36, R37, RZ, 0x3c, !PT ;  /* 0x0000002524247212 */ /* 0x000fc400078e3cff */
[----:B------:R-:W-:Y:S02]  /*12ae0*/  LOP3.LUT R52, R52, R53, RZ, 0x3c, !PT ;  /* 0x0000003534347212 */ /* 0x000fe400078e3cff */
[----:B------:R-:W-:Y:S02]  /*12af0*/  LOP3.LUT R44, R44, R45, RZ, 0x3c, !PT ;  /* 0x0000002d2c2c7212 */ /* 0x000fe400078e3cff */
[----:B------:R-:W-:Y:S01]  /*12b00*/  SHF.R.U64 R56, R56, 0x3, RZ ;  /* 0x0000000338387819 */ /* 0x000fe200000012ff */
[----:B---3--:R-:W-:Y:S06]  /*12b10*/  @P6 BRA `(.L_x_2499) ;  /* 0x0000000000146947 */ /* 0x008fec0003800000 */
[----:B------:R-:W-:Y:S05]  /*12b20*/  @!P0 BRA `(.L_x_2499) ;  /* 0x0000000000108947 */ /* 0x000fea0003800000 */
[----:B------:R-:W-:Y:S02]  /*12b30*/  ULDC.64 UR4, c[0x0][0x208] ;  /* 0x0000820000047ab9 */ /* 0x000fe40000000a00 */
[----:B------:R-:W2:Y:S04]  /*12b40*/  LDG.E R5, desc[UR4][R6.64] ;  /* 0x0000000406057981 */ /* 0x000ea8000c1e1900 */
[----:B-----5:R-:W2:Y:S02]  /*12b50*/  LDG.E R76, desc[UR4][R6.64+0x4] ;  /* 0x00000404064c7981 */ /* 0x020ea4000c1e1900 */
[----:B--2---:R-:W-:-:S07]  /*12b60*/  IMAD.IADD R76, R76, 0x1, -R5 ;  /* 0x000000014c4c7824 */ /* 0x004fce00078e0a05 */
.L_x_2499:
[----:B------:R-:W1:Y:S01]  /*12b70*/  SHFL.IDX PT, R4, R199, RZ, 0x1f ;  /* 0x00001fffc7047589 */ /* 0x000e6200000e0000 */
        /* <DEDUP_REMOVED lines=18> */
[----:B-1----:R-:W-:Y:S02]  /*12ca0*/  ISETP.NE.AND P4, PT, R4, RZ, PT ;  /* 0x000000ff0400720c */ /* 0x002fe40003f85270 */
        /* <DEDUP_REMOVED lines=9> */
[----:B------:R-:W-:Y:S02]  /*12d40*/  LOP3.LUT R48, R48, R49, RZ, 0x3c, !PT ;  /* 0x0000003130307212 */ /* 0x000fe400078e3cff */
[----:B------:R-:W-:Y:S01]  /*12d50*/  LOP3.LUT R64, R64, R65, RZ, 0x3c, !PT ;  /* 0x0000004140407212 */ /* 0x000fe200078e3cff */
[--C-:B------:R-:W-:Y:S01]  /*12d60*/  IMAD.X R65, RZ, RZ, R173.reuse, P1 ;  /* 0x000000ffff417224 */ /* 0x100fe200008e06ad */
[----:B------:R-:W-:Y:S01]  /*12d70*/  LOP3.LUT R60, R60, R61, RZ, 0x3c, !PT ;  /* 0x0000003d3c3c7212 */ /* 0x000fe200078e3cff */
[--C-:B------:R-:W-:Y:S01]  /*12d80*/  IMAD.X R61, RZ, RZ, R173.reuse, P2 ;  /* 0x000000ffff3d7224 */ /* 0x100fe200010e06ad */
[----:B------:R-:W-:Y:S01]  /*12d90*/  LOP3.LUT R72, R72, R73, RZ, 0x3c, !PT ;  /* 0x0000004948487212 */ /* 0x000fe200078e3cff */
[----:B------:R-:W-:Y:S01]  /*12da0*/  IMAD.X R73, RZ, RZ, R173, P3 ;  /* 0x000000ffff497224 */ /* 0x000fe200018e06ad */
[----:B------:R-:W-:-:S02]  /*12db0*/  IADD3.X R49, RZ, R173, RZ, P6, !PT ;  /* 0x000000adff317210 */ /* 0x000fc400037fe4ff */
[----:B------:R-:W-:Y:S02]  /*12dc0*/  LOP3.LUT R172, R7, R172, RZ, 0x3c, !PT ;  /* 0x000000ac07ac7212 */ /* 0x000fe400078e3cff */
        /* <DEDUP_REMOVED lines=8> */
[----:B------:R-:W-:Y:S01]  /*12e50*/  IMAD R6, R78, UR4, RZ ;  /* 0x000000044e067c24 */ /* 0x000fe2000f8e02ff */
[----:B------:R-:W-:Y:S01]  /*12e60*/  ULDC.64 UR6, c[0x0][0x208] ;  /* 0x0000820000067ab9 */ /* 0x000fe20000000a00 */
[----:B------:R-:W-:Y:S02]  /*12e70*/  IMAD.MOV.U32 R4, RZ, RZ, R18 ;  /* 0x000000ffff047224 */ /* 0x000fe400078e0012 */
[C---:B------:R-:W-:Y:S02]  /*12e80*/  IMAD R7, R193.reuse, UR5, R6 ;  /* 0x00000005c1077c24 */ /* 0x040fe4000f8e0206 */
[----:B------:R-:W-:Y:S01]  /*12e90*/  IMAD.WIDE.U32 R4, R193, UR4, R4 ;  /* 0x00000004c1047c25 */ /* 0x000fe2000f8e0004 */
[----:B------:R-:W-:-:S03]  /*12ea0*/  ULDC.64 UR4, c[0x0][0xc78] ;  /* 0x00031e0000047ab9 */ /* 0x000fc60000000a00 */
[----:B------:R-:W-:Y:S02]  /*12eb0*/  IMAD.IADD R5, R5, 0x1, R7 ;  /* 0x0000000105057824 */ /* 0x000fe400078e0207 */
[----:B------:R-:W-:Y:S02]  /*12ec0*/  IMAD.MOV R7, RZ, RZ, -R22 ;  /* 0x000000ffff077224 */ /* 0x000fe400078e0a16 */
[----:B------:R-:W-:Y:S02]  /*12ed0*/  IMAD R15, R197, 0x40, R19 ;  /* 0x00000040c50f7824 */ /* 0x000fe400078e0213 */
[----:B------:R-:W-:Y:S01]  /*12ee0*/  IMAD R6, R80, UR4, RZ ;  /* 0x0000000450067c24 */ /* 0x000fe2000f8e02ff */
[----:B------:R-:W-:Y:S01]  /*12ef0*/  ISETP.NE.AND P0, PT, R16, R7, PT ;  /* 0x000000071000720c */ /* 0x000fe20003f05270 */
[----:B------:R-:W-:Y:S01]  /*12f00*/  IMAD.WIDE.U32 R4, R79, UR4, R4 ;  /* 0x000000044f047c25 */ /* 0x000fe2000f8e0004 */
[----:B------:R-:W-:Y:S02]  /*12f10*/  SHF.R.S32.HI R11, RZ, 0x1f, R15 ;  /* 0x0000001fff0b7819 */ /* 0x000fe4000001140f */
[C---:B------:R-:W-:Y:S01]  /*12f20*/  ISETP.GE.OR P1, PT, R15.reuse, R76, P0 ;  /* 0x0000004c0f00720c */ /* 0x040fe20000726670 */
[----:B------:R-:W-:-:S02]  /*12f30*/  VIADD R7, R15, 0x8 ;  /* 0x000000080f077836 */ /* 0x000fc40000000000 */
[----:B------:R-:W-:Y:S01]  /*12f40*/  IMAD R10, R79, UR5, R6 ;  /* 0x000000054f0a7c24 */ /* 0x000fe2000f8e0206 */
[----:B------:R-:W-:Y:S01]  /*12f50*/  IADD3 R6, P2, R15, R4, RZ ;  /* 0x000000040f067210 */ /* 0x000fe20007f5e0ff */
[----:B------:R-:W-:Y:S01]  /*12f60*/  ULDC.64 UR4, c[0x0][0xc40] ;  /* 0x0003100000047ab9 */ /* 0x000fe20000000a00 */
[----:B------:R-:W-:Y:S02]  /*12f70*/  ISETP.GE.OR P0, PT, R7, R76, P0 ;  /* 0x0000004c0700720c */ /* 0x000fe40000706670 */
[----:B------:R-:W-:Y:S02]  /*12f80*/  IADD3.X R11, R11, R5, R10, P2, !PT ;  /* 0x000000050b0b7210 */ /* 0x000fe400017fe40a */
[----:B------:R-:W-:-:S04]  /*12f90*/  LEA R4, P2, R6, UR4, 0x2 ;  /* 0x0000000406047c11 */ /* 0x000fc8000f8410ff */
[----:B------:R-:W-:-:S05]  /*12fa0*/  LEA.HI.X R5, R6, UR5, R11, 0x2, P2 ;  /* 0x0000000506057c11 */ /* 0x000fca00090f140b */
[----:B------:R1:W-:Y:S04]  /*12fb0*/  @!P1 STG.E desc[UR6][R4.64], R3 ;  /* 0x0000000304009986 */ /* 0x0003e8000c101906 */
[----:B------:R1:W-:Y:S02]  /*12fc0*/  @!P0 STG.E desc[UR6][R4.64+0x20], R0 ;  /* 0x0000200004008986 */ /* 0x0003e4000c101906 */
.L_x_2500:
[----:B------:R-:W-:Y:S01]  /*12fd0*/  ULDC.64 UR4, c[0x0][0x208] ;  /* 0x0000820000047ab9 */ /* 0x000fe20000000a00 */
[C---:B-1----:R-:W-:Y:S01]  /*12fe0*/  VIADD R3, R191.reuse, 0x40 ;  /* 0x00000040bf037836 */ /* 0x042fe20000000000 */
[----:B------:R1:W5:Y:S01]  /*12ff0*/  LD.E.128 R4, desc[UR4][R172.64] ;  /* 0x00000004ac047980 */ /* 0x000362000c101d00 */
[C---:B------:R-:W-:Y:S01]  /*13000*/  VIADD R83, R191.reuse, 0xc0 ;  /* 0x000000c0bf537836 */ /* 0x040fe20000000000 */
[C---:B------:R-:W-:Y:S01]  /*13010*/  IADD3 R82, R191.reuse, 0x80, RZ ;  /* 0x00000080bf527810 */ /* 0x040fe20007ffe0ff */
[----:B------:R-:W-:Y:S01]  /*13020*/  ULDC.64 UR6, c[0x0][0xba0] ;  /* 0x0002e80000067ab9 */ /* 0x000fe20000000a00 */
[----:B------:R-:W5:Y:S04]  /*13030*/  LD.E.128 R8, desc[UR4][R8.64] ;  /* 0x0000000408087980 */ /* 0x000f68000c101d00 */
        /* <DEDUP_REMOVED lines=14> */
[----:B------:R-:W-:Y:S01]  /*13120*/  ULDC UR5, c[0x0][0xb8c] ;  /* 0x0002e30000057ab9 */ /* 0x000fe20000000800 */
[----:B------:R-:W-:Y:S01]  /*13130*/  VIADD R84, R191, 0x100 ;  /* 0x00000100bf547836 */ /* 0x000fe20000000000 */
[----:B------:R-:W-:Y:S01]  /*13140*/  ISETP.GE.AND P1, PT, R3, UR5, PT ;  /* 0x0000000503007c0c */ /* 0x000fe2000bf26270 */
[C---:B------:R-:W-:Y:S01]  /*13150*/  VIADD R86, R191.reuse, 0x140 ;  /* 0x00000140bf567836 */ /* 0x040fe20000000000 */
[C---:B------:R-:W-:Y:S01]  /*13160*/  ISETP.GE.AND P0, PT, R191.reuse, UR5, PT ;  /* 0x00000005bf007c0c */ /* 0x040fe2000bf06270 */
[----:B------:R-:W-:Y:S01]  /*13170*/  @!PT LDS RZ, [RZ] ;  /* 0x00000000fffff984 */ /* 0x000fe20000000800 */
[----:B------:R-:W-:Y:S01]  /*13180*/  @!PT LDS RZ, [RZ] ;  /* 0x00000000fffff984 */ /* 0x000fe20000000800 */
[----:B------:R-:W-:Y:S01]  /*13190*/  @!PT LDS RZ, [RZ] ;  /* 0x00000000fffff984 */ /* 0x000fe20000000800 */
[----:B------:R-:W-:Y:S01]  /*131a0*/  @!PT LDS RZ, [RZ] ;  /* 0x00000000fffff984 */ /* 0x000fe20000000800 */
[----:B------:R2:W-:Y:S06]  /*131b0*/  MEMBAR.ALL.CTA ;  /* 0x0000000000007992 */ /* 0x0005ec0000008000 */
[----:B--2---:R-:W2:Y:S01]  /*131c0*/  FENCE.VIEW.ASYNC.S ;  /* 0x00000000000073c6 */ /* 0x004ea20000000000 */
[----:B------:R-:W-:Y:S01]  /*131d0*/  SEL R17, RZ, 0xffffffff, P1 ;  /* 0xffffffffff117807 */ /* 0x000fe20000800000 */
[----:B------:R-:W-:Y:S01]  /*131e0*/  UIADD3 UR4, UR37, 0x38820, URZ ;  /* 0x0003882025047890 */ /* 0x000fe2000fffe03f */
[----:B------:R-:W-:Y:S01]  /*131f0*/  SEL R0, RZ, 0x1, P0 ;  /* 0x00000001ff007807 */ /* 0x000fe20000000000 */
[----:B------:R-:W-:Y:S01]  /*13200*/  VIADD R85, R191, 0x1c0 ;  /* 0x000001c0bf557836 */ /* 0x000fe20000000000 */
[----:B------:R-:W-:Y:S01]  /*13210*/  ISETP.GE.AND P0, PT, R82, UR5, PT ;  /* 0x0000000552007c0c */ /* 0x000fe2000bf06270 */
[----:B------:R-:W-:Y:S01]  /*13220*/  IMAD.SHL.U32 R17, R17, 0x2, RZ ;  /* 0x0000000211117824 */ /* 0x000fe200078e00ff */
[----:B------:R-:W-:Y:S01]  /*13230*/  ISETP.GE.AND P1, PT, R83, UR5, PT ;  /* 0x0000000553007c0c */ /* 0x000fe2000bf26270 */
[----:B------:R-:W-:Y:S01]  /*13240*/  UPRMT UR4, URZ, 0x654, UR4 ;  /* 0x000006543f047896 */ /* 0x000fe20008000004 */
[----:B------:R-:W-:Y:S01]  /*13250*/  SHF.R.S32.HI R21, RZ, 0x1f, R191 ;  /* 0x0000001fff157819 */ /* 0x000fe200000114bf */
[----:B------:R-:W-:Y:S01]  /*13260*/  BSSY B1, `(.L_x_2501) ;  /* 0x0000043000017945 */ /* 0x000fe20003800000 */
[----:B------:R-:W-:-:S02]  /*13270*/  LOP3.LUT R0, R17, 0x2, R0, 0xe2, !PT ;  /* 0x0000000211007812 */ /* 0x000fc400078ee200 */
[----:B------:R-:W-:Y:S02]  /*13280*/  SEL R17, RZ, 0x4, P0 ;  /* 0x00000004ff117807 */ /* 0x000fe40000000000 */
[----:B------:R-:W-:Y:S02]  /*13290*/  SEL R20, RZ, 0x8, P1 ;  /* 0x00000008ff147807 */ /* 0x000fe40000800000 */
[----:B------:R-:W-:Y:S02]  /*132a0*/  ISETP.GE.AND P0, PT, R84, UR5, PT ;  /* 0x0000000554007c0c */ /* 0x000fe4000bf06270 */
[----:B------:R-:W-:Y:S01]  /*132b0*/  LOP3.LUT R0, R20, R0, R17, 0xfe, !PT ;  /* 0x0000000014007212 */ /* 0x000fe200078efe11 */
[----:B------:R-:W-:Y:S01]  /*132c0*/  IMAD R17, R77, UR6, RZ ;  /* 0x000000064d117c24 */ /* 0x000fe2000f8e02ff */
[----:B------:R-:W-:Y:S01]  /*132d0*/  IADD3 R81, R191, 0x180, RZ ;  /* 0x00000180bf517810 */ /* 0x000fe20007ffe0ff */
[----:B------:R-:W-:Y:S01]  /*132e0*/  IMAD.MOV.U32 R20, RZ, RZ, R191 ;  /* 0x000000ffff147224 */ /* 0x000fe200078e00bf */
[----:B------:R-:W-:Y:S01]  /*132f0*/  ISETP.GE.AND P1, PT, R86, UR5, PT ;  /* 0x0000000556007c0c */ /* 0x000fe2000bf26270 */
[C---:B------:R-:W-:Y:S01]  /*13300*/  IMAD R77, R18.reuse, UR7, R17 ;  /* 0x00000007124d7c24 */ /* 0x040fe2000f8e0211 */
[----:B------:R-:W-:Y:S01]  /*13310*/  SEL R17, RZ, 0x10, P0 ;  /* 0x00000010ff117807 */ /* 0x000fe20000000000 */
[----:B------:R-:W-:Y:S01]  /*13320*/  IMAD.WIDE.U32 R20, R18, UR6, R20 ;  /* 0x0000000612147c25 */ /* 0x000fe2000f8e0014 */
[----:B------:R-:W-:Y:S01]  /*13330*/  ISETP.GE.AND P0, PT, R81, UR5, PT ;  /* 0x0000000551007c0c */ /* 0x000fe2000bf06270 */
[----:B------:R-:W-:Y:S01]  /*13340*/  ULDC.64 UR6, c[0x0][0xbe0] ;  /* 0x0002f80000067ab9 */ /* 0x000fe20000000a00 */
[----:B------:R-:W-:Y:S01]  /*13350*/  SEL R18, RZ, 0x20, P1 ;  /* 0x00000020ff127807 */ /* 0x000fe20000800000 */
[----:B------:R-:W-:Y:S01]  /*13360*/  IMAD R81, R197, -0x40, R76 ;  /* 0xffffffc0c5517824 */ /* 0x000fe200078e024c */
[----:B------:R-:W-:Y:S01]  /*13370*/  ISETP.GE.AND P1, PT, R85, UR5, PT ;  /* 0x0000000555007c0c */ /* 0x000fe2000bf26270 */
[----:B------:R-:W-:Y:S01]  /*13380*/  IMAD.IADD R21, R21, 0x1, R77 ;  /* 0x0000000115157824 */ /* 0x000fe200078e024d */
[----:B------:R-:W-:Y:S01]  /*13390*/  LOP3.LUT R17, R18, R0, R17, 0xfe, !PT ;  /* 0x0000000012117212 */ /* 0x000fe200078efe11 */
[----:B------:R-:W-:Y:S01]  /*133a0*/  IMAD R78, R78, UR6, RZ ;  /* 0x000000064e4e7c24 */ /* 0x000fe2000f8e02ff */
[C---:B------:R-:W-:Y:S01]  /*133b0*/  ISETP.GE.AND P2, PT, R194.reuse, R81, PT ;  /* 0x00000051c200720c */ /* 0x040fe20003f46270 */
[C---:B------:R-:W-:Y:S01]  /*133c0*/  IMAD.WIDE.U32 R20, R193.reuse, UR6, R20 ;  /* 0x00000006c1147c25 */ /* 0x040fe2000f8e0014 */
[----:B------:R-:W-:Y:S01]  /*133d0*/  SEL R0, RZ, 0x40, P0 ;  /* 0x00000040ff007807 */ /* 0x000fe20000000000 */
[----:B--2---:R-:W-:Y:S01]  /*133e0*/  SYNCS.ARRIVE.TRANS64.RED.A1T0 RZ, [UR4], RZ ;  /* 0x000000ffffff79a7 */ /* 0x004fe20008100404 */
[----:B------:R-:W-:Y:S01]  /*133f0*/  SHF.R.S32.HI R195, RZ, 0x1f, R194 ;  /* 0x0000001fffc37819 */ /* 0x000fe200000114c2 */
[----:B------:R-:W-:Y:S01]  /*13400*/  IMAD R77, R193, UR7, R78 ;  /* 0x00000007c14d7c24 */ /* 0x000fe2000f8e024e */
[----:B------:R-:W-:Y:S01]  /*13410*/  ULDC.64 UR6, c[0x0][0xbe8] ;  /* 0x0002fa0000067ab9 */ /* 0x000fe20000000a00 */
[----:B------:R-:W-:Y:S01]  /*13420*/  VIADD R18, R194, 0x20 ;  /* 0x00000020c2127836 */ /* 0x000fe20000000000 */
[----:B------:R-:W-:Y:S01]  /*13430*/  LOP3.LUT R0, R17, R0, RZ, 0xfc, !PT ;  /* 0x0000000011007212 */ /* 0x000fe200078efcff */
[----:B------:R-:W-:-:S02]  /*13440*/  IMAD R17, R80, UR6, RZ ;  /* 0x0000000650117c24 */ /* 0x000fc4000f8e02ff */
[----:B------:R-:W-:Y:S01]  /*13450*/  IMAD.IADD R21, R21, 0x1, R77 ;  /* 0x0000000115157824 */ /* 0x000fe200078e024d */
[----:B------:R-:W-:Y:S01]  /*13460*/  ISETP.GE.AND P0, PT, R18, R81, PT ;  /* 0x000000511200720c */ /* 0x000fe20003f06270 */
[C---:B------:R-:W-:Y:S01]  /*13470*/  IMAD R81, R79.reuse, UR7, R17 ;  /* 0x000000074f517c24 */ /* 0x040fe2000f8e0211 */
[----:B------:R-:W-:Y:S01]  /*13480*/  SEL R17, RZ, 0x80, P1 ;  /* 0x00000080ff117807 */ /* 0x000fe20000800000 */
[----:B------:R-:W-:-:S03]  /*13490*/  IMAD.WIDE.U32 R78, R79, UR6, R20 ;  /* 0x000000064f4e7c25 */ /* 0x000fc6000f8e0014 */
[----:B------:R-:W-:Y:S01]  /*134a0*/  LOP3.LUT R17, R0, R17, RZ, 0xfc, !PT ;  /* 0x0000001100117212 */ /* 0x000fe200078efcff */
[----:B------:R-:W-:-:S04]  /*134b0*/  IMAD.WIDE R76, R197, 0x40, R194 ;  /* 0x00000040c54c7825 */ /* 0x000fc800078e02c2 */
[----:B------:R-:W-:Y:S01]  /*134c0*/  IMAD.IADD R85, R79, 0x1, R81 ;  /* 0x000000014f557824 */ /* 0x000fe200078e0251 */
[----:B-1----:R-:W-:Y:S06]  /*134d0*/  @P2 BRA `(.L_x_2502) ;  /* 0x00000000006c2947 */ /* 0x002fec0003800000 */
[----:B------:R-:W-:Y:S01]  /*134e0*/  ULDC.64 UR6, c[0x0][0xbd8] ;  /* 0x0002f60000067ab9 */ /* 0x000fe20000000a00 */
[----:B------:R-:W-:Y:S01]  /*134f0*/  MOV R20, R78 ;  /* 0x0000004e00147202 */ /* 0x000fe20000000f00 */
[----:B------:R-:W-:Y:S01]  /*13500*/  IMAD R81, R77, UR6, RZ ;  /* 0x000000064d517c24 */ /* 0x000fe2000f8e02ff */
[----:B------:R-:W-:Y:S01]  /*13510*/  ISETP.GE.AND P2, PT, R191, UR5, PT ;  /* 0x00000005bf007c0c */ /* 0x000fe2000bf46270 */
[----:B------:R-:W-:Y:S01]  /*13520*/  IMAD.MOV.U32 R21, RZ, RZ, R85 ;  /* 0x000000ffff157224 */ /* 0x000fe200078e0055 */
[----:B------:R-:W-:Y:S01]  /*13530*/  ISETP.GE.AND P3, PT, R3, UR5, PT ;  /* 0x0000000503007c0c */ /* 0x000fe2000bf66270 */
[C---:B------:R-:W-:Y:S01]  /*13540*/  IMAD R81, R76.reuse, UR7, R81 ;  /* 0x000000074c517c24 */ /* 0x040fe2000f8e0251 */
[----:B------:R-:W-:Y:S01]  /*13550*/  ULDC.64 UR8, c[0x0][0x208] ;  /* 0x0000820000087ab9 */ /* 0x000fe20000000a00 */
[----:B------:R-:W-:Y:S01]  /*13560*/  IMAD.WIDE.U32 R20, R76, UR6, R20 ;  /* 0x000000064c147c25 */ /* 0x000fe2000f8e0014 */
[----:B------:R-:W-:Y:S01]  /*13570*/  ULDC.64 UR6, c[0x0][0xb80] ;  /* 0x0002e00000067ab9 */ /* 0x000fe20000000a00 */
[----:B------:R-:W-:-:S02]  /*13580*/  ISETP.GE.AND P4, PT, R86, UR5, PT ;  /* 0x0000000556007c0c */ /* 0x000fc4000bf86270 */
[----:B------:R-:W-:Y:S01]  /*13590*/  IMAD.IADD R21, R21, 0x1, R81 ;  /* 0x0000000115157824 */ /* 0x000fe200078e0251 */
[----:B------:R-:W-:Y:S02]  /*135a0*/  LEA R80, P1, R20, UR6, 0x1 ;  /* 0x0000000614507c11 */ /* 0x000fe4000f8208ff */
[----:B------:R-:W-:Y:S02]  /*135b0*/  LOP3.LUT P5, RZ, R0, 0x40, RZ, 0xc0, !PT ;  /* 0x0000004000ff7812 */ /* 0x000fe400078ac0ff */
[----:B------:R-:W-:Y:S02]  /*135c0*/  LEA.HI.X R81, R20, UR7, R21, 0x1, P1 ;  /* 0x0000000714517c11 */ /* 0x000fe400088f0c15 */
[----:B------:R-:W-:Y:S02]  /*135d0*/  ISETP.GE.AND P1, PT, R82, UR5, PT ;  /* 0x0000000552007c0c */ /* 0x000fe4000bf26270 */
[----:B------:R-:W-:Y:S01]  /*135e0*/  LOP3.LUT P6, RZ, R17, 0x80, RZ, 0xc0, !PT ;  /* 0x0000008011ff7812 */ /* 0x000fe200078cc0ff */
        /* <DEDUP_REMOVED lines=10> */
.L_x_2502:
[----:B------:R-:W-:Y:S05]  /*13690*/  BSYNC B1 ;  /* 0x0000000000017941 */ /* 0x000fea0003800000 */
.L_x_2501:
[----:B------:R-:W-:Y:S05]  /*136a0*/  @P0 BRA `(.L_x_2503) ;  /* 0x0000000c00200947 */ /* 0x000fea0003800000 */
[----:B-1---5:R-:W-:Y:S01]  /*136b0*/  IADD3 R7, P0, R76, 0x20, RZ ;  /* 0x000000204c077810 */ /* 0x022fe20007f1e0ff */
[----:B------:R-:W-:Y:S01]  /*136c0*/  ULDC.64 UR6, c[0x0][0xbd8] ;  /* 0x0002f60000067ab9 */ /* 0x000fe20000000a00 */
[----:B------:R-:W-:Y:S01]  /*136d0*/  IMAD.MOV.U32 R4, RZ, RZ, R78 ;  /* 0x000000ffff047224 */ /* 0x000fe200078e004e */
[----:B------:R-:W-:Y:S01]  /*136e0*/  ISETP.GE.AND P4, PT, R3, UR5, PT ;  /* 0x0000000503007c0c */ /* 0x000fe2000bf86270 */
[----:B------:R-:W-:Y:S01]  /*136f0*/  IMAD.MOV.U32 R5, RZ, RZ, R85 ;  /* 0x000000ffff057224 */ /* 0x000fe200078e0055 */
[----:B------:R-:W-:Y:S01]  /*13700*/  ULDC.64 UR8, c[0x0][0x208] ;  /* 0x0000820000087ab9 */ /* 0x000fe20000000a00 */
[----:B------:R-:W-:Y:S01]  /*13710*/  IMAD.X R76, RZ, RZ, R77, P0 ;  /* 0x000000ffff4c7224 */ /* 0x000fe200000e064d */
        /* <DEDUP_REMOVED lines=9> */
[----:B------:R-:W-:Y:S02]  /*137b0*/  LEA R6, P6, R4, UR6, 0x1 ;  /* 0x0000000604067c11 */ /* 0x000fe4000f8c08ff */
[----:B------:R-:W-:-:S04]  /*137c0*/  IADD3 R3, R5, R3, RZ ;  /* 0x0000000305037210 */ /* 0x000fc80007ffe0ff */
        /* <DEDUP_REMOVED lines=14> */
.L_x_2498:
[----:B------:R-:W1:Y:S01]  /*138b0*/  LDC.64 R6, c[0x0][0xcd8] ;  /* 0x00033600ff067b82 */ /* 0x000e620000000a00 */
[----:B------:R-:W-:Y:S01]  /*138c0*/  IMAD.MOV.U32 R3, RZ, RZ, RZ ;  /* 0x000000ffff037224 */ /* 0x000fe200078e00ff */
[----:B------:R-:W-:Y:S01]  /*138d0*/  ULDC UR6, c[0x0][0xb8c] ;  /* 0x0002e30000067ab9 */ /* 0x000fe20000000800 */
[----:B------:R-:W-:-:S05]  /*138e0*/  ULDC.64 UR4, c[0x0][0x208] ;  /* 0x0000820000047ab9 */ /* 0x000fca0000000a00 */
[----:B------:R-:W2:Y:S01]  /*138f0*/  LDC.64 R4, c[0x0][0xcd8] ;  /* 0x00033600ff047b82 */ /* 0x000ea20000000a00 */
[----:B-1----:R-:W-:-:S04]  /*13900*/  ISETP.NE.U32.AND P0, PT, R6, RZ, PT ;  /* 0x000000ff0600720c */ /* 0x002fc80003f05070 */
[----:B------:R-:W-:-:S03]  /*13910*/  ISETP.NE.AND.EX P0, PT, R7, RZ, PT, P0 ;  /* 0x000000ff0700720c */ /* 0x000fc60003f05300 */
[----:B------:R-:W1:Y:S08]  /*13920*/  LDC.64 R6, c[0x0][0xce0] ;  /* 0x00033800ff067b82 */ /* 0x000e700000000a00 */
[----:B------:R-:W3:Y:S01]  /*13930*/  LDC R0, c[0x0][0xb88] ;  /* 0x0002e200ff007b82 */ /* 0x000ee20000000800 */
[C---:B------:R-:W-:Y:S01]  /*13940*/  VIADD R13, R191.reuse, 0x40 ;  /* 0x00000040bf0d7836 */ /* 0x040fe20000000000 */
[----:B------:R-:W-:Y:S01]  /*13950*/  ISETP.GE.AND P2, PT, R191, UR6, PT ;  /* 0x00000006bf007c0c */ /* 0x000fe2000bf46270 */
[----:B--2---:R-:W-:Y:S01]  /*13960*/  IMAD.WIDE R4, R196, 0x4, R4 ;  /* 0x00000004c4047825 */ /* 0x004fe200078e0204 */
[----:B-1----:R-:W-:-:S04]  /*13970*/  ISETP.NE.U32.AND P1, PT, R6, RZ, PT ;  /* 0x000000ff0600720c */ /* 0x002fc80003f25070 */
[----:B------:R1:W5:Y:S01]  /*13980*/  @P0 LDG.E R3, desc[UR4][R4.64] ;  /* 0x0000000404030981 */ /* 0x000362000c1e1900 */
[----:B------:R-:W-:-:S13]  /*13990*/  ISETP.NE.AND.EX P1, PT, R7, RZ, PT, P1 ;  /* 0x000000ff0700720c */ /* 0x000fda0003f25310 */
[----:B------:R-:W2:Y:S01]  /*139a0*/  @P1 LDC.64 R6, c[0x0][0xce0] ;  /* 0x00033800ff061b82 */ /* 0x000ea20000000a00 */
[----:B------:R-:W-:-:S04]  /*139b0*/  ISETP.GE.AND P3, PT, R13, UR6, PT ;  /* 0x000000060d007c0c */ /* 0x000fc8000bf66270 */
[----:B------:R-:W-:Y:S02]  /*139c0*/  SEL R9, RZ, 0xffffffff, P3 ;  /* 0xffffffffff097807 */ /* 0x000fe40001800000 */
[----:B------:R-:W-:-:S03]  /*139d0*/  SEL R8, RZ, 0x1, P2 ;  /* 0x00000001ff087807 */ /* 0x000fc60001000000 */
[----:B------:R-:W-:-:S05]  /*139e0*/  IMAD.SHL.U32 R9, R9, 0x2, RZ ;  /* 0x0000000209097824 */ /* 0x000fca00078e00ff */
[----:B------:R-:W-:Y:S01]  /*139f0*/  LOP3.LUT R14, R9, 0x2, R8, 0xe2, !PT ;  /* 0x00000002090e7812 */ /* 0x000fe200078ee208 */
[----:B--2---:R-:W-:-:S05]  /*13a00*/  @P1 IMAD.WIDE R6, R196, 0x4, R6 ;  /* 0x00000004c4061825 */ /* 0x004fca00078e0206 */
[----:B---3--:R1:W5:Y:S01]  /*13a10*/  @P1 LDG.E R0, desc[UR4][R6.64] ;  /* 0x0000000406001981 */ /* 0x008362000c1e1900 */
[----:B------:R-:W-:Y:S05]  /*13a20*/  @P1 BRA `(.L_x_2504) ;  /* 0x0000000000141947 */ /* 0x000fea0003800000 */
[----:B------:R-:W-:Y:S05]  /*13a30*/  @!P0 BRA `(.L_x_2504) ;  /* 0x0000000000108947 */ /* 0x000fea0003800000 */
[----:B------:R-:W-:Y:S02]  /*13a40*/  ULDC.64 UR4, c[0x0][0x208] ;  /* 0x0000820000047ab9 */ /* 0x000fe40000000a00 */
[----:B-1----:R-:W2:Y:S04]  /*13a50*/  LDG.E R7, desc[UR4][R4.64] ;  /* 0x0000000404077981 */ /* 0x002ea8000c1e1900 */
[----:B-----5:R-:W2:Y:S02]  /*13a60*/  LDG.E R0, desc[UR4][R4.64+0x4] ;  /* 0x0000040404007981 */ /* 0x020ea4000c1e1900 */
[----:B--2---:R-:W-:-:S07]  /*13a70*/  IMAD.IADD R0, R0, 0x1, -R7 ;  /* 0x0000000100007824 */ /* 0x004fce00078e0a07 */
.L_x_2504:
[----:B------:R-:W-:Y:S01]  /*13a80*/  ISETP.GT.AND P1, PT, R201, 0x3f, PT ;  /* 0x0000003fc900780c */ /* 0x000fe20003f24270 */
[C---:B------:R-:W-:Y:S01]  /*13a90*/  VIADD R17, R191.reuse, 0x80 ;  /* 0x00000080bf117836 */ /* 0x040fe20000000000 */
[C---:B------:R-:W-:Y:S01]  /*13aa0*/  IADD3 R18, R191.reuse, 0xc0, RZ ;  /* 0x000000c0bf127810 */ /* 0x040fe20007ffe0ff */
[----:B------:R-:W-:Y:S01]  /*13ab0*/  BSSY B1, `(.L_x_2505) ;  /* 0x0000023000017945 */ /* 0x000fe20003800000 */
[----:B-1----:R-:W-:Y:S01]  /*13ac0*/  SHF.R.S32.HI R4, RZ, 0x1f, R196 ;  /* 0x0000001fff047819 */ /* 0x002fe200000114c4 */
[----:B------:R-:W-:Y:S01]  /*13ad0*/  VIADD R24, R191, 0x100 ;  /* 0x00000100bf187836 */ /* 0x000fe20000000000 */
[----:B------:R-:W-:Y:S01]  /*13ae0*/  ISETP.GE.AND P2, PT, R17, UR6, PT ;  /* 0x0000000611007c0c */ /* 0x000fe2000bf46270 */
[----:B------:R-:W-:Y:S01]  /*13af0*/  VIADD R25, R191, 0x140 ;  /* 0x00000140bf197836 */ /* 0x000fe20000000000 */
[----:B------:R-:W-:Y:S02]  /*13b00*/  ISETP.GE.AND P3, PT, R18, UR6, PT ;  /* 0x0000000612007c0c */ /* 0x000fe4000bf66270 */
[----:B------:R-:W-:-:S02]  /*13b10*/  SHF.R.S32.HI R9, RZ, 0x1f, R193 ;  /* 0x0000001fff097819 */ /* 0x000fc400000114c1 */
[----:B------:R-:W-:Y:S02]  /*13b20*/  SHF.R.S32.HI R12, RZ, 0x1f, R191 ;  /* 0x0000001fff0c7819 */ /* 0x000fe400000114bf */
[----:B------:R-:W-:Y:S02]  /*13b30*/  SEL R11, R196, RZ, !P0 ;  /* 0x000000ffc40b7207 */ /* 0x000fe40004000000 */
[----:B------:R-:W-:Y:S02]  /*13b40*/  SEL R10, R4, RZ, !P0 ;  /* 0x000000ff040a7207 */ /* 0x000fe40004000000 */
[----:B-----5:R-:W-:Y:S01]  /*13b50*/  SHF.R.S32.HI R8, RZ, 0x1f, R3 ;  /* 0x0000001fff087819 */ /* 0x020fe20000011403 */
[----:B------:R-:W-:Y:S06]  /*13b60*/  @P1 BRA `(.L_x_2506) ;  /* 0x00000000005c1947 */ /* 0x000fec0003800000 */
[----:B------:R-:W1:Y:S02]  /*13b70*/  S2R R5, SR_TID.X ;  /* 0x0000000000057919 */ /* 0x000e640000002100 */
[----:B-1----:R-:W-:-:S04]  /*13b80*/  IMAD R4, R197, 0x40, R5 ;  /* 0x00000040c5047824 */ /* 0x002fc800078e0205 */
[----:B------:R-:W-:-:S05]  /*13b90*/  VIADD R5, R4, 0xffffff80 ;  /* 0xffffff8004057836 */ /* 0x000fca0000000000 */
[----:B------:R-:W-:-:S13]  /*13ba0*/  ISETP.GE.AND P0, PT, R5, R0, PT ;  /* 0x000000000500720c */ /* 0x000fda0003f06270 */
[----:B------:R-:W-:Y:S05]  /*13bb0*/  @P0 BRA `(.L_x_2506) ;  /* 0x0000000000480947 */ /* 0x000fea0003800000 */
[----:B------:R-:W-:Y:S01]  /*13bc0*/  IADD3 R4, P0, R5, R3, RZ ;  /* 0x0000000305047210 */ /* 0x000fe20007f1e0ff */
[----:B------:R-:W-:Y:S01]  /*13bd0*/  ULDC.64 UR4, c[0x0][0xc70] ;  /* 0x00031c0000047ab9 */ /* 0x000fe20000000a00 */
[----:B------:R-:W-:Y:S01]  /*13be0*/  ULDC.64 UR8, c[0x0][0x208] ;  /* 0x0000820000087ab9 */ /* 0x000fe20000000a00 */
        /* <DEDUP_REMOVED lines=15> */
.L_x_2506:
[----:B------:R-:W-:Y:S05]  /*13ce0*/  BSYNC B1 ;  /* 0x0000000000017941 */ /* 0x000fea0003800000 */
.L_x_2505:
[----:B------:R-:W-:Y:S01]  /*13cf0*/  ULDC.64 UR4, c[0x0][0xba0] ;  /* 0x0002e80000047ab9 */ /* 0x000fe20000000a00 */
[----:B------:R-:W-:Y:S01]  /*13d00*/  IMAD.MOV.U32 R4, RZ, RZ, R191 ;  /* 0x000000ffff047224 */ /* 0x000fe200078e00bf */
[----:B-1----:R-:W-:Y:S01]  /*13d10*/  SEL R7, RZ, 0x4, P2 ;  /* 0x00000004ff077807 */ /* 0x002fe20001000000 */
[----:B------:R-:W-:Y:S01]  /*13d20*/  IMAD.MOV.U32 R5, RZ, RZ, R12 ;  /* 0x000000ffff057224 */ /* 0x000fe200078e000c */
[----:B------:R-:W-:Y:S01]  /*13d30*/  ISETP.GE.AND P0, PT, R24, UR6, PT ;  /* 0x0000000618007c0c */ /* 0x000fe2000bf06270 */
[----:B------:R-:W-:Y:S01]  /*13d40*/  IMAD R6, R8, UR4, RZ ;  /* 0x0000000408067c24 */ /* 0x000fe2000f8e02ff */
[----:B------:R-:W-:Y:S01]  /*13d50*/  SEL R8, RZ, 0x8, P3 ;  /* 0x00000008ff087807 */ /* 0x000fe20001800000 */
[----:B------:R-:W-:Y:S01]  /*13d60*/  IMAD.WIDE.U32 R4, R3, UR4, R4 ;  /* 0x0000000403047c25 */ /* 0x000fe2000f8e0004 */
[----:B------:R-:W-:Y:S01]  /*13d70*/  ISETP.GE.AND P1, PT, R25, UR6, PT ;  /* 0x0000000619007c0c */ /* 0x000fe2000bf26270 */
[----:B------:R-:W-:Y:S01]  /*13d80*/  BSSY B1, `(.L_x_2507) ;  /* 0x000003c000017945 */ /* 0x000fe20003800000 */
[----:B------:R-:W-:Y:S01]  /*13d90*/  LOP3.LUT R7, R8, R14, R7, 0xfe, !PT ;  /* 0x0000000e08077212 */ /* 0x000fe200078efe07 */
[----:B------:R-:W-:Y:S01]  /*13da0*/  IMAD R3, R3, UR5, R6 ;  /* 0x0000000503037c24 */ /* 0x000fe2000f8e0206 */
[----:B------:R-:W-:Y:S01]  /*13db0*/  SEL R8, RZ, 0x10, P0 ;  /* 0x00000010ff087807 */ /* 0x000fe20000000000 */
[----:B------:R-:W-:Y:S01]  /*13dc0*/  VIADD R6, R191, 0x180 ;  /* 0x00000180bf067836 */ /* 0x000fe20000000000 */
[----:B------:R-:W-:Y:S01]  /*13dd0*/  SEL R12, RZ, 0x20, P1 ;  /* 0x00000020ff0c7807 */ /* 0x000fe20000800000 */
[----:B------:R-:W-:Y:S01]  /*13de0*/  ULDC.64 UR4, c[0x0][0xbe0] ;  /* 0x0002f80000047ab9 */ /* 0x000fe20000000a00 */
[----:B------:R-:W-:-:S02]  /*13df0*/  IMAD.IADD R5, R5, 0x1, R3 ;  /* 0x0000000105057824 */ /* 0x000fc400078e0203 */
[----:B------:R-:W-:Y:S01]  /*13e00*/  ISETP.GE.AND P0, PT, R6, UR6, PT ;  /* 0x0000000606007c0c */ /* 0x000fe2000bf06270 */
[----:B------:R-:W-:Y:S01]  /*13e10*/  IMAD R6, R9, UR4, RZ ;  /* 0x0000000409067c24 */ /* 0x000fe2000f8e02ff */
[----:B------:R-:W-:Y:S01]  /*13e20*/  LOP3.LUT R9, R12, R7, R8, 0xfe, !PT ;  /* 0x000000070c097212 */ /* 0x000fe200078efe08 */
[----:B------:R-:W-:Y:S01]  /*13e30*/  IMAD.WIDE.U32 R4, R193, UR4, R4 ;  /* 0x00000004c1047c25 */ /* 0x000fe2000f8e0004 */
[----:B------:R-:W-:-:S03]  /*13e40*/  IADD3 R7, R191, 0x1c0, RZ ;  /* 0x000001c0bf077810 */ /* 0x000fc60007ffe0ff */
[----:B------:R-:W-:Y:S01]  /*13e50*/  IMAD R3, R193, UR5, R6 ;  /* 0x00000005c1037c24 */ /* 0x000fe2000f8e0206 */
[----:B------:R-:W-:Y:S01]  /*13e60*/  ISETP.GE.AND P2, PT, R7, UR6, PT ;  /* 0x0000000607007c0c */ /* 0x000fe2000bf46270 */
[----:B------:R-:W-:Y:S01]  /*13e70*/  IMAD R7, R197, -0x40, R0 ;  /* 0xffffffc0c5077824 */ /* 0x000fe200078e0200 */
[----:B------:R-:W-:Y:S01]  /*13e80*/  SEL R6, RZ, 0x40, P0 ;  /* 0x00000040ff067807 */ /* 0x000fe20000000000 */
[C---:B------:R-:W-:Y:S01]  /*13e90*/  VIADD R0, R194.reuse, 0x20 ;  /* 0x00000020c2007836 */ /* 0x040fe20000000000 */
[----:B------:R-:W-:Y:S01]  /*13ea0*/  ULDC.64 UR4, c[0x0][0xbe8] ;  /* 0x0002fa0000047ab9 */ /* 0x000fe20000000a00 */
[----:B------:R-:W-:Y:S01]  /*13eb0*/  IMAD.IADD R5, R5, 0x1, R3 ;  /* 0x0000000105057824 */ /* 0x000fe200078e0203 */
[-C--:B------:R-:W-:Y:S01]  /*13ec0*/  ISETP.GE.AND P1, PT, R194, R7.reuse, PT ;  /* 0x00000007c200720c */ /* 0x080fe20003f26270 */
[----:B------:R-:W-:Y:S01]  /*13ed0*/  IMAD.MOV.U32 R8, RZ, RZ, R194 ;  /* 0x000000ffff087224 */ /* 0x000fe200078e00c2 */
[----:B------:R-:W-:Y:S01]  /*13ee0*/  ISETP.GE.AND P0, PT, R0, R7, PT ;  /* 0x000000070000720c */ /* 0x000fe20003f06270 */
[----:B------:R-:W-:Y:S01]  /*13ef0*/  IMAD R0, R10, UR4, RZ ;  /* 0x000000040a007c24 */ /* 0x000fe2000f8e02ff */
[----:B------:R-:W-:Y:S01]  /*13f00*/  LOP3.LUT R15, R9, R6, RZ, 0xfc, !PT ;  /* 0x00000006090f7212 */ /* 0x000fe200078efcff */
[----:B------:R-:W-:Y:S01]  /*13f10*/  IMAD.WIDE.U32 R6, R11, UR4, R4 ;  /* 0x000000040b067c25 */ /* 0x000fe2000f8e0004 */
[----:B------:R-:W-:-:S03]  /*13f20*/  SHF.R.S32.HI R9, RZ, 0x1f, R194 ;  /* 0x0000001fff097819 */ /* 0x000fc600000114c2 */
[----:B------:R-:W-:Y:S01]  /*13f30*/  IMAD R3, R11, UR5, R0 ;  /* 0x000000050b037c24 */ /* 0x000fe2000f8e0200 */
        /* <DEDUP_REMOVED lines=18> */
[----:B------:R-:W-:Y:S02]  /*14060*/  ISETP.GE.AND P3, PT, R24, UR6, PT ;  /* 0x0000000618007c0c */ /* 0x000fe4000bf66270 */
[----:B------:R-:W-:Y:S02]  /*14070*/  LEA.HI.X R21, R4, UR5, R3, 0x1, P1 ;  /* 0x0000000504157c11 */ /* 0x000fe400088f0c03 */
[----:B------:R-:W-:Y:S02]  /*14080*/  ISETP.GE.AND P1, PT, R17, UR6, PT ;  /* 0x0000000611007c0c */ /* 0x000fe4000bf26270 */
[----:B------:R-:W-:Y:S01]  /*14090*/  ISETP.GE.AND P2, PT, R25, UR6, PT ;  /* 0x0000000619007c0c */ /* 0x000fe2000bf46270 */
        /* <DEDUP_REMOVED lines=10> */
.L_x_2508:
[----:B------:R-:W-:Y:S05]  /*14140*/  BSYNC B1 ;  /* 0x0000000000017941 */ /* 0x000fea0003800000 */
.L_x_2507:
        /* <DEDUP_REMOVED lines=30> */
.L_x_2503:
[----:B------:R-:W-:Y:S05]  /*14330*/  BSYNC B0 ;  /* 0x0000000000007941 */ /* 0x000fea0003800000 */
.L_x_2497:
[----:B------:R-:W-:Y:S02]  /*14340*/  ULDC UR4, c[0x0][0xd14] ;  /* 0x0003450000047ab9 */ /* 0x000fe40000000800 */
[----:B0-----:R-:W-:-:S13]  /*14350*/  ISETP.GE.AND P0, PT, R187, UR4, PT ;  /* 0x00000004bb007c0c */ /* 0x001fda000bf06270 */
[----:B------:R-:W-:Y:S05]  /*14360*/  @!P0 BRA `(.L_x_2509) ;  /* 0xfffffec800f88947 */ /* 0x000fea000383ffff */
[----:B------:R-:W-:Y:S05]  /*14370*/  EXIT ;  /* 0x000000000000794d */ /* 0x000fea0003800000 */
.L_x_2405:
        /* <DEDUP_REMOVED lines=62> */
.L_x_2514:
        /* <DEDUP_REMOVED lines=16> */
.L_x_2513:
[----:B------:R-:W-:Y:S05]  /*14860*/  BSYNC B0 ;  /* 0x0000000000007941 */ /* 0x000fea0003800000 */
.L_x_2512:
        /* <DEDUP_REMOVED lines=25> */
.L_x_2510:
[----:B------:R-:W-:Y:S01]  /*14a00*/  IMAD.IADD R7, R5, 0x1, -R2 ;  /* 0x0000000105077824 */ /* 0x000fe200078e0a02 */
[----:B------:R-:W-:-:S03]  /*14a10*/  ULDC.64 UR8, c[0x0][0x208] ;  /* 0x0000820000087ab9 */ /* 0x000fc60000000a00 */
        /* <DEDUP_REMOVED lines=19> */
.L_x_2515:
        /* <DEDUP_REMOVED lines=25> */
[----:B------:R-:W-:Y:S02]  /*14ce0*/  VIADDMNMX R8, R3, UR4, R8, PT ;  /* 0x0000000403087c46 */ /* 0x000fe4000b800108 */
[----:B------:R-:W-:Y:S02]  /*14cf0*/  IADD3 R4, R5, R4, RZ ;  /* 0x0000000405047210 */ /* 0x000fe40007ffe0ff */
[----:B------:R-:W-:-:S04]  /*14d00*/  IABS R7, R8 ;  /* 0x0000000800077213 */ /* 0x000fc80000000000 */
[----:B------:R-:W1:Y:S08]  /*14d10*/  I2F.RP R10, R7 ;  /* 0x00000007000a7306 */ /* 0x000e700000209400 */
[----:B-1----:R-:W1:Y:S02]  /*14d20*/  MUFU.RCP R10, R10 ;  /* 0x0000000a000a7308 */ /* 0x002e640000001000 */
[----:B-1----:R-:W-:-:S06]  /*14d30*/  VIADD R2, R10, 0xffffffe ;  /* 0x0ffffffe0a027836 */ /* 0x002fcc0000000000 */
[----:B------:R1:W2:Y:S02]  /*14d40*/  F2I.FTZ.U32.TRUNC.NTZ R3, R2 ;  /* 0x0000000200037305 */ /* 0x0002a4000021f000 */
[----:B-1----:R-:W-:Y:S01]  /*14d50*/  MOV R2, RZ ;  /* 0x000000ff00027202 */ /* 0x002fe20000000f00 */
[----:B--2---:R-:W-:-:S04]  /*14d60*/  IMAD.MOV R6, RZ, RZ, -R3 ;  /* 0x000000ffff067224 */ /* 0x004fc800078e0a03 */
        /* <DEDUP_REMOVED lines=22> */
.L_x_2511:
[----:B------:R-:W-:Y:S02]  /*14ed0*/  IMAD.MOV.U32 R17, RZ, RZ, RZ ;  /* 0x000000ffff117224 */ /* 0x000fe400078e00ff */
[----:B------:R-:W-:Y:S02]  /*14ee0*/  IMAD.U32 R16, RZ, RZ, UR6 ;  /* 0x00000006ff107e24 */ /* 0x000fe4000f8e00ff */
[----:B------:R-:W-:-:S07]  /*14ef0*/  IMAD.MOV.U32 R18, RZ, RZ, RZ ;  /* 0x000000ffff127224 */ /* 0x000fce00078e00ff */
.L_x_2516:
[----:B------:R-:W1:Y:S01]  /*14f00*/  S2R R2, SR_TID.X ;  /* 0x0000000000027919 */ /* 0x000e620000002100 */
[----:B------:R-:W-:Y:S01]  /*14f10*/  UMOV UR4, URZ ;  /* 0x0000003f00047c82 */ /* 0x000fe20008000000 */
        /* <DEDUP_REMOVED lines=10> */
[----:B------:R1:W-:Y:S02]  /*14fc0*/  STL [R1+0x4], R0 ;  /* 0x0000040001007387 */ /* 0x0003e40000100800 */
[----:B-1----:R-:W-:-:S05]  /*14fd0*/  IMAD.U32 R0, RZ, RZ, UR4 ;  /* 0x00000004ff007e24 */ /* 0x002fca000f8e00ff */
[----:B------:R1:W-:Y:S01]  /*14fe0*/  STL [R1+0x1c], R0 ;  /* 0x00001c0001007387 */ /* 0x0003e20000100800 */
[----:B------:R-:W-:Y:S05]  /*14ff0*/  @P0 BRA `(.L_x_2517) ;  /* 0x00000048003c0947 */ /* 0x000fea0003800000 */
[----:B------:R-:W-:Y:S01]  /*15000*/  ULDC UR4, c[0x0][0xc] ;  /* 0x0000030000047ab9 */ /* 0x000fe20000000800 */
[----:B------:R-:W-:Y:S01]  /*15010*/  IMAD.MOV.U32 R2, RZ, RZ, 0x1 ;  /* 0x00000001ff027424 */ /* 0x000fe200078e00ff */
[----:B------:R-:W-:Y:S01]  /*15020*/  ULDC.64 UR54, c[0x0][0x198] ;  /* 0x0000660000367ab9 */ /* 0x000fe20000000a00 */
[----:B-1----:R-:W-:Y:S01]  /*15030*/  IMAD.U32 R0, RZ, RZ, UR4 ;  /* 0x00000004ff007e24 */ /* 0x002fe2000f8e00ff */
[----:B------:R-:W-:Y:S02]  /*15040*/  UMOV UR4, URZ ;  /* 0x0000003f00047c82 */ /* 0x000fe40008000000 */
[----:B------:R-:W-:Y:S04]  /*15050*/  STL [R1+0x4], R2 ;  /* 0x0000040201007387 */ /* 0x000fe80000100800 */
[----:B------:R-:W-:Y:S04]  /*15060*/  STL [R1], RZ ;  /* 0x000000ff01007387 */ /* 0x000fe80000100800 */
[----:B------:R1:W-:Y:S02]  /*15070*/  STL [R1+0x20], R0 ;  /* 0x0000200001007387 */ /* 0x0003e40000100800 */
[----:B-1----:R-:W-:-:S05]  /*15080*/  IMAD.U32 R0, RZ, RZ, UR4 ;  /* 0x00000004ff007e24 */ /* 0x002fca000f8e00ff */
[----:B------:R1:W-:Y:S02]  /*15090*/  STL [R1+0x1c], R0 ;  /* 0x00001c0001007387 */ /* 0x0003e40000100800 */
.L_x_2591:
[----:B------:R-:W-:Y:S05]  /*150a0*/  YIELD ;  /* 0x0000000000007946 */ /* 0x000fea0003800000 */
[----:B------:R-:W-:Y:S01]  /*150b0*/  ULDC.64 UR4, c[0x0][0xb20] ;  /* 0x0002c80000047ab9 */ /* 0x000fe20000000a00 */
[----:B-1----:R-:W-:Y:S01]  /*150c0*/  IMAD.MOV.U32 R0, RZ, RZ, RZ ;  /* 0x000000ffff007224 */ /* 0x002fe200078e00ff */
[----:B------:R-:W-:Y:S01]  /*150d0*/  ISETP.NE.U32.AND P0, PT, RZ, UR4, PT ;  /* 0x00000004ff007c0c */ /* 0x000fe2000bf05070 */
[----:B------:R-:W-:-:S03]  /*150e0*/  ULDC.64 UR6, c[0x0][0x208] ;  /* 0x0000820000067ab9 */ /* 0x000fc60000000a00 */
        /* <DEDUP_REMOVED lines=8> */
[----:B------:R-:W-:Y:S01]  /*15170*/  MOV R4, RZ ;  /* 0x000000ff00047202 */ /* 0x000fe20000000f00 */
[----:B-1----:R-:W1:Y:S02]  /*15180*/  LDC.64 R2, c[0x0][0xaf8] ;  /* 0x0002be00ff027b82 */ /* 0x002e640000000a00 */
[----:B-1----:R-:W-:-:S08]  /*15190*/  IMAD.WIDE R2, R19, 0x4, R2 ;  /* 0x0000000413027825 */ /* 0x002fd000078e0202 */
[----:B------:R-:W2:Y:S01]  /*151a0*/  @P2 LDG.E R4, desc[UR6][R2.64] ;  /* 0x0000000602042981 */ /* 0x000ea2000c1e1900 */
[----:B------:R-:W-:Y:S01]  /*151b0*/  ISETP.NE.U32.AND P1, PT, RZ, UR4, PT ;  /* 0x00000004ff007c0c */ /* 0x000fe2000bf25070 */
[----:B------:R-:W-:Y:S02]  /*151c0*/  ULDC UR4, c[0x0][0x288] ;  /* 0x0000a20000047ab9 */ /* 0x000fe40000000800 */
[----:B------:R-:W-:Y:S01]  /*151d0*/  IMAD.U32 R6, RZ, RZ, UR4 ;  /* 0x00000004ff067e24 */ /* 0x000fe2000f8e00ff */
[----:B------:R-:W-:Y:S01]  /*151e0*/  ISETP.NE.AND.EX P1, PT, RZ, UR5, PT, P1 ;  /* 0x00000005ff007c0c */ /* 0x000fe2000bf25310 */
[----:B------:R-:W-:Y:S02]  /*151f0*/  ULDC.64 UR4, c[0x0][0x3f8] ;  /* 0x0000fe0000047ab9 */ /* 0x000fe40000000a00 */
[----:B------:R-:W-:-:S03]  /*15200*/  UISETP.NE.U32.AND UP0, UPT, UR4, URZ, UPT ;  /* 0x0000003f0400728c */ /* 0x000fc6000bf05070 */
[----:B------:R-:W-:Y:S01]  /*15210*/  ULDC UR4, c[0x0][0x404] ;  /* 0x0001010000047ab9 */ /* 0x000fe20000000800 */
[----:B------:R-:W-:-:S03]  /*15220*/  UISETP.NE.AND.EX UP0, UPT, UR5, URZ, UPT, UP0 ;  /* 0x0000003f0500728c */ /* 0x000fc6000bf05300 */
[----:B------:R-:W-:Y:S01]  /*15230*/  ULDC UR5, c[0x0][0x2e0] ;  /* 0x0000b80000057ab9 */ /* 0x000fe20000000800 */
[----:B------:R-:W-:-:S04]  /*15240*/  USEL UR4, UR4, 0x1, UP0 ;  /* 0x0000000104047887 */ /* 0x000fc80008000000 */
[----:B------:R-:W-:Y:S01]  /*15250*/  UIMAD UR4, UR4, UR5, URZ ;  /* 0x00000005040472a4 */ /* 0x000fe2000f8e023f */
[----:B--2---:R1:W-:Y:S02]  /*15260*/  STL [R1+0x18], R4 ;  /* 0x0000180401007387 */ /* 0x0043e40000100800 */
[----:B-1----:R-:W1:Y:S02]  /*15270*/  @P1 LDC.64 R4, c[0x0][0xb10] ;  /* 0x0002c400ff041b82 */ /* 0x002e640000000a00 */
[----:B-1----:R-:W-:-:S05]  /*15280*/  @P1 IMAD.WIDE R4, R19, 0x4, R4 ;  /* 0x0000000413041825 */ /* 0x002fca00078e0204 */
[----:B------:R1:W5:Y:S01]  /*15290*/  @P1 LDG.E R6, desc[UR6][R4.64] ;  /* 0x0000000604061981 */ /* 0x000362000c1e1900 */
[----:B------:R-:W-:Y:S02]  /*152a0*/  ULDC.64 UR6, c[0x0][0xb00] ;  /* 0x0002c00000067ab9 */ /* 0x000fe40000000a00 */
[----:B------:R-:W-:-:S04]  /*152b0*/  ISETP.NE.U32.AND P0, PT, RZ, UR6, PT ;  /* 0x00000006ff007c0c */ /* 0x000fc8000bf05070 */
[----:B------:R-:W-:Y:S01]  /*152c0*/  ISETP.NE.AND.EX P0, PT, RZ, UR7, PT, P0 ;  /* 0x00000007ff007c0c */ /* 0x000fe2000bf05300 */
[----:B-1----:R-:W-:Y:S01]  /*152d0*/  IMAD.U32 R4, RZ, RZ, UR4 ;  /* 0x00000004ff047e24 */ /* 0x002fe2000f8e00ff */
[----:B------:R-:W-:Y:S11]  /*152e0*/  @P1 BRA `(.L_x_2518) ;  /* 0x0000000000141947 */ /* 0x000ff60003800000 */
[----:B------:R-:W-:Y:S05]  /*152f0*/  @!P2 BRA `(.L_x_2518) ;  /* 0x000000000010a947 */ /* 0x000fea0003800000 */
[----:B------:R-:W-:Y:S02]  /*15300*/  ULDC.64 UR4, c[0x0][0x208] ;  /* 0x0000820000047ab9 */ /* 0x000fe40000000a00 */
[----:B------:R-:W2:Y:S04]  /*15310*/  LDG.E R5, desc[UR4][R2.64] ;  /* 0x0000000402057981 */ /* 0x000ea8000c1e1900 */
[----:B-----5:R-:W2:Y:S02]  /*15320*/  LDG.E R6, desc[UR4][R2.64+0x4] ;  /* 0x0000040402067981 */ /* 0x020ea4000c1e1900 */
[----:B--2---:R-:W-:-:S07]  /*15330*/  IMAD.IADD R6, R6, 0x1, -R5 ;  /* 0x0000000106067824 */ /* 0x004fce00078e0a05 */
.L_x_2518:
[----:B------:R-:W1:Y:S01]  /*15340*/  LDC.64 R2, c[0x0][0xb00] ;  /* 0x0002c000ff027b82 */ /* 0x000e620000000a00 */
[----:B------:R-:W-:Y:S01]  /*15350*/  IMAD.MOV.U32 R5, RZ, RZ, RZ ;  /* 0x000000ffff057224 */ /* 0x000fe200078e00ff */
[----:B------:R-:W-:Y:S01]  /*15360*/  ULDC.64 UR4, c[0x0][0x208] ;  /* 0x0000820000047ab9 */ /* 0x000fe20000000a00 */
[----:B-1----:R-:W-:-:S05]  /*15370*/  IMAD.WIDE R2, R19, 0x4, R2 ;  /* 0x0000000413027825 */ /* 0x002fca00078e0202 */
[----:B------:R-:W2:Y:S01]  /*15380*/  @P0 LDG.E R5, desc[UR4][R2.64] ;  /* 0x0000000402050981 */ /* 0x000ea2000c1e1900 */
[----:B------:R-:W-:Y:S02]  /*15390*/  ULDC.64 UR4, c[0x0][0xb18] ;  /* 0x0002c60000047ab9 */ /* 0x000fe40000000a00 */
[----:B------:R-:W-:-:S04]  /*153a0*/  ISETP.NE.U32.AND P1, PT, RZ, UR4, PT ;  /* 0x00000004ff007c0c */ /* 0x000fc8000bf25070 */
[----:B------:R-:W-:Y:S01]  /*153b0*/  ISETP.NE.AND.EX P1, PT, RZ, UR5, PT, P1 ;  /* 0x00000005ff007c0c */ /* 0x000fe2000bf25310 */
[----:B--2--5:R-:W-:-:S05]  /*153c0*/  IMAD.IADD R5, R5, 0x1, R0 ;  /* 0x0000000105057824 */ /* 0x024fca00078e0200 */
[----:B------:R1:W-:Y:S07]  /*153d0*/  STL [R1+0x8], R5 ;  /* 0x0000080501007387 */ /* 0x0003ee0000100800 */
[----:B------:R-:W-:Y:S05]  /*153e0*/  @!P1 BRA `(.L_x_2519) ;  /* 0x0000000000149947 */ /* 0x000fea0003800000 */
[----:B------:R-:W2:Y:S01]  /*153f0*/  LDC.64 R2, c[0x0][0xb18] ;  /* 0x0002c600ff027b82 */ /* 0x000ea20000000a00 */
[----:B------:R-:W-:Y:S01]  /*15400*/  ULDC.64 UR4, c[0x0][0x208] ;  /* 0x0000820000047ab9 */ /* 0x000fe20000000a00 */
[----:B--2---:R-:W-:-:S05]  /*15410*/  IMAD.WIDE R2, R19, 0x4, R2 ;  /* 0x0000000413027825 */ /* 0x004fca00078e0202 */
[----:B------:R2:W5:Y:S01]  /*15420*/  LDG.E R4, desc[UR4][R2.64] ;  /* 0x0000000402047981 */ /* 0x000562000c1e1900 */
[----:B------:R-:W-:Y:S05]  /*15430*/  BRA `(.L_x_2520) ;  /* 0x0000000000147947 */ /* 0x000fea0003800000 */
.L_x_2519:
[----:B------:R-:W-:Y:S05]  /*15440*/  @!P0 BRA `(.L_x_2520) ;  /* 0x0000000000108947 */ /* 0x000fea0003800000 */
[----:B------:R-:W-:Y:S02]  /*15450*/  ULDC.64 UR4, c[0x0][0x208] ;  /* 0x0000820000047ab9 */ /* 0x000fe40000000a00 */
[----:B-1----:R-:W2:Y:S04]  /*15460*/  LDG.E R5, desc[UR4][R2.64] ;  /* 0x0000000402057981 */ /* 0x002ea8000c1e1900 */
[----:B------:R-:W2:Y:S02]  /*15470*/  LDG.E R4, desc[UR4][R2.64+0x4] ;  /* 0x0000040402047981 */ /* 0x000ea4000c1e1900 */
[----:B--2---:R-:W-:-:S07]  /*15480*/  IADD3 R4, -R5, R4, RZ ;  /* 0x0000000405047210 */ /* 0x004fce0007ffe1ff */
.L_x_2520:
        /* <DEDUP_REMOVED lines=9> */
[----:B------:R-:W-:-:S11]  /*15520*/  VIADD R8, R7, 0xffffffff ;  /* 0xffffffff07087836 */ /* 0x000fd60000000000 */
[----:B------:R-:W-:Y:S05]  /*15530*/  @P1 BRA `(.L_x_2523) ;  /* 0x00000000001c1947 */ /* 0x000fea0003800000 */
[----:B------:R-:W-:Y:S01]  /*15540*/  ISETP.NE.AND P1, PT, R3, 0x1, PT ;  /* 0x000000010300780c */ /* 0x000fe20003f25270 */
[----:B------:R-:W-:-:S12]  /*15550*/  IMAD.MOV R7, RZ, RZ, -R7 ;  /* 0x000000ffff077224 */ /* 0x000fd800078e0a07 */
[----:B-1----:R-:W1:Y:S02]  /*15560*/  @P1 LDC.64 R4, c[0x0][0xae0] ;  /* 0x0002b800ff041b82 */ /* 0x002e640000000a00 */
[----:B-1----:R-:W-:-:S05]  /*15570*/  @P1 IMAD.HI.U32 R4, R7, R4, RZ ;  /* 0x0000000407041227 */ /* 0x002fca00078e00ff */
[----:B------:R-:W-:-:S04]  /*15580*/  @P1 SHF.R.U32.HI R7, RZ, R5, R4 ;  /* 0x00000005ff071219 */ /* 0x000fc80000011604 */
[----:B------:R-:W-:Y:S01]  /*15590*/  LOP3.LUT R8, RZ, R7, RZ, 0x33, !PT ;  /* 0x00000007ff087212 */ /* 0x000fe200078e33ff */
[----:B------:R-:W-:Y:S06]  /*155a0*/  BRA `(.L_x_2524) ;  /* 0x0000000000107947 */ /* 0x000fec0003800000 */
.L_x_2523:
[----:B------:R-:W-:-:S13]  /*155b0*/  ISETP.NE.AND P1, PT, R3, 0x1, PT ;  /* 0x000000010300780c */ /* 0x000fda0003f25270 */
[----:B-1----:R-:W1:Y:S02]  /*155c0*/  @P1 LDC.64 R4, c[0x0][0xae0] ;  /* 0x0002b800ff041b82 */ /* 0x002e640000000a00 */
[----:B-1----:R-:W-:-:S05]  /*155d0*/  @P1 IMAD.HI.U32 R4, R8, R4, RZ ;  /* 0x0000000408041227 */ /* 0x002fca00078e00ff */
[----:B------:R-:W-:-:S07]  /*155e0*/  @P1 SHF.R.U32.HI R8, RZ, R5, R4 ;  /* 0x00000005ff081219 */ /* 0x000fce0000011604 */
.L_x_2524:
[----:B------:R-:W-:Y:S05]  /*155f0*/  BSYNC B0 ;  /* 0x0000000000007941 */ /* 0x000fea0003800000 */
.L_x_2522:
[----:B------:R-:W-:-:S05]  /*15600*/  IMAD R5, R8, R3, R3 ;  /* 0x0000000308057224 */ /* 0x000fca00078e0203 */
[----:B------:R-:W-:-:S07]  /*15610*/  VIMNMX R2, R2, R5, PT ;  /* 0x0000000502027248 */ /* 0x000fce0003fe0100 */
.L_x_2521:
[----:B------:R-:W-:Y:S01]  /*15620*/  VIADD R2, R2, 0x3f ;  /* 0x0000003f02027836 */ /* 0x000fe20000000000 */
[C---:B------:R-:W-:Y:S01]  /*15630*/  IADD3 R4, R0.reuse, 0x3f, RZ ;  /* 0x0000003f00047810 */ /* 0x040fe20007ffe0ff */
[----:B------:R-:W-:Y:S01]  /*15640*/  IMAD R7, R17, 0x40, -R6 ;  /* 0x0000004011077824 */ /* 0x000fe200078e0a06 */
[----:B------:R-:W-:Y:S02]  /*15650*/  ULDC UR4, c[0x0][0xad4] ;  /* 0x0002b50000047ab9 */ /* 0x000fe40000000800 */
[----:B-1----:R-:W-:Y:S01]  /*15660*/  SHF.R.S32.HI R5, RZ, 0x1f, R2 ;  /* 0x0000001fff057819 */ /* 0x002fe20000011402 */
[----:B------:R-:W-:-:S03]  /*15670*/  IMAD.IADD R7, R0, 0x1, R7 ;  /* 0x0000000100077824 */ /* 0x000fc600078e0207 */
[----:B------:R-:W-:Y:S01]  /*15680*/  LEA.HI R2, R5, R2, RZ, 0x6 ;  /* 0x0000000205027211 */ /* 0x000fe200078f30ff */
[----:B------:R-:W-:Y:S01]  /*15690*/  VIADD R0, R7, -UR4 ;  /* 0x8000000407007c36 */ /* 0x000fe20008000000 */
[----:B------:R-:W-:Y:S02]  /*156a0*/  SHF.R.S32.HI R5, RZ, 0x1f, R4 ;  /* 0x0000001fff057819 */ /* 0x000fe40000011404 */
[----:B------:R-:W-:Y:S02]  /*156b0*/  SHF.R.S32.HI R2, RZ, 0x6, R2 ;  /* 0x00000006ff027819 */ /* 0x000fe40000011402 */
[----:B------:R-:W-:-:S04]  /*156c0*/  LEA.HI R5, R5, R4, RZ, 0x6 ;  /* 0x0000000405057211 */ /* 0x000fc800078f30ff */
[----:B------:R-:W-:-:S04]  /*156d0*/  SHF.R.S32.HI R5, RZ, 0x6, R5 ;  /* 0x00000006ff057819 */ /* 0x000fc80000011405 */
[----:B------:R-:W-:-:S05]  /*156e0*/  VIMNMX R8, R5, R2, PT ;  /* 0x0000000205087248 */ /* 0x000fca0003fe0100 */
[----:B------:R1:W-:Y:S01]  /*156f0*/  STL [R1+0x14], R8 ;  /* 0x0000140801007387 */ /* 0x0003e20000100800 */
[----:B------:R-:W-:Y:S05]  /*15700*/  @!P0 BRA `(.L_x_2525) ;  /* 0x0000000000488947 */ /* 0x000fea0003800000 */
[----:B------:R-:W-:Y:S01]  /*15710*/  IMAD.MOV.U32 R2, RZ, RZ, R7 ;  /* 0x000000ffff027224 */ /* 0x000fe200078e0007 */
[----:B------:R-:W-:Y:S04]  /*15720*/  BSSY B0, `(.L_x_2526) ;  /* 0x000000e000007945 */ /* 0x000fe80003800000 */
        /* <DEDUP_REMOVED lines=9> */
.L_x_2527:
[----:B------:R-:W-:-:S13]  /*157c0*/  ISETP.NE.AND P0, PT, R3, 0x1, PT ;  /* 0x000000010300780c */ /* 0x000fda0003f05270 */
[----:B------:R-:W2:Y:S02]  /*157d0*/  @P0 LDC.64 R4, c[0x0][0xae0] ;  /* 0x0002b800ff040b82 */ /* 0x000ea40000000a00 */
[----:B--2---:R-:W-:-:S05]  /*157e0*/  @P0 IMAD.HI.U32 R4, R2, R4, RZ ;  /* 0x0000000402040227 */ /* 0x004fca00078e00ff */
[----:B------:R-:W-:-:S07]  /*157f0*/  @P0 SHF.R.U32.HI R2, RZ, R5, R4 ;  /* 0x00000005ff020219 */ /* 0x000fce0000011604 */
.L_x_2528:
[----:B------:R-:W-:Y:S05]  /*15800*/  BSYNC B0 ;  /* 0x0000000000007941 */ /* 0x000fea0003800000 */
.L_x_2526:
[----:B------:R-:W-:-:S05]  /*15810*/  IMAD R3, R2, R3, RZ ;  /* 0x0000000302037224 */ /* 0x000fca00078e02ff */
[----:B------:R-:W-:-:S07]  /*15820*/  VIMNMX R0, R0, R3, !PT ;  /* 0x0000000300007248 */ /* 0x000fce0007fe0100 */
.L_x_2525:
        /* <DEDUP_REMOVED lines=12> */
[----:B------:R-:W2:Y:S01]  /*158f0*/  LDL R2, [R1+0x20] ;  /* 0x0000200001027983 */ /* 0x000ea20000100800 */
        /* <DEDUP_REMOVED lines=13> */
[----:B---3--:R-:W-:Y:S01]  /*159d0*/  IADD3 R16, R0, UR5, R7 ;  /* 0x0000000500107c10 */ /* 0x008fe2000fffe007 */
[----:B------:R-:W-:Y:S06]  /*159e0*/  BRA `(.L_x_2531) ;  /* 0x0000003000ac7947 */ /* 0x000fec0003800000 */
.L_x_2530:
        /* <DEDUP_REMOVED lines=11> */
[----:B------:R-:W-:Y:S01]  /*15aa0*/  MOV R4, UR6 ;  /* 0x0000000600047c02 */ /* 0x000fe20008000f00 */
[----:B------:R-:W-:Y:S01]  /*15ab0*/  IMAD.U32 R5, RZ, RZ, UR7 ;  /* 0x00000007ff057e24 */ /* 0x000fe2000f8e00ff */
[----:B------:R-:W2:Y:S01]  /*15ac0*/  LDC.64 R2, c[0x4][R2] ;  /* 0x0100000002027b82 */ /* 0x000ea20000000a00 */
[----:B------:R-:W-:Y:S01]  /*15ad0*/  IMAD.U32 R6, RZ, RZ, UR8 ;  /* 0x00000008ff067e24 */ /* 0x000fe2000f8e00ff */
[----:B-1----:R-:W-:Y:S01]  /*15ae0*/  MOV R8, 0x70 ;  /* 0x0000007000087802 */ /* 0x002fe20000000f00 */
[----:B------:R-:W-:Y:S02]  /*15af0*/  IMAD.U32 R7, RZ, RZ, UR9 ;  /* 0x00000009ff077e24 */ /* 0x000fe4000f8e00ff */
[----:B------:R-:W-:-:S02]  /*15b00*/  IMAD.U32 R10, RZ, RZ, UR4 ;  /* 0x00000004ff0a7e24 */ /* 0x000fc4000f8e00ff */
[----:B------:R-:W-:Y:S02]  /*15b10*/  IMAD.U32 R11, RZ, RZ, UR5 ;  /* 0x00000005ff0b7e24 */ /* 0x000fe4000f8e00ff */
[----:B------:R-:W-:Y:S02]  /*15b20*/  IMAD.MOV.U32 R12, RZ, RZ, 0x1 ;  /* 0x00000001ff0c7424 */ /* 0x000fe400078e00ff */
[----:B0-----:R-:W-:-:S07]  /*15b30*/  IMAD.MOV.U32 R13, RZ, RZ, RZ ;  /* 0x000000ffff0d7224 */ /* 0x001fce00078e00ff */
[----:B------:R-:W-:-:S07]  /*15b40*/  LEPC R20, `(.L_x_2532) ;  /* 0x000000001014794e */ /* 0x000fce0000000000 */
[----:B--2---:R-:W-:Y:S05]  /*15b50*/  CALL.ABS.NOINC R2 ;  /* 0x0000000002007343 */ /* 0x004fea0003c00000 */
.L_x_2532:
        /* <DEDUP_REMOVED lines=9> */
[----:B------:R-:W-:Y:S01]  /*15bf0*/  IMAD.U32 R4, RZ, RZ, UR6 ;  /* 0x00000006ff047e24 */ /* 0x000fe2000f8e00ff */
[----:B------:R-:W-:Y:S01]  /*15c00*/  MOV R6, UR8 ;  /* 0x0000000800067c02 */ /* 0x000fe20008000f00 */
[----:B------:R-:W-:Y:S01]  /*15c10*/  IMAD.U32 R5, RZ, RZ, UR7 ;  /* 0x00000007ff057e24 */ /* 0x000fe2000f8e00ff */
[----:B0-----:R-:W-:Y:S01]  /*15c20*/  MOV R13, RZ ;  /* 0x000000ff000d7202 */ /* 0x001fe20000000f00 */
[----:B------:R-:W-:Y:S02]  /*15c30*/  IMAD.U32 R7, RZ, RZ, UR9 ;  /* 0x00000009ff077e24 */ /* 0x000fe4000f8e00ff */
[----:B------:R-:W-:-:S02]  /*15c40*/  IMAD.U32 R10, RZ, RZ, UR4 ;  /* 0x00000004ff0a7e24 */ /* 0x000fc4000f8e00ff */
[----:B------:R-:W-:Y:S02]  /*15c50*/  IMAD.U32 R11, RZ, RZ, UR5 ;  /* 0x00000005ff0b7e24 */ /* 0x000fe4000f8e00ff */
[----:B-1----:R-:W-:Y:S02]  /*15c60*/  IMAD.MOV.U32 R8, RZ, RZ, 0x70 ;  /* 0x00000070ff087424 */ /* 0x002fe400078e00ff */
[----:B--2---:R-:W-:-:S07]  /*15c70*/  IMAD.MOV.U32 R12, RZ, RZ, 0x1 ;  /* 0x00000001ff0c7424 */ /* 0x004fce00078e00ff */
[----:B------:R-:W-:-:S07]  /*15c80*/  LEPC R20, `(.L_x_2534) ;  /* 0x000000001014794e */ /* 0x000fce0000000000 */
[----:B---3--:R-:W-:Y:S05]  /*15c90*/  CALL.ABS.NOINC R2 ;  /* 0x0000000002007343 */ /* 0x008fea0003c00000 */
.L_x_2534:
        /* <DEDUP_REMOVED lines=16> */
.L_x_2533:
[----:B------:R-:W2:Y:S01]  /*15da0*/  LDL.LU R7, [R1+0x18] ;  /* 0x0000180001077983 */ /* 0x000ea20000300800 */
[----:B------:R-:W3:Y:S01]  /*15db0*/  LDC R0, c[0x0][0x428] ;  /* 0x00010a00ff007b82 */ /* 0x000ee20000000800 */
[----:B------:R-:W-:Y:S01]  /*15dc0*/  ULDC.64 UR4, c[0x0][0xaf0] ;  /* 0x0002bc0000047ab9 */ /* 0x000fe20000000a00 */
[----:B------:R-:W-:Y:S01]  /*15dd0*/  IMAD.MOV.U32 R4, RZ, RZ, R19 ;  /* 0x000000ffff047224 */ /* 0x000fe200078e0013 */
[----:B------:R-:W4:Y:S01]  /*15de0*/  S2R R6, SR_TID.X ;  /* 0x0000000000067919 */ /* 0x000f220000002100 */
[----:B------:R-:W-:Y:S01]  /*15df0*/  ULDC.64 UR6, c[0x0][0x208] ;  /* 0x0000820000067ab9 */ /* 0x000fe20000000a00 */
[----:B---3--:R-:W-:Y:S01]  /*15e00*/  ISETP.NE.AND P0, PT, R0, 0x1, PT ;  /* 0x000000010000780c */ /* 0x008fe20003f05270 */
[----:B------:R-:W-:Y:S01]  /*15e10*/  IMAD.MOV.U32 R0, RZ, RZ, R18 ;  /* 0x000000ffff007224 */ /* 0x000fe200078e0012 */
[----:B----4-:R-:W-:-:S11]  /*15e20*/  LOP3.LUT R6, R6, 0x1f, RZ, 0xc0, !PT ;  /* 0x0000001f06067812 */ /* 0x010fd600078ec0ff */
[----:B------:R-:W3:Y:S08]  /*15e30*/  @P0 LDC R3, c[0x0][0x42c] ;  /* 0x00010b00ff030b82 */ /* 0x000ef00000000800 */
[----:B------:R-:W4:Y:S01]  /*15e40*/  @P0 LDC R5, c[0x0][0x430] ;  /* 0x00010c00ff050b82 */ /* 0x000f220000000800 */
[----:B---3--:R-:W-:-:S05]  /*15e50*/  @P0 IMAD.HI.U32 R2, R18, R3, RZ ;  /* 0x0000000312020227 */ /* 0x008fca00078e00ff */
[----:B----4-:R-:W-:Y:S02]  /*15e60*/  @P0 SHF.R.U32.HI R0, RZ, R5, R2 ;  /* 0x00000005ff000219 */ /* 0x010fe40000011602 */
[----:B------:R-:W-:-:S04]  /*15e70*/  ISETP.NE.U32.AND P0, PT, RZ, UR4, PT ;  /* 0x00000004ff007c0c */ /* 0x000fc8000bf05070 */
[----:B------:R-:W-:Y:S01]  /*15e80*/  ISETP.NE.AND.EX P0, PT, RZ, UR5, PT, P0 ;  /* 0x00000005ff007c0c */ /* 0x000fe2000bf05300 */
[----:B------:R-:W-:-:S12]  /*15e90*/  ULDC.64 UR4, c[0x0][0xaf8] ;  /* 0x0002be0000047ab9 */ /* 0x000fd80000000a00 */
[----:B------:R-:W3:Y:S01]  /*15ea0*/  @P0 LDC.64 R2, c[0x0][0xaf0] ;  /* 0x0002bc00ff020b82 */ /* 0x000ee20000000a00 */
[----:B------:R-:W-:-:S04]  /*15eb0*/  ISETP.NE.AND P6, PT, R6, RZ, PT ;  /* 0x000000ff0600720c */ /* 0x000fc80003fc5270 */
[----:B------:R-:W-:-:S09]  /*15ec0*/  PLOP3.LUT P1, PT, P6, PT, PT, 0x8, 0x0 ;  /* 0x000000000000781c */ /* 0x000fd2000372e170 */
[----:B------:R-:W-:Y:S01]  /*15ed0*/  VOTEU.ALL UP1, P6 ;  /* 0x00000000003f7886 */ /* 0x000fe20003020000 */
[----:B---3--:R-:W-:-:S05]  /*15ee0*/  @P0 IMAD.WIDE R2, R19, 0x4, R2 ;  /* 0x0000000413020825 */ /* 0x008fca00078e0202 */
[----:B------:R3:W5:Y:S01]  /*15ef0*/  @P0 LDG.E R4, desc[UR6][R2.64] ;  /* 0x0000000602040981 */ /* 0x000762000c1e1900 */
[----:B------:R-:W-:Y:S01]  /*15f00*/  ISETP.NE.U32.AND P0, PT, RZ, UR4, PT ;  /* 0x00000004ff007c0c */ /* 0x000fe2000bf05070 */
[----:B------:R-:W-:-:S03]  /*15f10*/  @!UP1 UIADD3 UR8, UP0, UR54, 0x270, URZ ;  /* 0x0000027036089890 */ /* 0x000fc6000ff1e03f */
[----:B------:R-:W-:Y:S01]  /*15f20*/  ISETP.NE.AND.EX P0, PT, RZ, UR5, PT, P0 ;  /* 0x00000005ff007c0c */ /* 0x000fe2000bf05300 */
[----:B------:R-:W-:-:S03]  /*15f30*/  @!UP1 UIADD3.X UR9, URZ, UR55, URZ, UP0, !UPT ;  /* 0x000000373f099290 */ /* 0x000fc600087fe43f */
[----:B------:R-:W-:Y:S01]  /*15f40*/  SEL R6, R19, RZ, !P0 ;  /* 0x000000ff13067207 */ /* 0x000fe20004000000 */
[----:B------:R-:W-:Y:S01]  /*15f50*/  VOTEU.ALL UP0, P6 ;  /* 0x00000000003f7886 */ /* 0x000fe20003000000 */
[----:B--23--:R-:W-:-:S07]  /*15f60*/  LEA R17, R17, R7, 0x6 ;  /* 0x0000000711117211 */ /* 0x00cfce00078e30ff */
.L_x_2535:
        /* <DEDUP_REMOVED lines=9> */
[----:B--2---:R-:W-:Y:S05]  /*16000*/  @P1 BRA.U.ANY `(.L_x_2535) ;  /* 0xfffffffd00d81947 */ /* 0x004fea000393ffff */
[----:B------:R-:W1:Y:S01]  /*16010*/  LDL R5, [R1+0x14] ;  /* 0x0000140001057983 */ /* 0x000e620000100800 */
[----:B------:R-:W2:Y:S01]  /*16020*/  LDC.64 R2, c[0x0][0x3f8] ;  /* 0x0000fe00ff027b82 */ /* 0x000ea20000000a00 */
[----:B------:R-:W-:Y:S02]  /*16030*/  ULDC.64 UR4, c[0x0][0xb00] ;  /* 0x0002c00000047ab9 */ /* 0x000fe40000000a00 */
[----:B--2---:R-:W-:Y:S01]  /*16040*/  LOP3.LUT P0, RZ, R2, UR4, RZ, 0xfc, !PT ;  /* 0x0000000402ff7c12 */ /* 0x004fe2000f80fcff */
[----:B------:R-:W-:-:S03]  /*16050*/  UMOV UR4, 0xffffffff ;  /* 0xffffffff00047882 */ /* 0x000fc60000000000 */
[----:B------:R-:W-:-:S04]  /*16060*/  LOP3.LUT P0, RZ, R3, UR5, RZ, 0xfc, P0 ;  /* 0x0000000503ff7c12 */ /* 0x000fc8000800fcff */
[----:B-----5:R-:W-:Y:S01]  /*16070*/  SEL R7, R4, RZ, !P0 ;  /* 0x000000ff04077207 */ /* 0x020fe20004000000 */
[----:B-1----:R-:W-:Y:S01]  /*16080*/  VIADD R8, R5, 0xffffffff ;  /* 0xffffffff05087836 */ /* 0x002fe20000000000 */
[----:B------:R-:W-:Y:S07]  /*16090*/  BRA.DIV UR4, `(.L_x_2536) ;  /* 0x0000003e04f07947 */ /* 0x000fee000b800000 */
.L_x_2607:
[----:B------:R-:W-:Y:S01]  /*160a0*/  UMOV UR4, 0xffffffff ;  /* 0xffffffff00047882 */ /* 0x000fe20000000000 */
[----:B------:R-:W-:Y:S02]  /*160b0*/  SHF.R.S32.HI R5, RZ, 0x1f, R4 ;  /* 0x0000001fff057819 */ /* 0x000fe40000011404 */
[----:B------:R-:W-:Y:S05]  /*160c0*/  BRA.DIV UR4, `(.L_x_2537) ;  /* 0x0000004204187947 */ /* 0x000fea000b800000 */
[----:B------:R-:W-:-:S13]  /*160d0*/  ELECT P6, URZ, PT ;  /* 0x00000000003f782f */ /* 0x000fda00038c0000 */
.L_x_2610:
        /* <DEDUP_REMOVED lines=8> */
[----:B-1----:R-:W-:-:S13]  /*16160*/  ISETP.NE.AND P0, PT, R12, 0x1, PT ;  /* 0x000000010c00780c */ /* 0x002fda0003f05270 */
[----:B------:R-:W1:Y:S02]  /*16170*/  @P0 LDC.64 R10, c[0x0][0x420] ;  /* 0x00010800ff0a0b82 */ /* 0x000e640000000a00 */
[----:B-1----:R-:W-:-:S05]  /*16180*/  @P0 IMAD.HI.U32 R10, R8, R10, RZ ;  /* 0x0000000a080a0227 */ /* 0x002fca00078e00ff */
[----:B------:R-:W-:-:S04]  /*16190*/  @P0 SHF.R.U32.HI R7, RZ, R11, R10 ;  /* 0x0000000bff070219 */ /* 0x000fc8000001160a */
[--C-:B------:R-:W-:Y:S01]  /*161a0*/  SHF.R.S32.HI R11, RZ, 0x1f, R7.reuse ;  /* 0x0000001fff0b7819 */ /* 0x100fe20000011407 */
[--C-:B------:R-:W-:Y:S02]  /*161b0*/  IMAD.MOV R9, RZ, RZ, -R7.reuse ;  /* 0x000000ffff097224 */ /* 0x100fe400078e0a07 */
[----:B------:R-:W-:Y:S02]  /*161c0*/  IMAD.MOV.U32 R10, RZ, RZ, R7 ;  /* 0x000000ffff0a7224 */ /* 0x000fe400078e0007 */
        /* <DEDUP_REMOVED lines=8> */
.L_x_2539:
[----:B------:R-:W2:Y:S01]  /*16250*/  LDL R9, [R1] ;  /* 0x0000000001097983 */ /* 0x000ea20000100800 */
[----:B------:R-:W-:-:S03]  /*16260*/  MOV R11, 0x400 ;  /* 0x00000400000b7802 */ /* 0x000fc60000000f00 */
[----:B------:R-:W3:Y:S01]  /*16270*/  LDL R10, [R1+0x4] ;  /* 0x00000400010a7983 */ /* 0x000ee20000100800 */
[----:B-1----:R-:W1:Y:S02]  /*16280*/  S2R R12, SR_CgaCtaId ;  /* 0x00000000000c7919 */ /* 0x002e640000008800 */
[----:B-1----:R-:W-:-:S04]  /*16290*/  LEA R11, R12, R11, 0x18 ;  /* 0x0000000b0c0b7211 */ /* 0x002fc800078ec0ff */
[----:B--2---:R-:W-:Y:S02]  /*162a0*/  LEA R9, R9, R11, 0x3 ;  /* 0x0000000b09097211 */ /* 0x004fe400078e18ff */
[----:B---3--:R-:W-:-:S04]  /*162b0*/  SHF.L.U32 R10, R10, 0x1f, RZ ;  /* 0x0000001f0a0a7819 */ /* 0x008fc800000006ff */
[----:B------:R-:W1:Y:S02]  /*162c0*/  SYNCS.PHASECHK.TRANS64.TRYWAIT P0, [R9+URZ+0x38840], R10 ;  /* 0x0388400a090075a7 */ /* 0x000e64000800017f */
[----:B-1----:R-:W-:Y:S05]  /*162d0*/  @!P0 BRA `(.L_x_2540) ;  /* 0x0000003c00b48947 */ /* 0x002fea0003800000 */
.L_x_2611:
        /* <DEDUP_REMOVED lines=11> */
.L_x_2541:
        /* <DEDUP_REMOVED lines=22> */
.L_x_2538:
[----:B------:R-:W1:Y:S01]  /*164f0*/  S2R R12, SR_CgaCtaId ;  /* 0x00000000000c7919 */ /* 0x000e620000008800 */
[----:B------:R-:W-:Y:S05]  /*16500*/  WARPSYNC.ALL ;  /* 0x0000000000007948 */ /* 0x000fea0003800000 */
[----:B------:R-:W-:Y:S01]  /*16510*/  BAR.SYNC.DEFER_BLOCKING 0x8, 0xa0 ;  /* 0x0202800000007b1d */ /* 0x000fe20000010000 */
[----:B------:R-:W-:Y:S02]  /*16520*/  ELECT P0, URZ, PT ;  /* 0x00000000003f782f */ /* 0x000fe40003800000 */
[----:B------:R-:W-:-:S03]  /*16530*/  MOV R11, 0x400 ;  /* 0x00000400000b7802 */ /* 0x000fc60000000f00 */
[----:B------:R-:W-:Y:S01]  /*16540*/  BSSY B0, `(.L_x_2542) ;  /* 0x000004c000007945 */ /* 0x000fe20003800000 */
[----:B-1----:R-:W-:-:S07]  /*16550*/  LEA R11, R12, R11, 0x18 ;  /* 0x0000000b0c0b7211 */ /* 0x002fce00078ec0ff */
        /* <DEDUP_REMOVED lines=20> */
[----:B-1----:R-:W-:Y:S01]  /*166a0*/  IMAD.MOV.U32 R6, RZ, RZ, 0x10000 ;  /* 0x00010000ff067424 */ /* 0x002fe200078e00ff */
        /* <DEDUP_REMOVED lines=24> */
[----:B--2---:R-:W-:Y:S01]  /*16830*/  MOV R6, UR47 ;  /* 0x0000002f00067c02 */ /* 0x004fe20008000f00 */
        /* <DEDUP_REMOVED lines=20> */
[----:B-1----:R-:W-:Y:S01]  /*16980*/  R2UR UR42, R10 ;  /* 0x000000000a2a72ca */ /* 0x002fe200000e0000 */
[----:B------:R-:W-:-:S02]  /*16990*/  UIADD3 UR40, UR16, 0x2e400, URZ ;  /* 0x0002e40010287890 */ /* 0x000fc4000fffe03f */
[----:B------:R-:W-:-:S10]  /*169a0*/  UIADD3 UR16, UR16, 0x34400, URZ ;  /* 0x0003440010107890 */ /* 0x000fd4000fffe03f */
[----:B------:R2:W-:Y:S01]  /*169b0*/  UTMALDG.4D [UR40], [UR4], desc[UR6] ;  /* 0x00000628040075b4 */ /* 0x0005e20008019000 */
[----:B------:R2:W-:Y:S01]  /*169c0*/  UTMALDG.4D [UR32], [UR4], desc[UR6] ;  /* 0x00000620040075b4 */ /* 0x0005e20008019000 */
[----:B------:R2:W-:Y:S01]  /*169d0*/  UTMALDG.4D [UR24], [UR4], desc[UR6] ;  /* 0x00000618040075b4 */ /* 0x0005e20008019000 */
[----:B------:R2:W-:Y:S02]  /*169e0*/  UTMALDG.4D [UR16], [UR4], desc[UR6] ;  /* 0x00000610040075b4 */ /* 0x0005e40008019000 */
[----:B--2---:R-:W-:Y:S01]  /*169f0*/  NOP ;  /* 0x0000000000007918 */ /* 0x004fe20000000000 */
.L_x_2543:
[----:B------:R-:W-:Y:S05]  /*16a00*/  BSYNC B0 ;  /* 0x0000000000007941 */ /* 0x000fea0003800000 */
.L_x_2542:
[----:B------:R-:W2:Y:S02]  /*16a10*/  LDL.LU R6, [R1+0x1c] ;  /* 0x00001c0001067983 */ /* 0x000ea40000300800 */
[----:B--2---:R-:W-:-:S13]  /*16a20*/  R2UR UR5, R6 ;  /* 0x00000000060572ca */ /* 0x004fda00000e0000 */
[----:B------:R-:W-:-:S04]  /*16a30*/  UIADD3 UR5, UR5, 0x1, URZ ;  /* 0x0000000105057890 */ /* 0x000fc8000fffe03f */
[----:B------:R-:W-:Y:S02]  /*16a40*/  ULEA.HI UR4, UR5, UR5, URZ, 0x1 ;  /* 0x0000000505047291 */ /* 0x000fe4000f8f083f */
[----:B------:R-:W-:Y:S02]  /*16a50*/  IMAD.U32 R6, RZ, RZ, UR5 ;  /* 0x00000005ff067e24 */ /* 0x000fe4000f8e00ff */
[----:B------:R-:W-:-:S03]  /*16a60*/  ULOP3.LUT UR4, UR4, 0xfffffffe, URZ, 0xc0, !UPT ;  /* 0xfffffffe04047892 */ /* 0x000fc6000f8ec03f */
[----:B------:R1:W-:Y:S01]  /*16a70*/  STL [R1+0x1c], R6 ;  /* 0x00001c0601007387 */ /* 0x0003e20000100800 */
[----:B------:R-:W-:-:S06]  /*16a80*/  UIADD3 UR4, UR5, -UR4, URZ ;  /* 0x8000000405047290 */ /* 0x000fcc000fffe03f */
[----:B-1----:R-:W-:-:S04]  /*16a90*/  MOV R6, UR4 ;  /* 0x0000000400067c02 */ /* 0x002fc80008000f00 */
[----:B------:R-:W-:-:S04]  /*16aa0*/  SHF.L.U32 R6, R6, 0x1f, RZ ;  /* 0x0000001f06067819 */ /* 0x000fc800000006ff */
[----:B------:R-:W1:Y:S02]  /*16ab0*/  SYNCS.PHASECHK.TRANS64.TRYWAIT P0, [R11+URZ+0x38820], R6 ;  /* 0x038820060b0075a7 */ /* 0x000e64000800017f */
[----:B-1----:R-:W-:Y:S05]  /*16ac0*/  @!P0 BRA `(.L_x_2544) ;  /* 0x0000003400cc8947 */ /* 0x002fea0003800000 */
.L_x_2612:
[----:B------:R-:W-:Y:S01]  /*16ad0*/  ULDC.64 UR38, c[0x0][0x3f8] ;  /* 0x0000fe0000267ab9 */ /* 0x000fe20000000a00 */
[----:B------:R-:W-:Y:S01]  /*16ae0*/  ULDC.64 UR46, c[0x0][0x408] ;  /* 0x00010200002e7ab9 */ /* 0x000fe20000000a00 */
        /* <DEDUP_REMOVED lines=11> */
.L_x_2613:
        /* <DEDUP_REMOVED lines=11> */
.L_x_2548:
        /* <DEDUP_REMOVED lines=43> */
[----:B------:R-:W-:-:S02]  /*16f00*/  UMOV UR10, UR21 ;  /* 0x00000015000a7c82 */ /* 0x000fc40008000000 */
[----:B------:R1:W-:Y:S01]  /*16f10*/  UTMALDG.4D [UR8], [UR4], desc[UR6] ;  /* 0x00000608040075b4 */ /* 0x0003e20008019000 */
        /* <DEDUP_REMOVED lines=12> */
.L_x_2546:
[----:B------:R-:W-:Y:S05]  /*16fe0*/  BSYNC B0 ;  /* 0x0000000000007941 */ /* 0x000fea0003800000 */
.L_x_2545:
[----:B-1----:R-:W2:Y:S04]  /*16ff0*/  LDL R9, [R1+0x14] ;  /* 0x0000140001097983 */ /* 0x002ea80000100800 */
[----:B------:R-:W3:Y:S01]  /*17000*/  LDL R6, [R1+0xc] ;  /* 0x00000c0001067983 */ /* 0x000ee20000100800 */
[----:B------:R-:W-:Y:S01]  /*17010*/  BSSY B0, `(.L_x_2549) ;  /* 0x00001aa000007945 */ /* 0x000fe20003800000 */
[----:B--2---:R-:W-:-:S05]  /*17020*/  VIADD R8, R9, 0xfffffffe ;  /* 0xfffffffe09087836 */ /* 0x004fca0000000000 */
[----:B---3--:R-:W-:-:S13]  /*17030*/  ISETP.GE.AND P0, PT, R8, R6, PT ;  /* 0x000000060800720c */ /* 0x008fda0003f06270 */
[----:B------:R-:W-:Y:S05]  /*17040*/  @!P0 BRA `(.L_x_2550) ;  /* 0x0000001800988947 */ /* 0x000fea0003800000 */
[----:B------:R-:W-:Y:S01]  /*17050*/  LOP3.LUT R10, RZ, R6, RZ, 0x33, !PT ;  /* 0x00000006ff0a7212 */ /* 0x000fe200078e33ff */
[----:B------:R-:W-:Y:S01]  /*17060*/  IMAD.MOV R6, RZ, RZ, -R9 ;  /* 0x000000ffff067224 */ /* 0x000fe200078e0a09 */
[----:B------:R-:W-:Y:S04]  /*17070*/  BSSY B1, `(.L_x_2551) ;  /* 0x0000090000017945 */ /* 0x000fe80003800000 */
[----:B------:R-:W-:-:S04]  /*17080*/  VIADDMNMX R10, R6, 0x1, R10, !PT ;  /* 0x00000001060a7846 */ /* 0x000fc8000780010a */
[----:B------:R-:W-:-:S04]  /*17090*/  IADD3 R6, R9, R10, RZ ;  /* 0x0000000a09067210 */ /* 0x000fc80007ffe0ff */
        /* <DEDUP_REMOVED lines=32> */
[----:B------:R-:W-:Y:S01]  /*172a0*/  LEA.HI.X R3, R6, R3, R11, 0x2, P0 ;  /* 0x0000000306037211 */ /* 0x000fe200000f140b */
[----:B------:R-:W-:-:S04]  /*172b0*/  IMAD.MOV R6, RZ, RZ, -R9 ;  /* 0x000000ffff067224 */ /* 0x000fc800078e0a09 */
[----:B------:R1:W5:Y:S01]  /*172c0*/  LDG.E R7, desc[UR6][R2.64] ;  /* 0x0000000602077981 */ /* 0x000362000c1e1900 */
[----:B------:R-:W-:-:S07]  /*172d0*/  IMAD R8, R12, R6, R8 ;  /* 0x000000060c087224 */ /* 0x000fce00078e0208 */
.L_x_2555:
[----:B-1----:R-:W1:Y:S01]  /*172e0*/  S2R R3, SR_CgaCtaId ;  /* 0x0000000000037919 */ /* 0x002e620000008800 */
[----:B------:R-:W-:-:S04]  /*172f0*/  MOV R2, 0x400 ;  /* 0x0000040000027802 */ /* 0x000fc80000000f00 */
[----:B-1----:R-:W-:Y:S02]  /*17300*/  LEA R2, R3, R2, 0x18 ;  /* 0x0000000203027211 */ /* 0x002fe400078ec0ff */
[----:B------:R-:W-:Y:S02]  /*17310*/  SHF.L.U32 R3, R13, 0x1f, RZ ;  /* 0x0000001f0d037819 */ /* 0x000fe400000006ff */
[----:B------:R-:W-:-:S04]  /*17320*/  LEA R2, R14, R2, 0x3 ;  /* 0x000000020e027211 */ /* 0x000fc800078e18ff */
[----:B------:R-:W1:Y:S02]  /*17330*/  SYNCS.PHASECHK.TRANS64.TRYWAIT P0, [R2+URZ+0x38840], R3 ;  /* 0x03884003020075a7 */ /* 0x000e64000800017f */
[----:B-1----:R-:W-:Y:S05]  /*17340*/  @!P0 BRA `(.L_x_2556) ;  /* 0x0000002c00e08947 */ /* 0x002fea0003800000 */
.L_x_2614:
        /* <DEDUP_REMOVED lines=11> */
.L_x_2557:
        /* <DEDUP_REMOVED lines=22> */
.L_x_2615:
        /* <DEDUP_REMOVED lines=8> */
.L_x_2559:
        /* <DEDUP_REMOVED lines=54> */
.L_x_2554:
[----:B------:R-:W-:Y:S05]  /*17940*/  BSYNC B2 ;  /* 0x0000000000027941 */ /* 0x000fea0003800000 */
.L_x_2553:
[----:B------:R-:W2:Y:S02]  /*17950*/  LDL R2, [R1+0x14] ;  /* 0x0000140001027983 */ /* 0x000ea40000100800 */
[----:B--2---:R-:W-:-:S07]  /*17960*/  IADD3 R8, R2, -0x3, RZ ;  /* 0xfffffffd02087810 */ /* 0x004fce0007ffe0ff */
.L_x_2552:
[----:B------:R-:W-:Y:S05]  /*17970*/  BSYNC B1 ;  /* 0x0000000000017941 */ /* 0x000fea0003800000 */
.L_x_2551:
[----:B------:R-:W2:Y:S01]  /*17980*/  LDL.LU R2, [R1+0x14] ;  /* 0x0000140001027983 */ /* 0x000ea20000300800 */
[----:B------:R-:W-:Y:S01]  /*17990*/  VIADD R10, R10, 0xfffffffe ;  /* 0xfffffffe0a0a7836 */ /* 0x000fe20000000000 */
[----:B--2---:R-:W-:-:S04]  /*179a0*/  LOP3.LUT R3, RZ, R2, RZ, 0x33, !PT ;  /* 0x00000002ff037212 */ /* 0x004fc800078e33ff */
[----:B------:R-:W-:-:S13]  /*179b0*/  ISETP.NE.AND P0, PT, R10, R3, PT ;  /* 0x000000030a00720c */ /* 0x000fda0003f05270 */
[----:B------:R-:W-:Y:S05]  /*179c0*/  @!P0 BRA `(.L_x_2550) ;  /* 0x0000001000388947 */ /* 0x000fea0003800000 */
.L_x_2574:
        /* <DEDUP_REMOVED lines=26> */
[----:B------:R-:W-:-:S05]  /*17b70*/  IMAD.WIDE.U32 R2, R4, UR46, R2 ;  /* 0x0000002e04027c25 */ /* 0x000fca000f8e0002 */
[----:B------:R-:W-:Y:S02]  /*17b80*/  IADD3 R3, R6, R3, RZ ;  /* 0x0000000306037210 */ /* 0x000fe40007ffe0ff */
[----:B------:R-:W-:-:S04]  /*17b90*/  LEA R6, P0, R2, UR38, 0x2 ;  /* 0x0000002602067c11 */ /* 0x000fc8000f8010ff */
[----:B------:R-:W-:-:S06]  /*17ba0*/  LEA.HI.X R7, R2, UR39, R3, 0x2, P0 ;  /* 0x0000002702077c11 */ /* 0x000fcc00080f1403 */
[----:B------:R1:W5:Y:S03]  /*17bb0*/  LDG.E R7, desc[UR4][R6.64] ;  /* 0x0000000406077981 */ /* 0x000366000c1e1900 */
.L_x_2562:
[----:B------:R-:W2:Y:S01]  /*17bc0*/  S2R R3, SR_CgaCtaId ;  /* 0x0000000000037919 */ /* 0x000ea20000008800 */
[----:B------:R-:W-:-:S04]  /*17bd0*/  MOV R2, 0x400 ;  /* 0x0000040000027802 */ /* 0x000fc80000000f00 */
[----:B--2---:R-:W-:Y:S02]  /*17be0*/  LEA R2, R3, R2, 0x18 ;  /* 0x0000000203027211 */ /* 0x004fe400078ec0ff */
[----:B------:R-:W-:-:S03]  /*17bf0*/  SHF.L.U32 R3, R10, 0x1f, RZ ;  /* 0x0000001f0a037819 */ /* 0x000fc600000006ff */
[----:B------:R-:W-:-:S04]  /*17c00*/  IMAD R2, R9, 0x8, R2 ;  /* 0x0000000809027824 */ /* 0x000fc800078e0202 */
[----:B------:R-:W2:Y:S02]  /*17c10*/  SYNCS.PHASECHK.TRANS64.TRYWAIT P0, [R2+URZ+0x38840], R3 ;  /* 0x03884003020075a7 */ /* 0x000ea4000800017f */
[----:B--2---:R-:W-:Y:S05]  /*17c20*/  @!P0 BRA `(.L_x_2563) ;  /* 0x0000002400d08947 */ /* 0x004fea0003800000 */
.L_x_2616:
        /* <DEDUP_REMOVED lines=11> */
.L_x_2564:
[----:B------:R-:W3:Y:S01]  /*17ce0*/  LDL R12, [R1+0x8] ;  /* 0x00000800010c7983 */ /* 0x000ee20000100800 */
[----:B-1----:R-:W-:Y:S01]  /*17cf0*/  MOV R6, 0x400 ;  /* 0x0000040000067802 */ /* 0x002fe20000000f00 */
        /* <DEDUP_REMOVED lines=19> */
.L_x_2617:
        /* <DEDUP_REMOVED lines=8> */
.L_x_2566:
        /* <DEDUP_REMOVED lines=17> */
[----:B-1----:R-:W-:-:S04]  /*17fc0*/  LEA R3, R11, R3, 0x18 ;  /* 0x000000030b037211 */ /* 0x002fc800078ec0ff */
[----:B------:R-:W-:-:S04]  /*17fd0*/  LEA R2, R9, R3, 0x10 ;  /* 0x0000000309027211 */ /* 0x000fc800078e80ff */
        /* <DEDUP_REMOVED lines=34> */
.L_x_2561:
[----:B------:R-:W-:Y:S05]  /*18200*/  BSYNC B1 ;  /* 0x0000000000017941 */ /* 0x000fea0003800000 */
.L_x_2560:
[----:B------:R-:W-:Y:S01]  /*18210*/  VIADD R9, R9, 0x1 ;  /* 0x0000000109097836 */ /* 0x000fe20000000000 */
[----:B------:R-:W-:Y:S04]  /*18220*/  BSSY B1, `(.L_x_2567) ;  /* 0x0000084000017945 */ /* 0x000fe80003800000 */
        /* <DEDUP_REMOVED lines=8> */
[----:B------:R-:W-:Y:S01]  /*182b0*/  ISETP.NE.U32.AND P0, PT, RZ, UR38, PT ;  /* 0x00000026ff007c0c */ /* 0x000fe2000bf05070 */
[----:B------:R-:W-:-:S03]  /*182c0*/  IMAD.MOV.U32 R10, RZ, RZ, R9 ;  /* 0x000000ffff0a7224 */ /* 0x000fc600078e0009 */
        /* <DEDUP_REMOVED lines=19> */
.L_x_2569:
[----:B------:R-:W3:Y:S01]  /*18400*/  S2R R3, SR_CgaCtaId ;  /* 0x0000000000037919 */ /* 0x000ee20000008800 */
[----:B------:R-:W-:-:S04]  /*18410*/  MOV R2, 0x400 ;  /* 0x0000040000027802 */ /* 0x000fc80000000f00 */
[----:B---3--:R-:W-:Y:S02]  /*18420*/  LEA R2, R3, R2, 0x18 ;  /* 0x0000000203027211 */ /* 0x008fe400078ec0ff */
[----:B------:R-:W-:-:S03]  /*18430*/  SHF.L.U32 R3, R11, 0x1f, RZ ;  /* 0x0000001f0b037819 */ /* 0x000fc600000006ff */
[----:B------:R-:W-:-:S04]  /*18440*/  IMAD R2, R12, 0x8, R2 ;  /* 0x000000080c027824 */ /* 0x000fc800078e0202 */
[----:B------:R-:W3:Y:S02]  /*18450*/  SYNCS.PHASECHK.TRANS64.TRYWAIT P0, [R2+URZ+0x38840], R3 ;  /* 0x03884003020075a7 */ /* 0x000ee4000800017f */
[----:B---3--:R-:W-:Y:S05]  /*18460*/  @!P0 BRA `(.L_x_2570) ;  /* 0x0000001c00e88947 */ /* 0x008fea0003800000 */
.L_x_2618:
        /* <DEDUP_REMOVED lines=11> */
.L_x_2571:
[----:B--2---:R-:W2:Y:S01]  /*18520*/  LDL R6, [R1] ;  /* 0x0000000001067983 */ /* 0x004ea20000100800 */
        /* <DEDUP_REMOVED lines=21> */
.L_x_2619:
[----:B------:R-:W-:Y:S05]  /*18680*/  @P0 BRA `(.L_x_2573) ;  /* 0x00000000001c0947 */ /* 0x000fea0003800000 */
[----:B------:R-:W1:Y:S01]  /*18690*/  S2R R10, SR_TID.X ;  /* 0x00000000000a7919 */ /* 0x000e620000002100 */
[----:B0--3--:R-:W-:-:S04]  /*186a0*/  IMAD.MOV.U32 R3, RZ, RZ, 0x10000 ;  /* 0x00010000ff037424 */ /* 0x009fc800078e00ff */
[----:B------:R2:W-:Y:S01]  /*186b0*/  SYNCS.ARRIVE.TRANS64 RZ, [R2+URZ+0x38850], R3 ;  /* 0x0388500302ff79a7 */ /* 0x0005e2000800003f */
[----:B-1----:R-:W-:-:S04]  /*186c0*/  LOP3.LUT R10, R10, 0x1f, RZ, 0xc0, !PT ;  /* 0x0000001f0a0a7812 */ /* 0x002fc800078ec0ff */
[----:B------:R-:W-:-:S13]  /*186d0*/  ISETP.NE.AND P1, PT, R10, RZ, PT ;  /* 0x000000ff0a00720c */ /* 0x000fda0003f25270 */
[----:B--2---:R-:W-:Y:S05]  /*186e0*/  @!P1 BRA `(.L_x_2573) ;  /* 0x0000000000049947 */ /* 0x004fea0003800000 */
[----:B------:R-:W-:Y:S01]  /*186f0*/  BPT.TRAP 0x1 ;  /* 0x000000040000795c */ /* 0x000fe20000300000 */
.L_x_2573:
        /* <DEDUP_REMOVED lines=54> */
.L_x_2568:
[----:B------:R-:W-:Y:S05]  /*18a60*/  BSYNC B1 ;  /* 0x0000000000017941 */ /* 0x000fea0003800000 */
.L_x_2567:
[----:B------:R-:W2:Y:S01]  /*18a70*/  LDL R2, [R1+0xc] ;  /* 0x00000c0001027983 */ /* 0x000ea20000100800 */
[----:B------:R-:W-:Y:S01]  /*18a80*/  VIADD R8, R8, 0xfffffffe ;  /* 0xfffffffe08087836 */ /* 0x000fe20000000000 */
[----:B--2---:R-:W-:-:S13]  /*18a90*/  ISETP.GT.AND P0, PT, R9, R2, PT ;  /* 0x000000020900720c */ /* 0x004fda0003f04270 */
[----:B------:R-:W-:Y:S05]  /*18aa0*/  @P0 BRA `(.L_x_2574) ;  /* 0xffffffec00c80947 */ /* 0x000fea000383ffff */
.L_x_2550:
[----:B------:R-:W-:Y:S05]  /*18ab0*/  BSYNC B0 ;  /* 0x0000000000007941 */ /* 0x000fea0003800000 */
.L_x_2549:
        /* <DEDUP_REMOVED lines=26> */
.L_x_2576:
[----:B------:R-:W-:Y:S05]  /*18c60*/  BSYNC B0 ;  /* 0x0000000000007941 */ /* 0x000fea0003800000 */
.L_x_2575:
[----:B--2---:R-:W2:Y:S02]  /*18c70*/  LDL.LU R2, [R1+0x4] ;  /* 0x0000040001027983 */ /* 0x004ea40000300800 */
[----:B--2---:R-:W-:-:S05]  /*18c80*/  LOP3.LUT R2, R2, R0, RZ, 0x3c, !PT ;  /* 0x0000000002027212 */ /* 0x004fca00078e3cff */
[----:B------:R2:W-:Y:S02]  /*18c90*/  STL [R1+0x4], R2 ;  /* 0x0000040201007387 */ /* 0x0005e40000100800 */
.L_x_2531:
[----:B------:R-:W-:Y:S05]  /*18ca0*/  BSYNC B6 ;  /* 0x0000000000067941 */ /* 0x000fea0003800000 */
.L_x_2529:
[----:B------:R-:W-:-:S03]  /*18cb0*/  UMOV UR4, 0xffffffff ;  /* 0xffffffff00047882 */ /* 0x000fc60000000000 */
[----:B------:R-:W-:Y:S05]  /*18cc0*/  BRA.DIV UR4, `(.L_x_2577) ;  /* 0x0000001604f87947 */ /* 0x000fea000b800000 */
[----:B------:R3:W4:Y:S04]  /*18cd0*/  SHFL.IDX PT, R4, R16, RZ, 0x1f ;  /* 0x00001fff10047589 */ /* 0x00072800000e0000 */
[----:B------:R-:W0:Y:S02]  /*18ce0*/  SHFL.IDX PT, R16, R16, 0x1, 0x1f ;  /* 0x00201f0010107f89 */ /* 0x000e2400000e0000 */
.L_x_2623:
[----:B------:R-:W1:Y:S01]  /*18cf0*/  S2R R0, SR_TID.X ;  /* 0x0000000000007919 */ /* 0x000e620000002100 */
[----:B------:R-:W-:Y:S01]  /*18d00*/  ULDC UR4, c[0x0][0xd14] ;  /* 0x0003450000047ab9 */ /* 0x000fe20000000800 */
[----:B------:R-:W-:Y:S01]  /*18d10*/  BSSY B0, `(.L_x_2578) ;  /* 0x000000c000007945 */ /* 0x000fe20003800000 */
[----:B------:R-:W-:Y:S01]  /*18d20*/  IMAD.MOV.U32 R3, RZ, RZ, RZ ;  /* 0x000000ffff037224 */ /* 0x000fe200078e00ff */
[----:B-1----:R-:W-:Y:S01]  /*18d30*/  LOP3.LUT R8, R0, 0x1f, RZ, 0xc0, !PT ;  /* 0x0000001f00087812 */ /* 0x002fe200078ec0ff */
[----:B------:R-:W-:-:S03]  /*18d40*/  IMAD.U32 R0, RZ, RZ, UR4 ;  /* 0x00000004ff007e24 */ /* 0x000fc6000f8e00ff */
[C---:B------:R-:W-:Y:S01]  /*18d50*/  ISETP.NE.AND P0, PT, R8.reuse, 0x1f, PT ;  /* 0x0000001f0800780c */ /* 0x040fe20003f05270 */
[----:B------:R-:W-:-:S05]  /*18d60*/  IMAD.IADD R5, R8, 0x1, R19 ;  /* 0x0000000108057824 */ /* 0x000fca00078e0213 */
[----:B------:R-:W-:-:S13]  /*18d70*/  ISETP.GE.OR P0, PT, R5, R0, !P0 ;  /* 0x000000000500720c */ /* 0x000fda0004706670 */
[----:B------:R-:W-:Y:S05]  /*18d80*/  @P0 BRA `(.L_x_2579) ;  /* 0x0000000000100947 */ /* 0x000fea0003800000 */
[----:B--2---:R-:W1:Y:S01]  /*18d90*/  LDC.64 R2, c[0x0][0xd58] ;  /* 0x00035600ff027b82 */ /* 0x004e620000000a00 */
[----:B------:R-:W-:Y:S01]  /*18da0*/  ULDC.64 UR4, c[0x0][0x208] ;  /* 0x0000820000047ab9 */ /* 0x000fe20000000a00 */
[----:B-1----:R-:W-:-:S06]  /*18db0*/  IMAD.WIDE R2, R5, 0x4, R2 ;  /* 0x0000000405027825 */ /* 0x002fcc00078e0202 */
[----:B------:R1:W5:Y:S02]  /*18dc0*/  LDG.E R3, desc[UR4][R2.64] ;  /* 0x0000000402037981 */ /* 0x000364000c1e1900 */
.L_x_2579:
[----:B------:R-:W-:Y:S05]  /*18dd0*/  BSYNC B0 ;  /* 0x0000000000007941 */ /* 0x000fea0003800000 */
.L_x_2578:
[----:B------:R-:W-:-:S03]  /*18de0*/  UMOV UR4, 0xffffffff ;  /* 0xffffffff00047882 */ /* 0x000fc60000000000 */
[----:B------:R-:W-:Y:S05]  /*18df0*/  BRA.DIV UR4, `(.L_x_2580) ;  /* 0x0000001604f87947 */ /* 0x000fea000b800000 */
        /* <DEDUP_REMOVED lines=17> */
[----:B------:R-:W1:Y:S02]  /*18f10*/  SHFL.UP PT, R14, R7, 0x10, RZ ;  /* 0x06000000070e7989 */ /* 0x000e6400000e00ff */
[----:B-12---:R-:W-:-:S05]  /*18f20*/  SEL R2, R14, RZ, P0 ;  /* 0x000000ff0e027207 */ /* 0x006fca0000000000 */
[----:B------:R-:W-:-:S05]  /*18f30*/  IMAD.IADD R2, R7, 0x1, R2 ;  /* 0x0000000107027824 */ /* 0x000fca00078e0202 */
[----:B------:R0:W1:Y:S02]  /*18f40*/  SHFL.IDX PT, R14, R2, 0x1f, 0x1f ;  /* 0x03e01f00020e7f89 */ /* 0x00006400000e0000 */
.L_x_2631:
[----:B------:R-:W-:Y:S02]  /*18f50*/  ULDC UR4, c[0x0][0xd10] ;  /* 0x0003440000047ab9 */ /* 0x000fe40000000800 */
[----:B------:R-:W-:-:S04]  /*18f60*/  IMAD.U32 R5, RZ, RZ, UR4 ;  /* 0x00000004ff057e24 */ /* 0x000fc8000f8e00ff */
[----:B-1----:R-:W-:-:S05]  /*18f70*/  IMAD R7, R14, R5, RZ ;  /* 0x000000050e077224 */ /* 0x002fca00078e02ff */
[----:B---3--:R-:W-:-:S04]  /*18f80*/  IADD3 R16, R16, R7, RZ ;  /* 0x0000000710107210 */ /* 0x008fc80007ffe0ff */
[----:B----4-:R-:W-:-:S13]  /*18f90*/  ISETP.GT.AND P0, PT, R16, R4, PT ;  /* 0x000000041000720c */ /* 0x010fda0003f04270 */
[----:B------:R-:W-:Y:S05]  /*18fa0*/  @P0 BRA `(.L_x_2581) ;  /* 0x0000000000b80947 */ /* 0x000fea0003800000 */
[----:B------:R-:W1:Y:S02]  /*18fb0*/  LDC R0, c[0x0][0xd14] ;  /* 0x00034500ff007b82 */ /* 0x000e640000000800 */
.L_x_2586:
[----:B------:R-:W-:-:S05]  /*18fc0*/  VIADD R19, R19, 0x1f ;  /* 0x0000001f13137836 */ /* 0x000fca0000000000 */
[----:B-1----:R-:W-:-:S13]  /*18fd0*/  ISETP.GE.AND P0, PT, R19, R0, PT ;  /* 0x000000001300720c */ /* 0x002fda0003f06270 */
        /* <DEDUP_REMOVED lines=9> */
[----:B------:R-:W0:Y:S01]  /*19070*/  LDC.64 R2, c[0x0][0xd58] ;  /* 0x00035600ff027b82 */ /* 0x000e220000000a00 */
[----:B------:R-:W-:Y:S01]  /*19080*/  ULDC.64 UR4, c[0x0][0x208] ;  /* 0x0000820000047ab9 */ /* 0x000fe20000000a00 */
[----:B0-----:R-:W-:-:S06]  /*19090*/  IMAD.WIDE R2, R5, 0x4, R2 ;  /* 0x0000000405027825 */ /* 0x001fcc00078e0202 */
[----:B------:R0:W5:Y:S02]  /*190a0*/  LDG.E R3, desc[UR4][R2.64] ;  /* 0x0000000402037981 */ /* 0x000164000c1e1900 */
.L_x_2584:
[----:B------:R-:W-:Y:S05]  /*190b0*/  BSYNC B0 ;  /* 0x0000000000007941 */ /* 0x000fea0003800000 */
.L_x_2583:
[----:B------:R-:W-:-:S03]  /*190c0*/  UMOV UR4, 0xffffffff ;  /* 0xffffffff00047882 */ /* 0x000fc60000000000 */
[----:B------:R-:W-:Y:S05]  /*190d0*/  BRA.DIV UR4, `(.L_x_2585) ;  /* 0x0000001a04107947 */ /* 0x000fea000b800000 */
[----:B-----5:R-:W1:Y:S01]  /*190e0*/  SHFL.UP PT, R14, R3, 0x1, RZ ;  /* 0x04200000030e7989 */ /* 0x020e6200000e00ff */
[C---:B------:R-:W-:Y:S02]  /*190f0*/  ISETP.NE.AND P0, PT, R7.reuse, RZ, PT ;  /* 0x000000ff0700720c */ /* 0x040fe40003f05270 */
[C---:B------:R-:W-:Y:S02]  /*19100*/  ISETP.GE.U32.AND P1, PT, R7.reuse, 0x2, PT ;  /* 0x000000020700780c */ /* 0x040fe40003f26070 */
[----:B-1----:R-:W-:Y:S02]  /*19110*/  SEL R14, R14, RZ, P0 ;  /* 0x000000ff0e0e7207 */ /* 0x002fe40000000000 */
        /* <DEDUP_REMOVED lines=16> */
[----:B------:R0:W1:Y:S02]  /*19220*/  SHFL.IDX PT, R14, R2, 0x1f, 0x1f ;  /* 0x03e01f00020e7f89 */ /* 0x00006400000e0000 */
.L_x_2639:
[----:B------:R-:W-:Y:S02]  /*19230*/  ULDC UR4, c[0x0][0xd10] ;  /* 0x0003440000047ab9 */ /* 0x000fe40000000800 */
[----:B------:R-:W-:-:S04]  /*19240*/  IMAD.U32 R5, RZ, RZ, UR4 ;  /* 0x00000004ff057e24 */ /* 0x000fc8000f8e00ff */
[----:B-1----:R-:W-:-:S04]  /*19250*/  IMAD R7, R14, R5, RZ ;  /* 0x000000050e077224 */ /* 0x002fc800078e02ff */
[----:B------:R-:W-:-:S05]  /*19260*/  IMAD.IADD R16, R7, 0x1, R16 ;  /* 0x0000000107107824 */ /* 0x000fca00078e0210 */
[----:B------:R-:W-:-:S13]  /*19270*/  ISETP.GT.AND P0, PT, R16, R4, PT ;  /* 0x000000041000720c */ /* 0x000fda0003f04270 */
[----:B------:R-:W-:Y:S05]  /*19280*/  @!P0 BRA `(.L_x_2586) ;  /* 0xfffffffc004c8947 */ /* 0x000fea000383ffff */
.L_x_2581:
[----:B------:R-:W-:Y:S01]  /*19290*/  IMAD.IADD R16, R16, 0x1, -R7 ;  /* 0x0000000110107824 */ /* 0x000fe200078e0a07 */
[----:B------:R-:W-:-:S03]  /*192a0*/  UMOV UR4, 0xffffffff ;  /* 0xffffffff00047882 */ /* 0x000fc60000000000 */
[----:B------:R-:W-:-:S05]  /*192b0*/  IMAD R7, R2, R5, R16 ;  /* 0x0000000502077224 */ /* 0x000fca00078e0210 */
[----:B------:R-:W-:Y:S01]  /*192c0*/  ISETP.GT.AND P6, PT, R7, R4, PT ;  /* 0x000000040700720c */ /* 0x000fe20003fc4270 */
[----:B------:R-:W-:-:S12]  /*192d0*/  BRA.DIV UR4, `(.L_x_2587) ;  /* 0x0000001a04607947 */ /* 0x000fd8000b800000 */
[----:B------:R-:W-:-:S04]  /*192e0*/  VOTE.ANY R6, PT, !P6 ;  /* 0x0000000000067806 */ /* 0x000fc800070e0100 */
[----:B------:R-:W1:Y:S02]  /*192f0*/  POPC R7, R6 ;  /* 0x0000000600077309 */ /* 0x000e640000000000 */
[----:B-1----:R1:W2:Y:S02]  /*19300*/  SHFL.IDX PT, R17, R3, R7, 0x1f ;  /* 0x00001f0703117589 */ /* 0x0022a400000e0000 */
.L_x_2643:
[----:B------:R-:W-:Y:S02]  /*19310*/  ISETP.NE.AND P0, PT, R6, RZ, PT ;  /* 0x000000ff0600720c */ /* 0x000fe40003f05270 */
[----:B------:R-:W-:-:S11]  /*19320*/  MOV R8, RZ ;  /* 0x000000ff00087202 */ /* 0x000fd60000000f00 */
[----:B------:R-:W-:Y:S05]  /*19330*/  @!P0 BRA `(.L_x_2588) ;  /* 0x0000000000108947 */ /* 0x000fea0003800000 */
[----:B------:R-:W-:Y:S01]  /*19340*/  UMOV UR4, 0xffffffff ;  /* 0xffffffff00047882 */ /* 0x000fe20000000000 */
[----:B------:R-:W-:Y:S02]  /*19350*/  VIADD R12, R7, 0xffffffff ;  /* 0xffffffff070c7836 */ /* 0x000fe40000000000 */
[----:B------:R-:W-:Y:S05]  /*19360*/  BRA.DIV UR4, `(.L_x_2589) ;  /* 0x0000001a04847947 */ /* 0x000fea000b800000 */
[----:B------:R3:W4:Y:S02]  /*19370*/  SHFL.IDX PT, R8, R2, R12, 0x1f ;  /* 0x00001f0c02087589 */ /* 0x00072400000e0000 */
.L_x_2588:
[----:B01-3--:R-:W0:Y:S01]  /*19380*/  LDC.64 R2, c[0x0][0xd68] ;  /* 0x00035a00ff027b82 */ /* 0x00be220000000a00 */
[----:B------:R-:W-:Y:S01]  /*19390*/  IMAD.IADD R19, R7, 0x1, R19 ;  /* 0x0000000107137824 */ /* 0x000fe200078e0213 */
[----:B------:R-:W-:-:S03]  /*193a0*/  ULDC.64 UR4, c[0x0][0x208] ;  /* 0x0000820000047ab9 */ /* 0x000fc60000000a00 */
[----:B0-----:R-:W-:-:S05]  /*193b0*/  IMAD.WIDE R2, R19, 0x4, R2 ;  /* 0x0000000413027825 */ /* 0x001fca00078e0202 */
[----:B------:R0:W2:Y:S01]  /*193c0*/  LDG.E R10, desc[UR4][R2.64] ;  /* 0x00000004020a7981 */ /* 0x0000a2000c1e1900 */
[----:B----4-:R-:W-:Y:S02]  /*193d0*/  IMAD R16, R8, R5, R16 ;  /* 0x0000000508107224 */ /* 0x010fe400078e0210 */
[----:B0-----:R-:W-:Y:S02]  /*193e0*/  IMAD.MOV.U32 R2, RZ, RZ, RZ ;  /* 0x000000ffff027224 */ /* 0x001fe400078e00ff */
[----:B--2---:R-:W-:-:S05]  /*193f0*/  IMAD R6, R17, R10, RZ ;  /* 0x0000000a11067224 */ /* 0x004fca00078e02ff */
        /* <DEDUP_REMOVED lines=22> */
[----:B------:R-:W-:Y:S02]  /*19560*/  @!P0 IADD3 R7, -R7, RZ, RZ ;  /* 0x000000ff07078210 */ /* 0x000fe40007ffe1ff */
[----:B------:R-:W-:-:S13]  /*19570*/  ISETP.NE.AND P0, PT, R6, RZ, PT ;  /* 0x000000ff0600720c */ /* 0x000fda0003f05270 */
[----:B------:R-:W-:-:S05]  /*19580*/  @!P0 LOP3.LUT R7, RZ, R6, RZ, 0x33, !PT ;  /* 0x00000006ff078212 */ /* 0x000fca00078e33ff */
[----:B------:R-:W-:Y:S02]  /*19590*/  IMAD R4, R10, R7, RZ ;  /* 0x000000070a047224 */ /* 0x000fe400078e02ff */
[----:B------:R-:W-:Y:S02]  /*195a0*/  IMAD.MOV R7, RZ, RZ, -R7 ;  /* 0x000000ffff077224 */ /* 0x000fe400078e0a07 */
[----:B------:R-:W-:Y:S02]  /*195b0*/  IMAD.MOV R2, RZ, RZ, -R4 ;  /* 0x000000ffff027224 */ /* 0x000fe400078e0a04 */
[----:B------:R-:W-:-:S03]  /*195c0*/  IMAD R6, R6, R7, R9 ;  /* 0x0000000706067224 */ /* 0x000fc600078e0209 */
[----:B------:R-:W-:Y:S01]  /*195d0*/  VIADDMNMX R5, R2, R5, R10, PT ;  /* 0x0000000502057246 */ /* 0x000fe2000380010a */
[----:B------:R-:W-:Y:S02]  /*195e0*/  IMAD.MOV.U32 R2, RZ, RZ, RZ ;  /* 0x000000ffff027224 */ /* 0x000fe400078e00ff */
[----:B------:R-:W-:Y:S01]  /*195f0*/  IMAD.IADD R4, R6, 0x1, R4 ;  /* 0x0000000106047824 */ /* 0x000fe200078e0204 */
        /* <DEDUP_REMOVED lines=10> */
[----:B------:R-:W-:Y:S01]  /*196a0*/  IMAD.HI.U32 R3, R3, R2, RZ ;  /* 0x0000000203037227 */ /* 0x000fe200078e00ff */
[----:B------:R-:W-:-:S05]  /*196b0*/  IADD3 R7, RZ, -R7, RZ ;  /* 0x80000007ff077210 */ /* 0x000fca0007ffe0ff */
        /* <DEDUP_REMOVED lines=10> */
[----:B------:R-:W-:Y:S02]  /*19760*/  @!P0 LOP3.LUT R3, RZ, R5, RZ, 0x33, !PT ;  /* 0x00000005ff038212 */ /* 0x000fe400078e33ff */
[----:B------:R-:W-:Y:S02]  /*19770*/  IADD3 R5, -R5, RZ, RZ ;  /* 0x000000ff05057210 */ /* 0x000fe40007ffe1ff */
[----:B------:R-:W-:-:S03]  /*19780*/  LOP3.LUT R2, RZ, R3, RZ, 0x33, !PT ;  /* 0x00000003ff027212 */ /* 0x000fc600078e33ff */
[----:B------:R-:W-:Y:S02]  /*19790*/  IMAD R18, R3, R5, R4 ;  /* 0x0000000503127224 */ /* 0x000fe400078e0204 */
[----:B------:R-:W-:Y:S01]  /*197a0*/  IMAD.IADD R17, R17, 0x1, R2 ;  /* 0x0000000111117824 */ /* 0x000fe200078e0202 */
[----:B------:R-:W-:Y:S06]  /*197b0*/  BRA `(.L_x_2590) ;  /* 0x00000000001c7947 */ /* 0x000fec0003800000 */
.L_x_2582:
[----:B------:R-:W-:Y:S01]  /*197c0*/  UMOV UR4, URZ ;  /* 0x0000003f00047c82 */ /* 0x000fe20008000000 */
[----:B------:R-:W-:Y:S01]  /*197d0*/  UMOV UR5, URZ ;  /* 0x0000003f00057c82 */ /* 0x000fe20008000000 */
[----:B------:R-:W-:Y:S01]  /*197e0*/  ULDC UR6, c[0x0][0xd14] ;  /* 0x0003450000067ab9 */ /* 0x000fe20000000800 */
[----:B------:R-:W-:Y:S02]  /*197f0*/  IMAD.MOV.U32 R16, RZ, RZ, R4 ;  /* 0x000000ffff107224 */ /* 0x000fe400078e0004 */
[----:B------:R-:W-:Y:S02]  /*19800*/  IMAD.U32 R17, RZ, RZ, UR4 ;  /* 0x00000004ff117e24 */ /* 0x000fe4000f8e00ff */
[----:B------:R-:W-:Y:S02]  /*19810*/  IMAD.U32 R18, RZ, RZ, UR5 ;  /* 0x00000005ff127e24 */ /* 0x000fe4000f8e00ff */
[----:B------:R-:W-:-:S07]  /*19820*/  IMAD.U32 R19, RZ, RZ, UR6 ;  /* 0x00000006ff137e24 */ /* 0x000fce000f8e00ff */
.L_x_2590:
        /* <DEDUP_REMOVED lines=12> */
.L_x_2517:
[----:B-1----:R-:W3:Y:S01]  /*198f0*/  LDL R0, [R1+0x1c] ;  /* 0x00001c0001007983 */ /* 0x002ee20000100800 */
[----:B------:R-:W1:Y:S01]  /*19900*/  S2R R3, SR_CgaCtaId ;  /* 0x0000000000037919 */ /* 0x000e620000008800 */
[----:B---3--:R-:W-:Y:S02]  /*19910*/  R2UR UR4, R0 ;  /* 0x00000000000472ca */ /* 0x008fe400000e0000 */
[----:B------:R-:W-:-:S04]  /*19920*/  MOV R0, 0x400 ;  /* 0x0000040000007802 */ /* 0x000fc80000000f00 */
[----:B-1----:R-:W-:-:S07]  /*19930*/  LEA R0, R3, R0, 0x18 ;  /* 0x0000000003007211 */ /* 0x002fce00078ec0ff */
[----:B------:R-:W-:-:S04]  /*19940*/  UIADD3 UR4, UR4, 0x1, URZ ;  /* 0x0000000104047890 */ /* 0x000fc8000fffe03f */
[----:B------:R-:W-:-:S04]  /*19950*/  ULEA.HI UR5, UR4, UR4, URZ, 0x1 ;  /* 0x0000000404057291 */ /* 0x000fc8000f8f083f */
[----:B------:R-:W-:-:S04]  /*19960*/  ULOP3.LUT UR5, UR5, 0xfffffffe, URZ, 0xc0, !UPT ;  /* 0xfffffffe05057892 */ /* 0x000fc8000f8ec03f */
[----:B------:R-:W-:-:S06]  /*19970*/  UIADD3 UR5, UR4, -UR5, URZ ;  /* 0x8000000504057290 */ /* 0x000fcc000fffe03f */
[----:B------:R-:W-:-:S04]  /*19980*/  MOV R3, UR5 ;  /* 0x0000000500037c02 */ /* 0x000fc80008000f00 */
[----:B------:R-:W-:-:S04]  /*19990*/  SHF.L.U32 R3, R3, 0x1f, RZ ;  /* 0x0000001f03037819 */ /* 0x000fc800000006ff */
[----:B------:R-:W1:Y:S02]  /*199a0*/  SYNCS.PHASECHK.TRANS64.TRYWAIT P0, [R0+URZ+0x38820], R3 ;  /* 0x03882003000075a7 */ /* 0x000e64000800017f */
[----:B-1----:R-:W-:Y:S05]  /*199b0*/  @!P0 BRA `(.L_x_2592) ;  /* 0x0000001400188947 */ /* 0x002fea0003800000 */
.L_x_2646:
[----:B------:R-:W-:-:S03]  /*199c0*/  UMOV UR4, 0xffffffff ;  /* 0xffffffff00047882 */ /* 0x000fc60000000000 */
[----:B------:R-:W-:Y:S05]  /*199d0*/  BRA.DIV UR4, `(.L_x_2593) ;  /* 0x0000001604247947 */ /* 0x000fea000b800000 */
[----:B--2---:R-:W2:Y:S02]  /*199e0*/  S2R R2, SR_TID.X ;  /* 0x0000000000027919 */ /* 0x004ea40000002100 */
[----:B--2---:R-:W-:-:S04]  /*199f0*/  SHF.R.U32.HI R2, RZ, 0x5, R2 ;  /* 0x00000005ff027819 */ /* 0x004fc80000011602 */
[----:B------:R-:W-:-:S05]  /*19a00*/  LOP3.LUT R2, R2, 0x3, RZ, 0xc0, !PT ;  /* 0x0000000302027812 */ /* 0x000fca00078ec0ff */
[----:B------:R2:W3:Y:S02]  /*19a10*/  SHFL.IDX PT, R14, R2, RZ, 0x1f ;  /* 0x00001fff020e7589 */ /* 0x0004e400000e0000 */
.L_x_2649:
[----:B---3--:R-:W-:Y:S01]  /*19a20*/  ISETP.NE.AND P0, PT, R14, RZ, PT ;  /* 0x000000ff0e00720c */ /* 0x008fe20003f05270 */
[----:B------:R-:W-:-:S12]  /*19a30*/  BSSY B0, `(.L_x_2594) ;  /* 0x0000027000007945 */ /* 0x000fd80003800000 */
[----:B------:R-:W-:Y:S05]  /*19a40*/  @P0 BRA `(.L_x_2595) ;  /* 0x0000000000940947 */ /* 0x000fea0003800000 */
[----:B------:R-:W-:-:S03]  /*19a50*/  UMOV UR4, 0xffffffff ;  /* 0xffffffff00047882 */ /* 0x000fc60000000000 */
[----:B------:R-:W-:Y:S05]  /*19a60*/  BRA.DIV UR4, `(.L_x_2596) ;  /* 0x0000001604347947 */ /* 0x000fea000b800000 */
[----:B------:R-:W-:-:S13]  /*19a70*/  ELECT P6, URZ, PT ;  /* 0x00000000003f782f */ /* 0x000fda00038c0000 */
.L_x_2652:
[----:B------:R-:W-:Y:S05]  /*19a80*/  @!P6 BRA `(.L_x_2595) ;  /* 0x000000000084e947 */ /* 0x000fea0003800000 */
[----:B--2---:R-:W2:Y:S02]  /*19a90*/  LDL.LU R2, [R1+0x24] ;  /* 0x0000240001027983 */ /* 0x004ea40000300800 */
[----:B--2---:R-:W-:-:S04]  /*19aa0*/  LOP3.LUT R2, R2, 0x2, RZ, 0xfc, !PT ;  /* 0x0000000202027812 */ /* 0x004fc800078efcff */
[----:B------:R-:W-:-:S13]  /*19ab0*/  ISETP.NE.AND P2, PT, R2, 0x3, PT ;  /* 0x000000030200780c */ /* 0x000fda0003f45270 */
[----:B------:R-:W-:Y:S05]  /*19ac0*/  @!P2 BRA `(.L_x_2597) ;  /* 0x000000000004a947 */ /* 0x000fea0003800000 */
[----:B------:R-:W-:Y:S01]  /*19ad0*/  BPT.TRAP 0x1 ;  /* 0x000000040000795c */ /* 0x000fe20000300000 */
.L_x_2597:
[----:B-1----:R-:W2:Y:S04]  /*19ae0*/  LDL R3, [R1] ;  /* 0x0000000001037983 */ /* 0x002ea80000100800 */
[----:B------:R-:W3:Y:S01]  /*19af0*/  LDL.LU R7, [R1+0x4] ;  /* 0x0000040001077983 */ /* 0x000ee20000300800 */
[----:B------:R-:W-:-:S04]  /*19b00*/  VIADD R2, R0, 0x38840 ;  /* 0x0003884000027836 */ /* 0x000fc80000000000 */
        /* <DEDUP_REMOVED lines=11> */
.L_x_2653:
[----:B------:R-:W2:Y:S02]  /*19bc0*/  SYNCS.PHASECHK.TRANS64.TRYWAIT P0, [R7+URZ], R2 ;  /* 0x00000002070075a7 */ /* 0x000ea4000800017f */
[----:B--2---:R-:W-:Y:S05]  /*19bd0*/  @!P0 BRA `(.L_x_2599) ;  /* 0x00000014000c8947 */ /* 0x004fea0003800000 */
.L_x_2654:
[----:B------:R-:W-:Y:S05]  /*19be0*/  @!P2 BRA `(.L_x_2600) ;  /* 0x000000000004a947 */ /* 0x000fea0003800000 */
[----:B------:R-:W-:Y:S01]  /*19bf0*/  BPT.TRAP 0x1 ;  /* 0x000000040000795c */ /* 0x000fe20000300000 */
.L_x_2600:
[----:B------:R-:W3:Y:S01]  /*19c00*/  LDL.LU R4, [R1] ;  /* 0x0000000001047983 */ /* 0x000ee20000300800 */
[----:B------:R-:W-:-:S05]  /*19c10*/  VIADD R0, R0, 0x38860 ;  /* 0x0003886000007836 */ /* 0x000fca0000000000 */
[----:B---3--:R-:W-:-:S04]  /*19c20*/  LEA R4, R4, R0, 0x3 ;  /* 0x0000000004047211 */ /* 0x008fc800078e18ff */
[----:B------:R-:W3:Y:S02]  /*19c30*/  SYNCS.PHASECHK.TRANS64.TRYWAIT P0, [R4+URZ], R5 ;  /* 0x00000005040075a7 */ /* 0x000ee4000800017f */
[----:B---3--:R-:W-:Y:S05]  /*19c40*/  @!P0 BRA `(.L_x_2601) ;  /* 0x0000001400048947 */ /* 0x008fea0003800000 */
.L_x_2655:
[----:B------:R-:W-:-:S07]  /*19c50*/  IMAD R3, R3, 0x8, R0 ;  /* 0x0000000803037824 */ /* 0x000fce00078e0200 */
.L_x_2602:
[----:B----4-:R4:W0:Y:S02]  /*19c60*/  SYNCS.PHASECHK.TRANS64.TRYWAIT P0, [R3+URZ], R2 ;  /* 0x00000002030075a7 */ /* 0x010824000800017f */
[----:B0-----:R-:W-:Y:S05]  /*19c70*/  @!P0 NANOSLEEP.SYNCS 0x989680 ;  /* 0x009896800000895d */ /* 0x001fea0003900000 */
[----:B------:R-:W0:Y:S02]  /*19c80*/  @!P0 SYNCS.PHASECHK.TRANS64 P0, [R3+URZ], R2 ;  /* 0x00000002030085a7 */ /* 0x000e24000800007f */
[----:B0-----:R-:W-:Y:S05]  /*19c90*/  @!P0 BRA `(.L_x_2602) ;  /* 0xfffffffc00f08947 */ /* 0x001fea000383ffff */
.L_x_2595:
[----:B------:R-:W-:Y:S05]  /*19ca0*/  BSYNC B0 ;  /* 0x0000000000007941 */ /* 0x000fea0003800000 */
.L_x_2594:
[----:B------:R-:W-:Y:S05]  /*19cb0*/  EXIT ;  /* 0x000000000000794d */ /* 0x000fea0003800000 */
.L_x_2427:
[----:B0-----:R-:W-:-:S04]  /*19cc0*/  IMAD.U32 R0, RZ, RZ, UR37 ;  /* 0x00000025ff007e24 */ /* 0x001fc8000f8e00ff */
[----:B------:R0:W1:Y:S03]  /*19cd0*/  SYNCS.PHASECHK.TRANS64.TRYWAIT P1, [R0+URZ+0x38800], R3 ;  /* 0x03880003000075a7 */ /* 0x000066000802017f */
[----:B-1----:R-:W-:Y:S05]  /*19ce0*/  @!P1 NANOSLEEP.SYNCS 0x989680 ;  /* 0x009896800000995d */ /* 0x002fea0003900000 */
[----:B------:R-:W1:Y:S02]  /*19cf0*/  @!P1 SYNCS.PHASECHK.TRANS64 P1, [R0+URZ+0x38800], R3 ;  /* 0x03880003000095a7 */ /* 0x000e64000802007f */
[----:B-1----:R-:W-:Y:S05]  /*19d00*/  @!P1 BRA `(.L_x_2427) ;  /* 0xfffffffc00ec9947 */ /* 0x002fea000383ffff */
[----:B------:R-:W-:Y:S05]  /*19d10*/  BRA `(.L_x_2603) ;  /* 0xfffffe9c00b87947 */ /* 0x000fea000383ffff */
.L_x_2431:
[----:B--2---:R2:W3:Y:S02]  /*19d20*/  SYNCS.PHASECHK.TRANS64.TRYWAIT P1, [R4+URZ+0x38830], R5 ;  /* 0x03883005040075a7 */ /* 0x0044e4000802017f */
[----:B---3--:R-:W-:Y:S05]  /*19d30*/  @!P1 NANOSLEEP.SYNCS 0x989680 ;  /* 0x009896800000995d */ /* 0x008fea0003900000 */
[----:B------:R-:W3:Y:S02]  /*19d40*/  @!P1 SYNCS.PHASECHK.TRANS64 P1, [R4+URZ+0x38830], R5 ;  /* 0x03883005040095a7 */ /* 0x000ee4000802007f */
[----:B---3--:R-:W-:Y:S05]  /*19d50*/  @!P1 BRA `(.L_x_2431) ;  /* 0xfffffffc00f09947 */ /* 0x008fea000383ffff */
[----:B------:R-:W-:Y:S05]  /*19d60*/  BRA `(.L_x_2430) ;  /* 0xfffffe9c00d07947 */ /* 0x000fea000383ffff */
.L_x_2432:
[----:B0-----:R-:W-:-:S04]  /*19d70*/  IMAD.U32 R6, RZ, RZ, UR37 ;  /* 0x00000025ff067e24 */ /* 0x001fc8000f8e00ff */
[----:B------:R0:W3:Y:S03]  /*19d80*/  SYNCS.PHASECHK.TRANS64.TRYWAIT P1, [R6+URZ+0x38810], R3 ;  /* 0x03881003060075a7 */ /* 0x0000e6000802017f */
[----:B---3--:R-:W-:Y:S05]  /*19d90*/  @!P1 NANOSLEEP.SYNCS 0x989680 ;  /* 0x009896800000995d */ /* 0x008fea0003900000 */
[----:B------:R-:W3:Y:S02]  /*19da0*/  @!P1 SYNCS.PHASECHK.TRANS64 P1, [R6+URZ+0x38810], R3 ;  /* 0x03881003060095a7 */ /* 0x000ee4000802007f */
[----:B---3--:R-:W-:Y:S05]  /*19db0*/  @!P1 BRA `(.L_x_2432) ;  /* 0xfffffffc00ec9947 */ /* 0x008fea000383ffff */
[----:B------:R-:W-:Y:S05]  /*19dc0*/  BRA `(.L_x_2604) ;  /* 0xfffffea000587947 */ /* 0x000fea000383ffff */
.L_x_2436:
[----:B----4-:R4:W0:Y:S02]  /*19dd0*/  SYNCS.PHASECHK.TRANS64.TRYWAIT P1, [R4+URZ+0x38850], R5 ;  /* 0x03885005040075a7 */ /* 0x010824000802017f */
[----:B0-----:R-:W-:Y:S05]  /*19de0*/  @!P1 NANOSLEEP.SYNCS 0x989680 ;  /* 0x009896800000995d */ /* 0x001fea0003900000 */
[----:B------:R-:W0:Y:S02]  /*19df0*/  @!P1 SYNCS.PHASECHK.TRANS64 P1, [R4+URZ+0x38850], R5 ;  /* 0x03885005040095a7 */ /* 0x000e24000802007f */
[----:B0-----:R-:W-:Y:S05]  /*19e00*/  @!P1 BRA `(.L_x_2436) ;  /* 0xfffffffc00f09947 */ /* 0x001fea000383ffff */
[----:B------:R-:W-:Y:S05]  /*19e10*/  BRA `(.L_x_2435) ;  /* 0xfffffea000647947 */ /* 0x000fea000383ffff */
.L_x_2452:
[----:B-1----:R-:W-:-:S04]  /*19e20*/  IMAD.U32 R15, RZ, RZ, UR7 ;  /* 0x00000007ff0f7e24 */ /* 0x002fc8000f8e00ff */
[----:B------:R1:W2:Y:S03]  /*19e30*/  SYNCS.PHASECHK.TRANS64.TRYWAIT P2, [R15+URZ+0x38830], R10 ;  /* 0x0388300a0f0075a7 */ /* 0x0002a6000804017f */
[----:B--2---:R-:W-:Y:S05]  /*19e40*/  @!P2 NANOSLEEP.SYNCS 0x989680 ;  /* 0x009896800000a95d */ /* 0x004fea0003900000 */
[----:B------:R-:W2:Y:S02]  /*19e50*/  @!P2 SYNCS.PHASECHK.TRANS64 P2, [R15+URZ+0x38830], R10 ;  /* 0x0388300a0f00a5a7 */ /* 0x000ea4000804007f */
[----:B--2---:R-:W-:Y:S05]  /*19e60*/  @!P2 BRA `(.L_x_2452) ;  /* 0xfffffffc00eca947 */ /* 0x004fea000383ffff */
[----:B------:R-:W-:Y:S05]  /*19e70*/  BRA `(.L_x_2451) ;  /* 0xfffffed000bc7947 */ /* 0x000fea000383ffff */
.L_x_2456:
[----:B-1----:R-:W-:-:S04]  /*19e80*/  IMAD.U32 R15, RZ, RZ, UR7 ;  /* 0x00000007ff0f7e24 */ /* 0x002fc8000f8e00ff */
[----:B------:R1:W3:Y:S03]  /*19e90*/  SYNCS.PHASECHK.TRANS64.TRYWAIT P2, [R15+URZ+0x38850], R10 ;  /* 0x0388500a0f0075a7 */ /* 0x0002e6000804017f */
[----:B---3--:R-:W-:Y:S05]  /*19ea0*/  @!P2 NANOSLEEP.SYNCS 0x989680 ;  /* 0x009896800000a95d */ /* 0x008fea0003900000 */
[----:B------:R-:W3:Y:S02]  /*19eb0*/  @!P2 SYNCS.PHASECHK.TRANS64 P2, [R15+URZ+0x38850], R10 ;  /* 0x0388500a0f00a5a7 */ /* 0x000ee4000804007f */
[----:B---3--:R-:W-:Y:S05]  /*19ec0*/  @!P2 BRA `(.L_x_2456) ;  /* 0xfffffffc00eca947 */ /* 0x008fea000383ffff */
[----:B------:R-:W-:Y:S05]  /*19ed0*/  BRA `(.L_x_2455) ;  /* 0xfffffed4003c7947 */ /* 0x000fea000383ffff */
.L_x_2473:
[----:B-1----:R-:W-:-:S04]  /*19ee0*/  MOV R8, UR6 ;  /* 0x0000000600087c02 */ /* 0x002fc80008000f00 */
[----:B------:R1:W2:Y:S03]  /*19ef0*/  SYNCS.PHASECHK.TRANS64.TRYWAIT P3, [R8+URZ+0x38830], R7 ;  /* 0x03883007080075a7 */ /* 0x0002a6000806017f */
[----:B--2---:R-:W-:Y:S05]  /*19f00*/  @!P3 NANOSLEEP.SYNCS 0x989680 ;  /* 0x009896800000b95d */ /* 0x004fea0003900000 */
[----:B------:R-:W2:Y:S02]  /*19f10*/  @!P3 SYNCS.PHASECHK.TRANS64 P3, [R8+URZ+0x38830], R7 ;  /* 0x038830070800b5a7 */ /* 0x000ea4000806007f */
[----:B--2---:R-:W-:Y:S05]  /*19f20*/  @!P3 BRA `(.L_x_2473) ;  /* 0xfffffffc00ecb947 */ /* 0x004fea000383ffff */
[----:B------:R-:W-:Y:S05]  /*19f30*/  BRA `(.L_x_2472) ;  /* 0xffffff0c00247947 */ /* 0x000fea000383ffff */
.L_x_2477:
[----:B-1----:R-:W-:-:S04]  /*19f40*/  IMAD.U32 R8, RZ, RZ, UR6 ;  /* 0x00000006ff087e24 */ /* 0x002fc8000f8e00ff */
[----:B------:R1:W3:Y:S03]  /*19f50*/  SYNCS.PHASECHK.TRANS64.TRYWAIT P3, [R8+URZ+0x38850], R7 ;  /* 0x03885007080075a7 */ /* 0x0002e6000806017f */
[----:B---3--:R-:W-:Y:S05]  /*19f60*/  @!P3 NANOSLEEP.SYNCS 0x989680 ;  /* 0x009896800000b95d */ /* 0x008fea0003900000 */
[----:B------:R-:W3:Y:S02]  /*19f70*/  @!P3 SYNCS.PHASECHK.TRANS64 P3, [R8+URZ+0x38850], R7 ;  /* 0x038850070800b5a7 */ /* 0x000ee4000806007f */
[----:B---3--:R-:W-:Y:S05]  /*19f80*/  @!P3 BRA `(.L_x_2477) ;  /* 0xfffffffc00ecb947 */ /* 0x008fea000383ffff */
[----:B------:R-:W-:Y:S05]  /*19f90*/  BRA `(.L_x_2476) ;  /* 0xffffff0c00a47947 */ /* 0x000fea000383ffff */
.L_x_2483:
[----:B--2---:R-:W-:-:S04]  /*19fa0*/  IMAD.U32 R8, RZ, RZ, UR7 ;  /* 0x00000007ff087e24 */ /* 0x004fc8000f8e00ff */
[----:B------:R2:W3:Y:S03]  /*19fb0*/  SYNCS.PHASECHK.TRANS64.TRYWAIT P2, [R8+URZ+0x38830], R7 ;  /* 0x03883007080075a7 */ /* 0x0004e6000804017f */
[----:B---3--:R-:W-:Y:S05]  /*19fc0*/  @!P2 NANOSLEEP.SYNCS 0x989680 ;  /* 0x009896800000a95d */ /* 0x008fea0003900000 */
[----:B------:R-:W3:Y:S02]  /*19fd0*/  @!P2 SYNCS.PHASECHK.TRANS64 P2, [R8+URZ+0x38830], R7 ;  /* 0x038830070800a5a7 */ /* 0x000ee4000804007f */
[----:B---3--:R-:W-:Y:S05]  /*19fe0*/  @!P2 BRA `(.L_x_2483) ;  /* 0xfffffffc00eca947 */ /* 0x008fea000383ffff */
[----:B------:R-:W-:Y:S05]  /*19ff0*/  BRA `(.L_x_2482) ;  /* 0xffffff38007c7947 */ /* 0x000fea000383ffff */
.L_x_2487:
[----:B--2---:R-:W-:-:S04]  /*1a000*/  IMAD.U32 R8, RZ, RZ, UR7 ;  /* 0x00000007ff087e24 */ /* 0x004fc8000f8e00ff */
[----:B------:R2:W3:Y:S03]  /*1a010*/  SYNCS.PHASECHK.TRANS64.TRYWAIT P2, [R8+URZ+0x38850], R7 ;  /* 0x03885007080075a7 */ /* 0x0004e6000804017f */
[----:B---3--:R-:W-:Y:S05]  /*1a020*/  @!P2 NANOSLEEP.SYNCS 0x989680 ;  /* 0x009896800000a95d */ /* 0x008fea0003900000 */
[----:B------:R-:W3:Y:S02]  /*1a030*/  @!P2 SYNCS.PHASECHK.TRANS64 P2, [R8+URZ+0x38850], R7 ;  /* 0x038850070800a5a7 */ /* 0x000ee4000804007f */
[----:B---3--:R-:W-:Y:S05]  /*1a040*/  @!P2 BRA `(.L_x_2487) ;  /* 0xfffffffc00eca947 */ /* 0x008fea000383ffff */
[----:B------:R-:W-:Y:S05]  /*1a050*/  BRA `(.L_x_2486) ;  /* 0xffffff3800fc7947 */ /* 0x000fea000383ffff */
.L_x_2536:
[----:B------:R-:W1:Y:S01]  /*1a060*/  S2R R5, SR_TID.X ;  /* 0x0000000000057919 */ /* 0x000e620000002100 */
[----:B------:R-:W-:Y:S01]  /*1a070*/  BSSY B0, `(.L_x_2605) ;  /* 0x000000a000007945 */ /* 0x000fe20003800000 */
[----:B------:R-:W-:Y:S01]  /*1a080*/  IMAD.MOV.U32 R12, RZ, RZ, RZ ;  /* 0x000000ffff0c7224 */ /* 0x000fe200078e00ff */
[----:B------:R-:W-:Y:S01]  /*1a090*/  MOV R11, 0x1f ;  /* 0x0000001f000b7802 */ /* 0x000fe20000000f00 */
[----:B------:R-:W-:Y:S01]  /*1a0a0*/  IMAD.MOV.U32 R15, RZ, RZ, -0x1 ;  /* 0xffffffffff0f7424 */ /* 0x000fe200078e00ff */
[----:B-1----:R-:W-:-:S04]  /*1a0b0*/  SHF.R.U32.HI R5, RZ, 0x5, R5 ;  /* 0x00000005ff057819 */ /* 0x002fc80000011605 */
[----:B------:R-:W-:-:S05]  /*1a0c0*/  LOP3.LUT R5, R5, 0x3, RZ, 0xc0, !PT ;  /* 0x0000000305057812 */ /* 0x000fca00078ec0ff */
[----:B0-----:R-:W-:-:S07]  /*1a0d0*/  IMAD.MOV.U32 R13, RZ, RZ, R5 ;  /* 0x000000ffff0d7224 */ /* 0x001fce00078e0005 */
[----:B------:R-:W-:Y:S05]  /*1a0e0*/  WARPSYNC.COLLECTIVE R15, `(.L_x_2606) ;  /* 0x000000000f087348 */ /* 0x000fea0003c00000 */
[----:B------:R0:W1:Y:S02]  /*1a0f0*/  SHFL.IDX P6, R14, R13, R12, R11 ;  /* 0x0000000c0d0e7389 */ /* 0x00006400000c000b */
[----:B01----:R-:W-:Y:S01]  /*1a100*/  ENDCOLLECTIVE ;  /* 0x000000000000791b */ /* 0x003fe20003800000 */
.L_x_2606:
[----:B------:R-:W-:Y:S05]  /*1a110*/  BSYNC B0 ;  /* 0x0000000000007941 */ /* 0x000fea0003800000 */
.L_x_2605:
[----:B------:R-:W-:Y:S05]  /*1a120*/  BRA `(.L_x_2607) ;  /* 0xffffffbc00dc7947 */ /* 0x000fea000383ffff */
.L_x_2537:
[----:B------:R-:W-:Y:S01]  /*1a130*/  BSSY B0, `(.L_x_2608) ;  /* 0x0000006000007945 */ /* 0x000fe20003800000 */
[----:B------:R-:W-:-:S07]  /*1a140*/  IMAD.MOV.U32 R15, RZ, RZ, -0x1 ;  /* 0xffffffffff0f7424 */ /* 0x000fce00078e00ff */
[----:B0-----:R-:W-:Y:S05]  /*1a150*/  WARPSYNC.COLLECTIVE R15, `(.L_x_2609) ;  /* 0x000000000f0c7348 */ /* 0x001fea0003c00000 */
[----:B------:R-:W-:Y:S02]  /*1a160*/  ELECT P6, UR62, PT ;  /* 0x00000000003e782f */ /* 0x000fe400038c0000 */
[----:B------:R-:W-:Y:S01]  /*1a170*/  MOV R14, UR62 ;  /* 0x0000003e000e7c02 */ /* 0x000fe20008000f00 */
[----:B0-----:R-:W-:Y:S10]  /*1a180*/  ENDCOLLECTIVE ;  /* 0x000000000000791b */ /* 0x001ff40003800000 */
.L_x_2609:
[----:B------:R-:W-:Y:S05]  /*1a190*/  BSYNC B0 ;  /* 0x0000000000007941 */ /* 0x000fea0003800000 */
.L_x_2608:
[----:B------:R-:W-:Y:S05]  /*1a1a0*/  BRA `(.L_x_2610) ;  /* 0xffffffbc00cc7947 */ /* 0x000fea000383ffff */
.L_x_2540:
[----:B-1----:R1:W2:Y:S02]  /*1a1b0*/  SYNCS.PHASECHK.TRANS64.TRYWAIT P0, [R9+URZ+0x38840], R10 ;  /* 0x0388400a090075a7 */ /* 0x0022a4000800017f */
[----:B--2---:R-:W-:Y:S05]  /*1a1c0*/  @!P0 NANOSLEEP.SYNCS 0x989680 ;  /* 0x009896800000895d */ /* 0x004fea0003900000 */
[----:B------:R-:W2:Y:S02]  /*1a1d0*/  @!P0 SYNCS.PHASECHK.TRANS64 P0, [R9+URZ+0x38840], R10 ;  /* 0x0388400a090085a7 */ /* 0x000ea4000800007f */
[----:B--2---:R-:W-:Y:S05]  /*1a1e0*/  @!P0 BRA `(.L_x_2540) ;  /* 0xfffffffc00f08947 */ /* 0x004fea000383ffff */
[----:B------:R-:W-:Y:S05]  /*1a1f0*/  BRA `(.L_x_2611) ;  /* 0xffffffc000387947 */ /* 0x000fea000383ffff */
.L_x_2544:
        /* <DEDUP_REMOVED lines=8> */
.L_x_2547:
[----:B-1----:R1:W2:Y:S02]  /*1a280*/  SYNCS.PHASECHK.TRANS64.TRYWAIT P0, [R6+URZ+0x38860], R9 ;  /* 0x03886009060075a7 */ /* 0x0022a4000800017f */
[----:B--2---:R-:W-:Y:S05]  /*1a290*/  @!P0 NANOSLEEP.SYNCS 0x989680 ;  /* 0x009896800000895d */ /* 0x004fea0003900000 */
[----:B------:R-:W2:Y:S02]  /*1a2a0*/  @!P0 SYNCS.PHASECHK.TRANS64 P0, [R6+URZ+0x38860], R9 ;  /* 0x03886009060085a7 */ /* 0x000ea4000800007f */
[----:B--2---:R-:W-:Y:S05]  /*1a2b0*/  @!P0 BRA `(.L_x_2547) ;  /* 0xfffffffc00f08947 */ /* 0x004fea000383ffff */
[----:B------:R-:W-:Y:S05]  /*1a2c0*/  BRA `(.L_x_2613) ;  /* 0xffffffc800347947 */ /* 0x000fea000383ffff */
.L_x_2556:
[----:B-1----:R1:W2:Y:S02]  /*1a2d0*/  SYNCS.PHASECHK.TRANS64.TRYWAIT P0, [R2+URZ+0x38840], R3 ;  /* 0x03884003020075a7 */ /* 0x0022a4000800017f */
[----:B--2---:R-:W-:Y:S05]  /*1a2e0*/  @!P0 NANOSLEEP.SYNCS 0x989680 ;  /* 0x009896800000895d */ /* 0x004fea0003900000 */
[----:B------:R-:W2:Y:S02]  /*1a2f0*/  @!P0 SYNCS.PHASECHK.TRANS64 P0, [R2+URZ+0x38840], R3 ;  /* 0x03884003020085a7 */ /* 0x000ea4000800007f */
[----:B--2---:R-:W-:Y:S05]  /*1a300*/  @!P0 BRA `(.L_x_2556) ;  /* 0xfffffffc00f08947 */ /* 0x004fea000383ffff */
[----:B------:R-:W-:Y:S05]  /*1a310*/  BRA `(.L_x_2614) ;  /* 0xffffffd0000c7947 */ /* 0x000fea000383ffff */
.L_x_2558:
[----:B--2---:R2:W3:Y:S02]  /*1a320*/  SYNCS.PHASECHK.TRANS64.TRYWAIT P0, [R2+URZ+0x38860], R3 ;  /* 0x03886003020075a7 */ /* 0x0044e4000800017f */
[----:B---3--:R-:W-:Y:S05]  /*1a330*/  @!P0 NANOSLEEP.SYNCS 0x989680 ;  /* 0x009896800000895d */ /* 0x008fea0003900000 */
[----:B------:R-:W3:Y:S02]  /*1a340*/  @!P0 SYNCS.PHASECHK.TRANS64 P0, [R2+URZ+0x38860], R3 ;  /* 0x03886003020085a7 */ /* 0x000ee4000800007f */
[----:B---3--:R-:W-:Y:S05]  /*1a350*/  @!P0 BRA `(.L_x_2558) ;  /* 0xfffffffc00f08947 */ /* 0x008fea000383ffff */
[----:B------:R-:W-:Y:S05]  /*1a360*/  BRA `(.L_x_2615) ;  /* 0xffffffd0007c7947 */ /* 0x000fea000383ffff */
.L_x_2563:
[----:B--2---:R2:W3:Y:S02]  /*1a370*/  SYNCS.PHASECHK.TRANS64.TRYWAIT P0, [R2+URZ+0x38840], R3 ;  /* 0x03884003020075a7 */ /* 0x0044e4000800017f */
[----:B---3--:R-:W-:Y:S05]  /*1a380*/  @!P0 NANOSLEEP.SYNCS 0x989680 ;  /* 0x009896800000895d */ /* 0x008fea0003900000 */
[----:B------:R-:W3:Y:S02]  /*1a390*/  @!P0 SYNCS.PHASECHK.TRANS64 P0, [R2+URZ+0x38840], R3 ;  /* 0x03884003020085a7 */ /* 0x000ee4000800007f */
[----:B---3--:R-:W-:Y:S05]  /*1a3a0*/  @!P0 BRA `(.L_x_2563) ;  /* 0xfffffffc00f08947 */ /* 0x008fea000383ffff */
[----:B------:R-:W-:Y:S05]  /*1a3b0*/  BRA `(.L_x_2616) ;  /* 0xffffffd8001c7947 */ /* 0x000fea000383ffff */
.L_x_2565:
[----:B0-----:R0:W1:Y:S02]  /*1a3c0*/  SYNCS.PHASECHK.TRANS64.TRYWAIT P1, [R2+URZ+0x38860], R3 ;  /* 0x03886003020075a7 */ /* 0x001064000802017f */
[----:B-1----:R-:W-:Y:S05]  /*1a3d0*/  @!P1 NANOSLEEP.SYNCS 0x989680 ;  /* 0x009896800000995d */ /* 0x002fea0003900000 */
[----:B------:R-:W1:Y:S02]  /*1a3e0*/  @!P1 SYNCS.PHASECHK.TRANS64 P1, [R2+URZ+0x38860], R3 ;  /* 0x03886003020095a7 */ /* 0x000e64000802007f */
[----:B-1----:R-:W-:Y:S05]  /*1a3f0*/  @!P1 BRA `(.L_x_2565) ;  /* 0xfffffffc00f09947 */ /* 0x002fea000383ffff */
[----:B------:R-:W-:Y:S05]  /*1a400*/  BRA `(.L_x_2617) ;  /* 0xffffffd800887947 */ /* 0x000fea000383ffff */
.L_x_2570:
[----:B---3--:R3:W4:Y:S02]  /*1a410*/  SYNCS.PHASECHK.TRANS64.TRYWAIT P0, [R2+URZ+0x38840], R3 ;  /* 0x03884003020075a7 */ /* 0x008724000800017f */
[----:B----4-:R-:W-:Y:S05]  /*1a420*/  @!P0 NANOSLEEP.SYNCS 0x989680 ;  /* 0x009896800000895d */ /* 0x010fea0003900000 */
[----:B------:R-:W4:Y:S02]  /*1a430*/  @!P0 SYNCS.PHASECHK.TRANS64 P0, [R2+URZ+0x38840], R3 ;  /* 0x03884003020085a7 */ /* 0x000f24000800007f */
[----:B----4-:R-:W-:Y:S05]  /*1a440*/  @!P0 BRA `(.L_x_2570) ;  /* 0xfffffffc00f08947 */ /* 0x010fea000383ffff */
[----:B------:R-:W-:Y:S05]  /*1a450*/  BRA `(.L_x_2618) ;  /* 0xffffffe000047947 */ /* 0x000fea000383ffff */
.L_x_2572:
[----:B0-----:R0:W1:Y:S02]  /*1a460*/  SYNCS.PHASECHK.TRANS64.TRYWAIT P1, [R2+URZ+0x38860], R3 ;  /* 0x03886003020075a7 */ /* 0x001064000802017f */
[----:B-1----:R-:W-:Y:S05]  /*1a470*/  @!P1 NANOSLEEP.SYNCS 0x989680 ;  /* 0x009896800000995d */ /* 0x002fea0003900000 */
[----:B------:R-:W1:Y:S02]  /*1a480*/  @!P1 SYNCS.PHASECHK.TRANS64 P1, [R2+URZ+0x38860], R3 ;  /* 0x03886003020095a7 */ /* 0x000e64000802007f */
[----:B-1----:R-:W-:Y:S05]  /*1a490*/  @!P1 BRA `(.L_x_2572) ;  /* 0xfffffffc00f09947 */ /* 0x002fea000383ffff */
[----:B------:R-:W-:Y:S05]  /*1a4a0*/  BRA `(.L_x_2619) ;  /* 0xffffffe000747947 */ /* 0x000fea000383ffff */
.L_x_2577:
[----:B------:R-:W-:Y:S01]  /*1a4b0*/  BSSY B0, `(.L_x_2620) ;  /* 0x0000008000007945 */ /* 0x000fe20003800000 */
[----:B0-----:R-:W-:Y:S01]  /*1a4c0*/  IMAD.MOV.U32 R13, RZ, RZ, R16 ;  /* 0x000000ffff0d7224 */ /* 0x001fe200078e0010 */
[----:B------:R-:W-:Y:S01]  /*1a4d0*/  MOV R15, 0xffffffff ;  /* 0xffffffff000f7802 */ /* 0x000fe20000000f00 */
[----:B-1----:R-:W-:Y:S02]  /*1a4e0*/  IMAD.MOV.U32 R12, RZ, RZ, RZ ;  /* 0x000000ffff0c7224 */ /* 0x002fe400078e00ff */
[----:B------:R-:W-:-:S07]  /*1a4f0*/  IMAD.MOV.U32 R11, RZ, RZ, 0x1f ;  /* 0x0000001fff0b7424 */ /* 0x000fce00078e00ff */
[----:B--2---:R-:W-:Y:S05]  /*1a500*/  WARPSYNC.COLLECTIVE R15, `(.L_x_2621) ;  /* 0x000000000f087348 */ /* 0x004fea0003c00000 */
[----:B------:R0:W1:Y:S02]  /*1a510*/  SHFL.IDX P6, R14, R13, R12, R11 ;  /* 0x0000000c0d0e7389 */ /* 0x00006400000c000b */
[----:B012---:R-:W-:Y:S01]  /*1a520*/  ENDCOLLECTIVE ;  /* 0x000000000000791b */ /* 0x007fe20003800000 */
.L_x_2621:
[----:B------:R-:W-:Y:S05]  /*1a530*/  BSYNC B0 ;  /* 0x0000000000007941 */ /* 0x000fea0003800000 */
.L_x_2620:
        /* <DEDUP_REMOVED lines=8> */
.L_x_2622:
[----:B------:R-:W-:Y:S01]  /*1a5c0*/  MOV R16, R14 ;  /* 0x0000000e00107202 */ /* 0x000fe20000000f00 */
[----:B------:R-:W-:Y:S06]  /*1a5d0*/  BRA `(.L_x_2623) ;  /* 0xffffffe400c47947 */ /* 0x000fec000383ffff */
.L_x_2580:
        /* <DEDUP_REMOVED lines=8> */
.L_x_2625:
[----:B------:R-:W-:Y:S05]  /*1a660*/  BSYNC B0 ;  /* 0x0000000000007941 */ /* 0x000fea0003800000 */
.L_x_2624:
        /* <DEDUP_REMOVED lines=10> */
.L_x_2626:
        /* <DEDUP_REMOVED lines=8> */
.L_x_2627:
        /* <DEDUP_REMOVED lines=8> */
.L_x_2628:
        /* <DEDUP_REMOVED lines=8> */
.L_x_2629:
        /* <DEDUP_REMOVED lines=8> */
.L_x_2630:
[----:B------:R-:W-:Y:S05]  /*1a910*/  BRA `(.L_x_2631) ;  /* 0xffffffe4008c7947 */ /* 0x000fea000383ffff */
.L_x_2585:
[----:B------:R-:W-:Y:S01]  /*1a920*/  BSSY B0, `(.L_x_2632) ;  /* 0x0000008000007945 */ /* 0x000fe20003800000 */
[----:B-----5:R-:W-:Y:S01]  /*1a930*/  IMAD.MOV.U32 R13, RZ, RZ, R3 ;  /* 0x000000ffff0d7224 */ /* 0x020fe200078e0003 */
[----:B------:R-:W-:Y:S01]  /*1a940*/  MOV R11, RZ ;  /* 0x000000ff000b7202 */ /* 0x000fe20000000f00 */
[----:B------:R-:W-:Y:S02]  /*1a950*/  IMAD.MOV.U32 R12, RZ, RZ, 0x1 ;  /* 0x00000001ff0c7424 */ /* 0x000fe400078e00ff */
[----:B------:R-:W-:-:S07]  /*1a960*/  IMAD.MOV.U32 R15, RZ, RZ, -0x1 ;  /* 0xffffffffff0f7424 */ /* 0x000fce00078e00ff */
[----:B0-----:R-:W-:Y:S05]  /*1a970*/  WARPSYNC.COLLECTIVE R15, `(.L_x_2633) ;  /* 0x000000000f087348 */ /* 0x001fea0003c00000 */
[----:B------:R1:W2:Y:S02]  /*1a980*/  SHFL.UP P6, R14, R13, R12, R11 ;  /* 0x0400000c0d0e7389 */ /* 0x0002a400000c000b */
[----:B012---:R-:W-:Y:S01]  /*1a990*/  ENDCOLLECTIVE ;  /* 0x000000000000791b */ /* 0x007fe20003800000 */
.L_x_2633:
[----:B------:R-:W-:Y:S05]  /*1a9a0*/  BSYNC B0 ;  /* 0x0000000000007941 */ /* 0x000fea0003800000 */
.L_x_2632:
        /* <DEDUP_REMOVED lines=10> */
.L_x_2634:
        /* <DEDUP_REMOVED lines=8> */
.L_x_2635:
        /* <DEDUP_REMOVED lines=8> */
.L_x_2636:
        /* <DEDUP_REMOVED lines=8> */
.L_x_2637:
[----:B------:R-:W-:Y:S01]  /*1abd0*/  IMAD.MOV.U32 R12, RZ, RZ, 0x1f ;  /* 0x0000001fff0c7424 */ /* 0x000fe200078e00ff */
[----:B------:R-:W-:Y:S02]  /*1abe0*/  MOV R11, 0x1f ;  /* 0x0000001f000b7802 */ /* 0x000fe40000000f00 */
[----:B------:R-:W-:-:S05]  /*1abf0*/  SEL R5, R14, RZ, P0 ;  /* 0x000000ff0e057207 */ /* 0x000fca0000000000 */
[----:B------:R-:W-:-:S04]  /*1ac00*/  IMAD.IADD R2, R6, 0x1, R5 ;  /* 0x0000000106027824 */ /* 0x000fc800078e0205 */
[----:B------:R-:W-:-:S07]  /*1ac10*/  IMAD.MOV.U32 R13, RZ, RZ, R2 ;  /* 0x000000ffff0d7224 */ /* 0x000fce00078e0002 */
[----:B------:R-:W-:Y:S05]  /*1ac20*/  WARPSYNC.COLLECTIVE R15, `(.L_x_2638) ;  /* 0x000000000f087348 */ /* 0x000fea0003c00000 */
[----:B------:R0:W1:Y:S02]  /*1ac30*/  SHFL.IDX P6, R14, R13, R12, R11 ;  /* 0x0000000c0d0e7389 */ /* 0x00006400000c000b */
[----:B01----:R-:W-:Y:S01]  /*1ac40*/  ENDCOLLECTIVE ;  /* 0x000000000000791b */ /* 0x003fe20003800000 */
.L_x_2638:
[----:B------:R-:W-:Y:S05]  /*1ac50*/  BRA `(.L_x_2639) ;  /* 0xffffffe400747947 */ /* 0x000fea000383ffff */
.L_x_2587:
[----:B------:R-:W-:Y:S01]  /*1ac60*/  BSSY B0, `(.L_x_2640) ;  /* 0x0000006000007945 */ /* 0x000fe20003800000 */
[----:B------:R-:W-:Y:S01]  /*1ac70*/  PLOP3.LUT P6, PT, P6, PT, PT, 0x8, 0x0 ;  /* 0x000000000000781c */ /* 0x000fe200037ce170 */
[----:B------:R-:W-:-:S12]  /*1ac80*/  IMAD.MOV.U32 R15, RZ, RZ, -0x1 ;  /* 0xffffffffff0f7424 */ /* 0x000fd800078e00ff */
[----:B0-----:R-:W-:Y:S05]  /*1ac90*/  WARPSYNC.COLLECTIVE R15, `(.L_x_2641) ;  /* 0x000000000f087348 */ /* 0x001fea0003c00000 */
[----:B------:R-:W-:Y:S01]  /*1aca0*/  VOTE.ANY R14, PT, P6 ;  /* 0x00000000000e7806 */ /* 0x000fe200030e0100 */
[----:B0-----:R-:W-:Y:S06]  /*1acb0*/  ENDCOLLECTIVE ;  /* 0x000000000000791b */ /* 0x001fec0003800000 */
.L_x_2641:
[----:B------:R-:W-:Y:S05]  /*1acc0*/  BSYNC B0 ;  /* 0x0000000000007941 */ /* 0x000fea0003800000 */
.L_x_2640:
        /* <DEDUP_REMOVED lines=9> */
.L_x_2642:
[----:B------:R-:W-:Y:S01]  /*1ad60*/  IMAD.MOV.U32 R17, RZ, RZ, R14 ;  /* 0x000000ffff117224 */ /* 0x000fe200078e000e */
[----:B------:R-:W-:Y:S06]  /*1ad70*/  BRA `(.L_x_2643) ;  /* 0xffffffe400647947 */ /* 0x000fec000383ffff */
.L_x_2589:
[----:B------:R-:W-:Y:S01]  /*1ad80*/  BSSY B0, `(.L_x_2644) ;  /* 0x0000007000007945 */ /* 0x000fe20003800000 */
[----:B------:R-:W-:Y:S02]  /*1ad90*/  IMAD.MOV.U32 R13, RZ, RZ, R2 ;  /* 0x000000ffff0d7224 */ /* 0x000fe400078e0002 */
[----:B------:R-:W-:Y:S02]  /*1ada0*/  IMAD.MOV.U32 R11, RZ, RZ, 0x1f ;  /* 0x0000001fff0b7424 */ /* 0x000fe400078e00ff */
[----:B------:R-:W-:-:S07]  /*1adb0*/  IMAD.MOV.U32 R15, RZ, RZ, -0x1 ;  /* 0xffffffffff0f7424 */ /* 0x000fce00078e00ff */
[----:B012---:R-:W-:Y:S05]  /*1adc0*/  WARPSYNC.COLLECTIVE R15, `(.L_x_2645) ;  /* 0x000000000f087348 */ /* 0x007fea0003c00000 */
[----:B------:R3:W4:Y:S02]  /*1add0*/  SHFL.IDX P6, R14, R13, R12, R11 ;  /* 0x0000000c0d0e7389 */ /* 0x00072400000c000b */
[----:B01234-:R-:W-:Y:S01]  /*1ade0*/  ENDCOLLECTIVE ;  /* 0x000000000000791b */ /* 0x01ffe20003800000 */
.L_x_2645:
[----:B------:R-:W-:Y:S05]  /*1adf0*/  BSYNC B0 ;  /* 0x0000000000007941 */ /* 0x000fea0003800000 */
.L_x_2644:
[----:B------:R-:W-:Y:S01]  /*1ae00*/  IMAD.MOV.U32 R8, RZ, RZ, R14 ;  /* 0x000000ffff087224 */ /* 0x000fe200078e000e */
[----:B------:R-:W-:Y:S06]  /*1ae10*/  BRA `(.L_x_2588) ;  /* 0xffffffe400587947 */ /* 0x000fec000383ffff */
.L_x_2592:
[----:B-1----:R1:W3:Y:S02]  /*1ae20*/  SYNCS.PHASECHK.TRANS64.TRYWAIT P0, [R0+URZ+0x38820], R3 ;  /* 0x03882003000075a7 */ /* 0x0022e4000800017f */
[----:B---3--:R-:W-:Y:S05]  /*1ae30*/  @!P0 NANOSLEEP.SYNCS 0x989680 ;  /* 0x009896800000895d */ /* 0x008fea0003900000 */
[----:B------:R-:W3:Y:S02]  /*1ae40*/  @!P0 SYNCS.PHASECHK.TRANS64 P0, [R0+URZ+0x38820], R3 ;  /* 0x03882003000085a7 */ /* 0x000ee4000800007f */
[----:B---3--:R-:W-:Y:S05]  /*1ae50*/  @!P0 BRA `(.L_x_2592) ;  /* 0xfffffffc00f08947 */ /* 0x008fea000383ffff */
[----:B------:R-:W-:Y:S05]  /*1ae60*/  BRA `(.L_x_2646) ;  /* 0xffffffe800d47947 */ /* 0x000fea000383ffff */
.L_x_2593:
[----:B--2---:R-:W2:Y:S01]  /*1ae70*/  S2R R2, SR_TID.X ;  /* 0x0000000000027919 */ /* 0x004ea20000002100 */
[----:B------:R-:W-:Y:S01]  /*1ae80*/  BSSY B0, `(.L_x_2647) ;  /* 0x000000a000007945 */ /* 0x000fe20003800000 */
[----:B------:R-:W-:Y:S02]  /*1ae90*/  IMAD.MOV.U32 R12, RZ, RZ, RZ ;  /* 0x000000ffff0c7224 */ /* 0x000fe400078e00ff */
[----:B------:R-:W-:Y:S02]  /*1aea0*/  IMAD.MOV.U32 R11, RZ, RZ, 0x1f ;  /* 0x0000001fff0b7424 */ /* 0x000fe400078e00ff */
[----:B------:R-:W-:Y:S01]  /*1aeb0*/  IMAD.MOV.U32 R15, RZ, RZ, -0x1 ;  /* 0xffffffffff0f7424 */ /* 0x000fe200078e00ff */
[----:B--2---:R-:W-:-:S04]  /*1aec0*/  SHF.R.U32.HI R2, RZ, 0x5, R2 ;  /* 0x00000005ff027819 */ /* 0x004fc80000011602 */
[----:B------:R-:W-:-:S04]  /*1aed0*/  LOP3.LUT R2, R2, 0x3, RZ, 0xc0, !PT ;  /* 0x0000000302027812 */ /* 0x000fc800078ec0ff */
[----:B0-----:R-:W-:-:S07]  /*1aee0*/  MOV R13, R2 ;  /* 0x00000002000d7202 */ /* 0x001fce0000000f00 */
[----:B-1----:R-:W-:Y:S05]  /*1aef0*/  WARPSYNC.COLLECTIVE R15, `(.L_x_2648) ;  /* 0x000000000f087348 */ /* 0x002fea0003c00000 */
[----:B------:R0:W2:Y:S02]  /*1af00*/  SHFL.IDX P6, R14, R13, R12, R11 ;  /* 0x0000000c0d0e7389 */ /* 0x0000a400000c000b */
[----:B012---:R-:W-:Y:S01]  /*1af10*/  ENDCOLLECTIVE ;  /* 0x000000000000791b */ /* 0x007fe20003800000 */
.L_x_2648:
[----:B------:R-:W-:Y:S05]  /*1af20*/  BSYNC B0 ;  /* 0x0000000000007941 */ /* 0x000fea0003800000 */
.L_x_2647:
[----:B------:R-:W-:Y:S05]  /*1af30*/  BRA `(.L_x_2649) ;  /* 0xffffffe800b87947 */ /* 0x000fea000383ffff */
.L_x_2596:
[----:B------:R-:W-:Y:S01]  /*1af40*/  BSSY B1, `(.L_x_2650) ;  /* 0x0000006000017945 */ /* 0x000fe20003800000 */
[----:B------:R-:W-:-:S07]  /*1af50*/  IMAD.MOV.U32 R15, RZ, RZ, -0x1 ;  /* 0xffffffffff0f7424 */ /* 0x000fce00078e00ff */
[----:B012---:R-:W-:Y:S05]  /*1af60*/  WARPSYNC.COLLECTIVE R15, `(.L_x_2651) ;  /* 0x000000000f0c7348 */ /* 0x007fea0003c00000 */
[----:B------:R-:W-:Y:S02]  /*1af70*/  ELECT P6, UR62, PT ;  /* 0x00000000003e782f */ /* 0x000fe400038c0000 */
[----:B------:R-:W-:Y:S01]  /*1af80*/  MOV R14, UR62 ;  /* 0x0000003e000e7c02 */ /* 0x000fe20008000f00 */
[----:B012---:R-:W-:Y:S10]  /*1af90*/  ENDCOLLECTIVE ;  /* 0x000000000000791b */ /* 0x007ff40003800000 */
.L_x_2651:
[----:B------:R-:W-:Y:S05]  /*1afa0*/  BSYNC B1 ;  /* 0x0000000000017941 */ /* 0x000fea0003800000 */
.L_x_2650:
[----:B------:R-:W-:Y:S05]  /*1afb0*/  BRA `(.L_x_2652) ;  /* 0xffffffe800b07947 */ /* 0x000fea000383ffff */
.L_x_2598:
[----:B-1----:R1:W2:Y:S02]  /*1afc0*/  SYNCS.PHASECHK.TRANS64.TRYWAIT P0, [R6+URZ], R5 ;  /* 0x00000005060075a7 */ /* 0x0022a4000800017f */
[----:B--2---:R-:W-:Y:S05]  /*1afd0*/  @!P0 NANOSLEEP.SYNCS 0x989680 ;  /* 0x009896800000895d */ /* 0x004fea0003900000 */
[----:B------:R-:W2:Y:S02]  /*1afe0*/  @!P0 SYNCS.PHASECHK.TRANS64 P0, [R6+URZ], R5 ;  /* 0x00000005060085a7 */ /* 0x000ea4000800007f */
[----:B--2---:R-:W-:Y:S05]  /*1aff0*/  @!P0 BRA `(.L_x_2598) ;  /* 0xfffffffc00f08947 */ /* 0x004fea000383ffff */
[----:B------:R-:W-:Y:S05]  /*1b000*/  BRA `(.L_x_2653) ;  /* 0xffffffe800ec7947 */ /* 0x000fea000383ffff */
.L_x_2599:
[----:B--2---:R2:W3:Y:S02]  /*1b010*/  SYNCS.PHASECHK.TRANS64.TRYWAIT P0, [R7+URZ], R2 ;  /* 0x00000002070075a7 */ /* 0x0044e4000800017f */
[----:B---3--:R-:W-:Y:S05]  /*1b020*/  @!P0 NANOSLEEP.SYNCS 0x989680 ;  /* 0x009896800000895d */ /* 0x008fea0003900000 */
[----:B------:R-:W3:Y:S02]  /*1b030*/  @!P0 SYNCS.PHASECHK.TRANS64 P0, [R7+URZ], R2 ;  /* 0x00000002070085a7 */ /* 0x000ee4000800007f */
[----:B---3--:R-:W-:Y:S05]  /*1b040*/  @!P0 BRA `(.L_x_2599) ;  /* 0xfffffffc00f08947 */ /* 0x008fea000383ffff */
[----:B------:R-:W-:Y:S05]  /*1b050*/  BRA `(.L_x_2654) ;  /* 0xffffffe800e07947 */ /* 0x000fea000383ffff */
.L_x_2601:
[----:B---3--:R3:W4:Y:S02]  /*1b060*/  SYNCS.PHASECHK.TRANS64.TRYWAIT P0, [R4+URZ], R5 ;  /* 0x00000005040075a7 */ /* 0x008724000800017f */
[----:B----4-:R-:W-:Y:S05]  /*1b070*/  @!P0 NANOSLEEP.SYNCS 0x989680 ;  /* 0x009896800000895d */ /* 0x010fea0003900000 */
[----:B------:R-:W4:Y:S02]  /*1b080*/  @!P0 SYNCS.PHASECHK.TRANS64 P0, [R4+URZ], R5 ;  /* 0x00000005040085a7 */ /* 0x000f24000800007f */
[----:B----4-:R-:W-:Y:S05]  /*1b090*/  @!P0 BRA `(.L_x_2601) ;  /* 0xfffffffc00f08947 */ /* 0x010fea000383ffff */
[----:B------:R-:W-:Y:S05]  /*1b0a0*/  BRA `(.L_x_2655) ;  /* 0xffffffe800e87947 */ /* 0x000fea000383ffff */
.L_x_2656:
        /* <DEDUP_REMOVED lines=13> */
.L_x_4559:


//--------------------- .text._ZN7cutlass13device_kernelIN5flash11enable_sm90INS1_16FlashAttnFwdSm90INS1_25CollectiveMainloopFwdSm90ILi2EN4cute5tupleIJNS5_1CILi1EEES8_S8_EEENS6_IJNS7_ILi64EEESA_SA_EEELi512ENS_10bfloat16_tEfNS_4arch4Sm90ELb0ELb1ELb1ELb1ELb0ELb1ELb1ELb0ELb0ELb0ELb0ELb0EEENS1_21CollectiveEpilogueFwdINS6_IJSA_NS7_ILi512EEESA_EEES9_SC_SE_Li256ELb1ELb0ELb0ELb0EEENS1_36VarlenDynamicPersistentTileSchedulerILi64ELi64ELi256ELi32ELb0ELb0ELb1ELb1ELb0ELb1EEEEEEEEEvNT_6ParamsE --------------------------
	.section	.text._ZN7cutlass13device_kernelIN5flash11enable_sm90INS1_16FlashAttnFwdSm90INS1_25CollectiveMainloopFwdSm90ILi2EN4cute5tupleIJNS5_1CILi1EEES8_S8_EEENS6_IJNS7_ILi64EEESA_SA_EEELi512ENS_10bfloat16_tEfNS_4arch4Sm90ELb0ELb1ELb1ELb1ELb0ELb1ELb1ELb0ELb0ELb0ELb0ELb0EEENS1_21CollectiveEpilogueFwdINS6_IJSA_NS7_ILi512EEESA_EEES9_SC_SE_Li256ELb1ELb0ELb0ELb0EEENS1_36VarlenDynamicPersistentTileSchedulerILi64ELi64ELi256ELi32ELb0ELb0ELb1ELb1ELb0ELb1EEEEEEEEEvNT_6ParamsE,"ax",@progbits
	.align	128
.text._ZN7cutlass13device_kernelIN5flash11enable_sm90INS1_16FlashAttnFwdSm90INS1_25CollectiveMainloopFwdSm90ILi2EN4cute5tupleIJNS5_1CILi1EEES8_S8_EEENS6_IJNS7_ILi64EEESA_SA_EEELi512ENS_10bfloat16_tEfNS_4arch4Sm90ELb0ELb1ELb1ELb1ELb0ELb1ELb1ELb0ELb0ELb0ELb0ELb0EEENS1_21CollectiveEpilogueFwdINS6_IJSA_NS7_ILi512EEESA_EEES9_SC_SE_Li256ELb1ELb0ELb0ELb0EEENS1_36VarlenDynamicPersistentTileSchedulerILi64ELi64ELi256ELi32ELb0ELb0ELb1ELb1ELb0ELb1EEEEEEEEEvNT_6ParamsE:
        .type           _ZN7cutlass13device_kernelIN5flash11enable_sm90INS1_16FlashAttnFwdSm90INS1_25CollectiveMainloopFwdSm90ILi2EN4cute5tupleIJNS5_1CILi1EEES8_S8_EEENS6_IJNS7_ILi64EEESA_SA_EEELi512ENS_10bfloat16_tEfNS_4arch4Sm90ELb0ELb1ELb1ELb1ELb0ELb1ELb1ELb0ELb0ELb0ELb0ELb0EEENS1_21CollectiveEpilogueFwdINS6_IJSA_NS7_ILi512EEESA_EEES9_SC_SE_Li256ELb1ELb0ELb0ELb0EEENS1_36VarlenDynamicPersistentTileSchedulerILi64ELi64ELi256ELi32ELb0ELb0ELb1ELb1ELb0ELb1EEEEEEEEEvNT_6ParamsE,@function
        .size           _ZN7cutlass13device_kernelIN5flash11enable_sm90INS1_16FlashAttnFwdSm90INS1_25CollectiveMainloopFwdSm90ILi2EN4cute5tupleIJNS5_1CILi1EEES8_S8_EEENS6_IJNS7_ILi64EEESA_SA_EEELi512ENS_10bfloat16_tEfNS_4arch4Sm90ELb0ELb1ELb1ELb1ELb0ELb1ELb1ELb0ELb0ELb0ELb0ELb0EEENS1_21CollectiveEpilogueFwdINS6_IJSA_NS7_ILi512EEESA_EEES9_SC_SE_Li256ELb1ELb0ELb0ELb0EEENS1_36VarlenDynamicPersistentTileSchedulerILi64ELi64ELi256ELi32ELb0ELb0ELb1ELb1ELb0ELb1EEEEEEEEEvNT_6ParamsE,(.L_x_4560 - _ZN7cutlass13device_kernelIN5flash11enable_sm90INS1_16FlashAttnFwdSm90INS1_25CollectiveMainloopFwdSm90ILi2EN4cute5tupleIJNS5_1CILi1EEES8_S8_EEENS6_IJNS7_ILi64EEESA_SA_EEELi512ENS_10bfloat16_tEfNS_4arch4Sm90ELb0ELb1ELb1ELb1ELb0ELb1ELb1ELb0ELb0ELb0ELb0ELb0EEENS1_21CollectiveEpilogueFwdINS6_IJSA_NS7_ILi512EEESA_EEES9_SC_SE_Li256ELb1ELb0ELb0ELb0EEENS1_36VarlenDynamicPersistentTileSchedulerILi64ELi64ELi256ELi32ELb0ELb0ELb1ELb1ELb0ELb1EEEEEEEEEvNT_6ParamsE)
        .other          _ZN7cutlass13device_kernelIN5flash11enable_sm90INS1_16FlashAttnFwdSm90INS1_25CollectiveMainloopFwdSm90ILi2EN4cute5tupleIJNS5_1CILi1EEES8_S8_EEENS6_IJNS7_ILi64EEESA_SA_EEELi512ENS_10bfloat16_tEfNS_4arch4Sm90ELb0ELb1ELb1ELb1ELb0ELb1ELb1ELb0ELb0ELb0ELb0ELb0EEENS1_21CollectiveEpilogueFwdINS6_IJSA_NS7_ILi512EEESA_EEES9_SC_SE_Li256ELb1ELb0ELb0ELb0EEENS1_36VarlenDynamicPersistentTileSchedulerILi64ELi64ELi256ELi32ELb0ELb0ELb1ELb1ELb0ELb1EEEEEEEEEvNT_6ParamsE,@"STO_CUDA_ENTRY STV_DEFAULT"
_ZN7cutlass13device_kernelIN5flash11enable_sm90INS1_16FlashAttnFwdSm90INS1_25CollectiveMainloopFwdSm90ILi2EN4cute5tupleIJNS5_1CILi1EEES8_S8_EEENS6_IJNS7_ILi64EEESA_SA_EEELi512ENS_10bfloat16_tEfNS_4arch4Sm90ELb0ELb1ELb1ELb1ELb0ELb1ELb1ELb0ELb0ELb0ELb0ELb0EEENS1_21CollectiveEpilogueFwdINS6_IJSA_NS7_ILi512EEESA_EEES9_SC_SE_Li256ELb1ELb0ELb0ELb0EEENS1_36VarlenDynamicPersistentTileSchedulerILi64ELi64ELi256ELi32ELb0ELb0ELb1ELb1ELb0ELb1EEEEEEEEEvNT_6ParamsE:
[----:B------:R-:W0:Y:S02]  /*0000*/  LDC R1, c[0x0][0x28] ;  /* 0x00000a00ff017b82 */ /* 0x000e240000000800 */
[----:B0-----:R-:W-:Y:S01]  /*0010*/  VIADD R1, R1, 0xffffffc8 ;  /* 0xffffffc801017836 */ /* 0x001fe20000000000 */
[----:B------:R-:W0:Y:S01]  /*0020*/  S2R R3, SR_TID.X ;  /* 0x0000000000037919 */ /* 0x000e220000002100 */
[----:B------:R-:W-:Y:S01]  /*0030*/  ELECT P0, URZ, PT ;  /* 0x00000000003f782f */ /* 0x000fe20003800000 */
[----:B------:R-:W-:Y:S01]  /*0040*/  BSSY B0, `(.L_x_2657) ;  /* 0x000001a000007945 */ /* 0x000fe20003800000 */
[--C-:B0-----:R-:W-:Y:S02]  /*0050*/  SHF.R.U32.HI R0, RZ, 0x5, R3.reuse ;  /* 0x00000005ff007819 */ /* 0x101fe40000011603 */
[----:B------:R-:W-:-:S03]  /*0060*/  SHF.R.U32.HI R4, RZ, 0x7, R3 ;  /* 0x00000007ff047819 */ /* 0x000fc60000011603 */
        /* <DEDUP_REMOVED lines=23> */
.L_x_2658:
[----:B------:R-:W-:Y:S05]  /*01e0*/  BSYNC B0 ;  /* 0x0000000000007941 */ /* 0x000fea0003800000 */
.L_x_2657:
[----:B------:R-:W0:Y:S01]  /*01f0*/  SHFL.IDX PT, R4, R4, RZ, 0x1f ;  /* 0x00001fff04047589 */ /* 0x000e2200000e0000 */
[----:B------:R-:W-:Y:S01]  /*0200*/  VOTEU.ANY UP0, P0 ;  /* 0x00000000003f7886 */ /* 0x000fe20000000100 */
[----:B------:R-:W-:Y:S01]  /*0210*/  UMOV UR4, 0x1 ;  /* 0x0000000100047882 */ /* 0x000fe20000000000 */
[----:B------:R-:W-:Y:S01]  /*0220*/  UMOV UR7, 0x100 ;  /* 0x0000010000077882 */ /* 0x000fe20000000000 */
[----:B------:R-:W1:Y:S01]  /*0230*/  SHFL.IDX PT, R2, R0, RZ, 0x1f ;  /* 0x00001fff00027589 */ /* 0x000e6200000e0000 */
[----:B------:R-:W-:Y:S01]  /*0240*/  VOTEU.ANY UP1, P0 ;  /* 0x00000000003f7886 */ /* 0x000fe20000020100 */
[----:B------:R-:W2:Y:S01]  /*0250*/  @UP0 S2UR UR8, SR_CgaCtaId ;  /* 0x00000000000809c3 */ /* 0x000ea20000008800 */
[----:B------:R-:W-:Y:S01]  /*0260*/  @UP0 UMOV UR6, 0x400 ;  /* 0x0000040000060882 */ /* 0x000fe20000000000 */
[----:B------:R-:W-:-:S04]  /*0270*/  @UP0 UIADD3 UR4, -UR4, 0x100000, URZ ;  /* 0x0010000004040890 */ /* 0x000fc8000fffe13f */
[----:B------:R-:W-:Y:S02]  /*0280*/  @UP0 USHF.L.U32 UR5, UR4, 0xb, URZ ;  /* 0x0000000b04050899 */ /* 0x000fe4000800063f */
[----:B------:R-:W-:Y:S01]  /*0290*/  @UP0 USHF.L.U32 UR4, UR4, 0x1, URZ ;  /* 0x0000000104040899 */ /* 0x000fe2000800063f */
[----:B------:R-:W-:Y:S01]  /*02a0*/  VOTEU.ANY UP2, P0 ;  /* 0x00000000003f7886 */ /* 0x000fe20000040100 */
[----:B------:R-:W-:Y:S01]  /*02b0*/  VOTEU.ANY UP3, P0 ;  /* 0x00000000003f7886 */ /* 0x000fe20000060100 */
[----:B0-----:R-:W-:Y:S02]  /*02c0*/  R2UR UR9, R4 ;  /* 0x00000000040972ca */ /* 0x001fe400000e0000 */
[----:B-1----:R-:W-:Y:S01]  /*02d0*/  ISETP.NE.AND P1, PT, R2, RZ, PT ;  /* 0x000000ff0200720c */ /* 0x002fe20003f25270 */
[----:B--2---:R-:W-:Y:S02]  /*02e0*/  @UP0 ULEA UR8, UR8, UR6, 0x18 ;  /* 0x0000000608080291 */ /* 0x004fe4000f8ec03f */
[----:B------:R-:W-:-:S04]  /*02f0*/  @UP0 UIADD3 UR6, -UR7, 0x100000, URZ ;  /* 0x0010000007060890 */ /* 0x000fc8000fffe13f */
[----:B------:R-:W-:Y:S02]  /*0300*/  @UP0 USHF.L.U32 UR7, UR6, 0xb, URZ ;  /* 0x0000000b06070899 */ /* 0x000fe4000800063f */
[----:B------:R-:W-:Y:S02]  /*0310*/  @UP0 USHF.L.U32 UR6, UR6, 0x1, URZ ;  /* 0x0000000106060899 */ /* 0x000fe4000800063f */
[----:B------:R-:W-:Y:S01]  /*0320*/  IMAD.U32 R4, RZ, RZ, UR9 ;  /* 0x00000009ff047e24 */ /* 0x000fe2000f8e00ff */
[----:B------:R-:W-:-:S04]  /*0330*/  UISETP.NE.AND UP0, UPT, UR9, URZ, UPT ;  /* 0x0000003f0900728c */ /* 0x000fc8000bf05270 */
[----:B------:R0:W-:Y:S04]  /*0340*/  STL [R1+0x2c], R4 ;  /* 0x00002c0401007387 */ /* 0x0001e80000100800 */
[----:B------:R-:W1:Y:S02]  /*0350*/  FENCE.VIEW.ASYNC.S ;  /* 0x00000000000073c6 */ /* 0x000e640000000000 */
[----:B-1----:R0:W1:Y:S01]  /*0360*/  @UP1 SYNCS.EXCH.64 URZ, [UR8+0x38800], UR4 ;  /* 0x03880004083f15b2 */ /* 0x0020620008000100 */
[----:B------:R0:W2:Y:S01]  /*0370*/  @UP2 SYNCS.EXCH.64 URZ, [UR8+0x38810], UR4 ;  /* 0x03881004083f25b2 */ /* 0x0000a20008000100 */
[----:B------:R0:W3:Y:S01]  /*0380*/  @UP3 SYNCS.EXCH.64 URZ, [UR8+0x38820], UR6 ;  /* 0x03882006083f35b2 */ /* 0x0000e20008000100 */
        /* <DEDUP_REMOVED lines=14> */
[----:B----4-:R-:W-:Y:S01]  /*0470*/  NOP ;  /* 0x0000000000007918 */ /* 0x010fe20000000000 */
.L_x_2659:
[----:B------:R-:W4:Y:S01]  /*0480*/  SHFL.IDX PT, R2, R0, RZ, 0x1f ;  /* 0x00001fff00027589 */ /* 0x000f2200000e0000 */
[----:B------:R-:W-:Y:S01]  /*0490*/  NOP ;  /* 0x0000000000007918 */ /* 0x000fe20000000000 */
[----:B----4-:R-:W-:-:S13]  /*04a0*/  ISETP.NE.AND P0, PT, R2, RZ, PT ;  /* 0x000000ff0200720c */ /* 0x010fda0003f05270 */
        /* <DEDUP_REMOVED lines=18> */
[----:B----4-:R-:W-:Y:S01]  /*05d0*/  NOP ;  /* 0x0000000000007918 */ /* 0x010fe20000000000 */
.L_x_2660:
[----:B------:R-:W4:Y:S01]  /*05e0*/  SHFL.IDX PT, R2, R0, RZ, 0x1f ;  /* 0x00001fff00027589 */ /* 0x000f2200000e0000 */
[----:B------:R-:W-:Y:S01]  /*05f0*/  NOP ;  /* 0x0000000000007918 */ /* 0x000fe20000000000 */
[----:B----4-:R-:W-:-:S13]  /*0600*/  ISETP.NE.AND P0, PT, R2, RZ, PT ;  /* 0x000000ff0200720c */ /* 0x010fda0003f05270 */
        /* <DEDUP_REMOVED lines=15> */
.L_x_2661:
        /* <DEDUP_REMOVED lines=22> */
.L_x_2662:
        /* <DEDUP_REMOVED lines=22> */
.L_x_2663:
[----:B0-----:R-:W-:Y:S01]  /*09c0*/  UMOV UR4, 0x1 ;  /* 0x0000000100047882 */ /* 0x001fe20000000000 */
[----:B------:R-:W-:Y:S01]  /*09d0*/  PLOP3.LUT P0, PT, PT, PT, UP0, 0x80, 0x0 ;  /* 0x000000000000781c */ /* 0x000fe20003f0f008 */
[----:B------:R-:W-:Y:S01]  /*09e0*/  USEL UR4, UR4, 0x2, !UP0 ;  /* 0x0000000204047887 */ /* 0x000fe2000c000000 */
[----:B------:R-:W-:Y:S01]  /*09f0*/  NOP ;  /* 0x0000000000007918 */ /* 0x000fe20000000000 */
[----:B------:R-:W-:Y:S01]  /*0a00*/  ULDC.64 UR54, c[0x0][0x208] ;  /* 0x0000820000367ab9 */ /* 0x000fe20000000a00 */
[----:B------:R-:W-:Y:S03]  /*0a10*/  BSSY B8, `(.L_x_2664) ;  /* 0x0002305000087945 */ /* 0x000fe60003800000 */
[----:B------:R-:W-:-:S05]  /*0a20*/  IMAD.U32 R2, RZ, RZ, UR4 ;  /* 0x00000004ff027e24 */ /* 0x000fca000f8e00ff */
[----:B------:R0:W-:Y:S01]  /*0a30*/  STL [R1+0x30], R2 ;  /* 0x0000300201007387 */ /* 0x0001e20000100800 */
[----:B-123--:R-:W-:Y:S06]  /*0a40*/  BAR.SYNC.DEFER_BLOCKING 0x0 ;  /* 0x0000000000007b1d */ /* 0x00efec0000010000 */
[----:B------:R-:W-:Y:S05]  /*0a50*/  @!P0 BRA `(.L_x_2665) ;  /* 0x000001c000888947 */ /* 0x000fea0003800000 */
.L_x_2666:
[----:B------:R-:W-:-:S08]  /*0a60*/  NOP ;  /* 0x0000000000007918 */ /* 0x000fd00000000000 */
[----:B------:R-:W1:Y:S02]  /*0a70*/  USETMAXREG.TRY_ALLOC.CTAPOOL UP0, 0xf0 ;  /* 0x000000f0000079c8 */ /* 0x000e640008000600 */
[----:B-1----:R-:W-:-:S13]  /*0a80*/  PLOP3.LUT P0, PT, PT, PT, UP0, 0x80, 0x0 ;  /* 0x000000000000781c */ /* 0x002fda0003f0f008 */
[----:B------:R-:W-:Y:S05]  /*0a90*/  @!P0 BRA `(.L_x_2666) ;  /* 0xfffffffc00f08947 */ /* 0x000fea000383ffff */
[----:B------:R-:W-:Y:S01]  /*0aa0*/  SHF.R.U32.HI R0, RZ, 0x7, R3 ;  /* 0x00000007ff007819 */ /* 0x000fe20000011603 */
[----:B------:R-:W1:Y:S01]  /*0ab0*/  S2UR UR5, SR_CgaCtaId ;  /* 0x00000000000579c3 */ /* 0x000e620000008800 */
[----:B------:R-:W-:Y:S02]  /*0ac0*/  UMOV UR4, 0x400 ;  /* 0x0000040000047882 */ /* 0x000fe40000000000 */
[----:B------:R-:W-:-:S13]  /*0ad0*/  ISETP.NE.AND P0, PT, R0, 0x1, PT ;  /* 0x000000010000780c */ /* 0x000fda0003f05270 */
[----:B------:R-:W-:Y:S06]  /*0ae0*/  @!P0 BAR.ARV 0x8, 0xa0 ;  /* 0x0202800000008b1d */ /* 0x000fec0000002000 */
[----:B------:R-:W-:Y:S01]  /*0af0*/  ISETP.GE.U32.AND P0, PT, R3, 0x100, PT ;  /* 0x000001000300780c */ /* 0x000fe20003f06070 */
[----:B-1----:R-:W-:-:S06]  /*0b00*/  ULEA UR4, UR5, UR4, 0x18 ;  /* 0x0000000405047291 */ /* 0x002fcc000f8ec03f */
[----:B------:R-:W-:Y:S01]  /*0b10*/  IMAD.U32 R18, RZ, RZ, UR4 ;  /* 0x00000004ff127e24 */ /* 0x000fe2000f8e00ff */
[----:B------:R-:W-:-:S05]  /*0b20*/  ULDC UR4, c[0x0][0xd14] ;  /* 0x0003450000047ab9 */ /* 0x000fca0000000800 */
[----:B------:R-:W-:Y:S08]  /*0b30*/  @P0 BAR.ARV 0xf, 0x100 ;  /* 0x03c4000000000b1d */ /* 0x000ff00000002000 */
[----:B------:R-:W-:Y:S06]  /*0b40*/  BAR.SYNC.DEFER_BLOCKING 0x5, 0x120 ;  /* 0x0144800000007b1d */ /* 0x000fec0000010000 */
[----:B------:R-:W1:Y:S02]  /*0b50*/  LDS.128 R188, [R18+0x388d0] ;  /* 0x0388d00012bc7984 */ /* 0x000e640000000c00 */
[----:B------:R-:W-:Y:S06]  /*0b60*/  BAR.ARV 0x4, 0x120 ;  /* 0x0104800000007b1d */ /* 0x000fec0000002000 */
[----:B-1----:R-:W-:-:S13]  /*0b70*/  ISETP.GE.AND P0, PT, R191, UR4, PT ;  /* 0x00000004bf007c0c */ /* 0x002fda000bf06270 */
[----:B------:R-:W-:Y:S05]  /*0b80*/  @P0 BRA `(.L_x_2667) ;  /* 0x0000022c00b40947 */ /* 0x000fea0003800000 */
[----:B------:R-:W2:Y:S01]  /*0b90*/  LDL R0, [R1+0x30] ;  /* 0x0000300001007983 */ /* 0x000ea20000100800 */
[----:B------:R-:W-:Y:S01]  /*0ba0*/  VIADD R233, R3, 0xffffff80 ;  /* 0xffffff8003e97836 */ /* 0x000fe20000000000 */
[----:B------:R-:W-:Y:S01]  /*0bb0*/  MOV R19, RZ ;  /* 0x000000ff00137202 */ /* 0x000fe20000000f00 */
[----:B------:R-:W-:Y:S02]  /*0bc0*/  IMAD.MOV.U32 R208, RZ, RZ, 0x40 ;  /* 0x00000040ffd07424 */ /* 0x000fe400078e00ff */
[----:B------:R-:W-:Y:S02]  /*0bd0*/  IMAD.MOV.U32 R187, RZ, RZ, RZ ;  /* 0x000000ffffbb7224 */ /* 0x000fe400078e00ff */
[----:B------:R-:W-:Y:S02]  /*0be0*/  IMAD.MOV.U32 R192, RZ, RZ, RZ ;  /* 0x000000ffffc07224 */ /* 0x000fe400078e00ff */
[----:B------:R-:W-:Y:S02]  /*0bf0*/  IMAD.MOV.U32 R22, RZ, RZ, RZ ;  /* 0x000000ffff167224 */ /* 0x000fe400078e00ff */
[----:B------:R-:W-:Y:S01]  /*0c00*/  IMAD.MOV.U32 R218, RZ, RZ, RZ ;  /* 0x000000ffffda7224 */ /* 0x000fe200078e00ff */
[----:B--2---:R-:W-:-:S02]  /*0c10*/  R2UR UR4, R0 ;  /* 0x00000000000472ca */ /* 0x004fc400000e0000 */
[----:B------:R-:W-:-:S04]  /*0c20*/  SHF.R.S32.HI R0, RZ, 0x1f, R233 ;  /* 0x0000001fff007819 */ /* 0x000fc800000114e9 */
[CC--:B------:R-:W-:Y:S02]  /*0c30*/  LEA.HI R3, R0.reuse, R233.reuse, RZ, 0x4 ;  /* 0x000000e900037211 */ /* 0x0c0fe400078f20ff */
[CC--:B0-----:R-:W-:Y:S02]  /*0c40*/  LEA.HI R2, R0.reuse, R233.reuse, RZ, 0x7 ;  /* 0x000000e900027211 */ /* 0x0c1fe400078f38ff */
[----:B------:R-:W-:Y:S02]  /*0c50*/  LOP3.LUT R4, R3, 0xfffffff0, RZ, 0xc0, !PT ;  /* 0xfffffff003047812 */ /* 0x000fe400078ec0ff */
[----:B------:R-:W-:Y:S01]  /*0c60*/  LEA.HI R5, R0, R233, RZ, 0x5 ;  /* 0x000000e900057211 */ /* 0x000fe200078f28ff */
[----:B------:R-:W-:Y:S01]  /*0c70*/  ULOP3.LUT UR36, UR4, 0x1, URZ, 0xfc, !UPT ;  /* 0x0000000104247892 */ /* 0x000fe2000f8efc3f */
[----:B------:R-:W-:Y:S01]  /*0c80*/  LOP3.LUT R6, R2, 0xffffff80, RZ, 0xc0, !PT ;  /* 0xffffff8002067812 */ /* 0x000fe200078ec0ff */
[----:B------:R-:W-:Y:S01]  /*0c90*/  IMAD.IADD R4, R233, 0x1, -R4 ;  /* 0x00000001e9047824 */ /* 0x000fe200078e0a04 */
[----:B------:R-:W-:-:S02]  /*0ca0*/  SHF.R.S32.HI R213, RZ, 0x5, R5 ;  /* 0x00000005ffd57819 */ /* 0x000fc40000011405 */
[----:B------:R-:W-:Y:S01]  /*0cb0*/  SHF.R.S32.HI R8, RZ, 0x1f, R5 ;  /* 0x0000001fff087819 */ /* 0x000fe20000011405 */
[----:B------:R-:W-:Y:S01]  /*0cc0*/  IMAD.IADD R7, R233, 0x1, -R6 ;  /* 0x00000001e9077824 */ /* 0x000fe200078e0a06 */
[----:B------:R-:W-:Y:S02]  /*0cd0*/  SHF.R.S32.HI R5, RZ, 0x1f, R4 ;  /* 0x0000001fff057819 */ /* 0x000fe40000011404 */
[----:B------:R-:W-:Y:S02]  /*0ce0*/  SHF.R.S32.HI R6, RZ, 0x4, R3 ;  /* 0x00000004ff067819 */ /* 0x000fe40000011403 */
[----:B------:R-:W-:Y:S02]  /*0cf0*/  LEA.HI R11, R5, R4, RZ, 0x3 ;  /* 0x00000004050b7211 */ /* 0x000fe400078f18ff */
[----:B------:R-:W-:Y:S02]  /*0d00*/  LEA.HI R3, R3, R6, RZ, 0x1 ;  /* 0x0000000603037211 */ /* 0x000fe400078f08ff */
[----:B------:R-:W-:-:S02]  /*0d10*/  LEA.HI R8, R8, R213, RZ, 0x2 ;  /* 0x000000d508087211 */ /* 0x000fc400078f10ff */
[C---:B------:R-:W-:Y:S01]  /*0d20*/  LOP3.LUT R13, R11.reuse, 0xfffffff8, RZ, 0xc0, !PT ;  /* 0xfffffff80b0d7812 */ /* 0x040fe200078ec0ff */
[----:B------:R-:W-:Y:S01]  /*0d30*/  IMAD.SHL.U32 R11, R11, 0x40, RZ ;  /* 0x000000400b0b7824 */ /* 0x000fe200078e00ff */
[----:B------:R-:W-:Y:S02]  /*0d40*/  SHF.R.S32.HI R221, RZ, 0x7, R2 ;  /* 0x00000007ffdd7819 */ /* 0x000fe40000011402 */
[----:B------:R-:W-:Y:S01]  /*0d50*/  LOP3.LUT R3, R3, 0x1ffffffe, RZ, 0xc0, !PT ;  /* 0x1ffffffe03037812 */ /* 0x000fe200078ec0ff */
[----:B------:R-:W-:Y:S01]  /*0d60*/  IMAD.IADD R13, R4, 0x1, -R13 ;  /* 0x00000001040d7824 */ /* 0x000fe200078e0a0d */
[----:B------:R-:W-:Y:S01]  /*0d70*/  LOP3.LUT R8, R8, 0x3ffffc, RZ, 0xc0, !PT ;  /* 0x003ffffc08087812 */ /* 0x000fe200078ec0ff */
[----:B------:R-:W-:Y:S01]  /*0d80*/  IMAD R15, R221, 0x100, R4 ;  /* 0x00000100dd0f7824 */ /* 0x000fe200078e0204 */
[----:B------:R-:W-:Y:S01]  /*0d90*/  SHF.R.S32.HI R10, RZ, 0x1f, R7 ;  /* 0x0000001fff0a7819 */ /* 0x000fe20000011407 */
[----:B------:R-:W-:Y:S01]  /*0da0*/  IMAD.IADD R3, R6, 0x1, -R3 ;  /* 0x0000000106037824 */ /* 0x000fe200078e0a03 */
[----:B------:R-:W-:Y:S01]  /*0db0*/  R2P PR, R13, 0x6 ;  /* 0x000000060d007804 */ /* 0x000fe20000000000 */
[----:B------:R-:W-:Y:S01]  /*0dc0*/  IMAD.IADD R8, R213, 0x1, -R8 ;  /* 0x00000001d5087824 */ /* 0x000fe200078e0a08 */
[CC--:B------:R-:W-:Y:S01]  /*0dd0*/  LEA.HI R5, R10.reuse, R7.reuse, RZ, 0x2 ;  /* 0x000000070a057211 */ /* 0x0c0fe200078f10ff */
[----:B------:R-:W-:Y:S01]  /*0de0*/  IMAD.SHL.U32 R4, R13, 0x40, RZ ;  /* 0x000000400d047824 */ /* 0x000fe200078e00ff */
[----:B------:R-:W-:Y:S01]  /*0df0*/  LEA.HI R10, R10, R7, RZ, 0x5 ;  /* 0x000000070a0a7211 */ /* 0x000fe200078f28ff */
[----:B------:R-:W-:Y:S01]  /*0e00*/  IMAD R8, R8, 0x10, R15 ;  /* 0x0000001008087824 */ /* 0x000fe200078e020f */
[----:B------:R-:W-:Y:S01]  /*0e10*/  SHF.R.S32.HI R9, RZ, 0x2, R5 ;  /* 0x00000002ff097819 */ /* 0x000fe20000011405 */
[----:B------:R-:W-:Y:S01]  /*0e20*/  IMAD.SHL.U32 R3, R3, 0x8, RZ ;  /* 0x0000000803037824 */ /* 0x000fe200078e00ff */
[----:B------:R-:W-:-:S02]  /*0e30*/  LOP3.LUT R4, R4, 0x1c0, RZ, 0xc0, !PT ;  /* 0x000001c004047812 */ /* 0x000fc400078ec0ff */
[----:B------:R-:W-:Y:S01]  /*0e40*/  SHF.R.S32.HI R12, RZ, 0x1f, R5 ;  /* 0x0000001fff0c7819 */ /* 0x000fe20000011405 */
[--C-:B------:R-:W-:Y:S01]  /*0e50*/  IMAD.U32 R232, R8, 0x40, R3.reuse ;  /* 0x0000004008e87824 */ /* 0x100fe200078e0003 */
[----:B------:R-:W-:Y:S02]  /*0e60*/  LOP3.LUT R3, R4, 0x8, R3, 0xf8, !PT ;  /* 0x0000000804037812 */ /* 0x000fe400078ef803 */
[----:B------:R-:W-:Y:S02]  /*0e70*/  SHF.R.U32.HI R6, RZ, 0x3, R4 ;  /* 0x00000003ff067819 */ /* 0x000fe40000011604 */
[----:B------:R-:W-:Y:S02]  /*0e80*/  LOP3.LUT R4, R11, 0x7ffffe00, RZ, 0xc0, !PT ;  /* 0x7ffffe000b047812 */ /* 0x000fe400078ec0ff */
[----:B------:R-:W-:Y:S02]  /*0e90*/  LOP3.LUT R3, R3, R6, RZ, 0x3c, !PT ;  /* 0x0000000603037212 */ /* 0x000fe400078e3cff */
[----:B------:R-:W-:Y:S01]  /*0ea0*/  LOP3.LUT R8, R5, 0x7ffffffc, RZ, 0xc0, !PT ;  /* 0x7ffffffc05087812 */ /* 0x000fe200078ec0ff */
[----:B------:R-:W-:Y:S01]  /*0eb0*/  IMAD R4, R213, 0x400, R4 ;  /* 0x00000400d5047824 */ /* 0x000fe200078e0204 */
[----:B------:R-:W-:-:S02]  /*0ec0*/  LEA.HI R12, R12, R9, RZ, 0x3 ;  /* 0x000000090c0c7211 */ /* 0x000fc400078f18ff */
[----:B------:R-:W-:Y:S01]  /*0ed0*/  LEA.HI R2, R2, R221, RZ, 0x1 ;  /* 0x000000dd02027211 */ /* 0x000fe200078f08ff */
[----:B------:R-:W-:Y:S01]  /*0ee0*/  IMAD.IADD R3, R4, 0x1, R3 ;  /* 0x0000000104037824 */ /* 0x000fe200078e0203 */
[CC--:B------:R-:W-:Y:S01]  /*0ef0*/  LEA.HI R4, R0.reuse, R233.reuse, RZ, 0x3 ;  /* 0x000000e900047211 */ /* 0x0c0fe200078f18ff */
[----:B------:R-:W-:Y:S01]  /*0f00*/  IMAD.IADD R8, R7, 0x1, -R8 ;  /* 0x0000000107087824 */ /* 0x000fe200078e0a08 */
[----:B------:R-:W-:Y:S01]  /*0f10*/  LEA.HI R0, R0, R233, RZ, 0x2 ;  /* 0x000000e900007211 */ /* 0x000fe200078f10ff */
[----:B------:R-:W-:Y:S01]  /*0f20*/  IMAD R196, R3, 0x2, R18 ;  /* 0x0000000203c47824 */ /* 0x000fe200078e0212 */
[----:B------:R-:W-:Y:S01]  /*0f30*/  SHF.R.S32.HI R214, RZ, 0x3, R4 ;  /* 0x00000003ffd67819 */ /* 0x000fe20000011404 */
[----:B------:R-:W-:Y:S01]  /*0f40*/  IMAD.SHL.U32 R185, R8, 0x2, RZ ;  /* 0x0000000208b97824 */ /* 0x000fe200078e00ff */
[--C-:B------:R-:W-:Y:S01]  /*0f50*/  SHF.R.S32.HI R186, RZ, 0x2, R0.reuse ;  /* 0x00000002ffba7819 */ /* 0x100fe20000011400 */
[----:B------:R-:W-:Y:S01]  /*0f60*/  VIADD R209, R196, 0x36400 ;  /* 0x00036400c4d17836 */ /* 0x000fe20000000000 */
[----:B------:R-:W-:Y:S01]  /*0f70*/  LOP3.LUT R220, R0, 0xfffffffc, RZ, 0xc0, !PT ;  /* 0xfffffffc00dc7812 */ /* 0x000fe200078ec0ff */
[----:B------:R-:W-:Y:S01]  /*0f80*/  VIADD R197, R196, 0x36420 ;  /* 0x00036420c4c57836 */ /* 0x000fe20000000000 */
[----:B------:R-:W-:Y:S01]  /*0f90*/  SHF.R.S32.HI R5, RZ, 0x1f, R0 ;  /* 0x0000001fff057819 */ /* 0x000fe20000011400 */
[----:B------:R-:W-:Y:S01]  /*0fa0*/  VIADD R234, R186, 0x20 ;  /* 0x00000020baea7836 */ /* 0x000fe20000000000 */
[----:B------:R-:W-:Y:S01]  /*0fb0*/  LOP3.LUT R12, R12, 0xfffffff8, RZ, 0xc0, !PT ;  /* 0xfffffff80c0c7812 */ /* 0x000fe200078ec0ff */
[----:B------:R-:W-:Y:S01]  /*0fc0*/  IMAD.IADD R220, R233, 0x1, -R220 ;  /* 0x00000001e9dc7824 */ /* 0x000fe200078e0adc */
[----:B------:R-:W-:Y:S01]  /*0fd0*/  LOP3.LUT R4, R4, 0x1ffffff8, RZ, 0xc0, !PT ;  /* 0x1ffffff804047812 */ /* 0x000fe200078ec0ff */
[----:B------:R-:W-:Y:S01]  /*0fe0*/  IMAD.SHL.U32 R230, R234, 0x40, RZ ;  /* 0x00000040eae67824 */ /* 0x000fe200078e00ff */
[----:B------:R-:W-:Y:S01]  /*0ff0*/  SHF.R.S32.HI R7, RZ, 0x1f, R234 ;  /* 0x0000001fff077819 */ /* 0x000fe200000114ea */
[----:B------:R-:W-:Y:S01]  /*1000*/  IMAD.SHL.U32 R16, R220, 0x8, RZ ;  /* 0x00000008dc107824 */ /* 0x000fe200078e00ff */
[----:B------:R-:W-:Y:S01]  /*1010*/  LEA.HI R5, R5, R186, RZ, 0x3 ;  /* 0x000000ba05057211 */ /* 0x000fe200078f18ff */
[----:B------:R-:W-:Y:S01]  /*1020*/  IMAD.IADD R193, R9, 0x1, -R12 ;  /* 0x0000000109c17824 */ /* 0x000fe200078e0a0c */
[----:B------:R-:W-:Y:S01]  /*1030*/  LEA.HI R7, R7, R234, RZ, 0x3 ;  /* 0x000000ea07077211 */ /* 0x000fe200078f18ff */
[----:B------:R-:W-:Y:S01]  /*1040*/  IMAD.IADD R4, R233, 0x1, -R4 ;  /* 0x00000001e9047824 */ /* 0x000fe200078e0a04 */
[----:B------:R-:W-:Y:S01]  /*1050*/  LOP3.LUT R230, R230, 0x1c0, RZ, 0xc0, !PT ;  /* 0x000001c0e6e67812 */ /* 0x000fe200078ec0ff */
[----:B------:R-:W-:Y:S01]  /*1060*/  @P1 VIADD R197, R209, 0xffffffe0 ;  /* 0xffffffe0d1c51836 */ /* 0x000fe20000000000 */
[----:B------:R-:W-:Y:S01]  /*1070*/  LOP3.LUT R2, R2, 0xfffffe, RZ, 0xc0, !PT ;  /* 0x00fffffe02027812 */ /* 0x000fe200078ec0ff */
[----:B------:R-:W-:Y:S01]  /*1080*/  IMAD.SHL.U32 R7, R7, 0x40, RZ ;  /* 0x0000004007077824 */ /* 0x000fe200078e00ff */
[----:B------:R-:W-:Y:S01]  /*1090*/  LOP3.LUT R0, R230, 0x38, R16, 0xf8, !PT ;  /* 0x00000038e6007812 */ /* 0x000fe200078ef810 */
[----:B------:R-:W-:Y:S01]  /*10a0*/  IMAD.SHL.U32 R211, R4, 0x8, RZ ;  /* 0x0000000804d37824 */ /* 0x000fe200078e00ff */
        /* <DEDUP_REMOVED lines=15> */
.L_x_2877:
[----:B------:R-:W-:Y:S01]  /*11a0*/  ULDC.64 UR4, c[0x0][0xb20] ;  /* 0x0002c80000047ab9 */ /* 0x000fe20000000a00 */
[----:B0-23-5:R-:W0:Y:S01]  /*11b0*/  LDC.64 R4, c[0x0][0xb00] ;  /* 0x0002c000ff047b82 */ /* 0x02de220000000a00 */
        /* <DEDUP_REMOVED lines=10> */
[----:B------:R-:W1:Y:S01]  /*1260*/  @P0 LDC.64 R2, c[0x0][0xb20] ;  /* 0x0002c800ff020b82 */ /* 0x000e620000000a00 */
[----:B------:R-:W-:Y:S01]  /*1270*/  ISETP.NE.AND.EX P3, PT, RZ, UR5, PT, P3 ;  /* 0x00000005ff007c0c */ /* 0x000fe2000bf65330 */
[----:B0-----:R-:W-:-:S06]  /*1280*/  IMAD.WIDE R8, R191, 0x4, R4 ;  /* 0x00000004bf087825 */ /* 0x001fcc00078e0204 */
[----:B------:R-:W0:Y:S01]  /*1290*/  @P1 LDC.64 R6, c[0x0][0xb10] ;  /* 0x0002c400ff061b82 */ /* 0x000e220000000a00 */
[----:B------:R-:W-:Y:S02]  /*12a0*/  ULDC UR4, c[0x0][0x288] ;  /* 0x0000a20000047ab9 */ /* 0x000fe40000000800 */
[----:B------:R-:W-:Y:S01]  /*12b0*/  IMAD.U32 R184, RZ, RZ, UR4 ;  /* 0x00000004ffb87e24 */ /* 0x000fe2000f8e00ff */
        /* <DEDUP_REMOVED lines=27> */
[----:B--2---:R-:W-:-:S07]  /*1470*/  IADD3 R184, -R184, R5, RZ ;  /* 0x00000005b8b87210 */ /* 0x004fce0007ffe1ff */
.L_x_2668:
[----:B------:R-:W-:Y:S02]  /*1480*/  IMAD.U32 R32, RZ, RZ, UR5 ;  /* 0x00000005ff207e24 */ /* 0x000fe4000f8e00ff */
[----:B------:R-:W-:Y:S01]  /*1490*/  IMAD.U32 R24, RZ, RZ, UR4 ;  /* 0x00000004ff187e24 */ /* 0x000fe2000f8e00ff */
[----:B------:R-:W-:Y:S06]  /*14a0*/  @!P2 BRA `(.L_x_2669) ;  /* 0x000000000010a947 */ /* 0x000fec0003800000 */
[----:B------:R-:W0:Y:S02]  /*14b0*/  LDC.64 R2, c[0x0][0xb18] ;  /* 0x0002c600ff027b82 */ /* 0x000e240000000a00 */
[----:B0-----:R-:W-:-:S05]  /*14c0*/  IMAD.WIDE R2, R191, 0x4, R2 ;  /* 0x00000004bf027825 */ /* 0x001fca00078e0202 */
[----:B------:R0:W5:Y:S01]  /*14d0*/  LDG.E R24, desc[UR54][R2.64] ;  /* 0x0000003602187981 */ /* 0x000162000c1e1900 */
[----:B------:R-:W-:Y:S05]  /*14e0*/  BRA `(.L_x_2670) ;  /* 0x0000000000107947 */ /* 0x000fea0003800000 */
.L_x_2669:
[----:B------:R-:W-:Y:S05]  /*14f0*/  @!P3 BRA `(.L_x_2670) ;  /* 0x00000000000cb947 */ /* 0x000fea0003800000 */
[----:B------:R-:W2:Y:S04]  /*1500*/  LDG.E R3, desc[UR54][R8.64] ;  /* 0x0000003608037981 */ /* 0x000ea8000c1e1900 */
[----:B------:R-:W2:Y:S02]  /*1510*/  LDG.E R24, desc[UR54][R8.64+0x4] ;  /* 0x0000043608187981 */ /* 0x000ea4000c1e1900 */
[----:B--2---:R-:W-:-:S07]  /*1520*/  IMAD.IADD R24, R24, 0x1, -R3 ;  /* 0x0000000118187824 */ /* 0x004fce00078e0a03 */
.L_x_2670:
        /* <DEDUP_REMOVED lines=13> */
[----:B--2---:R-:W-:-:S04]  /*1600*/  @P1 IMAD.WIDE R4, R191, 0x4, R4 ;  /* 0x00000004bf041825 */ /* 0x004fc800078e0204 */
[----:B------:R-:W-:Y:S01]  /*1610*/  IMAD.IADD R11, R24, 0x1, -R11 ;  /* 0x00000001180b7824 */ /* 0x000fe200078e0a0b */
[----:B------:R0:W5:Y:S01]  /*1620*/  @P1 LDG.E R33, desc[UR54][R4.64] ;  /* 0x0000003604211981 */ /* 0x000162000c1e1900 */
[----:B-1----:R-:W-:Y:S02]  /*1630*/  ISETP.GE.AND P1, PT, R9, 0x1, PT ;  /* 0x000000010900780c */ /* 0x002fe40003f26270 */
[----:B------:R-:W-:Y:S01]  /*1640*/  LEA R47, R189, 0x40, 0x6 ;  /* 0x00000040bd2f7811 */ /* 0x000fe200078e30ff */
[----:B---3--:R-:W-:-:S04]  /*1650*/  @P0 IMAD.IADD R32, R7, 0x1, -R0 ;  /* 0x0000000107200824 */ /* 0x008fc800078e0a00 */
[----:B------:R-:W-:-:S04]  /*1660*/  IMAD.IADD R23, R11, 0x1, R32 ;  /* 0x000000010b177824 */ /* 0x000fc800078e0220 */
[C---:B------:R-:W-:Y:S01]  /*1670*/  VIADD R0, R23.reuse, 0x3f ;  /* 0x0000003f17007836 */ /* 0x040fe20000000000 */
[----:B------:R-:W-:-:S04]  /*1680*/  IADD3 R47, R23, R47, -R184 ;  /* 0x0000002f172f7210 */ /* 0x000fc80007ffe8b8 */
        /* <DEDUP_REMOVED lines=16> */
.L_x_2673:
[----:B------:R-:W-:-:S13]  /*1790*/  ISETP.NE.AND P0, PT, R9, 0x1, PT ;  /* 0x000000010900780c */ /* 0x000fda0003f05270 */
[----:B------:R-:W0:Y:S02]  /*17a0*/  @P0 LDC.64 R4, c[0x0][0xae0] ;  /* 0x0002b800ff040b82 */ /* 0x000e240000000a00 */
[----:B0-----:R-:W-:-:S05]  /*17b0*/  @P0 IMAD.HI.U32 R4, R2, R4, RZ ;  /* 0x0000000402040227 */ /* 0x001fca00078e00ff */
[----:B------:R-:W-:-:S07]  /*17c0*/  @P0 SHF.R.U32.HI R2, RZ, R5, R4 ;  /* 0x00000005ff020219 */ /* 0x000fce0000011604 */
.L_x_2674:
[----:B------:R-:W-:Y:S05]  /*17d0*/  BSYNC B0 ;  /* 0x0000000000007941 */ /* 0x000fea0003800000 */
.L_x_2672:
[----:B------:R-:W-:-:S05]  /*17e0*/  IMAD R3, R2, R9, R9 ;  /* 0x0000000902037224 */ /* 0x000fca00078e0209 */
[----:B------:R-:W-:-:S07]  /*17f0*/  VIMNMX R0, R0, R3, PT ;  /* 0x0000000300007248 */ /* 0x000fce0003fe0100 */
.L_x_2671:
        /* <DEDUP_REMOVED lines=15> */
.L_x_2677:
[----:B------:R-:W-:Y:S01]  /*18f0*/  ISETP.NE.AND P0, PT, R9, 0x1, PT ;  /* 0x000000010900780c */ /* 0x000fe20003f05270 */
[----:B------:R-:W-:-:S12]  /*1900*/  IMAD.MOV.U32 R4, RZ, RZ, R45 ;  /* 0x000000ffff047224 */ /* 0x000fd800078e002d */
[----:B------:R-:W0:Y:S02]  /*1910*/  @P0 LDC.64 R6, c[0x0][0xae0] ;  /* 0x0002b800ff060b82 */ /* 0x000e240000000a00 */
[----:B0-----:R-:W-:-:S05]  /*1920*/  @P0 IMAD.HI.U32 R6, R45, R6, RZ ;  /* 0x000000062d060227 */ /* 0x001fca00078e00ff */
[----:B------:R-:W-:-:S07]  /*1930*/  @P0 SHF.R.U32.HI R4, RZ, R7, R6 ;  /* 0x00000007ff040219 */ /* 0x000fce0000011606 */
.L_x_2678:
[----:B------:R-:W-:Y:S05]  /*1940*/  BSYNC B0 ;  /* 0x0000000000007941 */ /* 0x000fea0003800000 */
.L_x_2676:
[----:B------:R-:W-:-:S05]  /*1950*/  IMAD R3, R4, R9, RZ ;  /* 0x0000000904037224 */ /* 0x000fca00078e02ff */
[----:B------:R-:W-:-:S07]  /*1960*/  VIMNMX R2, R2, R3, !PT ;  /* 0x0000000302027248 */ /* 0x000fce0007fe0100 */
.L_x_2675:
        /* <DEDUP_REMOVED lines=10> */
[--C-:B------:R-:W-:Y:S02]  /*1a10*/  IMAD R5, R5, 0x40, -R11.reuse ;  /* 0x0000004005057824 */ /* 0x100fe400078e0a0b */
[----:B------:R-:W-:-:S03]  /*1a20*/  IMAD R3, R0, 0x40, -R11 ;  /* 0x0000004000037824 */ /* 0x000fc600078e0a0b */
        /* <DEDUP_REMOVED lines=31> */
.L_x_2681:
[----:B------:R-:W-:Y:S05]  /*1c20*/  BSYNC B6 ;  /* 0x0000000000067941 */ /* 0x000fea0003800000 */
.L_x_2680:
        /* <DEDUP_REMOVED lines=20> */
.L_x_2683:
[----:B------:R-:W-:Y:S05]  /*1d70*/  BSYNC B6 ;  /* 0x0000000000067941 */ /* 0x000fea0003800000 */
.L_x_2682:
[----:B------:R-:W-:Y:S01]  /*1d80*/  ULDC.64 UR4, c[0x0][0xaf0] ;  /* 0x0002bc0000047ab9 */ /* 0x000fe20000000a00 */
[----:B------:R-:W0:Y:S01]  /*1d90*/  LDC R0, c[0x0][0x428] ;  /* 0x00010a00ff007b82 */ /* 0x000e220000000800 */
[----:B------:R-:W-:-:S07]  /*1da0*/  ISETP.NE.U32.AND P0, PT, RZ, UR4, PT ;  /* 0x00000004ff007c0c */ /* 0x000fce000bf05070 */
[----:B------:R-:W1:Y:S01]  /*1db0*/  LDC.64 R52, c[0x0][0x2f0] ;  /* 0x0000bc00ff347b82 */ /* 0x000e620000000a00 */
[----:B------:R-:W-:Y:S01]  /*1dc0*/  ISETP.NE.AND.EX P0, PT, RZ, UR5, PT, P0 ;  /* 0x00000005ff007c0c */ /* 0x000fe2000bf05300 */
[----:B------:R-:W-:Y:S01]  /*1dd0*/  IMAD.IADD R25, R25, 0x1, R24 ;  /* 0x0000000119197824 */ /* 0x000fe200078e0218 */
[----:B------:R-:W-:Y:S01]  /*1de0*/  ULDC.64 UR8, c[0x0][0xb00] ;  /* 0x0002c00000087ab9 */ /* 0x000fe20000000a00 */
[----:B------:R-:W-:Y:S01]  /*1df0*/  ULDC.64 UR4, c[0x0][0x2f8] ;  /* 0x0000be0000047ab9 */ /* 0x000fe20000000a00 */
[----:B------:R-:W-:-:S03]  /*1e00*/  ULDC.64 UR6, c[0x0][0x320] ;  /* 0x0000c80000067ab9 */ /* 0x000fc60000000a00 */
[----:B------:R-:W2:Y:S08]  /*1e10*/  LDC.64 R26, c[0x0][0x3d8] ;  /* 0x0000f600ff1a7b82 */ /* 0x000eb00000000a00 */
[----:B------:R-:W3:Y:S08]  /*1e20*/  @P0 LDC.64 R2, c[0x0][0xaf0] ;  /* 0x0002bc00ff020b82 */ /* 0x000ef00000000a00 */
[----:B------:R-:W4:Y:S01]  /*1e30*/  LDC R63, c[0x0][0x3d4] ;  /* 0x0000f500ff3f7b82 */ /* 0x000f220000000800 */
[----:B------:R-:W2:Y:S07]  /*1e40*/  S2R R20, SR_TID.X ;  /* 0x0000000000147919 */ /* 0x000eae0000002100 */
[----:B------:R-:W2:Y:S01]  /*1e50*/  LDC.64 R58, c[0x0][0x3e8] ;  /* 0x0000fa00ff3a7b82 */ /* 0x000ea20000000a00 */
[----:B---3--:R-:W-:-:S07]  /*1e60*/  @P0 IMAD.WIDE R2, R191, 0x4, R2 ;  /* 0x00000004bf020825 */ /* 0x008fce00078e0202 */
[----:B------:R-:W3:Y:S01]  /*1e70*/  LDC R60, c[0x0][0x2e4] ;  /* 0x0000b900ff3c7b82 */ /* 0x000ee20000000800 */
[----:B------:R2:W3:Y:S01]  /*1e80*/  @P0 LDG.E R191, desc[UR54][R2.64] ;  /* 0x0000003602bf0981 */ /* 0x0004e2000c1e1900 */
[----:B0-----:R-:W-:Y:S01]  /*1e90*/  ISETP.NE.AND P0, PT, R0, 0x1, PT ;  /* 0x000000010000780c */ /* 0x001fe20003f05270 */
[----:B------:R-:W-:Y:S01]  /*1ea0*/  IMAD.SHL.U32 R40, R220, 0x4, RZ ;  /* 0x00000004dc287824 */ /* 0x000fe200078e00ff */
[----:B------:R-:W-:Y:S01]  /*1eb0*/  SHF.R.S32.HI R13, RZ, 0x1f, R25 ;  /* 0x0000001fff0d7819 */ /* 0x000fe20000011419 */
[----:B------:R-:W-:Y:S01]  /*1ec0*/  IMAD.SHL.U32 R57, R194, 0x40, RZ ;  /* 0x00000040c2397824 */ /* 0x000fe200078e00ff */
[C---:B----4-:R-:W-:Y:S01]  /*1ed0*/  ISETP.GE.AND P1, PT, R16.reuse, R63, PT ;  /* 0x0000003f1000720c */ /* 0x050fe20003f26270 */
[----:B------:R-:W-:Y:S01]  /*1ee0*/  VIADD R76, R16, 0x20 ;  /* 0x00000020104c7836 */ /* 0x000fe20000000000 */
[----:B------:R-:W-:Y:S01]  /*1ef0*/  SHF.R.S32.HI R41, RZ, 0x1f, R40 ;  /* 0x0000001fff297819 */ /* 0x000fe20000011428 */
[-C--:B-1----:R-:W-:Y:S01]  /*1f00*/  IMAD R4, R13, R52.reuse, RZ ;  /* 0x000000340d047224 */ /* 0x082fe200078e02ff */
[----:B------:R-:W-:Y:S01]  /*1f10*/  SEL R11, R63, RZ, P1 ;  /* 0x000000ff3f0b7207 */ /* 0x000fe20000800000 */
[----:B--2---:R-:W-:Y:S01]  /*1f20*/  IMAD.WIDE.U32 R2, R25, R52, RZ ;  /* 0x0000003419027225 */ /* 0x004fe200078e00ff */
[----:B------:R-:W-:-:S02]  /*1f30*/  LOP3.LUT R57, R57, 0x1c0, RZ, 0xc0, !PT ;  /* 0x000001c039397812 */ /* 0x000fc400078ec0ff */
[----:B------:R-:W-:Y:S01]  /*1f40*/  SHF.R.U32.HI R20, RZ, 0x7, R20 ;  /* 0x00000007ff147819 */ /* 0x000fe20000011614 */
[----:B------:R-:W0:Y:S01]  /*1f50*/  @P0 LDC R5, c[0x0][0x42c] ;  /* 0x00010b00ff050b82 */ /* 0x000e220000000800 */
[----:B------:R-:W-:Y:S01]  /*1f60*/  IMAD.IADD R11, R16, 0x1, R11 ;  /* 0x00000001100b7824 */ /* 0x000fe200078e020b */
[C---:B------:R-:W-:Y:S01]  /*1f70*/  SHF.L.U64.HI R54, R58.reuse, 0x6, R59 ;  /* 0x000000063a367819 */ /* 0x040fe2000001023b */
[----:B------:R-:W-:Y:S01]  /*1f80*/  IMAD.SHL.U32 R56, R58, 0x40, RZ ;  /* 0x000000403a387824 */ /* 0x000fe200078e00ff */
[----:B------:R-:W-:Y:S01]  /*1f90*/  SHF.R.U32.HI R61, RZ, 0x3, R57 ;  /* 0x00000003ff3d7819 */ /* 0x000fe20000011639 */
[----:B------:R-:W-:Y:S01]  /*1fa0*/  IMAD.SHL.U32 R55, R26, 0x40, RZ ;  /* 0x000000401a377824 */ /* 0x000fe200078e00ff */
[----:B------:R-:W-:Y:S01]  /*1fb0*/  SHF.R.S32.HI R50, RZ, 0x1f, R11 ;  /* 0x0000001fff327819 */ /* 0x000fe2000001140b */
[----:B------:R-:W-:Y:S01]  /*1fc0*/  IMAD.SHL.U32 R63, R63, 0x2, RZ ;  /* 0x000000023f3f7824 */ /* 0x000fe200078e00ff */
[----:B------:R-:W1:Y:S01]  /*1fd0*/  @P0 LDC R7, c[0x0][0x430] ;  /* 0x00010c00ff070b82 */ /* 0x000e620000000800 */
[----:B------:R-:W-:-:S02]  /*1fe0*/  P2R R72, PR, RZ, 0x2 ;  /* 0x00000002ff487803 */ /* 0x000fc40000000000 */
[----:B------:R-:W-:Y:S02]  /*1ff0*/  LEA.HI R50, R50, R11, RZ, 0x3 ;  /* 0x0000000b32327211 */ /* 0x000fe400078f18ff */
[----:B------:R-:W-:Y:S02]  /*2000*/  SHF.L.U64.HI R51, R52, 0x6, R53 ;  /* 0x0000000634337819 */ /* 0x000fe40000010235 */
[----:B------:R-:W-:-:S04]  /*2010*/  LOP3.LUT R67, R50, 0xfffffff8, RZ, 0xc0, !PT ;  /* 0xfffffff832437812 */ /* 0x000fc800078ec0ff */
[----:B------:R-:W-:Y:S01]  /*2020*/  SHF.R.S32.HI R71, RZ, 0x1f, R67 ;  /* 0x0000001fff477819 */ /* 0x000fe20000011443 */
[----:B0-----:R-:W-:-:S04]  /*2030*/  @P0 IMAD.HI.U32 R0, R190, R5, RZ ;  /* 0x00000005be000227 */ /* 0x001fc800078e00ff */
[----:B------:R-:W-:Y:S01]  /*2040*/  IMAD R5, R25, R53, R4 ;  /* 0x0000003519057224 */ /* 0x000fe200078e0204 */
[----:B-1----:R-:W-:-:S03]  /*2050*/  @P0 SHF.R.U32.HI R190, RZ, R7, R0 ;  /* 0x00000007ffbe0219 */ /* 0x002fc60000011600 */
[----:B------:R-:W-:Y:S01]  /*2060*/  IMAD.IADD R3, R3, 0x1, R5 ;  /* 0x0000000103037824 */ /* 0x000fe200078e0205 */
[----:B------:R-:W-:Y:S02]  /*2070*/  ISETP.NE.U32.AND P0, PT, RZ, UR8, PT ;  /* 0x00000008ff007c0c */ /* 0x000fe4000bf05070 */
[----:B------:R-:W-:Y:S01]  /*2080*/  SHF.R.S32.HI R0, RZ, 0x1f, R190 ;  /* 0x0000001fff007819 */ /* 0x000fe200000114be */
[----:B------:R-:W-:Y:S01]  /*2090*/  IMAD.WIDE.U32 R2, R190, UR4, R2 ;  /* 0x00000004be027c25 */ /* 0x000fe2000f8e0002 */
[----:B------:R-:W-:-:S03]  /*20a0*/  ISETP.NE.AND.EX P0, PT, RZ, UR9, PT, P0 ;  /* 0x00000009ff007c0c */ /* 0x000fc6000bf05300 */
[C---:B------:R-:W-:Y:S02]  /*20b0*/  IMAD R5, R0.reuse, UR4, RZ ;  /* 0x0000000400057c24 */ /* 0x040fe4000f8e02ff */
[----:B------:R-:W-:Y:S02]  /*20c0*/  IMAD R9, R0, UR6, RZ ;  /* 0x0000000600097c24 */ /* 0x000fe4000f8e02ff */
[C---:B------:R-:W-:Y:S01]  /*20d0*/  IMAD R7, R190.reuse, UR5, R5 ;  /* 0x00000005be077c24 */ /* 0x040fe2000f8e0205 */
[----:B------:R-:W-:Y:S01]  /*20e0*/  ULDC.64 UR4, c[0x0][0x300] ;  /* 0x0000c00000047ab9 */ /* 0x000fe20000000a00 */
[C---:B------:R-:W-:Y:S02]  /*20f0*/  IMAD R9, R190.reuse, UR7, R9 ;  /* 0x00000007be097c24 */ /* 0x040fe4000f8e0209 */
[----:B------:R-:W-:Y:S02]  /*2100*/  IMAD.IADD R3, R3, 0x1, R7 ;  /* 0x0000000103037824 */ /* 0x000fe400078e0207 */
[----:B------:R-:W-:-:S04]  /*2110*/  IMAD.WIDE.U32 R4, R190, UR6, R16 ;  /* 0x00000006be047c25 */ /* 0x000fc8000f8e0010 */
[----:B------:R-:W-:Y:S01]  /*2120*/  IMAD.IADD R5, R5, 0x1, R9 ;  /* 0x0000000105057824 */ /* 0x000fe200078e0209 */
[----:B---3--:R-:W-:Y:S02]  /*2130*/  SHF.R.S32.HI R0, RZ, 0x1f, R191 ;  /* 0x0000001fff007819 */ /* 0x008fe400000114bf */
[----:B------:R-:W-:Y:S02]  /*2140*/  SEL R39, R191, RZ, !P0 ;  /* 0x000000ffbf277207 */ /* 0x000fe40004000000 */
[----:B------:R-:W-:-:S03]  /*2150*/  SEL R0, R0, RZ, !P0 ;  /* 0x000000ff00007207 */ /* 0x000fc60004000000 */
[----:B------:R-:W-:-:S04]  /*2160*/  IMAD.WIDE.U32 R42, R39, UR4, R2 ;  /* 0x00000004272a7c25 */ /* 0x000fc8000f8e0002 */
[----:B------:R-:W-:Y:S02]  /*2170*/  IMAD R6, R0, UR4, RZ ;  /* 0x0000000400067c24 */ /* 0x000fe4000f8e02ff */
[----:B------:R-:W-:-:S04]  /*2180*/  IMAD.WIDE.U32 R2, R186, R52, R16 ;  /* 0x00000034ba027225 */ /* 0x000fc800078e0010 */
[----:B------:R-:W-:Y:S01]  /*2190*/  IMAD R7, R39, UR5, R6 ;  /* 0x0000000527077c24 */ /* 0x000fe2000f8e0206 */
[----:B------:R-:W-:Y:S01]  /*21a0*/  ULDC.64 UR4, c[0x0][0x328] ;  /* 0x0000ca0000047ab9 */ /* 0x000fe20000000a00 */
[----:B------:R-:W-:Y:S01]  /*21b0*/  IMAD R6, R226, R52, RZ ;  /* 0x00000034e2067224 */ /* 0x000fe200078e02ff */
[----:B------:R-:W-:Y:S01]  /*21c0*/  IADD3 R46, P0, R42, R2, RZ ;  /* 0x000000022a2e7210 */ /* 0x000fe20007f1e0ff */
[----:B------:R-:W-:Y:S01]  /*21d0*/  IMAD R8, R0, UR4, RZ ;  /* 0x0000000400087c24 */ /* 0x000fe2000f8e02ff */
[----:B------:R-:W-:Y:S01]  /*21e0*/  SHF.L.U32 R52, R52, 0x6, RZ ;  /* 0x0000000634347819 */ /* 0x000fe200000006ff */
[----:B------:R-:W-:Y:S01]  /*21f0*/  IMAD R9, R186, R53, R6 ;  /* 0x00000035ba097224 */ /* 0x000fe200078e0206 */
[----:B------:R-:W-:Y:S01]  /*2200*/  SHF.L.U64.HI R53, R26, 0x6, R27 ;  /* 0x000000061a357819 */ /* 0x000fe2000001021b */
[----:B------:R-:W-:Y:S02]  /*2210*/  IMAD.IADD R0, R43, 0x1, R7 ;  /* 0x000000012b007824 */ /* 0x000fe400078e0207 */
[----:B------:R-:W-:-:S02]  /*2220*/  IMAD R2, R226, R26, RZ ;  /* 0x0000001ae2027224 */ /* 0x000fc400078e02ff */
[----:B------:R-:W-:Y:S01]  /*2230*/  IMAD.WIDE.U32 R6, R186, R26, R16 ;  /* 0x0000001aba067225 */ /* 0x000fe200078e0010 */
[----:B------:R-:W-:-:S03]  /*2240*/  IADD3.X R48, R0, R3, R9, P0, !PT ;  /* 0x0000000300307210 */ /* 0x000fc600007fe409 */
[C---:B------:R-:W-:Y:S02]  /*2250*/  IMAD R15, R186.reuse, R27, R2 ;  /* 0x0000001bba0f7224 */ /* 0x040fe400078e0202 */
[----:B------:R-:W-:-:S04]  /*2260*/  IMAD.WIDE.U32 R2, R186, R26, R40 ;  /* 0x0000001aba027225 */ /* 0x000fc800078e0028 */
[C---:B------:R-:W-:Y:S02]  /*2270*/  IMAD R73, R39.reuse, UR5, R8 ;  /* 0x0000000527497c24 */ /* 0x040fe4000f8e0208 */
[----:B------:R-:W-:Y:S01]  /*2280*/  IMAD.WIDE.U32 R38, R39, UR4, R4 ;  /* 0x0000000427267c25 */ /* 0x000fe2000f8e0004 */
[----:B------:R-:W-:Y:S02]  /*2290*/  ULDC UR4, c[0x0][0x2e4] ;  /* 0x0000b90000047ab9 */ /* 0x000fe40000000800 */
[----:B------:R-:W-:Y:S01]  /*22a0*/  ISETP.GE.AND P0, PT, R16, UR4, PT ;  /* 0x0000000410007c0c */ /* 0x000fe2000bf06270 */
[----:B------:R-:W-:Y:S01]  /*22b0*/  IMAD.IADD R7, R15, 0x1, R7 ;  /* 0x000000010f077824 */ /* 0x000fe200078e0207 */
[----:B------:R-:W-:Y:S01]  /*22c0*/  ISETP.GE.AND P1, PT, R76, UR4, PT ;  /* 0x000000044c007c0c */ /* 0x000fe2000bf26270 */
[----:B------:R-:W-:Y:S01]  /*22d0*/  IMAD.IADD R3, R3, 0x1, R15 ;  /* 0x0000000103037824 */ /* 0x000fe200078e020f */
[----:B-----5:R-:W-:Y:S01]  /*22e0*/  SHF.R.S32.HI R15, RZ, 0x1f, R33 ;  /* 0x0000001fff0f7819 */ /* 0x020fe20000011421 */
[----:B------:R-:W-:-:S02]  /*22f0*/  IMAD R4, R226, R58, RZ ;  /* 0x0000003ae2047224 */ /* 0x000fc400078e02ff */
[----:B------:R-:W-:-:S04]  /*2300*/  IMAD.WIDE.U32 R8, R186, R58, R16 ;  /* 0x0000003aba087225 */ /* 0x000fc800078e0010 */
[C---:B------:R-:W-:Y:S02]  /*2310*/  IMAD R21, R186.reuse, R59, R4 ;  /* 0x0000003bba157224 */ /* 0x040fe400078e0204 */
[----:B------:R-:W-:-:S04]  /*2320*/  IMAD.WIDE.U32 R4, R186, R58, R40 ;  /* 0x0000003aba047225 */ /* 0x000fc800078e0028 */
[----:B------:R-:W-:Y:S02]  /*2330*/  IMAD R10, R15, R26, RZ ;  /* 0x0000001a0f0a7224 */ /* 0x000fe400078e02ff */
[----:B------:R-:W-:Y:S02]  /*2340*/  IMAD.IADD R9, R21, 0x1, R9 ;  /* 0x0000000115097824 */ /* 0x000fe400078e0209 */
[----:B------:R-:W-:Y:S02]  /*2350*/  IMAD.IADD R5, R5, 0x1, R21 ;  /* 0x0000000105057824 */ /* 0x000fe400078e0215 */
[----:B------:R-:W-:Y:S02]  /*2360*/  IMAD R11, R33, R27, R10 ;  /* 0x0000001b210b7224 */ /* 0x000fe400078e020a */
[-C--:B------:R-:W-:Y:S02]  /*2370*/  IMAD R10, R15, R58.reuse, RZ ;  /* 0x0000003a0f0a7224 */ /* 0x080fe400078e02ff */
[----:B------:R-:W-:-:S04]  /*2380*/  IMAD.WIDE.U32 R30, R33, R58, R8 ;  /* 0x0000003a211e7225 */ /* 0x000fc800078e0008 */
[----:B------:R-:W-:Y:S01]  /*2390*/  IMAD.WIDE.U32 R28, R33, R58, R4 ;  /* 0x0000003a211c7225 */ /* 0x000fe200078e0004 */
[----:B------:R-:W-:-:S03]  /*23a0*/  LOP3.LUT R4, R57, 0x18, R16, 0xf8, !PT ;  /* 0x0000001839047812 */ /* 0x000fc600078ef810 */
[C---:B------:R-:W-:Y:S01]  /*23b0*/  IMAD R69, R33.reuse, R59, R10 ;  /* 0x0000003b21457224 */ /* 0x040fe200078e020a */
[----:B------:R-:W-:Y:S01]  /*23c0*/  LOP3.LUT R4, R4, R61, RZ, 0x3c, !PT ;  /* 0x0000003d04047212 */ /* 0x000fe200078e3cff */
[----:B------:R-:W-:Y:S01]  /*23d0*/  VIADD R58, R20, 0x8 ;  /* 0x00000008143a7836 */ /* 0x000fe20000000000 */
[----:B------:R-:W0:Y:S01]  /*23e0*/  LDC R59, c[0x0][0x3d4] ;  /* 0x0000f500ff3b7b82 */ /* 0x000e220000000800 */
[----:B------:R-:W-:Y:S01]  /*23f0*/  IMAD.WIDE.U32 R34, R33, R26, R2 ;  /* 0x0000001a21227225 */ /* 0x000fe200078e0002 */
[----:B------:R-:W-:-:S03]  /*2400*/  IADD3 R2, P2, R186, R25, RZ ;  /* 0x00000019ba027210 */ /* 0x000fc60007f5e0ff */
[----:B------:R-:W-:Y:S01]  /*2410*/  IMAD R62, R213, 0x200, R4 ;  /* 0x00000200d53e7824 */ /* 0x000fe200078e0204 */
[----:B------:R-:W-:Y:S01]  /*2420*/  LOP3.LUT R4, R57, 0x38, R50, 0xf8, !PT ;  /* 0x0000003839047812 */ /* 0x000fe200078ef832 */
[----:B------:R-:W-:Y:S01]  /*2430*/  IMAD.WIDE.U32 R36, R33, R26, R6 ;  /* 0x0000001a21247225 */ /* 0x000fe200078e0006 */
[----:B------:R-:W1:Y:S02]  /*2440*/  LDC.64 R20, c[0x0][0x2d8] ;  /* 0x0000b600ff147b82 */ /* 0x000e640000000a00 */
[----:B------:R-:W-:Y:S01]  /*2450*/  LOP3.LUT R4, R4, R61, RZ, 0x3c, !PT ;  /* 0x0000003d04047212 */ /* 0x000fe200078e3cff */
[----:B------:R-:W-:Y:S02]  /*2460*/  IMAD.IADD R65, R69, 0x1, R31 ;  /* 0x0000000145417824 */ /* 0x000fe400078e021f */
[----:B------:R-:W-:Y:S02]  /*2470*/  IMAD.X R3, R226, 0x1, R13, P2 ;  /* 0x00000001e2037824 */ /* 0x000fe400010e060d */
[----:B------:R-:W-:-:S02]  /*2480*/  IMAD.IADD R64, R11, 0x1, R37 ;  /* 0x000000010b407824 */ /* 0x000fc400078e0225 */
[----:B------:R-:W-:Y:S02]  /*2490*/  IMAD.IADD R66, R35, 0x1, R11 ;  /* 0x0000000123427824 */ /* 0x000fe400078e020b */
[----:B------:R-:W-:Y:S02]  /*24a0*/  IMAD.IADD R69, R29, 0x1, R69 ;  /* 0x000000011d457824 */ /* 0x000fe400078e0245 */
[----:B------:R-:W-:Y:S02]  /*24b0*/  IMAD R68, R213, 0x200, R4 ;  /* 0x00000200d5447824 */ /* 0x000fe400078e0204 */
[----:B------:R-:W-:-:S07]  /*24c0*/  IMAD.IADD R73, R39, 0x1, R73 ;  /* 0x0000000127497824 */ /* 0x000fce00078e0249 */
.L_x_2713:
[----:B------:R-:W-:Y:S01]  /*24d0*/  VIADD R49, R49, 0xffffffff ;  /* 0xffffffff31317836 */ /* 0x000fe20000000000 */
[----:B0-----:R-:W-:Y:S01]  /*24e0*/  ISETP.GE.AND P3, PT, R59, 0x1, PT ;  /* 0x000000013b00780c */ /* 0x001fe20003f66270 */
[----:B---34-:R-:W-:Y:S01]  /*24f0*/  IMAD.SHL.U32 R15, R187, 0x1000, RZ ;  /* 0x00001000bb0f7824 */ /* 0x018fe200078e00ff */
[----:B------:R-:W-:Y:S05]  /*2500*/  YIELD ;  /* 0x0000000000007946 */ /* 0x000fea0003800000 */
[----:B------:R-:W-:Y:S01]  /*2510*/  SHF.R.S32.HI R77, RZ, 0x1f, R49 ;  /* 0x0000001fff4d7819 */ /* 0x000fe20000011431 */
[-C--:B------:R-:W-:Y:S01]  /*2520*/  IMAD R5, R51, R49.reuse, RZ ;  /* 0x0000003133057224 */ /* 0x080fe200078e02ff */
[----:B------:R-:W-:Y:S01]  /*2530*/  BSSY B0, `(.L_x_2684) ;  /* 0x0000190000007945 */ /* 0x000fe20003800000 */
[----:B------:R-:W-:-:S04]  /*2540*/  IMAD.WIDE.U32 R24, R52, R49, RZ ;  /* 0x0000003134187225 */ /* 0x000fc800078e00ff */
[----:B------:R-:W-:Y:S01]  /*2550*/  IMAD R5, R77, R52, R5 ;  /* 0x000000344d057224 */ /* 0x000fe200078e0205 */
[----:B-1----:R-:W-:-:S03]  /*2560*/  IADD3 R4, P2, R46, R24, RZ ;  /* 0x000000182e047210 */ /* 0x002fc60007f5e0ff */
[----:B------:R-:W-:Y:S01]  /*2570*/  IMAD.IADD R79, R25, 0x1, R5 ;  /* 0x00000001194f7824 */ /* 0x000fe200078e0205 */
[----:B-1----:R-:W-:Y:S01]  /*2580*/  LEA R12, P4, R4, R20, 0x1 ;  /* 0x00000014040c7211 */ /* 0x002fe200078808ff */
        /* <DEDUP_REMOVED lines=22> */
[----:B------:R-:W-:Y:S01]  /*26f0*/  IADD3 R7, P3, R34, R4, RZ ;  /* 0x0000000422077210 */ /* 0x000fe20007f7e0ff */
[----:B------:R-:W-:Y:S01]  /*2700*/  IMAD R9, R54, R49, RZ ;  /* 0x0000003136097224 */ /* 0x000fe200078e02ff */
[----:B------:R-:W-:Y:S01]  /*2710*/  ULDC.64 UR4, c[0x0][0x3c8] ;  /* 0x0000f20000047ab9 */ /* 0x000fe20000000a00 */
[----:B------:R-:W-:Y:S01]  /*2720*/  IMAD.MOV.U32 R4, RZ, RZ, R28 ;  /* 0x000000ffff047224 */ /* 0x000fe200078e001c */
[----:B------:R-:W-:Y:S01]  /*2730*/  ULDC.64 UR6, c[0x0][0x3e0] ;  /* 0x0000f80000067ab9 */ /* 0x000fe20000000a00 */
[----:B------:R-:W-:Y:S01]  /*2740*/  IMAD.MOV.U32 R5, RZ, RZ, R69 ;  /* 0x000000ffff057224 */ /* 0x000fe200078e0045 */
[----:B------:R-:W-:Y:S01]  /*2750*/  IADD3 R8, R40, 0x10, RZ ;  /* 0x0000001028087810 */ /* 0x000fe20007ffe0ff */
[-C--:B------:R-:W-:Y:S02]  /*2760*/  IMAD R9, R77, R56.reuse, R9 ;  /* 0x000000384d097224 */ /* 0x080fe400078e0209 */
[----:B------:R-:W-:-:S04]  /*2770*/  IMAD.WIDE.U32 R4, R49, R56, R4 ;  /* 0x0000003831047225 */ /* 0x000fc800078e0004 */
[----:B------:R-:W-:Y:S01]  /*2780*/  IMAD.X R10, R81, 0x1, R66, P3 ;  /* 0x00000001510a7824 */ /* 0x000fe200018e0642 */
[----:B------:R-:W-:Y:S01]  /*2790*/  LEA R6, P3, R7, UR4, 0x1 ;  /* 0x0000000407067c11 */ /* 0x000fe2000f8608ff */
[----:B------:R-:W-:Y:S01]  /*27a0*/  IMAD.IADD R5, R5, 0x1, R9 ;  /* 0x0000000105057824 */ /* 0x000fe200078e0209 */
[C---:B------:R-:W-:Y:S02]  /*27b0*/  LEA R78, P5, R4.reuse, UR6, 0x1 ;  /* 0x00000006044e7c11 */ /* 0x040fe4000f8a08ff */
        /* <DEDUP_REMOVED lines=10> */
.L_x_2688:
[----:B------:R-:W-:Y:S05]  /*2860*/  BSYNC B1 ;  /* 0x0000000000017941 */ /* 0x000fea0003800000 */
.L_x_2687:
        /* <DEDUP_REMOVED lines=15> */
[----:B------:R-:W-:Y:S02]  /*2960*/  PRMT R83, R83, 0x5410, R6 ;  /* 0x0000541053537816 */ /* 0x000fe40000000006 */
[----:B------:R-:W-:Y:S02]  /*2970*/  PRMT R88, R88, 0x5410, R4 ;  /* 0x0000541058587816 */ /* 0x000fe40000000004 */
[----:B------:R-:W-:Y:S01]  /*2980*/  PRMT R84, R84, 0x5410, R7 ;  /* 0x0000541054547816 */ /* 0x000fe20000000007 */
[----:B------:R-:W-:Y:S06]  /*2990*/  @!P3 BRA `(.L_x_2689) ;  /* 0x000000000004b947 */ /* 0x000fec0003800000 */
[----:B------:R-:W-:Y:S01]  /*29a0*/  BPT.TRAP 0x1 ;  /* 0x000000040000795c */ /* 0x000fe20000300000 */
.L_x_2689:
[----:B------:R-:W-:Y:S01]  /*29b0*/  IMAD R70, R187, 0x8, R18 ;  /* 0x00000008bb467824 */ /* 0x000fe200078e0212 */
[----:B------:R-:W-:Y:S01]  /*29c0*/  SHF.L.U32 R77, R192, 0x1f, RZ ;  /* 0x0000001fc04d7819 */ /* 0x000fe200000006ff */
[----:B------:R-:W-:Y:S03]  /*29d0*/  BSSY B1, `(.L_x_2690) ;  /* 0x0000003000017945 */ /* 0x000fe60003800000 */
[----:B------:R-:W0:Y:S02]  /*29e0*/  SYNCS.PHASECHK.TRANS64.TRYWAIT P5, [R70+URZ+0x38890], R77 ;  /* 0x0388904d460075a7 */ /* 0x000e2400080a017f */
[----:B0-----:R-:W-:Y:S05]  /*29f0*/  @!P5 BRA `(.L_x_2691) ;  /* 0x000002100020d947 */ /* 0x001fea0003800000 */
.L_x_2995:
[----:B------:R-:W-:Y:S05]  /*2a00*/  BSYNC B1 ;  /* 0x0000000000017941 */ /* 0x000fea0003800000 */
.L_x_2690:
[----:B------:R-:W-:Y:S05]  /*2a10*/  @P4 BRA `(.L_x_2692) ;  /* 0x0000001400044947 */ /* 0x000fea0003800000 */
[----:B------:R-:W-:Y:S04]  /*2a20*/  BSSY B1, `(.L_x_2693) ;  /* 0x0000036000017945 */ /* 0x000fe80003800000 */
[----:B------:R-:W-:Y:S05]  /*2a30*/  @P0 BRA `(.L_x_2694) ;  /* 0x0000000000d00947 */ /* 0x000fea0003800000 */
[----:B------:R1:W2:Y:S01]  /*2a40*/  LDS.128 R4, [R14+0x22400] ;  /* 0x022400000e047984 */ /* 0x0002a20000000c00 */
[----:B------:R-:W-:Y:S01]  /*2a50*/  ISETP.GE.AND P4, PT, R40, R59, PT ;  /* 0x0000003b2800720c */ /* 0x000fe20003f86270 */
[----:B------:R-:W-:-:S12]  /*2a60*/  BSSY B2, `(.L_x_2695) ;  /* 0x0000030000027945 */ /* 0x000fd80003800000 */
[----:B-1----:R-:W-:Y:S05]  /*2a70*/  @P4 BRA `(.L_x_2696) ;  /* 0x0000000000b84947 */ /* 0x002fea0003800000 */
[--C-:B------:R-:W-:Y:S01]  /*2a80*/  SHF.R.U64 R74, R26, 0x10, R27.reuse ;  /* 0x000000101a4a7819 */ /* 0x100fe2000000121b */
[----:B--2---:R-:W-:Y:S01]  /*2a90*/  IMAD.U32 R14, R6, 0x10000, RZ ;  /* 0x00010000060e7824 */ /* 0x004fe200078e00ff */
[----:B------:R-:W-:Y:S02]  /*2aa0*/  SHF.R.U32.HI R78, RZ, 0x10, R27 ;  /* 0x00000010ff4e7819 */ /* 0x000fe4000001161b */
[--C-:B------:R-:W-:Y:S02]  /*2ab0*/  SHF.R.U64 R80, R24, 0x10, R25.reuse ;  /* 0x0000001018507819 */ /* 0x100fe40000001219 */
[----:B------:R-:W-:Y:S01]  /*2ac0*/  SHF.R.U32.HI R82, RZ, 0x10, R25 ;  /* 0x00000010ff527819 */ /* 0x000fe20000011619 */
[----:B------:R-:W-:Y:S01]  /*2ad0*/  IMAD.U32 R25, R7, 0x10000, RZ ;  /* 0x0001000007197824 */ /* 0x000fe200078e00ff */
[----:B------:R-:W-:Y:S02]  /*2ae0*/  PRMT R27, R79, 0x5432, R74 ;  /* 0x000054324f1b7816 */ /* 0x000fe4000000004a */
[----:B------:R-:W-:-:S02]  /*2af0*/  LOP3.LUT R26, R7, 0xffff0000, RZ, 0xc0, !PT ;  /* 0xffff0000071a7812 */ /* 0x000fc400078ec0ff */
[----:B------:R-:W-:Y:S02]  /*2b00*/  PRMT R80, R83, 0x5432, R80 ;  /* 0x0000543253507816 */ /* 0x000fe40000000050 */
[----:B------:R-:W-:Y:S02]  /*2b10*/  PRMT R82, R84, 0x5432, R82 ;  /* 0x0000543254527816 */ /* 0x000fe40000000052 */
[----:B------:R-:W-:Y:S02]  /*2b20*/  LOP3.LUT R7, R5, 0xffff0000, RZ, 0xc0, !PT ;  /* 0xffff000005077812 */ /* 0x000fe400078ec0ff */
[----:B------:R-:W-:Y:S01]  /*2b30*/  LOP3.LUT R74, R27, 0xffff0000, RZ, 0xc0, !PT ;  /* 0xffff00001b4a7812 */ /* 0x000fe200078ec0ff */
[----:B------:R-:W-:Y:S01]  /*2b40*/  IMAD.U32 R83, R82, 0x10000, RZ ;  /* 0x0001000052537824 */ /* 0x000fe200078e00ff */
[----:B------:R-:W-:Y:S01]  /*2b50*/  PRMT R78, R81, 0x5432, R78 ;  /* 0x00005432514e7816 */ /* 0x000fe2000000004e */
[----:B------:R-:W-:Y:S01]  /*2b60*/  IMAD.U32 R27, R27, 0x10000, RZ ;  /* 0x000100001b1b7824 */ /* 0x000fe200078e00ff */
[----:B------:R-:W-:Y:S01]  /*2b70*/  LOP3.LUT R81, R80, 0xffff0000, RZ, 0xc0, !PT ;  /* 0xffff000050517812 */ /* 0x000fe200078ec0ff */
[----:B------:R-:W-:Y:S01]  /*2b80*/  FMUL.FTZ R84, R7, R74 ;  /* 0x0000004a07547220 */ /* 0x000fe20000410000 */
[----:B------:R-:W-:Y:S01]  /*2b90*/  LOP3.LUT R24, R6, 0xffff0000, RZ, 0xc0, !PT ;  /* 0xffff000006187812 */ /* 0x000fe200078ec0ff */
[----:B------:R-:W-:Y:S01]  /*2ba0*/  IMAD.U32 R6, R5, 0x10000, RZ ;  /* 0x0001000005067824 */ /* 0x000fe200078e00ff */
[----:B------:R-:W-:Y:S01]  /*2bb0*/  LOP3.LUT R82, R82, 0xffff0000, RZ, 0xc0, !PT ;  /* 0xffff000052527812 */ /* 0x000fe200078ec0ff */
[----:B------:R-:W-:-:S02]  /*2bc0*/  IMAD.U32 R79, R78, 0x10000, RZ ;  /* 0x000100004e4f7824 */ /* 0x000fc400078e00ff */
[----:B------:R-:W-:Y:S01]  /*2bd0*/  FMUL.FTZ R85, R7, R81 ;  /* 0x0000005107557220 */ /* 0x000fe20000410000 */
[----:B------:R-:W-:Y:S01]  /*2be0*/  FMUL.FTZ R7, R24, R83 ;  /* 0x0000005318077220 */ /* 0x000fe20000410000 */
[----:B------:R-:W-:Y:S01]  /*2bf0*/  FFMA.FTZ R84, R6, R81, R84 ;  /* 0x0000005106547223 */ /* 0x000fe20000010054 */
[-C--:B------:R-:W-:Y:S01]  /*2c00*/  FMUL.FTZ R81, R24, R79.reuse ;  /* 0x0000004f18517220 */ /* 0x080fe20000410000 */
[----:B------:R-:W-:Y:S01]  /*2c10*/  LOP3.LUT R78, R78, 0xffff0000, RZ, 0xc0, !PT ;  /* 0xffff00004e4e7812 */ /* 0x000fe200078ec0ff */
[----:B------:R-:W-:Y:S02]  /*2c20*/  IMAD.U32 R5, R4, 0x10000, RZ ;  /* 0x0001000004057824 */ /* 0x000fe400078e00ff */
[----:B------:R-:W-:Y:S01]  /*2c30*/  FFMA.FTZ R79, R14, R79, -R7 ;  /* 0x0000004f0e4f7223 */ /* 0x000fe20000010807 */
[----:B------:R-:W-:Y:S01]  /*2c40*/  LOP3.LUT R4, R4, 0xffff0000, RZ, 0xc0, !PT ;  /* 0xffff000004047812 */ /* 0x000fe200078ec0ff */
[----:B------:R-:W-:Y:S01]  /*2c50*/  FFMA.FTZ R14, R14, R83, R81 ;  /* 0x000000530e0e7223 */ /* 0x000fe20000010051 */
[----:B------:R-:W-:-:S02]  /*2c60*/  IMAD.U32 R80, R80, 0x10000, RZ ;  /* 0x0001000050507824 */ /* 0x000fc400078e00ff */
[C---:B------:R-:W-:Y:S01]  /*2c70*/  FMUL.FTZ R24, R26.reuse, R82 ;  /* 0x000000521a187220 */ /* 0x040fe20000410000 */
[----:B------:R-:W-:Y:S01]  /*2c80*/  FMUL.FTZ R81, R26, R78 ;  /* 0x0000004e1a517220 */ /* 0x000fe20000410000 */
[----:B------:R-:W-:Y:S01]  /*2c90*/  FFMA.FTZ R85, R6, R74, -R85 ;  /* 0x0000004a06557223 */ /* 0x000fe20000010855 */
[C---:B------:R-:W-:Y:S01]  /*2ca0*/  FMUL.FTZ R6, R4.reuse, R80 ;  /* 0x0000005004067220 */ /* 0x040fe20000410000 */
[-C--:B------:R-:W-:Y:S01]  /*2cb0*/  FMUL.FTZ R7, R4, R27.reuse ;  /* 0x0000001b04077220 */ /* 0x080fe20000410000 */
[C---:B------:R-:W-:Y:S01]  /*2cc0*/  FFMA.FTZ R24, R25.reuse, R78, -R24 ;  /* 0x0000004e19187223 */ /* 0x040fe20000010818 */
[----:B------:R-:W-:Y:S01]  /*2cd0*/  FFMA.FTZ R81, R25, R82, R81 ;  /* 0x0000005219517223 */ /* 0x000fe20000010051 */
[C---:B------:R-:W-:Y:S01]  /*2ce0*/  FFMA.FTZ R6, R5.reuse, R27, -R6 ;  /* 0x0000001b05067223 */ /* 0x040fe20000010806 */
[----:B------:R-:W-:Y:S01]  /*2cf0*/  FFMA.FTZ R7, R5, R80, R7 ;  /* 0x0000005005077223 */ /* 0x000fe20000010007 */
[----:B------:R-:W-:Y:S02]  /*2d00*/  F2FP.BF16.F32.PACK_AB R79, R14, R79 ;  /* 0x0000004f0e4f723e */ /* 0x000fe400000010ff */
[----:B------:R-:W-:-:S02]  /*2d10*/  F2FP.BF16.F32.PACK_AB R24, R81, R24 ;  /* 0x000000185118723e */ /* 0x000fc400000010ff */
[----:B------:R-:W-:Y:S01]  /*2d20*/  F2FP.BF16.F32.PACK_AB R4, R7, R6 ;  /* 0x000000060704723e */ /* 0x000fe200000010ff */
[----:B------:R-:W-:Y:S01]  /*2d30*/  IMAD.MOV.U32 R6, RZ, RZ, R79 ;  /* 0x000000ffff067224 */ /* 0x000fe200078e004f */
[----:B------:R-:W-:Y:S01]  /*2d40*/  F2FP.BF16.F32.PACK_AB R5, R84, R85 ;  /* 0x000000555405723e */ /* 0x000fe200000010ff */
[----:B------:R-:W-:-:S07]  /*2d50*/  IMAD.MOV.U32 R7, RZ, RZ, R24 ;  /* 0x000000ffff077224 */ /* 0x000fce00078e0018 */
.L_x_2696:
[----:B------:R-:W-:Y:S05]  /*2d60*/  BSYNC B2 ;  /* 0x0000000000027941 */ /* 0x000fea0003800000 */
.L_x_2695:
[----:B--2---:R1:W-:Y:S02]  /*2d70*/  STG.E.128 desc[UR54][R12.64], R4 ;  /* 0x000000040c007986 */ /* 0x0043e4000c101d36 */
.L_x_2694:
[----:B------:R-:W-:Y:S05]  /*2d80*/  BSYNC B1 ;  /* 0x0000000000017941 */ /* 0x000fea0003800000 */
.L_x_2693:
        /* <DEDUP_REMOVED lines=27> */
[C---:B------:R-:W-:Y:S01]  /*2f40*/  LOP3.LUT R15, R14.reuse, 0xffff0000, RZ, 0xc0, !PT ;  /* 0xffff00000e0f7812 */ /* 0x040fe200078ec0ff */
[----:B------:R-:W-:Y:S01]  /*2f50*/  IMAD.U32 R14, R14, 0x10000, RZ ;  /* 0x000100000e0e7824 */ /* 0x000fe200078e00ff */
[----:B------:R-:W-:Y:S01]  /*2f60*/  LOP3.LUT R9, R6, 0xffff0000, RZ, 0xc0, !PT ;  /* 0xffff000006097812 */ /* 0x000fe200078ec0ff */
[C---:B------:R-:W-:Y:S01]  /*2f70*/  FMUL.FTZ R79, R7.reuse, R27 ;  /* 0x0000001b074f7220 */ /* 0x040fe20000410000 */
[----:B------:R-:W-:Y:S01]  /*2f80*/  LOP3.LUT R74, R74, 0xffff0000, RZ, 0xc0, !PT ;  /* 0xffff00004a4a7812 */ /* 0x000fe200078ec0ff */
[----:B------:R-:W-:Y:S01]  /*2f90*/  FMUL.FTZ R80, R7, R15 ;  /* 0x0000000f07507220 */ /* 0x000fe20000410000 */
[----:B------:R-:W-:Y:S01]  /*2fa0*/  LOP3.LUT R24, R24, 0xffff0000, RZ, 0xc0, !PT ;  /* 0xffff000018187812 */ /* 0x000fe200078ec0ff */
[CC--:B------:R-:W-:Y:S01]  /*2fb0*/  FMUL.FTZ R7, R9.reuse, R78.reuse ;  /* 0x0000004e09077220 */ /* 0x0c0fe20000410000 */
[-C--:B------:R-:W-:Y:S01]  /*2fc0*/  FMUL.FTZ R9, R9, R25.reuse ;  /* 0x0000001909097220 */ /* 0x080fe20000410000 */
[----:B------:R-:W-:Y:S01]  /*2fd0*/  IMAD.U32 R6, R5, 0x10000, RZ ;  /* 0x0001000005067824 */ /* 0x000fe200078e00ff */
[----:B------:R-:W-:Y:S01]  /*2fe0*/  SHF.L.U32 R5, R4, 0x10, RZ ;  /* 0x0000001004057819 */ /* 0x000fe200000006ff */
[C---:B------:R-:W-:Y:S01]  /*2ff0*/  FFMA.FTZ R25, R8.reuse, R25, -R7 ;  /* 0x0000001908197223 */ /* 0x040fe20000010807 */
        /* <DEDUP_REMOVED lines=18> */
.L_x_2698:
[----:B------:R-:W-:Y:S05]  /*3120*/  BSYNC B1 ;  /* 0x0000000000017941 */ /* 0x000fea0003800000 */
.L_x_2697:
[----:B-1----:R2:W-:Y:S01]  /*3130*/  STG.E.128 desc[UR54][R12.64+0x40], R4 ;  /* 0x000040040c007986 */ /* 0x0025e2000c101d36 */
[----:B------:R-:W-:Y:S05]  /*3140*/  BRA `(.L_x_2692) ;  /* 0x0000000c00387947 */ /* 0x000fea0003800000 */
.L_x_2686:
        /* <DEDUP_REMOVED lines=36> */
[----:B------:R-:W-:Y:S01]  /*3390*/  PRMT R92, R12, 0x7610, R92 ;  /* 0x000076100c5c7816 */ /* 0x000fe2000000005c */
[----:B------:R-:W-:Y:S01]  /*33a0*/  IMAD.MOV.U32 R26, RZ, RZ, R9 ;  /* 0x000000ffff1a7224 */ /* 0x000fe200078e0009 */
[----:B------:R-:W-:-:S04]  /*33b0*/  PRMT R93, R13, 0x7610, R93 ;  /* 0x000076100d5d7816 */ /* 0x000fc8000000005d */
[----:B------:R-:W-:Y:S01]  /*33c0*/  PRMT R84, R14, 0x5410, R26 ;  /* 0x000054100e547816 */ /* 0x000fe2000000001a */
[----:B------:R-:W-:Y:S06]  /*33d0*/  @!P3 BRA `(.L_x_2699) ;  /* 0x000000000004b947 */ /* 0x000fec0003800000 */
[----:B------:R-:W-:Y:S01]  /*33e0*/  BPT.TRAP 0x1 ;  /* 0x000000040000795c */ /* 0x000fe20000300000 */
.L_x_2699:
[----:B------:R-:W-:Y:S01]  /*33f0*/  IMAD R70, R187, 0x8, R18 ;  /* 0x00000008bb467824 */ /* 0x000fe200078e0212 */
[----:B------:R-:W-:Y:S01]  /*3400*/  SHF.L.U32 R77, R192, 0x1f, RZ ;  /* 0x0000001fc04d7819 */ /* 0x000fe200000006ff */
[----:B------:R-:W-:Y:S03]  /*3410*/  BSSY B1, `(.L_x_2700) ;  /* 0x0000003000017945 */ /* 0x000fe60003800000 */
[----:B------:R-:W0:Y:S02]  /*3420*/  SYNCS.PHASECHK.TRANS64.TRYWAIT P5, [R70+URZ+0x38890], R77 ;  /* 0x0388904d460075a7 */ /* 0x000e2400080a017f */
[----:B0-----:R-:W-:Y:S05]  /*3430*/  @!P5 BRA `(.L_x_2701) ;  /* 0x0000020400a4d947 */ /* 0x001fea0003800000 */
.L_x_2996:
[----:B------:R-:W-:Y:S05]  /*3440*/  BSYNC B1 ;  /* 0x0000000000017941 */ /* 0x000fea0003800000 */
.L_x_2700:
        /* <DEDUP_REMOVED lines=122> */
.L_x_2703:
[----:B------:R-:W-:Y:S05]  /*3bf0*/  BSYNC B1 ;  /* 0x0000000000017941 */ /* 0x000fea0003800000 */
.L_x_2702:
        /* <DEDUP_REMOVED lines=10> */
.L_x_2685:
[----:B------:R-:W-:-:S06]  /*3ca0*/  UISETP.NE.AND UP0, UPT, UR36, 0x3, UPT ;  /* 0x000000032400788c */ /* 0x000fcc000bf05270 */
[----:B------:R-:W-:-:S13]  /*3cb0*/  PLOP3.LUT P3, PT, PT, PT, UP0, 0x80, 0x0 ;  /* 0x000000000000781c */ /* 0x000fda0003f6f008 */
[----:B------:R-:W-:Y:S05]  /*3cc0*/  @!P3 BRA `(.L_x_2704) ;  /* 0x000000000004b947 */ /* 0x000fea0003800000 */
[----:B------:R-:W-:Y:S01]  /*3cd0*/  BPT.TRAP 0x1 ;  /* 0x000000040000795c */ /* 0x000fe20000300000 */
.L_x_2704:
        /* <DEDUP_REMOVED lines=8> */
.L_x_2997:
[----:B------:R-:W-:Y:S05]  /*3d60*/  BSYNC B1 ;  /* 0x0000000000017941 */ /* 0x000fea0003800000 */
.L_x_2705:
[----:B------:R-:W-:Y:S05]  /*3d70*/  @P4 BRA `(.L_x_2692) ;  /* 0x00000000002c4947 */ /* 0x000fea0003800000 */
[----:B------:R-:W-:Y:S01]  /*3d80*/  @!P1 LOP3.LUT P4, RZ, R194, 0x4, RZ, 0xc0, !PT ;  /* 0x00000004c2ff9812 */ /* 0x000fe2000788c0ff */
[----:B------:R-:W-:Y:S01]  /*3d90*/  @!P1 VIADD R4, R62, 0x20 ;  /* 0x000000203e049836 */ /* 0x000fe20000000000 */
[----:B------:R-:W-:Y:S02]  /*3da0*/  PLOP3.LUT P5, PT, PT, PT, PT, 0x8, 0x0 ;  /* 0x000000000000781c */ /* 0x000fe40003fae170 */
[----:B------:R-:W-:-:S13]  /*3db0*/  @!P1 PLOP3.LUT P5, PT, P4, PT, PT, 0x80, 0x0 ;  /* 0x000000000000981c */ /* 0x000fda00027af070 */
[----:B------:R-:W-:-:S04]  /*3dc0*/  @P5 VIADD R4, R62, 0xffffffe0 ;  /* 0xffffffe03e045836 */ /* 0x000fc80000000000 */
[----:B------:R-:W-:Y:S02]  /*3dd0*/  @!P1 IMAD.IADD R15, R15, 0x1, R4 ;  /* 0x000000010f0f9824 */ /* 0x000fe400078e0204 */
[----:B------:R-:W1:Y:S03]  /*3de0*/  @!P0 LDS.128 R4, [R14+0x22400] ;  /* 0x022400000e048984 */ /* 0x000e660000000c00 */
[----:B------:R-:W-:-:S06]  /*3df0*/  @!P1 LEA R8, R15, R18, 0x1 ;  /* 0x000000120f089211 */ /* 0x000fcc00078e08ff */
[----:B------:R-:W2:Y:S04]  /*3e00*/  @!P1 LDS.128 R8, [R8+0x22400] ;  /* 0x0224000008089984 */ /* 0x000ea80000000c00 */
[----:B-1----:R1:W-:Y:S04]  /*3e10*/  @!P0 STG.E.128 desc[UR54][R12.64], R4 ;  /* 0x000000040c008986 */ /* 0x0023e8000c101d36 */
[----:B--2---:R1:W-:Y:S02]  /*3e20*/  @!P1 STG.E.128 desc[UR54][R12.64+0x40], R8 ;  /* 0x000040080c009986 */ /* 0x0043e4000c101d36 */
.L_x_2692:
[----:B------:R-:W-:Y:S05]  /*3e30*/  BSYNC B0 ;  /* 0x0000000000007941 */ /* 0x000fea0003800000 */
.L_x_2684:
        /* <DEDUP_REMOVED lines=17> */
.L_x_2708:
[----:B------:R-:W-:Y:S05]  /*3f50*/  BSYNC B0 ;  /* 0x0000000000007941 */ /* 0x000fea0003800000 */
.L_x_2707:
[----:B------:R-:W2:Y:S01]  /*3f60*/  SYNCS.PHASECHK.TRANS64.TRYWAIT P5, [R70+URZ+0x388b0], R77 ;  /* 0x0388b04d460075a7 */ /* 0x000ea200080a017f */
[----:B------:R-:W-:Y:S01]  /*3f70*/  BSSY B0, `(.L_x_2709) ;  /* 0x0000003000007945 */ /* 0x000fe20003800000 */
[----:B------:R-:W-:-:S03]  /*3f80*/  ISETP.GE.AND P3, PT, R186, R75, PT ;  /* 0x0000004bba00720c */ /* 0x000fc60003f66270 */
[----:B--2---:R-:W-:Y:S10]  /*3f90*/  @!P5 BRA `(.L_x_2710) ;  /* 0x000001f800f4d947 */ /* 0x004ff40003800000 */
.L_x_2998:
[----:B------:R-:W-:Y:S05]  /*3fa0*/  BSYNC B0 ;  /* 0x0000000000007941 */ /* 0x000fea0003800000 */
.L_x_2709:
        /* <DEDUP_REMOVED lines=15> */
[----:B------:R-:W-:Y:S02]  /*40a0*/  VIADD R4, R16, 0x40 ;  /* 0x0000004010047836 */ /* 0x000fe40000000000 */
[C---:B0-2---:R-:W-:Y:S01]  /*40b0*/  VIADD R77, R9.reuse, 0x20 ;  /* 0x00000020094d7836 */ /* 0x045fe20000000000 */
[----:B------:R-:W-:Y:S01]  /*40c0*/  LEA.HI.X R75, R6, UR5, R5, 0x1, P5 ;  /* 0x00000005064b7c11 */ /* 0x000fe2000a8f0c05 */
[C---:B------:R-:W-:Y:S01]  /*40d0*/  @P3 VIADD R77, R9.reuse, 0xffffffe0 ;  /* 0xffffffe0094d3836 */ /* 0x040fe20000000000 */
[----:B------:R-:W-:Y:S01]  /*40e0*/  ISETP.GE.AND P5, PT, R16, UR4, PT ;  /* 0x0000000410007c0c */ /* 0x000fe2000bfa6270 */
[----:B---3--:R-:W-:Y:S01]  /*40f0*/  IMAD R80, R9, 0x2, R18 ;  /* 0x0000000209507824 */ /* 0x008fe200078e0212 */
[----:B------:R-:W-:Y:S01]  /*4100*/  ISETP.GE.AND P3, PT, R4, UR4, PT ;  /* 0x0000000404007c0c */ /* 0x000fe2000bf66270 */
[----:B------:R-:W-:-:S02]  /*4110*/  VIADD R12, R16, 0x80 ;  /* 0x00000080100c7836 */ /* 0x000fc40000000000 */
[C---:B------:R-:W-:Y:S02]  /*4120*/  VIADD R13, R16.reuse, 0xc0 ;  /* 0x000000c0100d7836 */ /* 0x040fe40000000000 */
[C---:B------:R-:W-:Y:S02]  /*4130*/  VIADD R78, R16.reuse, 0x100 ;  /* 0x00000100104e7836 */ /* 0x040fe40000000000 */
[----:B------:R-:W-:-:S04]  /*4140*/  VIADD R79, R16, 0x140 ;  /* 0x00000140104f7836 */ /* 0x000fc80000000000 */
        /* <DEDUP_REMOVED lines=21> */
[----:B------:R-:W-:Y:S02]  /*42a0*/  IMAD R79, R77, 0x2, R18 ;  /* 0x000000024d4f7824 */ /* 0x000fe400078e0212 */
[----:B------:R-:W-:-:S06]  /*42b0*/  VIADD R77, R16, 0xa0 ;  /* 0x000000a0104d7836 */ /* 0x000fcc0000000000 */
        /* <DEDUP_REMOVED lines=33> */
.L_x_2712:
[----:B------:R-:W-:Y:S05]  /*44d0*/  BSYNC B0 ;  /* 0x0000000000007941 */ /* 0x000fea0003800000 */
.L_x_2711:
        /* <DEDUP_REMOVED lines=16> */
[----:B--2---:R-:W-:Y:S06]  /*45e0*/  @P2 BRA `(.L_x_2713) ;  /* 0xffffffdc00b82947 */ /* 0x004fec000383ffff */
.L_x_2679:
[----:B------:R-:W-:Y:S04]  /*45f0*/  BSSY B0, `(.L_x_2714) ;  /* 0x0000004000007945 */ /* 0x000fe80003800000 */
[----:B------:R-:W-:Y:S05]  /*4600*/  @P3 BRA `(.L_x_2715) ;  /* 0x0000000000083947 */ /* 0x000fea0003800000 */
[----:B------:R-:W0:Y:S02]  /*4610*/  FENCE.VIEW.ASYNC.G ;  /* 0x00000000000073c6 */ /* 0x000e240000000100 */
[----:B0-----:R-:W-:Y:S06]  /*4620*/  BAR.ARV 0xc, 0x120 ;  /* 0x0304800000007b1d */ /* 0x001fec0000002000 */
.L_x_2715:
[----:B------:R-:W-:Y:S05]  /*4630*/  BSYNC B0 ;  /* 0x0000000000007941 */ /* 0x000fea0003800000 */
.L_x_2714:
[----:B------:R-:W2:Y:S01]  /*4640*/  LDL R0, [R1+0x2c] ;  /* 0x00002c0001007983 */ /* 0x000ea20000100800 */
[----:B------:R-:W-:Y:S01]  /*4650*/  BSSY B7, `(.L_x_2716) ;  /* 0x00015ed000077945 */ /* 0x000fe20003800000 */
[----:B--2---:R-:W-:-:S13]  /*4660*/  R2UR UR4, R0 ;  /* 0x00000000000472ca */ /* 0x004fda00000e0000 */
[----:B------:R-:W-:-:S03]  /*4670*/  UISETP.NE.AND UP0, UPT, UR4, 0x1, UPT ;  /* 0x000000010400788c */ /* 0x000fc6000bf05270 */
[----:B------:R-:W-:Y:S02]  /*4680*/  ULDC UR4, c[0x0][0xad8] ;  /* 0x0002b60000047ab9 */ /* 0x000fe40000000800 */
[----:B------:R-:W-:Y:S02]  /*4690*/  IADD3 R0, R47, UR4, RZ ;  /* 0x000000042f007c10 */ /* 0x000fe4000fffe0ff */
[----:B------:R-:W-:-:S13]  /*46a0*/  PLOP3.LUT P0, PT, PT, PT, UP0, 0x80, 0x0 ;  /* 0x000000000000781c */ /* 0x000fda0003f0f008 */
[----:B------:R-:W-:Y:S05]  /*46b0*/  @!P0 BRA `(.L_x_2717) ;  /* 0x0000002000188947 */ /* 0x000fea0003800000 */
[----:B-1----:R-:W0:Y:S02]  /*46c0*/  LDC R4, c[0x0][0xadc] ;  /* 0x0002b700ff047b82 */ /* 0x002e240000000800 */
        /* <DEDUP_REMOVED lines=13> */
.L_x_2720:
[----:B------:R-:W-:-:S13]  /*47a0*/  ISETP.NE.AND P1, PT, R4, 0x1, PT ;  /* 0x000000010400780c */ /* 0x000fda0003f25270 */
[----:B------:R-:W0:Y:S02]  /*47b0*/  @P1 LDC.64 R6, c[0x0][0xae0] ;  /* 0x0002b800ff061b82 */ /* 0x000e240000000a00 */
[----:B0-----:R-:W-:-:S05]  /*47c0*/  @P1 IMAD.HI.U32 R2, R3, R6, RZ ;  /* 0x0000000603021227 */ /* 0x001fca00078e00ff */
[----:B------:R-:W-:-:S07]  /*47d0*/  @P1 SHF.R.U32.HI R3, RZ, R7, R2 ;  /* 0x00000007ff031219 */ /* 0x000fce0000011602 */
.L_x_2721:
[----:B------:R-:W-:Y:S05]  /*47e0*/  BSYNC B0 ;  /* 0x0000000000007941 */ /* 0x000fea0003800000 */
.L_x_2719:
[----:B------:R-:W-:-:S05]  /*47f0*/  IMAD R3, R3, R4, R4 ;  /* 0x0000000403037224 */ /* 0x000fca00078e0204 */
[----:B------:R-:W-:-:S07]  /*4800*/  VIMNMX R0, R0, R3, PT ;  /* 0x0000000300007248 */ /* 0x000fce0003fe0100 */
.L_x_2718:
[----:B------:R-:W-:Y:S01]  /*4810*/  VIADD R0, R0, 0x3f ;  /* 0x0000003f00007836 */ /* 0x000fe20000000000 */
[----:B------:R-:W-:Y:S02]  /*4820*/  ULDC UR4, c[0x0][0xad4] ;  /* 0x0002b50000047ab9 */ /* 0x000fe40000000800 */
[----:B------:R-:W-:Y:S02]  /*4830*/  VIADD R2, R45, -UR4 ;  /* 0x800000042d027c36 */ /* 0x000fe40008000000 */
[----:B------:R-:W-:-:S04]  /*4840*/  SHF.R.S32.HI R3, RZ, 0x1f, R0 ;  /* 0x0000001fff037819 */ /* 0x000fc80000011400 */
[----:B------:R-:W-:-:S04]  /*4850*/  LEA.HI R3, R3, R0, RZ, 0x6 ;  /* 0x0000000003037211 */ /* 0x000fc800078f30ff */
[----:B------:R-:W-:-:S04]  /*4860*/  SHF.R.S32.HI R20, RZ, 0x6, R3 ;  /* 0x00000006ff147819 */ /* 0x000fc80000011403 */
        /* <DEDUP_REMOVED lines=12> */
.L_x_2724:
[----:B------:R-:W-:-:S13]  /*4930*/  ISETP.NE.AND P0, PT, R4, 0x1, PT ;  /* 0x000000010400780c */ /* 0x000fda0003f05270 */
[----:B------:R-:W0:Y:S02]  /*4940*/  @P0 LDC.64 R6, c[0x0][0xae0] ;  /* 0x0002b800ff060b82 */ /* 0x000e240000000a00 */
[----:B0-----:R-:W-:-:S05]  /*4950*/  @P0 IMAD.HI.U32 R6, R45, R6, RZ ;  /* 0x000000062d060227 */ /* 0x001fca00078e00ff */
[----:B------:R-:W-:-:S07]  /*4960*/  @P0 SHF.R.U32.HI R45, RZ, R7, R6 ;  /* 0x00000007ff2d0219 */ /* 0x000fce0000011606 */
.L_x_2725:
[----:B------:R-:W-:Y:S05]  /*4970*/  BSYNC B0 ;  /* 0x0000000000007941 */ /* 0x000fea0003800000 */
.L_x_2723:
[----:B------:R-:W-:-:S05]  /*4980*/  IMAD R45, R45, R4, RZ ;  /* 0x000000042d2d7224 */ /* 0x000fca00078e02ff */
[----:B------:R-:W-:-:S07]  /*4990*/  VIMNMX R2, R2, R45, !PT ;  /* 0x0000002d02027248 */ /* 0x000fce0007fe0100 */
.L_x_2722:
[----:B------:R-:W-:Y:S01]  /*49a0*/  SHF.R.S32.HI R3, RZ, 0x1f, R2 ;  /* 0x0000001fff037819 */ /* 0x000fe20000011402 */
[----:B------:R-:W-:Y:S01]  /*49b0*/  IMAD.MOV.U32 R0, RZ, RZ, RZ ;  /* 0x000000ffff007224 */ /* 0x000fe200078e00ff */
[----:B------:R-:W-:Y:S02]  /*49c0*/  PLOP3.LUT P0, PT, PT, PT, PT, 0x80, 0x0 ;  /* 0x000000000000781c */ /* 0x000fe40003f0f070 */
[----:B------:R-:W-:Y:S02]  /*49d0*/  CS2R R150, SRZ ;  /* 0x0000000000967805 */ /* 0x000fe4000001ff00 */
[----:B------:R-:W-:Y:S02]  /*49e0*/  LEA.HI R4, R3, R2, RZ, 0x6 ;  /* 0x0000000203047211 */ /* 0x000fe400078f30ff */
[----:B------:R-:W-:Y:S02]  /*49f0*/  CS2R R2, SRZ ;  /* 0x0000000000027805 */ /* 0x000fe4000001ff00 */
        /* <DEDUP_REMOVED lines=44> */
[----:B----4-:R-:W-:Y:S02]  /*4cc0*/  CS2R R74, SRZ ;  /* 0x00000000004a7805 */ /* 0x010fe4000001ff00 */
        /* <DEDUP_REMOVED lines=19> */
[----:B------:R-:W-:Y:S01]  /*4e00*/  CS2R R174, SRZ ;  /* 0x0000000000ae7805 */ /* 0x000fe2000001ff00 */
[----:B------:R-:W-:Y:S02]  /*4e10*/  IMAD.MOV.U32 R27, RZ, RZ, RZ ;  /* 0x000000ffff1b7224 */ /* 0x000fe400078e00ff */
[----:B------:R-:W-:Y:S01]  /*4e20*/  IMAD.MOV.U32 R5, RZ, RZ, RZ ;  /* 0x000000ffff057224 */ /* 0x000fe200078e00ff */
[----:B------:R-:W-:Y:S06]  /*4e30*/  @!P1 BRA `(.L_x_2726) ;  /* 0x0000015400b89947 */ /* 0x000fec0003800000 */
[----:B------:R-:W0:Y:S01]  /*4e40*/  SHFL.IDX PT, R0, R221, RZ, 0x1f ;  /* 0x00001fffdd007589 */ /* 0x000e2200000e0000 */
[----:B------:R-:W-:Y:S01]  /*4e50*/  IMAD.MOV.U32 R7, RZ, RZ, 0x40000040 ;  /* 0x40000040ff077424 */ /* 0x000fe200078e00ff */
[----:B------:R-:W-:Y:S01]  /*4e60*/  BSSY B0, `(.L_x_2727) ;  /* 0x00000fc000007945 */ /* 0x000fe20003800000 */
[----:B------:R-:W-:Y:S01]  /*4e70*/  IMAD.MOV.U32 R13, RZ, RZ, 0x40000040 ;  /* 0x40000040ff0d7424 */ /* 0x000fe200078e00ff */
[----:B------:R-:W-:Y:S01]  /*4e80*/  BAR.SYNC.DEFER_BLOCKING 0xe, 0x100 ;  /* 0x0384000000007b1d */ /* 0x000fe20000010000 */
[----:B------:R-:W-:Y:S01]  /*4e90*/  IMAD.MOV.U32 R9, RZ, RZ, 0x40000040 ;  /* 0x40000040ff097424 */ /* 0x000fe200078e00ff */
[----:B------:R-:W-:Y:S01]  /*4ea0*/  R2UR UR7, R7 ;  /* 0x00000000070772ca */ /* 0x000fe200000e0000 */
[----:B------:R-:W-:Y:S01]  /*4eb0*/  IMAD.MOV.U32 R11, RZ, RZ, 0x40000040 ;  /* 0x40000040ff0b7424 */ /* 0x000fe200078e00ff */
[----:B------:R-:W-:Y:S01]  /*4ec0*/  MOV R7, 0x40000040 ;  /* 0x4000004000077802 */ /* 0x000fe20000000f00 */
[----:B------:R-:W-:Y:S02]  /*4ed0*/  IMAD.MOV.U32 R15, RZ, RZ, 0x40000040 ;  /* 0x40000040ff0f7424 */ /* 0x000fe400078e00ff */
[----:B------:R-:W-:Y:S01]  /*4ee0*/  VIADD R5, R20, 0xfffffffe ;  /* 0xfffffffe14057836 */ /* 0x000fe20000000000 */
[----:B------:R-:W1:Y:S04]  /*4ef0*/  S2R R21, SR_TID.X ;  /* 0x0000000000157919 */ /* 0x000e680000002100 */
[----:B------:R-:W-:-:S02]  /*4f00*/  ISETP.GE.AND P0, PT, R5, R4, PT ;  /* 0x000000040500720c */ /* 0x000fc40003f06270 */
        /* <DEDUP_REMOVED lines=13> */
[C---:B------:R-:W-:Y:S01]  /*4fe0*/  VIADD R12, R2.reuse, 0x2 ;  /* 0x00000002020c7836 */ /* 0x040fe20000000000 */
[----:B------:R-:W-:Y:S01]  /*4ff0*/  LOP3.LUT R152, R3, 0x2000000, RZ, 0xfc, !PT ;  /* 0x0200000003987812 */ /* 0x000fe200078efcff */
[----:B------:R-:W-:Y:S01]  /*5000*/  IMAD.MOV.U32 R3, RZ, RZ, 0x40000040 ;  /* 0x40000040ff037424 */ /* 0x000fe200078e00ff */
[----:B-1----:R-:W-:Y:S01]  /*5010*/  LOP3.LUT R21, R21, 0x7f, RZ, 0xc0, !PT ;  /* 0x0000007f15157812 */ /* 0x002fe200078ec0ff */
[----:B------:R-:W-:-:S02]  /*5020*/  VIADD R10, R2, 0x4 ;  /* 0x00000004020a7836 */ /* 0x000fc40000000000 */
[----:B------:R-:W-:Y:S01]  /*5030*/  IMAD R6, R19, 0x1000, R152 ;  /* 0x0000100013067824 */ /* 0x000fe200078e0298 */
[----:B------:R-:W-:Y:S01]  /*5040*/  R2UR UR5, R3 ;  /* 0x00000000030572ca */ /* 0x000fe200000e0000 */
[----:B------:R-:W-:Y:S01]  /*5050*/  VIADD R14, R2, 0x6 ;  /* 0x00000006020e7836 */ /* 0x000fe20000000000 */
[----:B------:R-:W-:Y:S01]  /*5060*/  ISETP.NE.AND P2, PT, R21, RZ, PT ;  /* 0x000000ff1500720c */ /* 0x000fe20003f45270 */
[C---:B------:R-:W-:Y:S01]  /*5070*/  VIADD R8, R6.reuse, 0x80 ;  /* 0x0000008006087836 */ /* 0x040fe20000000000 */
[----:B------:R-:W-:-:S11]  /*5080*/  R2UR UR6, R6 ;  /* 0x00000000060672ca */ /* 0x000fd600000e0000 */
[----:B------:R-:W-:Y:S02]  /*5090*/  @!P2 IMAD R0, R19, 0x8, R18 ;  /* 0x000000081300a824 */ /* 0x000fe400078e0212 */
[----:B------:R-:W-:Y:S01]  /*50a0*/  HGMMA.64x256x16.F32.BF16 R24, gdesc[UR4].tnspB, RZ, !UPT, gsb0 ;  /* 0x43e00000041879f0 */ /* 0x000fe2000c0018ff */
[----:B------:R-:W-:Y:S01]  /*50b0*/  R2UR UR4, R12 ;  /* 0x000000000c0472ca */ /* 0x000fe200000e0000 */
[----:B------:R-:W-:Y:S01]  /*50c0*/  @!P2 VIADD R0, R0, 0x38860 ;  /* 0x000388600000a836 */ /* 0x000fe20000000000 */
[----:B------:R-:W-:Y:S02]  /*50d0*/  R2UR UR5, R13 ;  /* 0x000000000d0572ca */ /* 0x000fe400000e0000 */
[----:B------:R-:W-:Y:S01]  /*50e0*/  R2UR UR6, R8 ;  /* 0x00000000080672ca */ /* 0x000fe200000e0000 */
[C---:B------:R-:W-:Y:S01]  /*50f0*/  VIADD R8, R6.reuse, 0x100 ;  /* 0x0000010006087836 */ /* 0x040fe20000000000 */
[----:B------:R-:W-:Y:S01]  /*5100*/  R2UR UR7, R9 ;  /* 0x00000000090772ca */ /* 0x000fe200000e0000 */
[----:B------:R-:W-:Y:S01]  /*5110*/  IMAD.MOV.U32 R9, RZ, RZ, 0x40000040 ;  /* 0x40000040ff097424 */ /* 0x000fe200078e00ff */
[----:B------:R-:W-:Y:S01]  /*5120*/  @!P2 PRMT R0, RZ, 0x654, R0 ;  /* 0x00000654ff00a816 */ /* 0x000fe20000000000 */
        /* <DEDUP_REMOVED lines=24> */
.L_x_2729:
[----:B------:R-:W-:Y:S01]  /*52b0*/  BAR.SYNC.DEFER_BLOCKING 0xe, 0x100 ;  /* 0x0384000000007b1d */ /* 0x000fe20000010000 */
[C---:B------:R-:W-:Y:S01]  /*52c0*/  IMAD R7, R19.reuse, 0x40, R193 ;  /* 0x0000004013077824 */ /* 0x040fe200078e02c1 */
[----:B------:R-:W-:Y:S01]  /*52d0*/  R2UR UR4, R2 ;  /* 0x00000000020472ca */ /* 0x000fe200000e0000 */
[----:B------:R-:W-:Y:S01]  /*52e0*/  VIADD R19, R19, 0x1 ;  /* 0x0000000113137836 */ /* 0x000fe20000000000 */
[----:B------:R-:W-:Y:S01]  /*52f0*/  R2UR UR5, R3 ;  /* 0x00000000030572ca */ /* 0x000fe200000e0000 */
[----:B01----:R-:W-:Y:S01]  /*5300*/  IMAD R0, R7, 0x4, R18 ;  /* 0x0000000407007824 */ /* 0x003fe200078e0212 */
[----:B------:R-:W-:Y:S01]  /*5310*/  ISETP.GT.AND P1, PT, R5, R4, PT ;  /* 0x000000040500720c */ /* 0x000fe20003f24270 */
[----:B------:R-:W-:Y:S01]  /*5320*/  IMAD.MOV.U32 R7, RZ, RZ, 0x40000040 ;  /* 0x40000040ff077424 */ /* 0x000fe200078e00ff */
[----:B------:R-:W-:Y:S01]  /*5330*/  ISETP.NE.AND P0, PT, R19, 0x2, PT ;  /* 0x000000021300780c */ /* 0x000fe20003f05270 */
[----:B------:R-:W-:-:S03]  /*5340*/  VIADD R5, R5, 0xffffffff ;  /* 0xffffffff05057836 */ /* 0x000fc60000000000 */
[----:B------:R-:W-:Y:S02]  /*5350*/  SEL R19, R19, RZ, P0 ;  /* 0x000000ff13137207 */ /* 0x000fe40000000000 */
[----:B------:R-:W-:Y:S01]  /*5360*/  R2UR UR7, R7 ;  /* 0x00000000070772ca */ /* 0x000fe200000e0000 */
[----:B------:R-:W-:Y:S02]  /*5370*/  IMAD.MOV.U32 R7, RZ, RZ, 0x40000040 ;  /* 0x40000040ff077424 */ /* 0x000fe400078e00ff */
[----:B------:R-:W-:-:S05]  /*5380*/  IMAD R6, R19, 0x1000, R152 ;  /* 0x0000100013067824 */ /* 0x000fca00078e0298 */
[----:B------:R-:W-:Y:S01]  /*5390*/  R2UR UR6, R6 ;  /* 0x00000000060672ca */ /* 0x000fe200000e0000 */
[----:B------:R-:W0:Y:S04]  /*53a0*/  LDS R8, [R0+0x38400] ;  /* 0x0384000000087984 */ /* 0x000e280000000800 */
[----:B------:R1:W2:Y:S02]  /*53b0*/  LDS R9, [R0+0x38420] ;  /* 0x0384200000097984 */ /* 0x0002a40000000800 */
[----:B-1----:R-:W-:-:S04]  /*53c0*/  @!P2 IMAD R0, R19, 0x8, R18 ;  /* 0x000000081300a824 */ /* 0x002fc800078e0212 */
        /* <DEDUP_REMOVED lines=130> */
[----:B------:R-:W-:-:S02]  /*5bf0*/  VIADD R8, R6, 0x80 ;  /* 0x0000008006087836 */ /* 0x000fc40000000000 */
[----:B------:R-:W-:-:S03]  /*5c00*/  IMAD.MOV.U32 R9, RZ, RZ, 0x40000040 ;  /* 0x40000040ff097424 */ /* 0x000fc600078e00ff */
[----:B------:R-:W-:-:S06]  /*5c10*/  WARPGROUP.ARRIVE ;  /* 0x00000000000079c5 */ /* 0x000fcc0000000000 */
        /* <DEDUP_REMOVED lines=22> */
[----:B------:R-:W-:Y:S02]  /*5d80*/  R2UR UR7, R7 ;  /* 0x00000000070772ca */ /* 0x000fe400000e0000 */
[----:B------:R-:W-:-:S04]  /*5d90*/  SEL R7, RZ, 0x1, P0 ;  /* 0x00000001ff077807 */ /* 0x000fc80000000000 */
[----:B------:R-:W-:Y:S01]  /*5da0*/  LOP3.LUT R22, R22, R7, RZ, 0x3c, !PT ;  /* 0x0000000716167212 */ /* 0x000fe200078e3cff */
[----:B------:R-:W-:Y:S02]  /*5db0*/  WARPGROUP.DEPBAR.LE gsb0, 0x0 ;  /* 0x00008000000079c5 */ /* 0x000fe40000010000 */
[----:B------:R-:W-:-:S12]  /*5dc0*/  WARPGROUP.ARRIVE ;  /* 0x00000000000079c5 */ /* 0x000fd80000000000 */
[----:B------:R-:W-:Y:S03]  /*5dd0*/  HGMMA.64x256x16.F32.BF16 R24, gdesc[UR4].tnspB, R24, gsb0 ;  /* 0x43e00000041879f0 */ /* 0x000fe60008001818 */
[----:B------:R-:W-:Y:S02]  /*5de0*/  WARPGROUP.DEPBAR.LE gsb0, 0x0 ;  /* 0x00008000000079c5 */ /* 0x000fe40000010000 */
[----:B------:R-:W-:Y:S06]  /*5df0*/  BAR.ARV 0xf, 0x100 ;  /* 0x03c4000000007b1d */ /* 0x000fec0000002000 */
[----:B------:R1:W-:Y:S01]  /*5e00*/  @!P2 SYNCS.ARRIVE.TRANS64.RED.A1T0 RZ, [R0+URZ], RZ ;  /* 0x000000ff00ffa9a7 */ /* 0x0003e2000810043f */
[----:B------:R-:W-:Y:S05]  /*5e10*/  @P1 BRA `(.L_x_2729) ;  /* 0xfffffff400241947 */ /* 0x000fea000383ffff */
.L_x_2728:
[----:B------:R-:W-:Y:S05]  /*5e20*/  BSYNC B0 ;  /* 0x0000000000007941 */ /* 0x000fea0003800000 */
.L_x_2727:
        /* <DEDUP_REMOVED lines=10> */
[----:B01----:R-:W0:Y:S01]  /*5ed0*/  LDS R0, [R3+0x38420] ;  /* 0x0384200003007984 */ /* 0x003e220000000800 */
[-C--:B--2---:R-:W-:Y:S01]  /*5ee0*/  FMUL.FTZ R173, R25, R2.reuse ;  /* 0x0000000219ad7220 */ /* 0x084fe20000410000 */
[-C--:B------:R-:W-:Y:S01]  /*5ef0*/  FMUL.FTZ R6, R29, R2.reuse ;  /* 0x000000021d067220 */ /* 0x080fe20000410000 */
[-C--:B------:R-:W-:Y:S01]  /*5f00*/  FMUL.FTZ R175, R24, R2.reuse ;  /* 0x0000000218af7220 */ /* 0x080fe20000410000 */
[-C--:B------:R-:W-:Y:S01]  /*5f10*/  FMUL.FTZ R174, R28, R2.reuse ;  /* 0x000000021cae7220 */ /* 0x080fe20000410000 */
[----:B------:R-:W-:Y:S01]  /*5f20*/  FMUL.FTZ R154, R64, R2 ;  /* 0x00000002409a7220 */ /* 0x000fe20000410000 */
[-C--:B0-----:R-:W-:Y:S01]  /*5f30*/  FMUL.FTZ R9, R42, R0.reuse ;  /* 0x000000002a097220 */ /* 0x081fe20000410000 */
        /* <DEDUP_REMOVED lines=126> */
.L_x_2717:
        /* <DEDUP_REMOVED lines=14> */
.L_x_2732:
[----:B------:R-:W-:-:S13]  /*6800*/  ISETP.NE.AND P1, PT, R4, 0x1, PT ;  /* 0x000000010400780c */ /* 0x000fda0003f25270 */
[----:B------:R-:W0:Y:S02]  /*6810*/  @P1 LDC.64 R6, c[0x0][0xae0] ;  /* 0x0002b800ff061b82 */ /* 0x000e240000000a00 */
[----:B0-----:R-:W-:-:S05]  /*6820*/  @P1 IMAD.HI.U32 R2, R3, R6, RZ ;  /* 0x0000000603021227 */ /* 0x001fca00078e00ff */
[----:B------:R-:W-:-:S07]  /*6830*/  @P1 SHF.R.U32.HI R3, RZ, R7, R2 ;  /* 0x00000007ff031219 */ /* 0x000fce0000011602 */
.L_x_2733:
[----:B------:R-:W-:Y:S05]  /*6840*/  BSYNC B0 ;  /* 0x0000000000007941 */ /* 0x000fea0003800000 */
.L_x_2731:
[----:B------:R-:W-:-:S05]  /*6850*/  IMAD R3, R3, R4, R4 ;  /* 0x0000000403037224 */ /* 0x000fca00078e0204 */
[----:B------:R-:W-:-:S07]  /*6860*/  VIMNMX R0, R0, R3, PT ;  /* 0x0000000300007248 */ /* 0x000fce0003fe0100 */
.L_x_2730:
[----:B------:R-:W-:Y:S01]  /*6870*/  IADD3 R0, R0, 0x3f, RZ ;  /* 0x0000003f00007810 */ /* 0x000fe20007ffe0ff */
[----:B------:R-:W-:Y:S02]  /*6880*/  ULDC UR4, c[0x0][0xad4] ;  /* 0x0002b50000047ab9 */ /* 0x000fe40000000800 */
[----:B------:R-:W-:Y:S01]  /*6890*/  VIADD R2, R45, -UR4 ;  /* 0x800000042d027c36 */ /* 0x000fe20008000000 */
        /* <DEDUP_REMOVED lines=15> */
.L_x_2736:
[----:B------:R-:W-:-:S13]  /*6990*/  ISETP.NE.AND P0, PT, R4, 0x1, PT ;  /* 0x000000010400780c */ /* 0x000fda0003f05270 */
[----:B------:R-:W0:Y:S02]  /*69a0*/  @P0 LDC.64 R6, c[0x0][0xae0] ;  /* 0x0002b800ff060b82 */ /* 0x000e240000000a00 */
[----:B0-----:R-:W-:-:S05]  /*69b0*/  @P0 IMAD.HI.U32 R6, R45, R6, RZ ;  /* 0x000000062d060227 */ /* 0x001fca00078e00ff */
[----:B------:R-:W-:-:S07]  /*69c0*/  @P0 SHF.R.U32.HI R45, RZ, R7, R6 ;  /* 0x00000007ff2d0219 */ /* 0x000fce0000011606 */
.L_x_2737:
[----:B------:R-:W-:Y:S05]  /*69d0*/  BSYNC B0 ;  /* 0x0000000000007941 */ /* 0x000fea0003800000 */
.L_x_2735:
[----:B------:R-:W-:-:S05]  /*69e0*/  IMAD R45, R45, R4, RZ ;  /* 0x000000042d2d7224 */ /* 0x000fca00078e02ff */
[----:B------:R-:W-:-:S07]  /*69f0*/  VIMNMX R2, R2, R45, !PT ;  /* 0x0000002d02027248 */ /* 0x000fce0007fe0100 */
.L_x_2734:
        /* <DEDUP_REMOVED lines=103> */
.L_x_2739:
[----:B------:R-:W-:Y:S05]  /*7070*/  BSYNC B6 ;  /* 0x0000000000067941 */ /* 0x000fea0003800000 */
.L_x_2738:
        /* <DEDUP_REMOVED lines=12> */
.L_x_2743:
[----:B-1----:R1:W2:Y:S02]  /*7140*/  SYNCS.PHASECHK.TRANS64.TRYWAIT P0, [R18+URZ+0x38800], R3 ;  /* 0x03880003120075a7 */ /* 0x0022a4000800017f */
[----:B--2---:R-:W-:Y:S05]  /*7150*/  @!P0 NANOSLEEP.SYNCS 0x989680 ;  /* 0x009896800000895d */ /* 0x004fea0003900000 */
[----:B------:R-:W2:Y:S02]  /*7160*/  @!P0 SYNCS.PHASECHK.TRANS64 P0, [R18+URZ+0x38800], R3 ;  /* 0x03880003120085a7 */ /* 0x000ea4000800007f */
[----:B--2---:R-:W-:Y:S05]  /*7170*/  @!P0 BRA `(.L_x_2743) ;  /* 0xfffffffc00f08947 */ /* 0x004fea000383ffff */
.L_x_2742:
[----:B------:R-:W-:Y:S05]  /*7180*/  BSYNC B0 ;  /* 0x0000000000007941 */ /* 0x000fea0003800000 */
.L_x_2741:
[----:B------:R-:W-:Y:S05]  /*7190*/  BRA `(.L_x_2744) ;  /* 0x0000002c00f07947 */ /* 0x000fea0003800000 */
.L_x_2740:
        /* <DEDUP_REMOVED lines=10> */
[-C--:B0-----:R-:W-:Y:S01]  /*7240*/  IMAD R0, R5, R10.reuse, RZ ;  /* 0x0000000a05007224 */ /* 0x081fe200078e02ff */
[----:B------:R-:W-:Y:S01]  /*7250*/  SHF.L.U64.HI R46, R10, 0x5, R11 ;  /* 0x000000050a2e7819 */ /* 0x000fe2000001020b */
[----:B------:R-:W-:Y:S01]  /*7260*/  IMAD.WIDE.U32 R6, R186, R10, R2 ;  /* 0x0000000aba067225 */ /* 0x000fe200078e0002 */
[----:B------:R-:W-:-:S03]  /*7270*/  SHF.L.U32 R45, R10, 0x5, RZ ;  /* 0x000000050a2d7819 */ /* 0x000fc600000006ff */
[----:B------:R-:W-:Y:S02]  /*7280*/  IMAD R12, R226, R10, RZ ;  /* 0x0000000ae20c7224 */ /* 0x000fe400078e02ff */
[-C--:B-1----:R-:W-:Y:S01]  /*7290*/  IMAD R4, R5, R38.reuse, RZ ;  /* 0x0000002605047224 */ /* 0x082fe200078e02ff */
[----:B------:R-:W-:Y:S01]  /*72a0*/  SHF.L.U64.HI R44, R38, 0x5, R39 ;  /* 0x00000005262c7819 */ /* 0x000fe20000010227 */
[-C--:B------:R-:W-:Y:S02]  /*72b0*/  IMAD R5, R226, R38.reuse, RZ ;  /* 0x00000026e2057224 */ /* 0x080fe400078e02ff */
[----:B------:R-:W-:-:S04]  /*72c0*/  IMAD.WIDE.U32 R8, R186, R38, R2 ;  /* 0x00000026ba087225 */ /* 0x000fc800078e0002 */
[C---:B------:R-:W-:Y:S02]  /*72d0*/  IMAD R49, R33.reuse, R39, R4 ;  /* 0x0000002721317224 */ /* 0x040fe400078e0204 */
[----:B------:R-:W-:-:S04]  /*72e0*/  IMAD.WIDE.U32 R40, R33, R38, RZ ;  /* 0x0000002621287225 */ /* 0x000fc800078e00ff */
[----:B------:R-:W-:Y:S01]  /*72f0*/  IMAD R55, R186, R39, R5 ;  /* 0x00000027ba377224 */ /* 0x000fe200078e0205 */
[----:B------:R-:W-:Y:S01]  /*7300*/  IADD3 R29, P4, R8, R40, RZ ;  /* 0x00000028081d7210 */ /* 0x000fe20007f9e0ff */
[----:B------:R-:W-:-:S04]  /*7310*/  IMAD.WIDE.U32 R42, R33, R10, RZ ;  /* 0x0000000a212a7225 */ /* 0x000fc800078e00ff */
[----:B------:R-:W-:Y:S01]  /*7320*/  IMAD R47, R33, R11, R0 ;  /* 0x0000000b212f7224 */ /* 0x000fe200078e0200 */
[----:B------:R-:W-:Y:S01]  /*7330*/  IADD3 R26, P3, R6, R42, RZ ;  /* 0x0000002a061a7210 */ /* 0x000fe20007f7e0ff */
[----:B------:R-:W-:-:S04]  /*7340*/  IMAD.WIDE.U32 R2, R186, R10, R24 ;  /* 0x0000000aba027225 */ /* 0x000fc800078e0018 */
[----:B------:R-:W-:Y:S01]  /*7350*/  IMAD.WIDE.U32 R4, R186, R38, R24 ;  /* 0x00000026ba047225 */ /* 0x000fe200078e0018 */
[----:B------:R-:W-:-:S03]  /*7360*/  IADD3 R48, P1, R2, R42, RZ ;  /* 0x0000002a02307210 */ /* 0x000fc60007f3e0ff */
[----:B------:R-:W-:Y:S01]  /*7370*/  IMAD.IADD R49, R49, 0x1, R41 ;  /* 0x0000000131317824 */ /* 0x000fe200078e0229 */
[----:B------:R-:W-:Y:S01]  /*7380*/  IADD3 R53, P2, R4, R40, RZ ;  /* 0x0000002804357210 */ /* 0x000fe20007f5e0ff */
[----:B------:R-:W-:Y:S02]  /*7390*/  IMAD R12, R186, R11, R12 ;  /* 0x0000000bba0c7224 */ /* 0x000fe400078e020c */
[----:B------:R-:W-:Y:S01]  /*73a0*/  IMAD.IADD R47, R47, 0x1, R43 ;  /* 0x000000012f2f7824 */ /* 0x000fe200078e022b */
[C---:B------:R-:W-:Y:S01]  /*73b0*/  IADD3.X R31, R49.reuse, R55, R9, P4, !PT ;  /* 0x00000037311f7210 */ /* 0x040fe200027fe409 */
[----:B------:R-:W-:Y:S01]  /*73c0*/  IMAD.SHL.U32 R38, R38, 0x20, RZ ;  /* 0x0000002026267824 */ /* 0x000fe200078e00ff */
[----:B------:R-:W-:Y:S02]  /*73d0*/  IADD3.X R55, R49, R5, R55, P2, !PT ;  /* 0x0000000531377210 */ /* 0x000fe400017fe437 */
        /* <DEDUP_REMOVED lines=19> */
.L_x_2746:
[----:B------:R-:W-:Y:S05]  /*7510*/  BSYNC B6 ;  /* 0x0000000000067941 */ /* 0x000fea0003800000 */
.L_x_2745:
[----:B------:R-:W0:Y:S01]  /*7520*/  LDC.64 R4, c[0x0][0x3d8] ;  /* 0x0000f600ff047b82 */ /* 0x000e220000000a00 */
[----:B------:R-:W-:Y:S01]  /*7530*/  SHF.R.S32.HI R7, RZ, 0x1f, R189 ;  /* 0x0000001fff077819 */ /* 0x000fe200000114bd */
[----:B------:R-:W-:Y:S01]  /*7540*/  ULDC.U8 UR4, c[0x0][0x3f0] ;  /* 0x0000fc0000047ab9 */ /* 0x000fe20000000000 */
[----:B------:R-:W-:Y:S01]  /*7550*/  BSSY B0, `(.L_x_2747) ;  /* 0x00002b8000007945 */ /* 0x000fe20003800000 */
[----:B------:R-:W-:-:S04]  /*7560*/  ISETP.NE.AND P0, PT, RZ, UR4, PT ;  /* 0x00000004ff007c0c */ /* 0x000fc8000bf05270 */
[----:B------:R-:W1:Y:S01]  /*7570*/  LDC.64 R2, c[0x0][0x3e8] ;  /* 0x0000fa00ff027b82 */ /* 0x000e620000000a00 */
[----:B0-----:R-:W-:-:S04]  /*7580*/  IMAD R0, R7, R4, RZ ;  /* 0x0000000407007224 */ /* 0x001fc800078e02ff */
[C---:B------:R-:W-:Y:S02]  /*7590*/  IMAD R11, R189.reuse, R5, R0 ;  /* 0x00000005bd0b7224 */ /* 0x040fe400078e0200 */
[----:B------:R-:W-:Y:S02]  /*75a0*/  IMAD R0, R189, -0x40, R184 ;  /* 0xffffffc0bd007824 */ /* 0x000fe400078e02b8 */
[----:B-1----:R-:W-:Y:S02]  /*75b0*/  IMAD R10, R7, R2, RZ ;  /* 0x00000002070a7224 */ /* 0x002fe400078e02ff */
[----:B------:R-:W-:Y:S01]  /*75c0*/  IMAD.WIDE.U32 R6, R189, R4, RZ ;  /* 0x00000004bd067225 */ /* 0x000fe200078e00ff */
[----:B------:R-:W-:-:S03]  /*75d0*/  VIMNMX R59, R0, 0x40, PT ;  /* 0x00000040003b7848 */ /* 0x000fc60003fe0100 */
[----:B------:R-:W-:-:S04]  /*75e0*/  IMAD.WIDE.U32 R8, R189, R2, RZ ;  /* 0x00000002bd087225 */ /* 0x000fc800078e00ff */
[----:B------:R-:W-:Y:S02]  /*75f0*/  IMAD R13, R189, R3, R10 ;  /* 0x00000003bd0d7224 */ /* 0x000fe400078e020a */
[----:B------:R-:W-:Y:S02]  /*7600*/  IMAD.IADD R11, R7, 0x1, R11 ;  /* 0x00000001070b7824 */ /* 0x000fe400078e020b */
[----:B------:R-:W-:Y:S02]  /*7610*/  IMAD.IADD R7, R9, 0x1, R13 ;  /* 0x0000000109077824 */ /* 0x000fe400078e020d */
[C---:B------:R-:W-:Y:S01]  /*7620*/  IMAD.SHL.U32 R57, R6.reuse, 0x40, RZ ;  /* 0x0000004006397824 */ /* 0x040fe200078e00ff */
[----:B------:R-:W-:Y:S01]  /*7630*/  SHF.L.U64.HI R50, R6, 0x6, R11 ;  /* 0x0000000606327819 */ /* 0x000fe2000001020b */
[C---:B------:R-:W-:Y:S01]  /*7640*/  IMAD.SHL.U32 R54, R8.reuse, 0x40, RZ ;  /* 0x0000004008367824 */ /* 0x040fe200078e00ff */
[----:B------:R-:W-:Y:S01]  /*7650*/  SHF.L.U64.HI R52, R8, 0x6, R7 ;  /* 0x0000000608347819 */ /* 0x000fe20000010207 */
[----:B------:R-:W-:Y:S06]  /*7660*/  @!P0 BRA `(.L_x_2748) ;  /* 0x0000001400888947 */ /* 0x000fec0003800000 */
[----:B------:R-:W0:Y:S01]  /*7670*/  LDC R0, c[0x0][0x428] ;  /* 0x00010a00ff007b82 */ /* 0x000e220000000800 */
[----:B------:R-:W-:Y:S01]  /*7680*/  IMAD R7, R189, 0x40, R186 ;  /* 0x00000040bd077824 */ /* 0x000fe200078e02ba */
[-C--:B------:R-:W-:Y:S01]  /*7690*/  ISETP.GE.AND P0, PT, R186, R59.reuse, PT ;  /* 0x0000003bba00720c */ /* 0x080fe20003f06270 */
[----:B------:R-:W-:Y:S01]  /*76a0*/  BSSY B1, `(.L_x_2749) ;  /* 0x000002c000017945 */ /* 0x000fe20003800000 */
[----:B------:R-:W-:Y:S01]  /*76b0*/  ISETP.GE.AND P1, PT, R234, R59, PT ;  /* 0x0000003bea00720c */ /* 0x000fe20003f26270 */
[----:B------:R-:W-:Y:S01]  /*76c0*/  IMAD R39, R220, 0x20, R7 ;  /* 0x00000020dc277824 */ /* 0x000fe200078e0207 */
[----:B------:R-:W-:Y:S01]  /*76d0*/  CS2R R26, SRZ ;  /* 0x00000000001a7805 */ /* 0x000fe2000001ff00 */
        /* <DEDUP_REMOVED lines=10> */
[----:B0-----:R-:W-:-:S13]  /*7780*/  ISETP.NE.AND P2, PT, R0, 0x1, PT ;  /* 0x000000010000780c */ /* 0x001fda0003f45270 */
        /* <DEDUP_REMOVED lines=13> */
[----:B------:R-:W-:Y:S01]  /*7860*/  IMAD.X R30, R50, 0x1, R51, P4 ;  /* 0x00000001321e7824 */ /* 0x000fe200020e0633 */
[----:B------:R-:W-:Y:S01]  /*7870*/  ISETP.GE.AND P3, PT, R24, UR4, PT ;  /* 0x0000000418007c0c */ /* 0x000fe2000bf66270 */
[----:B------:R-:W-:Y:S01]  /*7880*/  ULDC.64 UR8, c[0x0][0x3e0] ;  /* 0x0000f80000087ab9 */ /* 0x000fe20000000a00 */
[----:B------:R-:W-:Y:S01]  /*7890*/  LEA R12, P4, R13, UR6, 0x1 ;  /* 0x000000060d0c7c11 */ /* 0x000fe2000f8808ff */
[----:B------:R-:W-:Y:S01]  /*78a0*/  IMAD.X R15, R52, 0x1, R55, P5 ;  /* 0x00000001340f7824 */ /* 0x000fe200028e0637 */
[----:B------:R-:W-:-:S02]  /*78b0*/  LEA R14, P5, R0, UR8, 0x1 ;  /* 0x00000008000e7c11 */ /* 0x000fc4000f8a08ff */
[----:B------:R-:W-:Y:S02]  /*78c0*/  CS2R R36, SRZ ;  /* 0x0000000000247805 */ /* 0x000fe4000001ff00 */
[----:B------:R-:W-:Y:S02]  /*78d0*/  LEA.HI.X R13, R13, UR7, R30, 0x1, P4 ;  /* 0x000000070d0d7c11 */ /* 0x000fe4000a0f0c1e */
[----:B------:R-:W-:Y:S02]  /*78e0*/  CS2R R32, SRZ ;  /* 0x0000000000207805 */ /* 0x000fe4000001ff00 */
[----:B------:R-:W-:Y:S02]  /*78f0*/  CS2R R34, SRZ ;  /* 0x0000000000227805 */ /* 0x000fe4000001ff00 */
[----:B------:R-:W-:Y:S02]  /*7900*/  CS2R R30, SRZ ;  /* 0x00000000001e7805 */ /* 0x000fe4000001ff00 */
[----:B------:R-:W-:Y:S01]  /*7910*/  LEA.HI.X R15, R0, UR9, R15, 0x1, P5 ;  /* 0x00000009000f7c11 */ /* 0x000fe2000a8f0c0f */
[----:B------:R0:W5:Y:S04]  /*7920*/  @!P3 LDG.E.64 R36, desc[UR54][R12.64] ;  /* 0x000000360c24b981 */ /* 0x000168000c1e1b00 */
[----:B------:R0:W5:Y:S04]  /*7930*/  @!P2 LDG.E.64 R32, desc[UR54][R12.64+0x20] ;  /* 0x000020360c20a981 */ /* 0x000168000c1e1b00 */
[----:B------:R0:W5:Y:S04]  /*7940*/  @!P3 LDG.E.64 R34, desc[UR54][R14.64] ;  /* 0x000000360e22b981 */ /* 0x000168000c1e1b00 */
[----:B------:R0:W5:Y:S02]  /*7950*/  @!P2 LDG.E.64 R30, desc[UR54][R14.64+0x20] ;  /* 0x000020360e1ea981 */ /* 0x000164000c1e1b00 */
.L_x_2750:
[----:B------:R-:W-:Y:S05]  /*7960*/  BSYNC B1 ;  /* 0x0000000000017941 */ /* 0x000fea0003800000 */
.L_x_2749:
        /* <DEDUP_REMOVED lines=24> */
.L_x_2752:
[----:B------:R-:W-:Y:S05]  /*7af0*/  BSYNC B1 ;  /* 0x0000000000017941 */ /* 0x000fea0003800000 */
.L_x_2751:
[----:B------:R-:W-:Y:S01]  /*7b00*/  IMAD.WIDE.U32 R6, R39, R4, R6 ;  /* 0x0000000427067225 */ /* 0x000fe200078e0006 */
[----:B------:R-:W-:Y:S01]  /*7b10*/  LEA.HI R0, R218, R218, RZ, 0x1 ;  /* 0x000000dada007211 */ /* 0x000fe200078f08ff */
[----:B------:R-:W-:Y:S01]  /*7b20*/  ULDC.64 UR4, c[0x0][0x3c8] ;  /* 0x0000f20000047ab9 */ /* 0x000fe20000000a00 */
[----:B------:R-:W-:Y:S01]  /*7b30*/  ULDC.64 UR6, c[0x0][0x3e0] ;  /* 0x0000f80000067ab9 */ /* 0x000fe20000000a00 */
[----:B01----:R-:W-:Y:S01]  /*7b40*/  IMAD.SHL.U32 R12, R194, 0x40, RZ ;  /* 0x00000040c20c7824 */ /* 0x003fe200078e00ff */
[----:B------:R-:W-:Y:S01]  /*7b50*/  LOP3.LUT R13, R0, 0xfffffffe, RZ, 0xc0, !PT ;  /* 0xfffffffe000d7812 */ /* 0x000fe200078ec0ff */
[----:B------:R-:W-:Y:S02]  /*7b60*/  IMAD R4, R41, R4, RZ ;  /* 0x0000000429047224 */ /* 0x000fe400078e02ff */
[----:B------:R-:W-:Y:S01]  /*7b70*/  IMAD.WIDE.U32 R10, R39, R2, R10 ;  /* 0x00000002270a7225 */ /* 0x000fe200078e000a */
[----:B------:R-:W-:-:S03]  /*7b80*/  LOP3.LUT R15, R12, 0x1c0, RZ, 0xc0, !PT ;  /* 0x000001c00c0f7812 */ /* 0x000fc600078ec0ff */
[----:B------:R-:W-:Y:S01]  /*7b90*/  IMAD R2, R41, R2, RZ ;  /* 0x0000000229027224 */ /* 0x000fe200078e02ff */
[----:B------:R-:W-:Y:S01]  /*7ba0*/  LEA R0, P3, R10, UR6, 0x1 ;  /* 0x000000060a007c11 */ /* 0x000fe2000f8608ff */
[C---:B------:R-:W-:Y:S02]  /*7bb0*/  IMAD R5, R39.reuse, R5, R4 ;  /* 0x0000000527057224 */ /* 0x040fe400078e0204 */
[----:B------:R-:W-:Y:S01]  /*7bc0*/  IMAD R39, R39, R3, R2 ;  /* 0x0000000327277224 */ /* 0x000fe200078e0202 */
[----:B------:R-:W-:Y:S01]  /*7bd0*/  LOP3.LUT R2, R15, 0x18, R16, 0xf8, !PT ;  /* 0x000000180f027812 */ /* 0x000fe200078ef810 */
[----:B------:R-:W-:Y:S01]  /*7be0*/  IMAD.IADD R56, R218, 0x1, -R13 ;  /* 0x00000001da387824 */ /* 0x000fe200078e0a0d */
[----:B------:R-:W-:Y:S01]  /*7bf0*/  IADD3 R7, R7, R5, RZ ;  /* 0x0000000507077210 */ /* 0x000fe20007ffe0ff */
[----:B------:R-:W-:Y:S01]  /*7c00*/  IMAD.IADD R5, R11, 0x1, R39 ;  /* 0x000000010b057824 */ /* 0x000fe200078e0227 */
[----:B------:R-:W-:Y:S02]  /*7c10*/  SHF.R.U32.HI R15, RZ, 0x3, R15 ;  /* 0x00000003ff0f7819 */ /* 0x000fe4000001160f */
[----:B------:R-:W-:Y:S01]  /*7c20*/  LEA R3, P2, R6, UR4, 0x1 ;  /* 0x0000000406037c11 */ /* 0x000fe2000f8408ff */
[----:B------:R-:W-:Y:S01]  /*7c30*/  UMOV UR4, 0xffffffff ;  /* 0xffffffff00047882 */ /* 0x000fe20000000000 */
[----:B------:R-:W-:-:S02]  /*7c40*/  LOP3.LUT R38, R2, R15, RZ, 0x3c, !PT ;  /* 0x0000000f02267212 */ /* 0x000fc400078e3cff */
[----:B------:R-:W-:Y:S02]  /*7c50*/  LEA.HI.X R4, R6, UR5, R7, 0x1, P2 ;  /* 0x0000000506047c11 */ /* 0x000fe400090f0c07 */
[----:B------:R-:W-:Y:S02]  /*7c60*/  LEA.HI.X R2, R10, UR7, R5, 0x1, P3 ;  /* 0x000000070a027c11 */ /* 0x000fe400098f0c05 */
[----:B------:R-:W-:Y:S01]  /*7c70*/  SHF.L.U32 R5, R56, 0x1f, RZ ;  /* 0x0000001f38057819 */ /* 0x000fe200000006ff */
[----:B------:R-:W-:Y:S06]  /*7c80*/  BRA.DIV UR4, `(.L_x_2753) ;  /* 0x000001be04cc7947 */ /* 0x000fec000b800000 */
.L_x_3001:
[----:B------:R-:W-:-:S03]  /*7c90*/  UMOV UR4, 0xffffffff ;  /* 0xffffffff00047882 */ /* 0x000fc60000000000 */
[----:B------:R-:W-:Y:S05]  /*7ca0*/  BRA.DIV UR4, `(.L_x_2754) ;  /* 0x000001be04ec7947 */ /* 0x000fea000b800000 */
.L_x_3004:
[----:B------:R-:W-:-:S03]  /*7cb0*/  UMOV UR4, 0xffffffff ;  /* 0xffffffff00047882 */ /* 0x000fc60000000000 */
[----:B------:R-:W-:Y:S05]  /*7cc0*/  BRA.DIV UR4, `(.L_x_2755) ;  /* 0x000001c2040c7947 */ /* 0x000fea000b800000 */
.L_x_3007:
[----:B------:R-:W-:-:S03]  /*7cd0*/  UMOV UR4, 0xffffffff ;  /* 0xffffffff00047882 */ /* 0x000fc60000000000 */
[----:B------:R-:W-:Y:S05]  /*7ce0*/  BRA.DIV UR4, `(.L_x_2756) ;  /* 0x000001c2042c7947 */ /* 0x000fea000b800000 */
.L_x_3010:
[----:B------:R-:W-:-:S03]  /*7cf0*/  UMOV UR4, 0xffffffff ;  /* 0xffffffff00047882 */ /* 0x000fc60000000000 */
[----:B------:R-:W-:Y:S05]  /*7d00*/  BRA.DIV UR4, `(.L_x_2757) ;  /* 0x000001c2044c7947 */ /* 0x000fea000b800000 */
.L_x_3013:
[----:B------:R-:W-:-:S03]  /*7d10*/  UMOV UR4, 0xffffffff ;  /* 0xffffffff00047882 */ /* 0x000fc60000000000 */
[----:B------:R-:W-:Y:S05]  /*7d20*/  BRA.DIV UR4, `(.L_x_2758) ;  /* 0x000001c2046c7947 */ /* 0x000fea000b800000 */
.L_x_3016:
[----:B------:R-:W-:-:S03]  /*7d30*/  UMOV UR4, 0xffffffff ;  /* 0xffffffff00047882 */ /* 0x000fc60000000000 */
[----:B------:R-:W-:Y:S05]  /*7d40*/  BRA.DIV UR4, `(.L_x_2759) ;  /* 0x000001c2048c7947 */ /* 0x000fea000b800000 */
.L_x_3019:
[----:B------:R-:W-:-:S03]  /*7d50*/  UMOV UR4, 0xffffffff ;  /* 0xffffffff00047882 */ /* 0x000fc60000000000 */
[----:B------:R-:W-:Y:S05]  /*7d60*/  BRA.DIV UR4, `(.L_x_2760) ;  /* 0x000001c204ac7947 */ /* 0x000fea000b800000 */
.L_x_3022:
[----:B------:R-:W0:Y:S01]  /*7d70*/  SYNCS.PHASECHK.TRANS64.TRYWAIT P2, [R18+URZ+0x38800], R5 ;  /* 0x03880005120075a7 */ /* 0x000e22000804017f */
[----:B-----5:R-:W-:Y:S01]  /*7d80*/  IMAD.MOV.U32 R3, RZ, RZ, R34 ;  /* 0x000000ffff037224 */ /* 0x020fe200078e0022 */
[----:B------:R-:W-:Y:S01]  /*7d90*/  LOP3.LUT P3, RZ, R194, 0x4, RZ, 0xc0, !PT ;  /* 0x00000004c2ff7812 */ /* 0x000fe2000786c0ff */
[----:B------:R-:W-:Y:S01]  /*7da0*/  IMAD.MOV.U32 R4, RZ, RZ, R35 ;  /* 0x000000ffff047224 */ /* 0x000fe200078e0023 */
[----:B------:R-:W-:Y:S01]  /*7db0*/  BSSY B1, `(.L_x_2761) ;  /* 0x000001e000017945 */ /* 0x000fe20003800000 */
[----:B------:R-:W-:Y:S02]  /*7dc0*/  IMAD.MOV.U32 R0, RZ, RZ, R30 ;  /* 0x000000ffff007224 */ /* 0x000fe400078e001e */
[----:B------:R-:W-:Y:S01]  /*7dd0*/  IMAD.MOV.U32 R2, RZ, RZ, R31 ;  /* 0x000000ffff027224 */ /* 0x000fe200078e001f */
[----:B------:R-:W-:Y:S01]  /*7de0*/  PRMT R10, R4, 0x5410, R3 ;  /* 0x00005410040a7816 */ /* 0x000fe20000000003 */
[----:B------:R-:W-:Y:S02]  /*7df0*/  IMAD R3, R213, 0x200, R38 ;  /* 0x00000200d5037824 */ /* 0x000fe400078e0226 */
[----:B------:R-:W-:Y:S01]  /*7e00*/  IMAD.MOV.U32 R4, RZ, RZ, R37 ;  /* 0x000000ffff047224 */ /* 0x000fe200078e0025 */
[----:B------:R-:W-:Y:S01]  /*7e10*/  PRMT R40, R2, 0x5410, R0 ;  /* 0x0000541002287816 */ /* 0x000fe20000000000 */
[----:B------:R-:W-:-:S02]  /*7e20*/  IMAD.MOV.U32 R0, RZ, RZ, R36 ;  /* 0x000000ffff007224 */ /* 0x000fc400078e0024 */
[----:B------:R-:W-:Y:S02]  /*7e30*/  IMAD.MOV.U32 R6, RZ, RZ, R32 ;  /* 0x000000ffff067224 */ /* 0x000fe400078e0020 */
[----:B------:R-:W-:Y:S01]  /*7e40*/  IMAD R2, R3, 0x2, R18 ;  /* 0x0000000203027824 */ /* 0x000fe200078e0212 */
[----:B------:R-:W-:Y:S01]  /*7e50*/  PRMT R11, R0, 0x5410, R4 ;  /* 0x00005410000b7816 */ /* 0x000fe20000000004 */
[----:B------:R-:W-:Y:S01]  /*7e60*/  IMAD.MOV.U32 R4, RZ, RZ, R33 ;  /* 0x000000ffff047224 */ /* 0x000fe200078e0021 */
[----:B------:R-:W-:Y:S01]  /*7e70*/  PRMT R38, R6, 0x7610, R38 ;  /* 0x0000761006267816 */ /* 0x000fe20000000026 */
[----:B------:R-:W-:Y:S02]  /*7e80*/  IMAD.MOV.U32 R6, RZ, RZ, R26 ;  /* 0x000000ffff067224 */ /* 0x000fe400078e001a */
[----:B------:R-:W-:Y:S01]  /*7e90*/  IMAD.MOV.U32 R7, RZ, RZ, R27 ;  /* 0x000000ffff077224 */ /* 0x000fe200078e001b */
[----:B------:R-:W-:Y:S01]  /*7ea0*/  PRMT R38, R38, 0x5410, R4 ;  /* 0x0000541026267816 */ /* 0x000fe20000000004 */
[----:B------:R-:W-:-:S02]  /*7eb0*/  VIADD R3, R2, 0x20400 ;  /* 0x0002040002037836 */ /* 0x000fc40000000000 */
[----:B------:R-:W-:Y:S01]  /*7ec0*/  VIADD R0, R2, 0x20440 ;  /* 0x0002044002007836 */ /* 0x000fe20000000000 */
[----:B------:R-:W-:Y:S01]  /*7ed0*/  PRMT R41, R7, 0x5410, R6 ;  /* 0x0000541007297816 */ /* 0x000fe20000000006 */
[----:B------:R-:W-:Y:S02]  /*7ee0*/  @P3 VIADD R0, R3, 0xffffffc0 ;  /* 0xffffffc003003836 */ /* 0x000fe40000000000 */
[----:B------:R-:W-:Y:S02]  /*7ef0*/  IMAD.MOV.U32 R3, RZ, RZ, R8 ;  /* 0x000000ffff037224 */ /* 0x000fe400078e0008 */
[----:B------:R-:W-:Y:S02]  /*7f00*/  IMAD.MOV.U32 R4, RZ, RZ, R9 ;  /* 0x000000ffff047224 */ /* 0x000fe400078e0009 */
[----:B------:R-:W-:Y:S02]  /*7f10*/  IMAD.MOV.U32 R6, RZ, RZ, R28 ;  /* 0x000000ffff067224 */ /* 0x000fe400078e001c */
[----:B------:R-:W-:Y:S01]  /*7f20*/  IMAD.MOV.U32 R7, RZ, RZ, R29 ;  /* 0x000000ffff077224 */ /* 0x000fe200078e001d */
[----:B------:R-:W-:Y:S01]  /*7f30*/  PRMT R43, R43, 0x5410, R4 ;  /* 0x000054102b2b7816 */ /* 0x000fe20000000004 */
[----:B------:R-:W-:Y:S01]  /*7f40*/  IMAD.MOV.U32 R4, RZ, RZ, R21 ;  /* 0x000000ffff047224 */ /* 0x000fe200078e0015 */
[----:B------:R-:W-:Y:S01]  /*7f50*/  PRMT R42, R6, 0x5410, R3 ;  /* 0x00005410062a7816 */ /* 0x000fe20000000003 */
[----:B------:R-:W-:Y:S01]  /*7f60*/  IMAD.MOV.U32 R3, RZ, RZ, R20 ;  /* 0x000000ffff037224 */ /* 0x000fe200078e0014 */
[----:B------:R-:W-:Y:S01]  /*7f70*/  PRMT R44, R44, 0x5410, R7 ;  /* 0x000054102c2c7816 */ /* 0x000fe20000000007 */
[----:B0-----:R-:W-:Y:S06]  /*7f80*/  @!P2 BRA `(.L_x_2762) ;  /* 0x000001c0004ca947 */ /* 0x001fec0003800000 */
.L_x_3023:
[----:B------:R-:W-:Y:S05]  /*7f90*/  BSYNC B1 ;  /* 0x0000000000017941 */ /* 0x000fea0003800000 */
.L_x_2761:
        /* <DEDUP_REMOVED lines=13> */
[--C-:B------:R-:W-:Y:S02]  /*8070*/  SHF.R.U32.HI R14, RZ, 0x10, R37.reuse ;  /* 0x00000010ff0e7819 */ /* 0x100fe40000011625 */
        /* <DEDUP_REMOVED lines=11> */
[C---:B------:R-:W-:Y:S01]  /*8130*/  SHF.L.U32 R12, R7.reuse, 0x10, RZ ;  /* 0x00000010070c7819 */ /* 0x040fe200000006ff */
[C---:B------:R-:W-:Y:S01]  /*8140*/  IMAD.U32 R3, R4.reuse, 0x10000, RZ ;  /* 0x0001000004037824 */ /* 0x040fe200078e00ff */
[----:B------:R-:W-:Y:S01]  /*8150*/  LOP3.LUT R7, R7, 0xffff0000, RZ, 0xc0, !PT ;  /* 0xffff000007077812 */ /* 0x000fe200078ec0ff */
[CC--:B------:R-:W-:Y:S01]  /*8160*/  FMUL.FTZ R37, R11.reuse, R36.reuse ;  /* 0x000000240b257220 */ /* 0x0c0fe20000410000 */
[----:B------:R-:W-:Y:S01]  /*8170*/  FMUL.FTZ R11, R11, R15 ;  /* 0x0000000f0b0b7220 */ /* 0x000fe20000410000 */
[----:B------:R-:W-:Y:S01]  /*8180*/  IMAD.U32 R6, R5, 0x10000, RZ ;  /* 0x0001000005067824 */ /* 0x000fe200078e00ff */
[----:B------:R-:W-:Y:S01]  /*8190*/  LOP3.LUT R4, R4, 0xffff0000, RZ, 0xc0, !PT ;  /* 0xffff000004047812 */ /* 0x000fe200078ec0ff */
[C---:B------:R-:W-:Y:S01]  /*81a0*/  FMUL.FTZ R39, R7.reuse, R35 ;  /* 0x0000002307277220 */ /* 0x040fe20000410000 */
[C---:B------:R-:W-:Y:S01]  /*81b0*/  FFMA.FTZ R36, R10.reuse, R36, R11 ;  /* 0x000000240a247223 */ /* 0x040fe2000001000b */
[----:B------:R-:W-:Y:S01]  /*81c0*/  FFMA.FTZ R37, R10, R15, -R37 ;  /* 0x0000000f0a257223 */ /* 0x000fe20000010825 */
[-C--:B------:R-:W-:Y:S01]  /*81d0*/  FMUL.FTZ R11, R7, R14.reuse ;  /* 0x0000000e070b7220 */ /* 0x080fe20000410000 */
[C---:B------:R-:W-:Y:S01]  /*81e0*/  IMAD.U32 R10, R34.reuse, 0x10000, RZ ;  /* 0x00010000220a7824 */ /* 0x040fe200078e00ff */
[----:B------:R-:W-:Y:S01]  /*81f0*/  LOP3.LUT R5, R5, 0xffff0000, RZ, 0xc0, !PT ;  /* 0xffff000005057812 */ /* 0x000fe200078ec0ff */
[C---:B------:R-:W-:Y:S01]  /*8200*/  IMAD.U32 R7, R13.reuse, 0x10000, RZ ;  /* 0x000100000d077824 */ /* 0x040fe200078e00ff */
[----:B------:R-:W-:Y:S01]  /*8210*/  LOP3.LUT R34, R34, 0xffff0000, RZ, 0xc0, !PT ;  /* 0xffff000022227812 */ /* 0x000fe200078ec0ff */
[C---:B------:R-:W-:Y:S01]  /*8220*/  FFMA.FTZ R39, R12.reuse, R14, -R39 ;  /* 0x0000000e0c277223 */ /* 0x040fe20000010827 */
[----:B------:R-:W-:Y:S01]  /*8230*/  LOP3.LUT R13, R13, 0xffff0000, RZ, 0xc0, !PT ;  /* 0xffff00000d0d7812 */ /* 0x000fe200078ec0ff */
[----:B------:R-:W-:Y:S01]  /*8240*/  FFMA.FTZ R14, R12, R35, R11 ;  /* 0x000000230c0e7223 */ /* 0x000fe2000001000b */
[C---:B------:R-:W-:Y:S01]  /*8250*/  FMUL.FTZ R12, R4.reuse, R10 ;  /* 0x0000000a040c7220 */ /* 0x040fe20000410000 */
[----:B------:R-:W-:Y:S01]  /*8260*/  FMUL.FTZ R11, R4, R7 ;  /* 0x00000007040b7220 */ /* 0x000fe20000410000 */
        /* <DEDUP_REMOVED lines=10> */
[----:B------:R1:W-:Y:S02]  /*8310*/  STS.128 [R2+0x20400], R4 ;  /* 0x0204000402007388 */ /* 0x0003e40000000c00 */
.L_x_2766:
[----:B------:R-:W-:Y:S05]  /*8320*/  BSYNC B2 ;  /* 0x0000000000027941 */ /* 0x000fea0003800000 */
.L_x_2765:
[----:B------:R-:W-:Y:S05]  /*8330*/  @P2 BRA `(.L_x_2764) ;  /* 0x0000000000b82947 */ /* 0x000fea0003800000 */
[----:B01----:R-:W0:Y:S01]  /*8340*/  LDS.128 R4, [R0] ;  /* 0x0000000000047984 */ /* 0x003e220000000c00 */
[--C-:B------:R-:W-:Y:S02]  /*8350*/  SHF.R.U64 R30, R30, 0x10, R31.reuse ;  /* 0x000000101e1e7819 */ /* 0x100fe4000000121f */
[----:B------:R-:W-:Y:S02]  /*8360*/  SHF.R.U32.HI R31, RZ, 0x10, R31 ;  /* 0x00000010ff1f7819 */ /* 0x000fe4000001161f */
[----:B------:R-:W-:Y:S02]  /*8370*/  SHF.R.U32.HI R14, RZ, 0x10, R33 ;  /* 0x00000010ff0e7819 */ /* 0x000fe40000011621 */
[----:B------:R-:W-:Y:S02]  /*8380*/  PRMT R31, R40, 0x5410, R31 ;  /* 0x00005410281f7816 */ /* 0x000fe4000000001f */
        /* <DEDUP_REMOVED lines=9> */
[C---:B------:R-:W-:Y:S01]  /*8420*/  IMAD.U32 R12, R7.reuse, 0x10000, RZ ;  /* 0x00010000070c7824 */ /* 0x040fe200078e00ff */
[----:B------:R-:W-:Y:S01]  /*8430*/  LOP3.LUT R7, R7, 0xffff0000, RZ, 0xc0, !PT ;  /* 0xffff000007077812 */ /* 0x000fe200078ec0ff */
[----:B------:R-:W-:Y:S02]  /*8440*/  IMAD.U32 R10, R6, 0x10000, RZ ;  /* 0x00010000060a7824 */ /* 0x000fe400078e00ff */
[C---:B------:R-:W-:Y:S01]  /*8450*/  FMUL.FTZ R33, R11.reuse, R32 ;  /* 0x000000200b217220 */ /* 0x040fe20000410000 */
[----:B------:R-:W-:Y:S01]  /*8460*/  FMUL.FTZ R11, R11, R15 ;  /* 0x0000000f0b0b7220 */ /* 0x000fe20000410000 */
[----:B------:R-:W-:Y:S01]  /*8470*/  FMUL.FTZ R35, R7, R31 ;  /* 0x0000001f07237220 */ /* 0x000fe20000410000 */
[----:B------:R-:W-:-:S02]  /*8480*/  IMAD.U32 R3, R4, 0x10000, RZ ;  /* 0x0001000004037824 */ /* 0x000fc400078e00ff */
[C---:B------:R-:W-:Y:S01]  /*8490*/  FFMA.FTZ R33, R10.reuse, R15, -R33 ;  /* 0x0000000f0a217223 */ /* 0x040fe20000010821 */
[----:B------:R-:W-:Y:S01]  /*84a0*/  FFMA.FTZ R32, R10, R32, R11 ;  /* 0x000000200a207223 */ /* 0x000fe2000001000b */
[-C--:B------:R-:W-:Y:S01]  /*84b0*/  FMUL.FTZ R11, R7, R14.reuse ;  /* 0x0000000e070b7220 */ /* 0x080fe20000410000 */
[C---:B------:R-:W-:Y:S01]  /*84c0*/  IMAD.U32 R6, R5.reuse, 0x10000, RZ ;  /* 0x0001000005067824 */ /* 0x040fe200078e00ff */
[----:B------:R-:W-:Y:S01]  /*84d0*/  LOP3.LUT R4, R4, 0xffff0000, RZ, 0xc0, !PT ;  /* 0xffff000004047812 */ /* 0x000fe200078ec0ff */
        /* <DEDUP_REMOVED lines=20> */
.L_x_2764:
[----:B------:R-:W-:Y:S05]  /*8620*/  BSYNC B1 ;  /* 0x0000000000017941 */ /* 0x000fea0003800000 */
.L_x_2763:
[----:B------:R-:W-:Y:S05]  /*8630*/  @P1 BRA `(.L_x_2767) ;  /* 0x0000001800a41947 */ /* 0x000fea0003800000 */
[----:B------:R-:W3:Y:S01]  /*8640*/  LDC R3, c[0x0][0x3d4] ;  /* 0x0000f500ff037b82 */ /* 0x000ee20000000800 */
[C---:B-12---:R-:W-:Y:S01]  /*8650*/  VIADD R4, R24.reuse, 0x10 ;  /* 0x0000001018047836 */ /* 0x046fe20000000000 */
[----:B------:R-:W-:Y:S01]  /*8660*/  BSSY B1, `(.L_x_2768) ;  /* 0x0000032000017945 */ /* 0x000fe20003800000 */
[----:B---3--:R-:W-:-:S03]  /*8670*/  ISETP.GE.AND P0, PT, R24, R3, PT ;  /* 0x000000031800720c */ /* 0x008fc60003f06270 */
[----:B------:R-:W-:-:S10]  /*8680*/  ISETP.GE.AND P1, PT, R4, R3, PT ;  /* 0x000000030400720c */ /* 0x000fd40003f26270 */
[----:B------:R-:W-:Y:S05]  /*8690*/  @P0 BRA `(.L_x_2769) ;  /* 0x0000000000b80947 */ /* 0x000fea0003800000 */
[----:B0-----:R-:W0:Y:S01]  /*86a0*/  LDS.128 R4, [R2+0x21400] ;  /* 0x0214000002047984 */ /* 0x001e220000000c00 */
[----:B------:R-:W-:Y:S02]  /*86b0*/  SHF.R.U32.HI R25, RZ, 0x10, R27 ;  /* 0x00000010ff197819 */ /* 0x000fe4000001161b */
[----:B------:R-:W-:Y:S02]  /*86c0*/  SHF.R.U32.HI R14, RZ, 0x10, R29 ;  /* 0x00000010ff0e7819 */ /* 0x000fe4000001161d */
[----:B------:R-:W-:Y:S02]  /*86d0*/  PRMT R25, R41, 0x5410, R25 ;  /* 0x0000541029197816 */ /* 0x000fe40000000019 */
[----:B------:R-:W-:Y:S02]  /*86e0*/  PRMT R14, R44, 0x5432, R14 ;  /* 0x000054322c0e7816 */ /* 0x000fe4000000000e */
[----:B------:R-:W-:Y:S01]  /*86f0*/  SHF.R.U64 R24, R26, 0x10, R27 ;  /* 0x000000101a187819 */ /* 0x000fe2000000121b */
[----:B------:R-:W-:Y:S01]  /*8700*/  IMAD.U32 R26, R25, 0x10000, RZ ;  /* 0x00010000191a7824 */ /* 0x000fe200078e00ff */
[----:B------:R-:W-:Y:S01]  /*8710*/  SHF.R.U64 R13, R28, 0x10, R29 ;  /* 0x000000101c0d7819 */ /* 0x000fe2000000121d */
[----:B------:R-:W-:Y:S01]  /*8720*/  IMAD.U32 R15, R14, 0x10000, RZ ;  /* 0x000100000e0f7824 */ /* 0x000fe200078e00ff */
[----:B------:R-:W-:-:S02]  /*8730*/  PRMT R24, R41, 0x5432, R24 ;  /* 0x0000543229187816 */ /* 0x000fc40000000018 */
[----:B------:R-:W-:Y:S02]  /*8740*/  LOP3.LUT R25, R25, 0xffff0000, RZ, 0xc0, !PT ;  /* 0xffff000019197812 */ /* 0x000fe400078ec0ff */
        /* <DEDUP_REMOVED lines=16> */
[----:B------:R-:W-:Y:S01]  /*8850*/  LOP3.LUT R24, R24, 0xffff0000, RZ, 0xc0, !PT ;  /* 0xffff000018187812 */ /* 0x000fe200078ec0ff */
[C---:B------:R-:W-:Y:S01]  /*8860*/  IMAD.U32 R7, R13.reuse, 0x10000, RZ ;  /* 0x000100000d077824 */ /* 0x040fe200078e00ff */
[----:B------:R-:W-:Y:S01]  /*8870*/  LOP3.LUT R4, R4, 0xffff0000, RZ, 0xc0, !PT ;  /* 0xffff000004047812 */ /* 0x000fe200078ec0ff */
[C---:B------:R-:W-:Y:S01]  /*8880*/  FFMA.FTZ R29, R12.reuse, R14, -R29 ;  /* 0x0000000e0c1d7223 */ /* 0x040fe2000001081d */
[----:B------:R-:W-:Y:S01]  /*8890*/  LOP3.LUT R13, R13, 0xffff0000, RZ, 0xc0, !PT ;  /* 0xffff00000d0d7812 */ /* 0x000fe200078ec0ff */
[----:B------:R-:W-:Y:S01]  /*88a0*/  FFMA.FTZ R14, R12, R25, R11 ;  /* 0x000000190c0e7223 */ /* 0x000fe2000001000b */
[C---:B------:R-:W-:Y:S01]  /*88b0*/  FMUL.FTZ R15, R5.reuse, R24 ;  /* 0x00000018050f7220 */ /* 0x040fe20000410000 */
[CC--:B------:R-:W-:Y:S01]  /*88c0*/  FMUL.FTZ R12, R4.reuse, R10.reuse ;  /* 0x0000000a040c7220 */ /* 0x0c0fe20000410000 */
[----:B------:R-:W-:Y:S01]  /*88d0*/  FMUL.FTZ R11, R4, R7 ;  /* 0x00000007040b7220 */ /* 0x000fe20000410000 */
        /* <DEDUP_REMOVED lines=8> */
[----:B------:R-:W-:-:S05]  /*8960*/  F2FP.BF16.F32.PACK_AB R25, R6, R15 ;  /* 0x0000000f0619723e */ /* 0x000fca00000010ff */
[----:B------:R1:W-:Y:S02]  /*8970*/  STS.128 [R2+0x21400], R24 ;  /* 0x0214001802007388 */ /* 0x0003e40000000c00 */
.L_x_2769:
[----:B------:R-:W-:Y:S05]  /*8980*/  BSYNC B1 ;  /* 0x0000000000017941 */ /* 0x000fea0003800000 */
.L_x_2768:
[----:B------:R-:W-:Y:S05]  /*8990*/  @P1 BRA `(.L_x_2767) ;  /* 0x0000001400cc1947 */ /* 0x000fea0003800000 */
[----:B0-----:R-:W0:Y:S01]  /*89a0*/  LDS.128 R4, [R0+0x1000] ;  /* 0x0010000000047984 */ /* 0x001e220000000c00 */
[----:B------:R-:W-:Y:S02]  /*89b0*/  SHF.R.U32.HI R12, RZ, 0x10, R9 ;  /* 0x00000010ff0c7819 */ /* 0x000fe40000011609 */
[----:B------:R-:W-:Y:S02]  /*89c0*/  SHF.R.U32.HI R11, RZ, 0x10, R21 ;  /* 0x00000010ff0b7819 */ /* 0x000fe40000011615 */
[C---:B------:R-:W-:Y:S02]  /*89d0*/  PRMT R12, R43.reuse, 0x5432, R12 ;  /* 0x000054322b0c7816 */ /* 0x040fe4000000000c */
[----:B------:R-:W-:Y:S02]  /*89e0*/  PRMT R11, R43, 0x5410, R11 ;  /* 0x000054102b0b7816 */ /* 0x000fe4000000000b */
[----:B------:R-:W-:Y:S01]  /*89f0*/  SHF.R.U64 R14, R8, 0x10, R9 ;  /* 0x00000010080e7819 */ /* 0x000fe20000001209 */
[----:B------:R-:W-:Y:S01]  /*8a00*/  IMAD.U32 R15, R12, 0x10000, RZ ;  /* 0x000100000c0f7824 */ /* 0x000fe200078e00ff */
[----:B------:R-:W-:Y:S01]  /*8a10*/  SHF.R.U64 R10, R20, 0x10, R21 ;  /* 0x00000010140a7819 */ /* 0x000fe20000001215 */
[----:B------:R-:W-:Y:S01]  /*8a20*/  IMAD.U32 R13, R11, 0x10000, RZ ;  /* 0x000100000b0d7824 */ /* 0x000fe200078e00ff */
[----:B------:R-:W-:-:S02]  /*8a30*/  LOP3.LUT R20, R12, 0xffff0000, RZ, 0xc0, !PT ;  /* 0xffff00000c147812 */ /* 0x000fc400078ec0ff */
[----:B------:R-:W-:Y:S02]  /*8a40*/  LOP3.LUT R12, R11, 0xffff0000, RZ, 0xc0, !PT ;  /* 0xffff00000b0c7812 */ /* 0x000fe400078ec0ff */
[----:B------:R-:W-:Y:S02]  /*8a50*/  PRMT R14, R42, 0x5432, R14 ;  /* 0x000054322a0e7816 */ /* 0x000fe4000000000e */
[----:B------:R-:W-:Y:S01]  /*8a60*/  PRMT R10, R45, 0x5432, R10 ;  /* 0x000054322d0a7816 */ /* 0x000fe2000000000a */
[C---:B0-----:R-:W-:Y:S01]  /*8a70*/  IMAD.U32 R8, R6.reuse, 0x10000, RZ ;  /* 0x0001000006087824 */ /* 0x041fe200078e00ff */
[----:B------:R-:W-:Y:S01]  /*8a80*/  LOP3.LUT R6, R6, 0xffff0000, RZ, 0xc0, !PT ;  /* 0xffff000006067812 */ /* 0x000fe200078ec0ff */
[C---:B------:R-:W-:Y:S01]  /*8a90*/  IMAD.U32 R9, R7.reuse, 0x10000, RZ ;  /* 0x0001000007097824 */ /* 0x040fe200078e00ff */
[----:B------:R-:W-:Y:S02]  /*8aa0*/  LOP3.LUT R7, R7, 0xffff0000, RZ, 0xc0, !PT ;  /* 0xffff000007077812 */ /* 0x000fe400078ec0ff */
[----:B-1----:R-:W-:Y:S01]  /*8ab0*/  SHF.L.U32 R2, R4, 0x10, RZ ;  /* 0x0000001004027819 */ /* 0x002fe200000006ff */
[C---:B------:R-:W-:Y:S01]  /*8ac0*/  FMUL.FTZ R11, R6.reuse, R15 ;  /* 0x0000000f060b7220 */ /* 0x040fe20000410000 */
[-C--:B------:R-:W-:Y:S01]  /*8ad0*/  FMUL.FTZ R6, R6, R13.reuse ;  /* 0x0000000d06067220 */ /* 0x080fe20000410000 */
[----:B------:R-:W-:Y:S01]  /*8ae0*/  LOP3.LUT R3, R4, 0xffff0000, RZ, 0xc0, !PT ;  /* 0xffff000004037812 */ /* 0x000fe200078ec0ff */
[C---:B------:R-:W-:Y:S01]  /*8af0*/  FMUL.FTZ R26, R7.reuse, R20 ;  /* 0x00000014071a7220 */ /* 0x040fe20000410000 */
        /* <DEDUP_REMOVED lines=10> */
[----:B------:R-:W-:Y:S01]  /*8ba0*/  FFMA.FTZ R13, R9, R20, R8 ;  /* 0x00000014090d7223 */ /* 0x000fe20000010008 */
[CC--:B------:R-:W-:Y:S01]  /*8bb0*/  FMUL.FTZ R9, R3.reuse, R7.reuse ;  /* 0x0000000703097220 */ /* 0x0c0fe20000410000 */
        /* <DEDUP_REMOVED lines=11> */
[----:B------:R3:W-:Y:S01]  /*8c70*/  STS.128 [R0+0x1000], R8 ;  /* 0x0010000800007388 */ /* 0x0007e20000000c00 */
[----:B------:R-:W-:Y:S05]  /*8c80*/  BRA `(.L_x_2767) ;  /* 0x0000001400107947 */ /* 0x000fea0003800000 */
.L_x_2748:
[----:B------:R-:W0:Y:S01]  /*8c90*/  LDC R21, c[0x0][0x3d4] ;  /* 0x0000f500ff157b82 */ /* 0x000e220000000800 */
[-C--:B------:R-:W-:Y:S01]  /*8ca0*/  ISETP.GE.AND P0, PT, R234, R59.reuse, PT ;  /* 0x0000003bea00720c */ /* 0x080fe20003f06270 */
[----:B------:R-:W-:Y:S01]  /*8cb0*/  ULDC.64 UR4, c[0x0][0x3c8] ;  /* 0x0000f20000047ab9 */ /* 0x000fe20000000a00 */
[----:B------:R-:W-:Y:S02]  /*8cc0*/  ISETP.GE.AND P1, PT, R186, R59, PT ;  /* 0x0000003bba00720c */ /* 0x000fe40003f26270 */
[----:B------:R-:W-:Y:S02]  /*8cd0*/  CS2R R32, SRZ ;  /* 0x0000000000207805 */ /* 0x000fe4000001ff00 */
[----:B------:R-:W-:Y:S01]  /*8ce0*/  CS2R R34, SRZ ;  /* 0x0000000000227805 */ /* 0x000fe2000001ff00 */
[----:B------:R-:W-:Y:S01]  /*8cf0*/  ULDC.64 UR6, c[0x0][0x3e0] ;  /* 0x0000f80000067ab9 */ /* 0x000fe20000000a00 */
[CC--:B0-----:R-:W-:Y:S02]  /*8d00*/  ISETP.GE.OR P0, PT, R16.reuse, R21.reuse, P0 ;  /* 0x000000151000720c */ /* 0x0c1fe40000706670 */
[----:B------:R-:W-:-:S11]  /*8d10*/  ISETP.GE.OR P1, PT, R16, R21, P1 ;  /* 0x000000151000720c */ /* 0x000fd60000f26670 */
[----:B------:R-:W0:Y:S01]  /*8d20*/  @!P0 LDC.64 R36, c[0x0][0x3e0] ;  /* 0x0000f800ff248b82 */ /* 0x000e220000000a00 */
[----:B------:R-:W-:Y:S02]  /*8d30*/  @!P0 IADD3 R0, P2, P3, R29, R38, R54 ;  /* 0x000000261d008210 */ /* 0x000fe40007b5e036 */
[----:B------:R-:W-:Y:S02]  /*8d40*/  @!P1 IADD3 R7, P4, R57, R26, RZ ;  /* 0x0000001a39079210 */ /* 0x000fe40007f9e0ff */
[----:B------:R-:W-:Y:S02]  /*8d50*/  @!P0 IADD3.X R13, R31, R44, R52, P2, P3 ;  /* 0x0000002c1f0d8210 */ /* 0x000fe400017e6434 */
[----:B------:R-:W-:Y:S01]  /*8d60*/  @!P0 IADD3 R11, P5, P6, R26, R45, R57 ;  /* 0x0000002d1a0b8210 */ /* 0x000fe20007ebe039 */
        /* <DEDUP_REMOVED lines=8> */
[----:B------:R-:W-:Y:S02]  /*8df0*/  CS2R R28, SRZ ;  /* 0x00000000001c7805 */ /* 0x000fe4000001ff00 */
[----:B------:R-:W-:Y:S02]  /*8e00*/  CS2R R26, SRZ ;  /* 0x00000000001a7805 */ /* 0x000fe4000001ff00 */
[----:B------:R-:W-:Y:S01]  /*8e10*/  @!P0 LEA.HI.X R13, R0, R37, R13, 0x1, P4 ;  /* 0x00000025000d8211 */ /* 0x000fe200020f0c0d */
[----:B------:R0:W5:Y:S01]  /*8e20*/  @!P1 LDG.E.128 R32, desc[UR54][R6.64] ;  /* 0x0000003606209981 */ /* 0x000162000c1e1d00 */
[----:B------:R-:W2:Y:S01]  /*8e30*/  LDC R0, c[0x0][0x428] ;  /* 0x00010a00ff007b82 */ /* 0x000ea20000000800 */
[----:B-1----:R-:W-:Y:S02]  /*8e40*/  @!P0 LEA R10, P3, R11, R24, 0x1 ;  /* 0x000000180b0a8211 */ /* 0x002fe400078608ff */
[----:B------:R-:W-:Y:S01]  /*8e50*/  CS2R R30, SRZ ;  /* 0x00000000001e7805 */ /* 0x000fe2000001ff00 */
[----:B------:R-:W-:Y:S01]  /*8e60*/  IMAD R15, R189, 0x40, R186 ;  /* 0x00000040bd0f7824 */ /* 0x000fe200078e02ba */
[----:B------:R-:W-:-:S02]  /*8e70*/  @!P1 LEA R8, P2, R9, UR6, 0x1 ;  /* 0x0000000609089c11 */ /* 0x000fc4000f8408ff */
[----:B------:R-:W-:Y:S02]  /*8e80*/  @!P0 LEA.HI.X R11, R11, R25, R14, 0x1, P3 ;  /* 0x000000190b0b8211 */ /* 0x000fe400018f0c0e */
[----:B------:R-:W-:Y:S01]  /*8e90*/  CS2R R24, SRZ ;  /* 0x0000000000187805 */ /* 0x000fe2000001ff00 */
[----:B------:R-:W-:Y:S01]  /*8ea0*/  IMAD R15, R220, 0x20, R15 ;  /* 0x00000020dc0f7824 */ /* 0x000fe200078e020f */
[----:B------:R-:W-:Y:S02]  /*8eb0*/  CS2R R36, SRZ ;  /* 0x0000000000247805 */ /* 0x000fe4000001ff00 */
[----:B------:R-:W-:Y:S01]  /*8ec0*/  CS2R R38, SRZ ;  /* 0x0000000000267805 */ /* 0x000fe2000001ff00 */
[----:B------:R-:W5:Y:S01]  /*8ed0*/  @!P0 LDG.E.128 R28, desc[UR54][R10.64] ;  /* 0x000000360a1c8981 */ /* 0x000f62000c1e1d00 */
[----:B------:R-:W-:-:S03]  /*8ee0*/  @!P1 LEA.HI.X R9, R9, UR7, R20, 0x1, P2 ;  /* 0x0000000709099c11 */ /* 0x000fc600090f0c14 */
[----:B------:R-:W5:Y:S01]  /*8ef0*/  @!P0 LDG.E.128 R24, desc[UR54][R12.64] ;  /* 0x000000360c188981 */ /* 0x000f62000c1e1d00 */
[----:B0-----:R-:W-:-:S03]  /*8f00*/  IMAD.MOV.U32 R6, RZ, RZ, R42 ;  /* 0x000000ffff067224 */ /* 0x001fc600078e002a */
[----:B------:R0:W5:Y:S01]  /*8f10*/  @!P1 LDG.E.128 R36, desc[UR54][R8.64] ;  /* 0x0000003608249981 */ /* 0x000162000c1e1d00 */
[----:B--2---:R-:W-:-:S13]  /*8f20*/  ISETP.NE.AND P0, PT, R0, 0x1, PT ;  /* 0x000000010000780c */ /* 0x004fda0003f05270 */
[----:B------:R-:W1:Y:S08]  /*8f30*/  @P0 LDC R0, c[0x0][0x42c] ;  /* 0x00010b00ff000b82 */ /* 0x000e700000000800 */
[----:B------:R-:W2:Y:S01]  /*8f40*/  @P0 LDC R7, c[0x0][0x430] ;  /* 0x00010c00ff070b82 */ /* 0x000ea20000000800 */
[----:B0-----:R-:W-:Y:S02]  /*8f50*/  IMAD.MOV.U32 R8, RZ, RZ, R40 ;  /* 0x000000ffff087224 */ /* 0x001fe400078e0028 */
[----:B-1----:R-:W-:-:S05]  /*8f60*/  @P0 IMAD.HI.U32 R0, R15, R0, RZ ;  /* 0x000000000f000227 */ /* 0x002fca00078e00ff */
[----:B--2---:R-:W-:-:S04]  /*8f70*/  @P0 SHF.R.U32.HI R15, RZ, R7, R0 ;  /* 0x00000007ff0f0219 */ /* 0x004fc80000011600 */
[----:B------:R-:W-:Y:S01]  /*8f80*/  SHF.R.S32.HI R41, RZ, 0x1f, R15 ;  /* 0x0000001fff297819 */ /* 0x000fe2000001140f */
[----:B------:R-:W-:Y:S02]  /*8f90*/  IMAD.MOV.U32 R7, RZ, RZ, R47 ;  /* 0x000000ffff077224 */ /* 0x000fe400078e002f */
[----:B------:R-:W-:Y:S02]  /*8fa0*/  IMAD.MOV.U32 R9, RZ, RZ, R49 ;  /* 0x000000ffff097224 */ /* 0x000fe400078e0031 */
[C---:B------:R-:W-:Y:S02]  /*8fb0*/  IMAD R0, R41.reuse, R4, RZ ;  /* 0x0000000429007224 */ /* 0x040fe400078e02ff */
[----:B------:R-:W-:Y:S02]  /*8fc0*/  IMAD R10, R41, R2, RZ ;  /* 0x00000002290a7224 */ /* 0x000fe400078e02ff */
[----:B------:R-:W-:-:S04]  /*8fd0*/  IMAD.WIDE.U32 R6, R15, R4, R6 ;  /* 0x000000040f067225 */ /* 0x000fc800078e0006 */
[----:B------:R-:W-:-:S04]  /*8fe0*/  IMAD.WIDE.U32 R8, R15, R2, R8 ;  /* 0x000000020f087225 */ /* 0x000fc800078e0008 */
[C---:B------:R-:W-:Y:S02]  /*8ff0*/  IMAD R5, R15.reuse, R5, R0 ;  /* 0x000000050f057224 */ /* 0x040fe400078e0200 */
[----:B------:R-:W-:Y:S02]  /*9000*/  IMAD R15, R15, R3, R10 ;  /* 0x000000030f0f7224 */ /* 0x000fe400078e020a */
[----:B------:R-:W-:Y:S01]  /*9010*/  IMAD.IADD R7, R7, 0x1, R5 ;  /* 0x0000000107077824 */ /* 0x000fe200078e0205 */
[----:B------:R-:W-:Y:S01]  /*9020*/  LEA R3, P0, R6, UR4, 0x1 ;  /* 0x0000000406037c11 */ /* 0x000fe2000f8008ff */
[----:B------:R-:W-:Y:S01]  /*9030*/  IMAD.IADD R5, R9, 0x1, R15 ;  /* 0x0000000109057824 */ /* 0x000fe200078e020f */
[----:B------:R-:W-:Y:S01]  /*9040*/  LEA R0, P1, R8, UR6, 0x1 ;  /* 0x0000000608007c11 */ /* 0x000fe2000f8208ff */
[----:B------:R-:W-:Y:S01]  /*9050*/  UMOV UR4, 0xffffffff ;  /* 0xffffffff00047882 */ /* 0x000fe20000000000 */
[----:B------:R-:W-:Y:S02]  /*9060*/  LEA.HI.X R4, R6, UR5, R7, 0x1, P0 ;  /* 0x0000000506047c11 */ /* 0x000fe400080f0c07 */
[----:B------:R-:W-:-:S02]  /*9070*/  LEA.HI.X R2, R8, UR7, R5, 0x1, P1 ;  /* 0x0000000708027c11 */ /* 0x000fc400088f0c05 */
[----:B------:R-:W-:Y:S01]  /*9080*/  LEA.HI R5, R218, R218, RZ, 0x1 ;  /* 0x000000dada057211 */ /* 0x000fe200078f08ff */
[----:B------:R-:W-:Y:S06]  /*9090*/  BRA.DIV UR4, `(.L_x_2770) ;  /* 0x000001b2041c7947 */ /* 0x000fec000b800000 */
.L_x_3026:
[----:B------:R-:W-:-:S03]  /*90a0*/  UMOV UR4, 0xffffffff ;  /* 0xffffffff00047882 */ /* 0x000fc60000000000 */
[----:B------:R-:W-:Y:S05]  /*90b0*/  BRA.DIV UR4, `(.L_x_2771) ;  /* 0x000001b2043c7947 */ /* 0x000fea000b800000 */
.L_x_3029:
[----:B------:R-:W-:-:S03]  /*90c0*/  UMOV UR4, 0xffffffff ;  /* 0xffffffff00047882 */ /* 0x000fc60000000000 */
[----:B------:R-:W-:Y:S05]  /*90d0*/  BRA.DIV UR4, `(.L_x_2772) ;  /* 0x000001b2045c7947 */ /* 0x000fea000b800000 */
.L_x_3032:
[----:B------:R-:W-:-:S03]  /*90e0*/  UMOV UR4, 0xffffffff ;  /* 0xffffffff00047882 */ /* 0x000fc60000000000 */
[----:B------:R-:W-:Y:S05]  /*90f0*/  BRA.DIV UR4, `(.L_x_2773) ;  /* 0x000001b2047c7947 */ /* 0x000fea000b800000 */
.L_x_3035:
[----:B------:R-:W-:-:S03]  /*9100*/  UMOV UR4, 0xffffffff ;  /* 0xffffffff00047882 */ /* 0x000fc60000000000 */
[----:B------:R-:W-:Y:S05]  /*9110*/  BRA.DIV UR4, `(.L_x_2774) ;  /* 0x000001b2049c7947 */ /* 0x000fea000b800000 */
.L_x_3038:
[----:B------:R-:W-:Y:S01]  /*9120*/  UMOV UR4, 0xffffffff ;  /* 0xffffffff00047882 */ /* 0x000fe20000000000 */
[----:B------:R-:W-:Y:S02]  /*9130*/  LOP3.LUT R5, R5, 0xfffffffe, RZ, 0xc0, !PT ;  /* 0xfffffffe05057812 */ /* 0x000fe400078ec0ff */
[----:B------:R-:W-:Y:S05]  /*9140*/  BRA.DIV UR4, `(.L_x_2775) ;  /* 0x000001b204b87947 */ /* 0x000fea000b800000 */
.L_x_3041:
[----:B------:R-:W-:Y:S01]  /*9150*/  UMOV UR4, 0xffffffff ;  /* 0xffffffff00047882 */ /* 0x000fe20000000000 */
[----:B------:R-:W-:Y:S02]  /*9160*/  IMAD.IADD R56, R218, 0x1, -R5 ;  /* 0x00000001da387824 */ /* 0x000fe400078e0a05 */
[----:B------:R-:W-:Y:S05]  /*9170*/  BRA.DIV UR4, `(.L_x_2776) ;  /* 0x000001b204d47947 */ /* 0x000fea000b800000 */
.L_x_3044:
[----:B------:R-:W-:Y:S01]  /*9180*/  UMOV UR4, 0xffffffff ;  /* 0xffffffff00047882 */ /* 0x000fe20000000000 */
[----:B------:R-:W-:Y:S02]  /*9190*/  SHF.L.U32 R3, R56, 0x1f, RZ ;  /* 0x0000001f38037819 */ /* 0x000fe400000006ff */
[----:B------:R-:W-:Y:S05]  /*91a0*/  BRA.DIV UR4, `(.L_x_2777) ;  /* 0x000001b204f07947 */ /* 0x000fea000b800000 */
.L_x_3047:
        /* <DEDUP_REMOVED lines=28> */
[-C--:B------:R-:W-:Y:S01]  /*9370*/  ISETP.GE.OR P2, PT, R186, R59.reuse, P0 ;  /* 0x0000003bba00720c */ /* 0x080fe20000746670 */
[----:B------:R-:W-:Y:S01]  /*9380*/  IMAD.MOV.U32 R53, RZ, RZ, R27 ;  /* 0x000000ffff357224 */ /* 0x000fe200078e001b */
[----:B------:R-:W-:-:S02]  /*9390*/  ISETP.GE.OR P0, PT, R234, R59, P0 ;  /* 0x0000003bea00720c */ /* 0x000fc40000706670 */
[----:B------:R-:W-:Y:S02]  /*93a0*/  PRMT R50, R50, 0x5410, R4 ;  /* 0x0000541032327816 */ /* 0x000fe40000000004 */
[----:B------:R-:W-:Y:S02]  /*93b0*/  PRMT R51, R51, 0x5410, R5 ;  /* 0x0000541033337816 */ /* 0x000fe40000000005 */
[----:B------:R-:W-:Y:S01]  /*93c0*/  PRMT R46, R0, 0x5410, R2 ;  /* 0x00005410002e7816 */ /* 0x000fe20000000002 */
[----:B0-----:R-:W-:Y:S06]  /*93d0*/  @!P1 BRA `(.L_x_2779) ;  /* 0x000001b0008c9947 */ /* 0x001fec0003800000 */
.L_x_3048:
[----:B------:R-:W-:Y:S05]  /*93e0*/  BSYNC B1 ;  /* 0x0000000000017941 */ /* 0x000fea0003800000 */
.L_x_2778:
[----:B------:R-:W-:Y:S04]  /*93f0*/  BSSY B1, `(.L_x_2780) ;  /* 0x000006a000017945 */ /* 0x000fe80003800000 */
[----:B------:R-:W-:Y:S05]  /*9400*/  @P2 BRA `(.L_x_2781) ;  /* 0x0000000400a02947 */ /* 0x000fea0003800000 */
[----:B------:R-:W-:Y:S01]  /*9410*/  IMAD.SHL.U32 R0, R194, 0x40, RZ ;  /* 0x00000040c2007824 */ /* 0x000fe200078e00ff */
[----:B------:R-:W-:Y:S01]  /*9420*/  SHF.R.U64 R32, R32, 0x10, R33 ;  /* 0x0000001020207819 */ /* 0x000fe20000001221 */
[----:B------:R-:W-:Y:S01]  /*9430*/  IMAD.IADD R2, R16, 0x1, R21 ;  /* 0x0000000110027824 */ /* 0x000fe200078e0215 */
[----:B------:R-:W-:Y:S02]  /*9440*/  SHF.R.U32.HI R41, RZ, 0x10, R39 ;  /* 0x00000010ff297819 */ /* 0x000fe40000011627 */
[----:B0-----:R-:W-:Y:S02]  /*9450*/  LOP3.LUT R3, R0, 0x1c0, RZ, 0xc0, !PT ;  /* 0x000001c000037812 */ /* 0x001fe400078ec0ff */
[----:B------:R-:W-:Y:S02]  /*9460*/  SHF.R.U32.HI R33, RZ, 0x10, R33 ;  /* 0x00000010ff217819 */ /* 0x000fe40000011621 */
[----:B------:R-:W-:Y:S02]  /*9470*/  LOP3.LUT R0, R3, 0x38, R16, 0xf8, !PT ;  /* 0x0000003803007812 */ /* 0x000fe400078ef810 */
[----:B------:R-:W-:-:S02]  /*9480*/  SHF.R.U32.HI R5, RZ, 0x3, R3 ;  /* 0x00000003ff057819 */ /* 0x000fc40000011603 */
[----:B------:R-:W-:Y:S02]  /*9490*/  LOP3.LUT R2, R3, 0x38, R2, 0xf8, !PT ;  /* 0x0000003803027812 */ /* 0x000fe400078ef802 */
[-C--:B------:R-:W-:Y:S02]  /*94a0*/  LOP3.LUT R0, R0, R5.reuse, RZ, 0x3c, !PT ;  /* 0x0000000500007212 */ /* 0x080fe400078e3cff */
[----:B------:R-:W-:Y:S02]  /*94b0*/  LOP3.LUT R2, R2, R5, RZ, 0x3c, !PT ;  /* 0x0000000502027212 */ /* 0x000fe400078e3cff */
[----:B------:R-:W-:Y:S01]  /*94c0*/  PRMT R32, R20, 0x5432, R32 ;  /* 0x0000543214207816 */ /* 0x000fe20000000020 */
[----:B------:R-:W-:Y:S01]  /*94d0*/  IMAD R3, R213, 0x200, R0 ;  /* 0x00000200d5037824 */ /* 0x000fe200078e0200 */
[----:B------:R-:W-:Y:S02]  /*94e0*/  SHF.R.U32.HI R0, RZ, 0x10, R37 ;  /* 0x00000010ff007819 */ /* 0x000fe40000011625 */
[----:B------:R-:W-:Y:S01]  /*94f0*/  SHF.R.U64 R12, R34, 0x10, R35 ;  /* 0x00000010220c7819 */ /* 0x000fe20000001223 */
[----:B------:R-:W-:Y:S01]  /*9500*/  IMAD R42, R3, 0x2, R18 ;  /* 0x00000002032a7824 */ /* 0x000fe200078e0212 */
[----:B------:R-:W-:Y:S01]  /*9510*/  SHF.R.U64 R40, R38, 0x10, R39 ;  /* 0x0000001026287819 */ /* 0x000fe20000001227 */
[----:B------:R-:W-:Y:S01]  /*9520*/  IMAD R3, R213, 0x200, R2 ;  /* 0x00000200d5037824 */ /* 0x000fe200078e0202 */
[----:B------:R-:W-:-:S02]  /*9530*/  SHF.R.U64 R2, R36, 0x10, R37 ;  /* 0x0000001024027819 */ /* 0x000fc40000001225 */
[----:B------:R-:W0:Y:S01]  /*9540*/  LDS.128 R8, [R42+0x20400] ;  /* 0x020400002a087984 */ /* 0x000e220000000c00 */
[----:B------:R-:W-:Y:S01]  /*9550*/  IMAD R44, R3, 0x2, R18 ;  /* 0x00000002032c7824 */ /* 0x000fe200078e0212 */
[C---:B------:R-:W-:Y:S02]  /*9560*/  PRMT R37, R13.reuse, 0x5432, R2 ;  /* 0x000054320d257816 */ /* 0x040fe40000000002 */
[----:B------:R-:W-:Y:S02]  /*9570*/  PRMT R41, R13, 0x5410, R41 ;  /* 0x000054100d297816 */ /* 0x000fe40000000029 */
[----:B------:R-:W1:Y:S01]  /*9580*/  LDS.128 R4, [R44+0x20400] ;  /* 0x020400002c047984 */ /* 0x000e620000000c00 */
[----:B------:R-:W-:Y:S01]  /*9590*/  PRMT R34, R14, 0x5410, R33 ;  /* 0x000054100e227816 */ /* 0x000fe20000000021 */
[----:B------:R-:W-:Y:S01]  /*95a0*/  IMAD.U32 R38, R37, 0x10000, RZ ;  /* 0x0001000025267824 */ /* 0x000fe200078e00ff */
[----:B------:R-:W-:Y:S01]  /*95b0*/  SHF.R.U32.HI R3, RZ, 0x10, R35 ;  /* 0x00000010ff037819 */ /* 0x000fe20000011623 */
[----:B------:R-:W-:Y:S01]  /*95c0*/  IMAD.U32 R33, R32, 0x10000, RZ ;  /* 0x0001000020217824 */ /* 0x000fe200078e00ff */
[----:B------:R-:W-:-:S02]  /*95d0*/  PRMT R35, R43, 0x5432, R12 ;  /* 0x000054322b237816 */ /* 0x000fc4000000000c */
[----:B------:R-:W-:Y:S02]  /*95e0*/  PRMT R39, R14, 0x5432, R0 ;  /* 0x000054320e277816 */ /* 0x000fe40000000000 */
[----:B------:R-:W-:Y:S02]  /*95f0*/  LOP3.LUT R37, R37, 0xffff0000, RZ, 0xc0, !PT ;  /* 0xffff000025257812 */ /* 0x000fe400078ec0ff */
[C---:B------:R-:W-:Y:S02]  /*9600*/  PRMT R36, R15.reuse, 0x5410, R3 ;  /* 0x000054100f247816 */ /* 0x040fe40000000003 */
[----:B------:R-:W-:Y:S01]  /*9610*/  PRMT R40, R15, 0x5432, R40 ;  /* 0x000054320f287816 */ /* 0x000fe20000000028 */
[C---:B0-----:R-:W-:Y:S01]  /*9620*/  IMAD.U32 R0, R8.reuse, 0x10000, RZ ;  /* 0x0001000008007824 */ /* 0x041fe200078e00ff */
[----:B------:R-:W-:Y:S01]  /*9630*/  LOP3.LUT R2, R8, 0xffff0000, RZ, 0xc0, !PT ;  /* 0xffff000008027812 */ /* 0x000fe200078ec0ff */
[C---:B------:R-:W-:Y:S01]  /*9640*/  IMAD.U32 R3, R9.reuse, 0x10000, RZ ;  /* 0x0001000009037824 */ /* 0x040fe200078e00ff */
[----:B------:R-:W-:Y:S01]  /*9650*/  LOP3.LUT R8, R9, 0xffff0000, RZ, 0xc0, !PT ;  /* 0xffff000009087812 */ /* 0x000fe200078ec0ff */
[C---:B------:R-:W-:Y:S01]  /*9660*/  IMAD.U32 R9, R10.reuse, 0x10000, RZ ;  /* 0x000100000a097824 */ /* 0x040fe200078e00ff */
        /* <DEDUP_REMOVED lines=9> */
[----:B------:R-:W-:Y:S01]  /*9700*/  FFMA.FTZ R43, R0, R33, -R43 ;  /* 0x00000021002b7223 */ /* 0x000fe2000001082b */
[----:B------:R-:W-:Y:S01]  /*9710*/  FMUL.FTZ R33, R4, R37 ;  /* 0x0000002504217220 */ /* 0x000fe20000410000 */
[----:B------:R-:W-:Y:S01]  /*9720*/  FFMA.FTZ R45, R0, R38, R45 ;  /* 0x00000026002d7223 */ /* 0x000fe2000001002d */
[----:B------:R-:W-:Y:S02]  /*9730*/  IMAD.U32 R0, R34, 0x10000, RZ ;  /* 0x0001000022007824 */ /* 0x000fe400078e00ff */
[-C--:B------:R-:W-:Y:S01]  /*9740*/  FMUL.FTZ R47, R4, R13.reuse ;  /* 0x0000000d042f7220 */ /* 0x080fe20000410000 */
[----:B------:R-:W-:Y:S01]  /*9750*/  FFMA.FTZ R4, R2, R13, -R33 ;  /* 0x0000000d02047223 */ /* 0x000fe20000010821 */
[C---:B------:R-:W-:Y:S01]  /*9760*/  FMUL.FTZ R38, R14.reuse, R32 ;  /* 0x000000200e267220 */ /* 0x040fe20000410000 */
[----:B------:R-:W-:Y:S01]  /*9770*/  LOP3.LUT R39, R39, 0xffff0000, RZ, 0xc0, !PT ;  /* 0xffff000027277812 */ /* 0x000fe200078ec0ff */
[-C--:B------:R-:W-:Y:S01]  /*9780*/  FMUL.FTZ R13, R14, R0.reuse ;  /* 0x000000000e0d7220 */ /* 0x080fe20000410000 */
[----:B------:R-:W-:Y:S01]  /*9790*/  LOP3.LUT R34, R34, 0xffff0000, RZ, 0xc0, !PT ;  /* 0xffff000022227812 */ /* 0x000fe200078ec0ff */
[----:B------:R-:W-:Y:S01]  /*97a0*/  FFMA.FTZ R14, R2, R37, R47 ;  /* 0x00000025020e7223 */ /* 0x000fe2000001002f */
[C---:B------:R-:W-:Y:S01]  /*97b0*/  FFMA.FTZ R38, R3.reuse, R0, -R38 ;  /* 0x0000000003267223 */ /* 0x040fe20000010826 */
[----:B------:R-:W-:Y:S01]  /*97c0*/  FFMA.FTZ R13, R3, R32, R13 ;  /* 0x00000020030d7223 */ /* 0x000fe2000001000d */
[----:B------:R-:W-:Y:S01]  /*97d0*/  FMUL.FTZ R3, R5, R39 ;  /* 0x0000002705037220 */ /* 0x000fe20000410000 */
[----:B------:R-:W-:Y:S01]  /*97e0*/  SHF.L.U32 R2, R40, 0x10, RZ ;  /* 0x0000001028027819 */ /* 0x000fe200000006ff */
[----:B------:R-:W-:-:S02]  /*97f0*/  IMAD.U32 R15, R6, 0x10000, RZ ;  /* 0x00010000060f7824 */ /* 0x000fc400078e00ff */
[-C--:B------:R-:W-:Y:S01]  /*9800*/  FMUL.FTZ R37, R5, R34.reuse ;  /* 0x0000002205257220 */ /* 0x080fe20000410000 */
[----:B------:R-:W-:Y:S02]  /*9810*/  IMAD.U32 R0, R35, 0x10000, RZ ;  /* 0x0001000023007824 */ /* 0x000fe400078e00ff */
[C---:B------:R-:W-:Y:S01]  /*9820*/  FFMA.FTZ R33, R8.reuse, R34, -R3 ;  /* 0x0000002208217223 */ /* 0x040fe20000010803 */
[----:B------:R-:W-:Y:S02]  /*9830*/  IMAD.U32 R20, R7, 0x10000, RZ ;  /* 0x0001000007147824 */ /* 0x000fe400078e00ff */
[----:B------:R-:W-:Y:S01]  /*9840*/  FMUL.FTZ R34, R15, R2 ;  /* 0x000000020f227220 */ /* 0x000fe20000410000 */
[----:B------:R-:W-:Y:S02]  /*9850*/  IMAD.U32 R5, R41, 0x10000, RZ ;  /* 0x0001000029057824 */ /* 0x000fe400078e00ff */
[----:B------:R-:W-:Y:S01]  /*9860*/  FMUL.FTZ R15, R15, R0 ;  /* 0x000000000f0f7220 */ /* 0x000fe20000410000 */
[----:B------:R-:W-:Y:S01]  /*9870*/  FFMA.FTZ R32, R8, R39, R37 ;  /* 0x0000002708207223 */ /* 0x000fe20000010025 */
        /* <DEDUP_REMOVED lines=11> */
[----:B------:R-:W-:-:S02]  /*9930*/  LOP3.LUT R0, R41, 0xffff0000, RZ, 0xc0, !PT ;  /* 0xffff000029007812 */ /* 0x000fc400078ec0ff */
[----:B------:R-:W-:Y:S01]  /*9940*/  LOP3.LUT R35, R35, 0xffff0000, RZ, 0xc0, !PT ;  /* 0xffff000023237812 */ /* 0x000fe200078ec0ff */
[----:B------:R-:W-:Y:S01]  /*9950*/  FMUL.FTZ R5, R6, R3 ;  /* 0x0000000306057220 */ /* 0x000fe20000410000 */
[----:B------:R-:W-:Y:S01]  /*9960*/  LOP3.LUT R36, R36, 0xffff0000, RZ, 0xc0, !PT ;  /* 0xffff000024247812 */ /* 0x000fe200078ec0ff */
[----:B------:R-:W-:Y:S01]  /*9970*/  FMUL.FTZ R2, R7, R0 ;  /* 0x0000000007027220 */ /* 0x000fe20000410000 */
[----:B------:R-:W-:Y:S01]  /*9980*/  LOP3.LUT R11, R11, 0xffff0000, RZ, 0xc0, !PT ;  /* 0xffff00000b0b7812 */ /* 0x000fe200078ec0ff */
[-C--:B------:R-:W-:Y:S01]  /*9990*/  FMUL.FTZ R6, R6, R35.reuse ;  /* 0x0000002306067220 */ /* 0x080fe20000410000 */
[----:B------:R-:W-:Y:S01]  /*99a0*/  FFMA.FTZ R35, R10, R35, -R5 ;  /* 0x000000230a237223 */ /* 0x000fe20000010805 */
[-C--:B------:R-:W-:Y:S01]  /*99b0*/  FMUL.FTZ R7, R7, R36.reuse ;  /* 0x0000002407077220 */ /* 0x080fe20000410000 */
[----:B------:R-:W-:Y:S01]  /*99c0*/  F2FP.BF16.F32.PACK_AB R4, R4, R43 ;  /* 0x0000002b0404723e */ /* 0x000fe200000010ff */
[C---:B------:R-:W-:Y:S01]  /*99d0*/  FFMA.FTZ R2, R11.reuse, R36, -R2 ;  /* 0x000000240b027223 */ /* 0x040fe20000010802 */
[----:B------:R-:W-:Y:S01]  /*99e0*/  FFMA.FTZ R10, R10, R3, R6 ;  /* 0x000000030a0a7223 */ /* 0x000fe20000010006 */
[----:B------:R-:W-:Y:S01]  /*99f0*/  FFMA.FTZ R11, R11, R0, R7 ;  /* 0x000000000b0b7223 */ /* 0x000fe20000010007 */
[----:B------:R-:W-:-:S02]  /*9a00*/  F2FP.BF16.F32.PACK_AB R5, R33, R38 ;  /* 0x000000262105723e */ /* 0x000fc400000010ff */
[----:B------:R-:W-:Y:S02]  /*9a10*/  F2FP.BF16.F32.PACK_AB R6, R35, R34 ;  /* 0x000000222306723e */ /* 0x000fe400000010ff */
[----:B------:R-:W-:Y:S02]  /*9a20*/  F2FP.BF16.F32.PACK_AB R7, R2, R37 ;  /* 0x000000250207723e */ /* 0x000fe400000010ff */
[----:B------:R-:W-:Y:S02]  /*9a30*/  F2FP.BF16.F32.PACK_AB R8, R14, R45 ;  /* 0x0000002d0e08723e */ /* 0x000fe400000010ff */
[----:B------:R-:W-:Y:S01]  /*9a40*/  F2FP.BF16.F32.PACK_AB R9, R32, R13 ;  /* 0x0000000d2009723e */ /* 0x000fe200000010ff */
[----:B------:R1:W-:Y:S01]  /*9a50*/  STS.128 [R42+0x20400], R4 ;  /* 0x020400042a007388 */ /* 0x0003e20000000c00 */
[----:B------:R-:W-:Y:S02]  /*9a60*/  F2FP.BF16.F32.PACK_AB R10, R10, R15 ;  /* 0x0000000f0a0a723e */ /* 0x000fe400000010ff */
[----:B------:R-:W-:-:S05]  /*9a70*/  F2FP.BF16.F32.PACK_AB R11, R11, R12 ;  /* 0x0000000c0b0b723e */ /* 0x000fca00000010ff */
[----:B------:R1:W-:Y:S02]  /*9a80*/  STS.128 [R44+0x20400], R8 ;  /* 0x020400082c007388 */ /* 0x0003e40000000c00 */
.L_x_2781:
[----:B------:R-:W-:Y:S05]  /*9a90*/  BSYNC B1 ;  /* 0x0000000000017941 */ /* 0x000fea0003800000 */
.L_x_2780:
[----:B------:R-:W-:Y:S01]  /*9aa0*/  PRMT R13, R52, 0x5410, R53 ;  /* 0x00005410340d7816 */ /* 0x000fe20000000035 */
[----:B------:R-:W-:Y:S06]  /*9ab0*/  @P0 BRA `(.L_x_2767) ;  /* 0x0000000400840947 */ /* 0x000fec0003800000 */
[----:B------:R-:W-:Y:S01]  /*9ac0*/  IMAD.IADD R21, R16, 0x1, R21 ;  /* 0x0000000110157824 */ /* 0x000fe200078e0215 */
[----:B-1----:R-:W1:Y:S01]  /*9ad0*/  LDS.128 R8, [R227+0x20400] ;  /* 0x02040000e3087984 */ /* 0x002e620000000c00 */
[--C-:B------:R-:W-:Y:S02]  /*9ae0*/  SHF.R.U64 R12, R28, 0x10, R29.reuse ;  /* 0x000000101c0c7819 */ /* 0x100fe4000000121d */
[----:B------:R-:W-:Y:S02]  /*9af0*/  SHF.R.U32.HI R2, RZ, 0x10, R29 ;  /* 0x00000010ff027819 */ /* 0x000fe4000001161d */
[----:B------:R-:W-:Y:S02]  /*9b00*/  LOP3.LUT R0, R230, 0x38, R21, 0xf8, !PT ;  /* 0x00000038e6007812 */ /* 0x000fe400078ef815 */
[----:B------:R-:W-:Y:S02]  /*9b10*/  SHF.R.U64 R29, R24, 0x10, R25 ;  /* 0x00000010181d7819 */ /* 0x000fe40000001219 */
[----:B------:R-:W-:-:S02]  /*9b20*/  LOP3.LUT R0, R0, R235, RZ, 0x3c, !PT ;  /* 0x000000eb00007212 */ /* 0x000fc400078e3cff */
[----:B------:R-:W-:Y:S02]  /*9b30*/  PRMT R29, R46, 0x5410, R29 ;  /* 0x000054102e1d7816 */ /* 0x000fe4000000001d */
[----:B------:R-:W-:Y:S01]  /*9b40*/  PRMT R24, R48, 0x5432, R12 ;  /* 0x0000543230187816 */ /* 0x000fe2000000000c */
[----:B0-----:R-:W-:Y:S01]  /*9b50*/  IMAD.IADD R3, R231, 0x1, R0 ;  /* 0x00000001e7037824 */ /* 0x001fe200078e0200 */
[----:B------:R-:W-:Y:S02]  /*9b60*/  SHF.R.U64 R0, R30, 0x10, R31 ;  /* 0x000000101e007819 */ /* 0x000fe4000000121f */
[----:B------:R-:W-:Y:S01]  /*9b70*/  SHF.R.U32.HI R30, RZ, 0x10, R25 ;  /* 0x00000010ff1e7819 */ /* 0x000fe20000011619 */
[----:B------:R-:W-:Y:S01]  /*9b80*/  IMAD R3, R3, 0x2, R18 ;  /* 0x0000000203037824 */ /* 0x000fe200078e0212 */
[----:B------:R-:W-:Y:S01]  /*9b90*/  SHF.R.U32.HI R28, RZ, 0x10, R31 ;  /* 0x00000010ff1c7819 */ /* 0x000fe2000001161f */
[----:B------:R-:W-:Y:S01]  /*9ba0*/  IMAD.U32 R31, R29, 0x10000, RZ ;  /* 0x000100001d1f7824 */ /* 0x000fe200078e00ff */
[----:B------:R-:W-:Y:S01]  /*9bb0*/  PRMT R30, R46, 0x5432, R30 ;  /* 0x000054322e1e7816 */ /* 0x000fe2000000001e */
[----:B------:R-:W-:Y:S01]  /*9bc0*/  IMAD.U32 R25, R24, 0x10000, RZ ;  /* 0x0001000018197824 */ /* 0x000fe200078e00ff */
[----:B------:R-:W0:Y:S01]  /*9bd0*/  LDS.128 R4, [R3+0x20400] ;  /* 0x0204000003047984 */ /* 0x000e220000000c00 */
[----:B------:R-:W-:-:S02]  /*9be0*/  SHF.R.U64 R33, R26, 0x10, R27 ;  /* 0x000000101a217819 */ /* 0x000fc4000000121b */
[----:B------:R-:W-:Y:S01]  /*9bf0*/  SHF.R.U32.HI R34, RZ, 0x10, R27 ;  /* 0x00000010ff227819 */ /* 0x000fe2000001161b */
[----:B------:R-:W-:Y:S01]  /*9c00*/  IMAD.U32 R32, R30, 0x10000, RZ ;  /* 0x000100001e207824 */ /* 0x000fe200078e00ff */
[----:B------:R-:W-:Y:S02]  /*9c10*/  PRMT R26, R49, 0x5432, R2 ;  /* 0x00005432311a7816 */ /* 0x000fe40000000002 */
[----:B------:R-:W-:Y:S02]  /*9c20*/  PRMT R27, R50, 0x5432, R0 ;  /* 0x00005432321b7816 */ /* 0x000fe40000000000 */
[----:B------:R-:W-:Y:S02]  /*9c30*/  PRMT R34, R13, 0x5432, R34 ;  /* 0x000054320d227816 */ /* 0x000fe40000000022 */
[----:B------:R-:W-:Y:S02]  /*9c40*/  PRMT R28, R51, 0x5432, R28 ;  /* 0x00005432331c7816 */ /* 0x000fe4000000001c */
[----:B------:R-:W-:Y:S01]  /*9c50*/  PRMT R33, R13, 0x5410, R33 ;  /* 0x000054100d217816 */ /* 0x000fe20000000021 */
[----:B------:R-:W-:Y:S01]  /*9c60*/  IMAD.U32 R36, R34, 0x10000, RZ ;  /* 0x0001000022247824 */ /* 0x000fe200078e00ff */
[----:B------:R-:W-:Y:S01]  /*9c70*/  LOP3.LUT R29, R29, 0xffff0000, RZ, 0xc0, !PT ;  /* 0xffff00001d1d7812 */ /* 0x000fe200078ec0ff */
[C---:B-1----:R-:W-:Y:S01]  /*9c80*/  IMAD.U32 R0, R8.reuse, 0x10000, RZ ;  /* 0x0001000008007824 */ /* 0x042fe200078e00ff */
        /* <DEDUP_REMOVED lines=15> */
[C---:B------:R-:W-:Y:S01]  /*9d80*/  IMAD.U32 R14, R26.reuse, 0x10000, RZ ;  /* 0x000100001a0e7824 */ /* 0x040fe200078e00ff */
[----:B------:R-:W-:Y:S01]  /*9d90*/  LOP3.LUT R26, R26, 0xffff0000, RZ, 0xc0, !PT ;  /* 0xffff00001a1a7812 */ /* 0x000fe200078ec0ff */
[----:B------:R-:W-:Y:S01]  /*9da0*/  FFMA.FTZ R35, R0, R25, -R35 ;  /* 0x0000001900237223 */ /* 0x000fe20000010823 */
[----:B------:R-:W-:Y:S01]  /*9db0*/  FMUL.FTZ R25, R15, R32 ;  /* 0x000000200f197220 */ /* 0x000fe20000410000 */
[----:B------:R-:W-:-:S02]  /*9dc0*/  IMAD.U32 R21, R7, 0x10000, RZ ;  /* 0x0001000007157824 */ /* 0x000fc400078e00ff */
[----:B------:R-:W-:Y:S01]  /*9dd0*/  FFMA.FTZ R37, R0, R31, R37 ;  /* 0x0000001f00257223 */ /* 0x000fe20000010025 */
[----:B------:R-:W-:Y:S02]  /*9de0*/  IMAD.U32 R0, R28, 0x10000, RZ ;  /* 0x000100001c007824 */ /* 0x000fe400078e00ff */
[-C--:B------:R-:W-:Y:S01]  /*9df0*/  FMUL.FTZ R15, R15, R14.reuse ;  /* 0x0000000e0f0f7220 */ /* 0x080fe20000410000 */
[C---:B------:R-:W-:Y:S01]  /*9e00*/  FFMA.FTZ R25, R12.reuse, R14, -R25 ;  /* 0x0000000e0c197223 */ /* 0x040fe20000010819 */
[C---:B------:R-:W-:Y:S01]  /*9e10*/  FMUL.FTZ R14, R21.reuse, R36 ;  /* 0x00000024150e7220 */ /* 0x040fe20000410000 */
[----:B------:R-:W-:Y:S01]  /*9e20*/  FMUL.FTZ R21, R21, R0 ;  /* 0x0000000015157220 */ /* 0x000fe20000410000 */
[----:B------:R-:W-:Y:S01]  /*9e30*/  FFMA.FTZ R32, R12, R32, R15 ;  /* 0x000000200c207223 */ /* 0x000fe2000001000f */
[----:B------:R-:W-:Y:S01]  /*9e40*/  LOP3.LUT R15, R24, 0xffff0000, RZ, 0xc0, !PT ;  /* 0xffff0000180f7812 */ /* 0x000fe200078ec0ff */
[C---:B------:R-:W-:Y:S01]  /*9e50*/  FFMA.FTZ R31, R13.reuse, R0, -R14 ;  /* 0x000000000d1f7223 */ /* 0x040fe2000001080e */
[----:B------:R-:W-:Y:S01]  /*9e60*/  FFMA.FTZ R36, R13, R36, R21 ;  /* 0x000000240d247223 */ /* 0x000fe20000010015 */
[----:B------:R-:W-:Y:S01]  /*9e70*/  FMUL.FTZ R13, R4, R29 ;  /* 0x0000001d040d7220 */ /* 0x000fe20000410000 */
[----:B------:R-:W-:-:S02]  /*9e80*/  IMAD.U32 R20, R6, 0x10000, RZ ;  /* 0x0001000006147824 */ /* 0x000fc400078e00ff */
[-C--:B------:R-:W-:Y:S01]  /*9e90*/  FMUL.FTZ R21, R4, R15.reuse ;  /* 0x0000000f04157220 */ /* 0x080fe20000410000 */
[----:B------:R-:W-:Y:S02]  /*9ea0*/  IMAD.U32 R4, R33, 0x10000, RZ ;  /* 0x0001000021047824 */ /* 0x000fe400078e00ff */
[----:B------:R-:W-:Y:S01]  /*9eb0*/  FFMA.FTZ R12, R2, R15, -R13 ;  /* 0x0000000f020c7223 */ /* 0x000fe2000001080d */
[----:B------:R-:W-:Y:S01]  /*9ec0*/  FMUL.FTZ R13, R5, R30 ;  /* 0x0000001e050d7220 */ /* 0x000fe20000410000 */
[----:B------:R-:W-:Y:S01]  /*9ed0*/  LOP3.LUT R6, R6, 0xffff0000, RZ, 0xc0, !PT ;  /* 0xffff000006067812 */ /* 0x000fe200078ec0ff */
[----:B------:R-:W-:Y:S01]  /*9ee0*/  IMAD.U32 R0, R27, 0x10000, RZ ;  /* 0x000100001b007824 */ /* 0x000fe200078e00ff */
[----:B------:R-:W-:Y:S01]  /*9ef0*/  LOP3.LUT R7, R7, 0xffff0000, RZ, 0xc0, !PT ;  /* 0xffff000007077812 */ /* 0x000fe200078ec0ff */
[----:B------:R-:W-:Y:S01]  /*9f00*/  FMUL.FTZ R5, R5, R26 ;  /* 0x0000001a05057220 */ /* 0x000fe20000410000 */
[----:B------:R-:W-:Y:S01]  /*9f10*/  FMUL.FTZ R14, R20, R4 ;  /* 0x00000004140e7220 */ /* 0x000fe20000410000 */
[----:B------:R-:W-:Y:S01]  /*9f20*/  LOP3.LUT R33, R33, 0xffff0000, RZ, 0xc0, !PT ;  /* 0xffff000021217812 */ /* 0x000fe200078ec0ff */
[C---:B------:R-:W-:Y:S01]  /*9f30*/  FFMA.FTZ R26, R8.reuse, R26, -R13 ;  /* 0x0000001a081a7223 */ /* 0x040fe2000001080d */
[----:B------:R-:W-:Y:S01]  /*9f40*/  LOP3.LUT R27, R27, 0xffff0000, RZ, 0xc0, !PT ;  /* 0xffff00001b1b7812 */ /* 0x000fe200078ec0ff */
[----:B------:R-:W-:Y:S01]  /*9f50*/  FFMA.FTZ R13, R8, R30, R5 ;  /* 0x0000001e080d7223 */ /* 0x000fe20000010005 */
[----:B------:R-:W-:Y:S01]  /*9f60*/  LOP3.LUT R28, R28, 0xffff0000, RZ, 0xc0, !PT ;  /* 0xffff00001c1c7812 */ /* 0x000fe200078ec0ff */
[-C--:B------:R-:W-:Y:S01]  /*9f70*/  FMUL.FTZ R20, R20, R0.reuse ;  /* 0x0000000014147220 */ /* 0x080fe20000410000 */
[----:B------:R-:W-:Y:S01]  /*9f80*/  FFMA.FTZ R14, R9, R0, -R14 ;  /* 0x00000000090e7223 */ /* 0x000fe2000001080e */
[C---:B------:R-:W-:Y:S01]  /*9f90*/  FMUL.FTZ R5, R6.reuse, R33 ;  /* 0x0000002106057220 */ /* 0x040fe20000410000 */
[C---:B------:R-:W-:Y:S01]  /*9fa0*/  FMUL.FTZ R0, R7.reuse, R34 ;  /* 0x0000002207007220 */ /* 0x040fe20000410000 */
[-C--:B------:R-:W-:Y:S01]  /*9fb0*/  FMUL.FTZ R6, R6, R27.reuse ;  /* 0x0000001b06067220 */ /* 0x080fe20000410000 */
[-C--:B------:R-:W-:Y:S01]  /*9fc0*/  FMUL.FTZ R7, R7, R28.reuse ;  /* 0x0000001c07077220 */ /* 0x080fe20000410000 */
[----:B------:R-:W-:Y:S01]  /*9fd0*/  FFMA.FTZ R27, R10, R27, -R5 ;  /* 0x0000001b0a1b7223 */ /* 0x000fe20000010805 */
[----:B------:R-:W-:Y:S01]  /*9fe0*/  FFMA.FTZ R0, R11, R28, -R0 ;  /* 0x0000001c0b007223 */ /* 0x000fe20000010800 */
[----:B------:R-:W-:Y:S01]  /*9ff0*/  FFMA.FTZ R2, R2, R29, R21 ;  /* 0x0000001d02027223 */ /* 0x000fe20000010015 */
[----:B------:R-:W-:Y:S01]  /*a000*/  FFMA.FTZ R20, R9, R4, R20 ;  /* 0x0000000409147223 */ /* 0x000fe20000010014 */
        /* <DEDUP_REMOVED lines=12> */
.L_x_2767:
[----:B------:R-:W-:Y:S05]  /*a0d0*/  BSYNC B0 ;  /* 0x0000000000007941 */ /* 0x000fea0003800000 */
.L_x_2747:
        /* <DEDUP_REMOVED lines=8> */
.L_x_2744:
[----:B--23--:R-:W-:-:S05]  /*a160*/  IMAD.U32 R0, RZ, RZ, UR36 ;  /* 0x00000024ff007e24 */ /* 0x00cfca000f8e00ff */
[----:B------:R-:W-:-:S13]  /*a170*/  ISETP.NE.AND P0, PT, R0, 0x3, PT ;  /* 0x000000030000780c */ /* 0x000fda0003f05270 */
[----:B------:R-:W-:Y:S05]  /*a180*/  @!P0 BRA `(.L_x_2782) ;  /* 0x0000000000048947 */ /* 0x000fea0003800000 */
[----:B------:R-:W-:Y:S01]  /*a190*/  BPT.TRAP 0x1 ;  /* 0x000000040000795c */ /* 0x000fe20000300000 */
.L_x_2782:
[----:B------:R-:W-:Y:S01]  /*a1a0*/  IMAD R14, R19, 0x8, R18 ;  /* 0x00000008130e7824 */ /* 0x000fe200078e0212 */
[----:B-1--4-:R-:W-:-:S04]  /*a1b0*/  SHF.L.U32 R7, R22, 0x1f, RZ ;  /* 0x0000001f16077819 */ /* 0x012fc800000006ff */
[----:B------:R1:W2:Y:S01]  /*a1c0*/  SYNCS.PHASECHK.TRANS64.TRYWAIT P1, [R14+URZ+0x38830], R7 ;  /* 0x038830070e0075a7 */ /* 0x0002a2000802017f */
[----:B------:R-:W-:Y:S05]  /*a1d0*/  @!P0 BRA `(.L_x_2783) ;  /* 0x0000000000048947 */ /* 0x000fea0003800000 */
[----:B------:R-:W-:Y:S01]  /*a1e0*/  BPT.TRAP 0x1 ;  /* 0x000000040000795c */ /* 0x000fe20000300000 */
.L_x_2783:
[C---:B------:R-:W-:Y:S02]  /*a1f0*/  VIADD R0, R18.reuse, 0x22400 ;  /* 0x0002240012007836 */ /* 0x040fe40000000000 */
[----:B------:R-:W-:-:S03]  /*a200*/  VIADD R2, R18, 0x20400 ;  /* 0x0002040012027836 */ /* 0x000fc60000000000 */
[----:B------:R-:W-:Y:S02]  /*a210*/  SHF.R.U32.HI R0, RZ, 0x4, R0 ;  /* 0x00000004ff007819 */ /* 0x000fe40000011600 */
[----:B------:R-:W-:Y:S02]  /*a220*/  SHF.R.U32.HI R2, RZ, 0x4, R2 ;  /* 0x00000004ff027819 */ /* 0x000fe40000011602 */
[----:B------:R-:W-:Y:S02]  /*a230*/  LOP3.LUT R0, R0, 0x3fff, RZ, 0xc0, !PT ;  /* 0x00003fff00007812 */ /* 0x000fe400078ec0ff */
[----:B------:R-:W-:Y:S02]  /*a240*/  LOP3.LUT R2, R2, 0x3fff, RZ, 0xc0, !PT ;  /* 0x00003fff02027812 */ /* 0x000fe400078ec0ff */
[----:B------:R-:W-:Y:S01]  /*a250*/  LOP3.LUT R15, R0, 0x10000, RZ, 0xfc, !PT ;  /* 0x00010000000f7812 */ /* 0x000fe200078efcff */
[----:B--2---:R-:W-:Y:S06]  /*a260*/  @P1 BRA `(.L_x_2784) ;  /* 0x0000000000081947 */ /* 0x004fec0003800000 */
[----:B------:R-:W2:Y:S02]  /*a270*/  SYNCS.PHASECHK.TRANS64.TRYWAIT P1, [R14+URZ+0x38830], R7 ;  /* 0x038830070e0075a7 */ /* 0x000ea4000802017f */
[----:B--2---:R-:W-:Y:S05]  /*a280*/  @!P1 BRA `(.L_x_2785) ;  /* 0x000001a000f49947 */ /* 0x004fea0003800000 */
.L_x_2784:
[----:B------:R-:W-:Y:S01]  /*a290*/  LOP3.LUT R4, R2, 0x10000, RZ, 0xfc, !PT ;  /* 0x0001000002047812 */ /* 0x000fe200078efcff */
[----:B0-----:R-:W-:Y:S01]  /*a2a0*/  IMAD.MOV.U32 R5, RZ, RZ, 0x40000040 ;  /* 0x40000040ff057424 */ /* 0x001fe200078e00ff */
[----:B------:R-:W-:Y:S01]  /*a2b0*/  LEA R2, R19, R15, 0x9 ;  /* 0x0000000f13027211 */ /* 0x000fe200078e48ff */
[----:B------:R-:W-:Y:S01]  /*a2c0*/  IMAD.MOV.U32 R3, RZ, RZ, 0x40000040 ;  /* 0x40000040ff037424 */ /* 0x000fe200078e00ff */
[----:B------:R-:W-:Y:S05]  /*a2d0*/  WARPSYNC.ALL ;  /* 0x0000000000007948 */ /* 0x000fea0003800000 */
[C---:B------:R-:W-:Y:S01]  /*a2e0*/  R2UR UR4, R4.reuse ;  /* 0x00000000040472ca */ /* 0x040fe200000e0000 */
[----:B-----5:R-:W-:Y:S01]  /*a2f0*/  WARPGROUP.ARRIVE ;  /* 0x00000000000079c5 */ /* 0x020fe20000000000 */
[----:B------:R-:W-:Y:S01]  /*a300*/  R2UR UR5, R5 ;  /* 0x00000000050572ca */ /* 0x000fe200000e0000 */
[----:B------:R-:W-:Y:S01]  /*a310*/  VIADD R12, R4, 0x2 ;  /* 0x00000002040c7836 */ /* 0x000fe20000000000 */
[C---:B------:R-:W-:Y:S01]  /*a320*/  R2UR UR6, R2.reuse ;  /* 0x00000000020672ca */ /* 0x040fe200000e0000 */
[----:B------:R-:W-:Y:S01]  /*a330*/  VIADD R8, R2, 0x2 ;  /* 0x0000000202087836 */ /* 0x000fe20000000000 */
[----:B------:R-:W-:Y:S01]  /*a340*/  R2UR UR7, R3 ;  /* 0x00000000030772ca */ /* 0x000fe200000e0000 */
[----:B------:R-:W-:Y:S01]  /*a350*/  IMAD.MOV.U32 R13, RZ, RZ, 0x40000040 ;  /* 0x40000040ff0d7424 */ /* 0x000fe200078e00ff */
[----:B------:R-:W-:Y:S01]  /*a360*/  BSSY B0, `(.L_x_2786) ;  /* 0x0000024000007945 */ /* 0x000fe20003800000 */
[----:B------:R-:W-:-:S02]  /*a370*/  IMAD.MOV.U32 R9, RZ, RZ, 0x40000040 ;  /* 0x40000040ff097424 */ /* 0x000fc400078e00ff */
[----:B------:R-:W-:Y:S02]  /*a380*/  VIADD R10, R4, 0x4 ;  /* 0x00000004040a7836 */ /* 0x000fe40000000000 */
[----:B------:R-:W-:Y:S02]  /*a390*/  IMAD.MOV.U32 R11, RZ, RZ, 0x40000040 ;  /* 0x40000040ff0b7424 */ /* 0x000fe400078e00ff */
[----:B------:R-:W-:-:S04]  /*a3a0*/  IMAD.MOV.U32 R3, RZ, RZ, 0x40000040 ;  /* 0x40000040ff037424 */ /* 0x000fc800078e00ff */
[----:B------:R-:W-:Y:S01]  /*a3b0*/  HGMMA.64x64x16.F32.BF16 R24, gdesc[UR4], RZ, !UPT, gsb0 ;  /* 0x00e00000041879f0 */ /* 0x000fe2000c0018ff */
        /* <DEDUP_REMOVED lines=8> */
[----:B------:R-:W-:-:S07]  /*a440*/  WARPGROUP.ARRIVE ;  /* 0x00000000000079c5 */ /* 0x000fce0000000000 */
[----:B------:R-:W-:Y:S01]  /*a450*/  HGMMA.64x64x16.F32.BF16 R24, gdesc[UR4], R24, gsb0 ;  /* 0x00e00000041879f0 */ /* 0x000fe20008001818 */
[----:B------:R-:W-:Y:S02]  /*a460*/  R2UR UR4, R10 ;  /* 0x000000000a0472ca */ /* 0x000fe400000e0000 */
[----:B------:R-:W-:Y:S02]  /*a470*/  R2UR UR5, R11 ;  /* 0x000000000b0572ca */ /* 0x000fe400000e0000 */
        /* <DEDUP_REMOVED lines=8> */
[----:B------:R-:W-:Y:S02]  /*a500*/  R2UR UR5, R9 ;  /* 0x00000000090572ca */ /* 0x000fe400000e0000 */
[----:B------:R-:W-:Y:S02]  /*a510*/  R2UR UR6, R2 ;  /* 0x00000000020672ca */ /* 0x000fe400000e0000 */
[----:B------:R-:W-:Y:S02]  /*a520*/  R2UR UR7, R3 ;  /* 0x00000000030772ca */ /* 0x000fe400000e0000 */
[----:B------:R-:W-:Y:S01]  /*a530*/  SHF.L.U32 R3, R56, 0x1f, RZ ;  /* 0x0000001f38037819 */ /* 0x000fe200000006ff */
[----:B------:R-:W-:-:S02]  /*a540*/  WARPGROUP.DEPBAR.LE gsb0, 0x0 ;  /* 0x00008000000079c5 */ /* 0x000fc40000010000 */
[----:B------:R-:W-:-:S08]  /*a550*/  WARPGROUP.ARRIVE ;  /* 0x00000000000079c5 */ /* 0x000fd00000000000 */
[----:B------:R-:W-:Y:S03]  /*a560*/  HGMMA.64x64x16.F32.BF16 R24, gdesc[UR4], R24, gsb0 ;  /* 0x00e00000041879f0 */ /* 0x000fe60008001818 */
[----:B------:R-:W-:Y:S02]  /*a570*/  WARPGROUP.DEPBAR.LE gsb0, 0x0 ;  /* 0x00008000000079c5 */ /* 0x000fe40000010000 */
[----:B------:R-:W0:Y:S02]  /*a580*/  SYNCS.PHASECHK.TRANS64.TRYWAIT P1, [R18+URZ+0x38810], R3 ;  /* 0x03881003120075a7 */ /* 0x000e24000802017f */
[----:B0-----:R-:W-:Y:S05]  /*a590*/  @!P1 BRA `(.L_x_2787) ;  /* 0x000001a000449947 */ /* 0x001fea0003800000 */
.L_x_3049:
[----:B------:R-:W-:Y:S05]  /*a5a0*/  BSYNC B0 ;  /* 0x0000000000007941 */ /* 0x000fea0003800000 */
.L_x_2786:
[----:B------:R-:W-:Y:S05]  /*a5b0*/  @!P0 BRA `(.L_x_2788) ;  /* 0x0000000000048947 */ /* 0x000fea0003800000 */
[----:B------:R-:W-:Y:S01]  /*a5c0*/  BPT.TRAP 0x1 ;  /* 0x000000040000795c */ /* 0x000fe20000300000 */
.L_x_2788:
[----:B------:R3:W4:Y:S01]  /*a5d0*/  SYNCS.PHASECHK.TRANS64.TRYWAIT P2, [R14+URZ+0x38850], R7 ;  /* 0x038850070e0075a7 */ /* 0x000722000804017f */
[----:B------:R-:W-:Y:S05]  /*a5e0*/  @!P0 BRA `(.L_x_2789) ;  /* 0x0000000000048947 */ /* 0x000fea0003800000 */
[----:B------:R-:W-:Y:S01]  /*a5f0*/  BPT.TRAP 0x1 ;  /* 0x000000040000795c */ /* 0x000fe20000300000 */
.L_x_2789:
[----:B------:R-:W5:Y:S02]  /*a600*/  S2R R0, SR_TID.X ;  /* 0x0000000000007919 */ /* 0x000f640000002100 */
[----:B-----5:R-:W-:-:S04]  /*a610*/  LOP3.LUT R0, R0, 0x7f, RZ, 0xc0, !PT ;  /* 0x0000007f00007812 */ /* 0x020fc800078ec0ff */
[----:B------:R-:W-:Y:S01]  /*a620*/  ISETP.NE.AND P1, PT, R0, RZ, PT ;  /* 0x000000ff0000720c */ /* 0x000fe20003f25270 */
[----:B------:R-:W-:-:S05]  /*a630*/  VIADD R0, R18, 0x400 ;  /* 0x0000040012007836 */ /* 0x000fca0000000000 */
[----:B------:R-:W-:Y:S01]  /*a640*/  SHF.R.U32.HI R0, RZ, 0x4, R0 ;  /* 0x00000004ff007819 */ /* 0x000fe20000011600 */
[----:B----4-:R-:W-:Y:S06]  /*a650*/  @P2 BRA `(.L_x_2790) ;  /* 0x0000000000082947 */ /* 0x010fec0003800000 */
[----:B------:R-:W4:Y:S02]  /*a660*/  SYNCS.PHASECHK.TRANS64.TRYWAIT P2, [R14+URZ+0x38850], R7 ;  /* 0x038850070e0075a7 */ /* 0x000f24000804017f */
[----:B----4-:R-:W-:Y:S05]  /*a670*/  @!P2 BRA `(.L_x_2791) ;  /* 0x000001a00020a947 */ /* 0x010fea0003800000 */
.L_x_2790:
[----:B------:R-:W-:Y:S01]  /*a680*/  LOP3.LUT R0, R0, 0x3fff, RZ, 0xc0, !PT ;  /* 0x00003fff00007812 */ /* 0x000fe200078ec0ff */
[----:B------:R-:W-:Y:S05]  /*a690*/  WARPSYNC.ALL ;  /* 0x0000000000007948 */ /* 0x000fea0003800000 */
[----:B------:R-:W-:Y:S01]  /*a6a0*/  LOP3.LUT R20, R0, 0x10000, RZ, 0xfc, !PT ;  /* 0x0001000000147812 */ /* 0x000fe200078efcff */
[----:B------:R-:W-:Y:S01]  /*a6b0*/  VIADD R0, R18, 0x26400 ;  /* 0x0002640012007836 */ /* 0x000fe20000000000 */
[----:B------:R-:W-:-:S03]  /*a6c0*/  WARPGROUP.ARRIVE ;  /* 0x00000000000079c5 */ /* 0x000fc60000000000 */
[----:B------:R-:W-:-:S03]  /*a6d0*/  IMAD R6, R19, 0x1000, R20 ;  /* 0x0000100013067824 */ /* 0x000fc600078e0214 */
[----:B------:R-:W5:Y:S01]  /*a6e0*/  S2R R21, SR_TID.X ;  /* 0x0000000000157919 */ /* 0x000f620000002100 */
[----:B-1234-:R-:W-:Y:S01]  /*a6f0*/  IMAD.MOV.U32 R7, RZ, RZ, 0x40000040 ;  /* 0x40000040ff077424 */ /* 0x01efe200078e00ff */
[----:B------:R-:W-:Y:S01]  /*a700*/  SHF.R.U32.HI R0, RZ, 0x4, R0 ;  /* 0x00000004ff007819 */ /* 0x000fe20000011600 */
[----:B0-----:R-:W-:Y:S01]  /*a710*/  IMAD.MOV.U32 R3, RZ, RZ, 0x40000040 ;  /* 0x40000040ff037424 */ /* 0x001fe200078e00ff */
        /* <DEDUP_REMOVED lines=11> */
[C---:B------:R-:W-:Y:S01]  /*a7d0*/  VIADD R58, R2.reuse, 0x2 ;  /* 0x00000002023a7836 */ /* 0x040fe20000000000 */
[----:B------:R-:W-:Y:S01]  /*a7e0*/  MOV R65, 0x40000040 ;  /* 0x4000004000417802 */ /* 0x000fe20000000f00 */
[----:B------:R-:W-:Y:S01]  /*a7f0*/  VIADD R7, R2, 0x800 ;  /* 0x0000080002077836 */ /* 0x000fe20000000000 */
[----:B------:R-:W-:-:S02]  /*a800*/  ULDC.64 UR46, c[0x0][0xad0] ;  /* 0x0002b400002e7ab9 */ /* 0x000fc40000000a00 */
[----:B------:R-:W-:-:S07]  /*a810*/  ULOP3.LUT UR47, URZ, UR47, URZ, 0x33, !UPT ;  /* 0x0000002f3f2f7292 */ /* 0x000fce000f8e333f */
        /* <DEDUP_REMOVED lines=8> */
[----:B------:R-:W-:Y:S02]  /*a8a0*/  MOV R57, 0x40000040 ;  /* 0x4000004000397802 */ /* 0x000fe40000000f00 */
[----:B-----5:R-:W-:-:S05]  /*a8b0*/  SHF.R.U32.HI R21, RZ, 0x7, R21 ;  /* 0x00000007ff157819 */ /* 0x020fca0000011615 */
[----:B------:R0:W1:Y:S02]  /*a8c0*/  SHFL.IDX PT, R0, R21, RZ, 0x1f ;  /* 0x00001fff15007589 */ /* 0x00006400000e0000 */
[----:B0-----:R-:W-:Y:S01]  /*a8d0*/  VIADD R21, R6, 0x800 ;  /* 0x0000080006157836 */ /* 0x001fe20000000000 */
        /* <DEDUP_REMOVED lines=179> */
[----:B------:R-:W-:Y:S02]  /*b410*/  IMAD.MOV.U32 R57, RZ, RZ, 0x40000040 ;  /* 0x40000040ff397424 */ /* 0x000fe400078e00ff */
[----:B------:R-:W-:-:S02]  /*b420*/  IMAD.MOV.U32 R7, RZ, RZ, 0x28 ;  /* 0x00000028ff077424 */ /* 0x000fc400078e00ff */
[----:B------:R-:W-:-:S03]  /*b430*/  IMAD.MOV.U32 R21, RZ, RZ, 0xa00 ;  /* 0x00000a00ff157424 */ /* 0x000fc600078e00ff */
[----:B------:R-:W-:Y:S02]  /*b440*/  SEL R7, R7, 0x26, P2 ;  /* 0x0000002607077807 */ /* 0x000fe40001000000 */
[----:B------:R-:W-:Y:S02]  /*b450*/  SEL R21, R21, 0x980, P2 ;  /* 0x0000098015157807 */ /* 0x000fe40001000000 */
[----:B------:R-:W-:Y:S02]  /*b460*/  LOP3.LUT R7, R7, 0x6, RZ, 0xc0, !PT ;  /* 0x0000000607077812 */ /* 0x000fe400078ec0ff */
[----:B------:R-:W-:Y:S01]  /*b470*/  LOP3.LUT R21, R21, 0xa00, RZ, 0xc0, !PT ;  /* 0x00000a0015157812 */ /* 0x000fe200078ec0ff */
[----:B------:R-:W-:Y:S02]  /*b480*/  WARPGROUP.DEPBAR.LE gsb0, 0x0 ;  /* 0x00008000000079c5 */ /* 0x000fe40000010000 */
[----:B------:R-:W-:-:S06]  /*b490*/  WARPGROUP.ARRIVE ;  /* 0x00000000000079c5 */ /* 0x000fcc0000000000 */
[----:B------:R-:W-:Y:S01]  /*b4a0*/  HGMMA.64x64x16.F32.BF16 R24, gdesc[UR4], R24, gsb0 ;  /* 0x00e00000041879f0 */ /* 0x000fe20008001818 */
[----:B------:R-:W-:Y:S02]  /*b4b0*/  R2UR UR6, R58 ;  /* 0x000000003a0672ca */ /* 0x000fe400000e0000 */
[----:B------:R-:W-:Y:S01]  /*b4c0*/  R2UR UR7, R59 ;  /* 0x000000003b0772ca */ /* 0x000fe200000e0000 */
[----:B------:R-:W-:Y:S01]  /*b4d0*/  IMAD.MOV.U32 R59, RZ, RZ, 0x40000040 ;  /* 0x40000040ff3b7424 */ /* 0x000fe200078e00ff */
[----:B------:R-:W-:Y:S02]  /*b4e0*/  R2UR UR4, R56 ;  /* 0x00000000380472ca */ /* 0x000fe400000e0000 */
[----:B------:R-:W-:Y:S01]  /*b4f0*/  R2UR UR5, R57 ;  /* 0x00000000390572ca */ /* 0x000fe200000e0000 */
[----:B------:R-:W-:Y:S01]  /*b500*/  IMAD.MOV.U32 R57, RZ, RZ, 0x40000040 ;  /* 0x40000040ff397424 */ /* 0x000fe200078e00ff */
[CC--:B------:R-:W-:Y:S02]  /*b510*/  IADD3 R58, R7.reuse, R21.reuse, R2 ;  /* 0x00000015073a7210 */ /* 0x0c0fe40007ffe002 */
[----:B------:R-:W-:Y:S01]  /*b520*/  IADD3 R56, R7, R21, R6 ;  /* 0x0000001507387210 */ /* 0x000fe20007ffe006 */
        /* <DEDUP_REMOVED lines=11> */
[----:B------:R-:W-:Y:S01]  /*b5e0*/  VIADD R59, R6, 0xa00 ;  /* 0x00000a00063b7836 */ /* 0x000fe20000000000 */
[----:B------:R-:W-:Y:S02]  /*b5f0*/  R2UR UR6, R56 ;  /* 0x00000000380672ca */ /* 0x000fe400000e0000 */
[----:B------:R-:W-:Y:S01]  /*b600*/  R2UR UR7, R57 ;  /* 0x00000000390772ca */ /* 0x000fe200000e0000 */
[----:B------:R-:W-:Y:S02]  /*b610*/  VIADD R57, R2, 0xa00 ;  /* 0x00000a0002397836 */ /* 0x000fe40000000000 */
[----:B------:R-:W-:-:S02]  /*b620*/  IMAD.IADD R66, R0, 0x1, R59 ;  /* 0x0000000100427824 */ /* 0x000fc400078e023b */
[----:B------:R-:W-:Y:S02]  /*b630*/  IMAD.IADD R64, R0, 0x1, R57 ;  /* 0x0000000100407824 */ /* 0x000fe400078e0239 */
[C---:B------:R-:W-:Y:S02]  /*b640*/  IMAD.IADD R58, R62.reuse, 0x1, R59 ;  /* 0x000000013e3a7824 */ /* 0x040fe400078e023b */
        /* <DEDUP_REMOVED lines=11> */
[----:B------:R-:W-:Y:S02]  /*b700*/  IMAD.MOV.U32 R65, RZ, RZ, 0x40000040 ;  /* 0x40000040ff417424 */ /* 0x000fe400078e00ff */
[----:B------:R-:W-:-:S02]  /*b710*/  IMAD.MOV.U32 R59, RZ, RZ, 0x40000040 ;  /* 0x40000040ff3b7424 */ /* 0x000fc400078e00ff */
[----:B------:R-:W-:Y:S01]  /*b720*/  IMAD.MOV.U32 R57, RZ, RZ, 0x40000040 ;  /* 0x40000040ff397424 */ /* 0x000fe200078e00ff */
        /* <DEDUP_REMOVED lines=50> */
[----:B------:R-:W-:Y:S01]  /*ba50*/  MOV R57, 0x40000040 ;  /* 0x4000004000397802 */ /* 0x000fe20000000f00 */
        /* <DEDUP_REMOVED lines=20> */
[----:B------:R-:W-:-:S02]  /*bba0*/  VIADD R7, R2, 0xe00 ;  /* 0x00000e0002077836 */ /* 0x000fc40000000000 */
[----:B------:R-:W-:-:S05]  /*bbb0*/  IMAD.MOV.U32 R21, RZ, RZ, 0x1000 ;  /* 0x00001000ff157424 */ /* 0x000fca00078e00ff */
[----:B------:R-:W-:-:S04]  /*bbc0*/  SEL R21, R21, 0xf80, P2 ;  /* 0x00000f8015157807 */ /* 0x000fc80001000000 */
[----:B------:R-:W-:Y:S01]  /*bbd0*/  LOP3.LUT R21, R21, 0x1e00, RZ, 0xc0, !PT ;  /* 0x00001e0015157812 */ /* 0x000fe200078ec0ff */
[----:B------:R-:W-:Y:S02]  /*bbe0*/  WARPGROUP.DEPBAR.LE gsb0, 0x0 ;  /* 0x00008000000079c5 */ /* 0x000fe40000010000 */
[----:B------:R-:W-:-:S06]  /*bbf0*/  WARPGROUP.ARRIVE ;  /* 0x00000000000079c5 */ /* 0x000fcc0000000000 */
[----:B------:R-:W-:Y:S01]  /*bc00*/  HGMMA.64x64x16.F32.BF16 R24, gdesc[UR4], R24, gsb0 ;  /* 0x00e00000041879f0 */ /* 0x000fe20008001818 */
[----:B------:R-:W-:Y:S02]  /*bc10*/  R2UR UR4, R58 ;  /* 0x000000003a0472ca */ /* 0x000fe400000e0000 */
[----:B------:R-:W-:Y:S01]  /*bc20*/  R2UR UR5, R59 ;  /* 0x000000003b0572ca */ /* 0x000fe200000e0000 */
[----:B------:R-:W-:Y:S01]  /*bc30*/  VIADD R59, R6, 0xe00 ;  /* 0x00000e00063b7836 */ /* 0x000fe20000000000 */
[----:B------:R-:W-:Y:S01]  /*bc40*/  R2UR UR6, R56 ;  /* 0x00000000380672ca */ /* 0x000fe200000e0000 */
[C---:B------:R-:W-:Y:S01]  /*bc50*/  IMAD.IADD R56, R0.reuse, 0x1, R7 ;  /* 0x0000000100387824 */ /* 0x040fe200078e0207 */
[----:B------:R-:W-:Y:S01]  /*bc60*/  R2UR UR7, R57 ;  /* 0x00000000390772ca */ /* 0x000fe200000e0000 */
[----:B------:R-:W-:Y:S02]  /*bc70*/  IMAD.IADD R64, R0, 0x1, R59 ;  /* 0x0000000100407824 */ /* 0x000fe400078e023b */
[----:B------:R-:W-:-:S02]  /*bc80*/  IMAD.MOV.U32 R57, RZ, RZ, 0x40000040 ;  /* 0x40000040ff397424 */ /* 0x000fc400078e00ff */
[----:B------:R-:W-:Y:S02]  /*bc90*/  IMAD.IADD R58, R62, 0x1, R59 ;  /* 0x000000013e3a7824 */ /* 0x000fe400078e023b */
[----:B------:R-:W-:-:S05]  /*bca0*/  IMAD.MOV.U32 R0, RZ, RZ, 0x40 ;  /* 0x00000040ff007424 */ /* 0x000fca00078e00ff */
[----:B------:R-:W-:Y:S01]  /*bcb0*/  SEL R0, R0, 0x3e, P2 ;  /* 0x0000003e00007807 */ /* 0x000fe20001000000 */
        /* <DEDUP_REMOVED lines=11> */
[----:B------:R-:W-:Y:S01]  /*bd70*/  IMAD.MOV.U32 R59, RZ, RZ, 0x40000040 ;  /* 0x40000040ff3b7424 */ /* 0x000fe200078e00ff */
[----:B------:R-:W-:-:S02]  /*bd80*/  WARPGROUP.DEPBAR.LE gsb0, 0x0 ;  /* 0x00008000000079c5 */ /* 0x000fc40000010000 */
[----:B------:R-:W-:-:S07]  /*bd90*/  WARPGROUP.ARRIVE ;  /* 0x00000000000079c5 */ /* 0x000fce0000000000 */
[----:B------:R-:W-:Y:S01]  /*bda0*/  HGMMA.64x64x16.F32.BF16 R24, gdesc[UR4], R24, gsb0 ;  /* 0x00e00000041879f0 */ /* 0x000fe20008001818 */
[----:B------:R-:W-:Y:S02]  /*bdb0*/  R2UR UR6, R64 ;  /* 0x00000000400672ca */ /* 0x000fe400000e0000 */
[----:B------:R-:W-:Y:S02]  /*bdc0*/  R2UR UR7, R65 ;  /* 0x00000000410772ca */ /* 0x000fe400000e0000 */
[----:B------:R-:W-:Y:S01]  /*bdd0*/  R2UR UR4, R56 ;  /* 0x00000000380472ca */ /* 0x000fe200000e0000 */
[----:B------:R-:W-:Y:S01]  /*bde0*/  IMAD.IADD R56, R62, 0x1, R7 ;  /* 0x000000013e387824 */ /* 0x000fe200078e0207 */
[----:B------:R-:W-:Y:S01]  /*bdf0*/  R2UR UR5, R57 ;  /* 0x00000000390572ca */ /* 0x000fe200000e0000 */
[----:B------:R-:W-:Y:S01]  /*be00*/  IMAD.MOV.U32 R57, RZ, RZ, 0x40000040 ;  /* 0x40000040ff397424 */ /* 0x000fe200078e00ff */
[----:B------:R-:W-:Y:S01]  /*be10*/  LOP3.LUT R7, R0, 0x6, RZ, 0xc0, !PT ;  /* 0x0000000600077812 */ /* 0x000fe200078ec0ff */
[----:B------:R-:W-:-:S03]  /*be20*/  @!P1 VIADD R0, R14, 0x38840 ;  /* 0x000388400e009836 */ /* 0x000fc60000000000 */
[----:B------:R-:W-:Y:S02]  /*be30*/  IADD3 R6, R7, R21, R6 ;  /* 0x0000001507067210 */ /* 0x000fe40007ffe006 */
[----:B------:R-:W-:Y:S01]  /*be40*/  @!P1 PRMT R0, RZ, 0x654, R0 ;  /* 0x00000654ff009816 */ /* 0x000fe20000000000 */
[----:B------:R-:W-:Y:S02]  /*be50*/  WARPGROUP.DEPBAR.LE gsb0, 0x0 ;  /* 0x00008000000079c5 */ /* 0x000fe40000010000 */
[----:B------:R-:W-:-:S06]  /*be60*/  WARPGROUP.ARRIVE ;  /* 0x00000000000079c5 */ /* 0x000fcc0000000000 */
[----:B------:R-:W-:Y:S01]  /*be70*/  HGMMA.64x64x16.F32.BF16 R24, gdesc[UR4], R24, gsb0 ;  /* 0x00e00000041879f0 */ /* 0x000fe20008001818 */
[----:B------:R-:W-:Y:S02]  /*be80*/  R2UR UR6, R58 ;  /* 0x000000003a0672ca */ /* 0x000fe400000e0000 */
[----:B------:R-:W-:Y:S02]  /*be90*/  R2UR UR7, R59 ;  /* 0x000000003b0772ca */ /* 0x000fe400000e0000 */
[----:B------:R-:W-:Y:S02]  /*bea0*/  R2UR UR4, R56 ;  /* 0x00000000380472ca */ /* 0x000fe400000e0000 */
[----:B------:R-:W-:Y:S01]  /*beb0*/  R2UR UR5, R57 ;  /* 0x00000000390572ca */ /* 0x000fe200000e0000 */
[----:B------:R-:W-:Y:S01]  /*bec0*/  IMAD.MOV.U32 R57, RZ, RZ, 0x40000040 ;  /* 0x40000040ff397424 */ /* 0x000fe200078e00ff */
[----:B------:R-:W-:Y:S01]  /*bed0*/  IADD3 R56, R7, R21, R2 ;  /* 0x0000001507387210 */ /* 0x000fe20007ffe002 */
[----:B------:R-:W-:Y:S01]  /*bee0*/  IMAD.MOV.U32 R7, RZ, RZ, 0x40000040 ;  /* 0x40000040ff077424 */ /* 0x000fe200078e00ff */
[----:B------:R-:W-:-:S04]  /*bef0*/  LEA R58, R169, 0xffffffc0, 0x6 ;  /* 0xffffffc0a93a7811 */ /* 0x000fc800078e30ff */
[----:B------:R-:W-:Y:S01]  /*bf00*/  IADD3 R59, -R185, R23, -R58 ;  /* 0x00000017b93b7210 */ /* 0x000fe20007ffe93a */
[----:B------:R-:W-:Y:S02]  /*bf10*/  WARPGROUP.DEPBAR.LE gsb0, 0x0 ;  /* 0x00008000000079c5 */ /* 0x000fe40000010000 */
[----:B------:R-:W-:-:S06]  /*bf20*/  WARPGROUP.ARRIVE ;  /* 0x00000000000079c5 */ /* 0x000fcc0000000000 */
[----:B------:R-:W-:Y:S01]  /*bf30*/  HGMMA.64x64x16.F32.BF16 R24, gdesc[UR4], R24, gsb0 ;  /* 0x00e00000041879f0 */ /* 0x000fe20008001818 */
[----:B------:R-:W-:Y:S02]  /*bf40*/  R2UR UR4, R56 ;  /* 0x00000000380472ca */ /* 0x000fe400000e0000 */
[----:B------:R-:W-:Y:S02]  /*bf50*/  R2UR UR5, R57 ;  /* 0x00000000390572ca */ /* 0x000fe400000e0000 */
[----:B------:R-:W-:Y:S01]  /*bf60*/  R2UR UR6, R6 ;  /* 0x00000000060672ca */ /* 0x000fe200000e0000 */
[----:B------:R-:W-:Y:S01]  /*bf70*/  IMAD.MOV.U32 R6, RZ, RZ, -0x40 ;  /* 0xffffffc0ff067424 */ /* 0x000fe200078e00ff */
[----:B------:R-:W-:-:S03]  /*bf80*/  R2UR UR7, R7 ;  /* 0x00000000070772ca */ /* 0x000fc600000e0000 */
[----:B------:R-:W-:-:S04]  /*bf90*/  IMAD R6, R169, R6, 0x41 ;  /* 0x00000041a9067424 */ /* 0x000fc800078e0206 */
[----:B------:R-:W-:Y:S01]  /*bfa0*/  VIADD R62, R6, 0xffffffff ;  /* 0xffffffff063e7836 */ /* 0x000fe20000000000 */
[----:B------:R-:W-:Y:S02]  /*bfb0*/  WARPGROUP.DEPBAR.LE gsb0, 0x0 ;  /* 0x00008000000079c5 */ /* 0x000fe40000010000 */
[----:B------:R-:W-:-:S06]  /*bfc0*/  WARPGROUP.ARRIVE ;  /* 0x00000000000079c5 */ /* 0x000fcc0000000000 */
[----:B------:R-:W-:Y:S01]  /*bfd0*/  HGMMA.64x64x16.F32.BF16 R24, gdesc[UR4], R24, gsb0 ;  /* 0x00e00000041879f0 */ /* 0x000fe20008001818 */
[----:B------:R-:W-:Y:S02]  /*bfe0*/  ULDC.64 UR4, c[0x0][0xad8] ;  /* 0x0002b60000047ab9 */ /* 0x000fe40000000a00 */
[----:B------:R-:W-:-:S06]  /*bff0*/  UISETP.GE.AND UP0, UPT, UR5, 0x1, UPT ;  /* 0x000000010500788c */ /* 0x000fcc000bf06270 */
[----:B------:R-:W-:Y:S01]  /*c000*/  PLOP3.LUT P2, PT, PT, PT, UP0, 0x40, 0x0 ;  /* 0x000000000000781c */ /* 0x000fe20003f4e808 */
        /* <DEDUP_REMOVED lines=35> */
[----:B------:R-:W-:Y:S01]  /*c240*/  UP2UR UR46, UPR, URZ, 0x1 ;  /* 0x000000013f2e7883 */ /* 0x000fe20008000000 */
[----:B0-----:R-:W-:-:S06]  /*c250*/  IADD3 R0, -R184, R6, R23 ;  /* 0x00000006b8007210 */ /* 0x001fcc0007ffe117 */
[----:B------:R0:W2:Y:S01]  /*c260*/  MUFU.TANH R56, R24 ;  /* 0x0000001800387308 */ /* 0x0000a20000002400 */
[----:B------:R-:W-:Y:S01]  /*c270*/  IMAD.IADD R7, R0, 0x1, -R185 ;  /* 0x0000000100077824 */ /* 0x000fe200078e0ab9 */
[----:B------:R-:W-:-:S06]  /*c280*/  LEA R0, R189, R193, 0x6 ;  /* 0x000000c1bd007211 */ /* 0x000fcc00078e30ff */
[----:B------:R-:W3:Y:S01]  /*c290*/  MUFU.TANH R26, R26 ;  /* 0x0000001a001a7308 */ /* 0x000ee20000002400 */
        /* <DEDUP_REMOVED lines=32> */
[----:B------:R0:W0:Y:S01]  /*c4a0*/  MUFU.TANH R57, R55 ;  /* 0x0000003700397308 */ /* 0x0000220000002400 */
        /* <DEDUP_REMOVED lines=9> */
[----:B0-----:R-:W-:-:S05]  /*c540*/  @P2 IMAD.HI.U32 R24, R21, UR6, RZ ;  /* 0x0000000615182c27 */ /* 0x001fca000f8e00ff */
[----:B------:R-:W-:-:S04]  /*c550*/  @P2 SHF.R.U32.HI R21, RZ, UR7, R24 ;  /* 0x00000007ff152c19 */ /* 0x000fc80008011618 */
[----:B------:R-:W-:Y:S01]  /*c560*/  LOP3.LUT R21, RZ, R21, RZ, 0x33, !PT ;  /* 0x00000015ff157212 */ /* 0x000fe200078e33ff */
[----:B------:R-:W-:Y:S06]  /*c570*/  BRA `(.L_x_2795) ;  /* 0x0000000000147947 */ /* 0x000fec0003800000 */
.L_x_2794:
[----:B------:R-:W-:-:S06]  /*c580*/  UISETP.NE.AND UP0, UPT, UR5, 0x1, UPT ;  /* 0x000000010500788c */ /* 0x000fcc000bf05270 */
[----:B------:R-:W-:-:S05]  /*c590*/  PLOP3.LUT P2, PT, PT, PT, UP0, 0x80, 0x0 ;  /* 0x000000000000781c */ /* 0x000fca0003f4f008 */
[----:B------:R-:W-:-:S08]  /*c5a0*/  @UP0 ULDC.64 UR6, c[0x0][0xae0] ;  /* 0x0002b80000060ab9 */ /* 0x000fd00000000a00 */
[----:B0-----:R-:W-:-:S05]  /*c5b0*/  @P2 IMAD.HI.U32 R24, R21, UR6, RZ ;  /* 0x0000000615182c27 */ /* 0x001fca000f8e00ff */
[----:B------:R-:W-:-:S07]  /*c5c0*/  @P2 SHF.R.U32.HI R21, RZ, UR7, R24 ;  /* 0x00000007ff152c19 */ /* 0x000fce0008011618 */
.L_x_2795:
[----:B------:R-:W-:Y:S05]  /*c5d0*/  BSYNC B0 ;  /* 0x0000000000007941 */ /* 0x000fea0003800000 */
.L_x_2793:
[----:B------:R-:W-:-:S04]  /*c5e0*/  IMAD R24, R21, UR5, -R58 ;  /* 0x0000000515187c24 */ /* 0x000fc8000f8e0a3a */
[----:B------:R-:W-:-:S05]  /*c5f0*/  IMAD.IADD R24, R24, 0x1, -R185 ;  /* 0x0000000118187824 */ /* 0x000fca00078e0ab9 */
[----:B------:R-:W-:Y:S02]  /*c600*/  VIMNMX R7, R7, R24, !PT ;  /* 0x0000001807077248 */ /* 0x000fe40007fe0100 */
[----:B------:R-:W-:-:S07]  /*c610*/  VIADDMNMX R6, R24, UR5, R6, PT ;  /* 0x0000000518067c46 */ /* 0x000fce000b800106 */
.L_x_2792:
[C---:B------:R-:W-:Y:S01]  /*c620*/  ISETP.GE.AND P2, PT, R62.reuse, 0x2, PT ;  /* 0x000000023e00780c */ /* 0x040fe20003f46270 */
[----:B------:R-:W-:Y:S01]  /*c630*/  UISETP.NE.AND UP0, UPT, UR46, URZ, UPT ;  /* 0x0000003f2e00728c */ /* 0x000fe2000bf05270 */
[C---:B------:R-:W-:Y:S02]  /*c640*/  ISETP.GE.AND P6, PT, R62.reuse, 0xa, PT ;  /* 0x0000000a3e00780c */ /* 0x040fe40003fc6270 */
[----:B------:R-:W-:Y:S02]  /*c650*/  ISETP.GT.AND P4, PT, R7, 0x1, !P2 ;  /* 0x000000010700780c */ /* 0x000fe40005784270 */
[----:B------:R-:W-:Y:S02]  /*c660*/  ISETP.GE.AND P3, PT, R62, 0x9, PT ;  /* 0x000000093e00780c */ /* 0x000fe40003f66270 */
[----:B------:R-:W-:Y:S02]  /*c670*/  ISETP.LT.OR P4, PT, R6, 0x2, P4 ;  /* 0x000000020600780c */ /* 0x000fe40002781670 */
[----:B0-----:R-:W-:-:S02]  /*c680*/  P2R R55, PR, RZ, 0x40 ;  /* 0x00000040ff377803 */ /* 0x001fc40000000000 */
[----:B------:R-:W-:Y:S02]  /*c690*/  FSEL R172, R25, -INF , !P4 ;  /* 0xff80000019ac7808 */ /* 0x000fe40006000000 */
[C---:B------:R-:W-:Y:S02]  /*c6a0*/  ISETP.GT.AND P4, PT, R7.reuse, 0x9, !P6 ;  /* 0x000000090700780c */ /* 0x040fe40007784270 */
[----:B------:R-:W-:Y:S02]  /*c6b0*/  ISETP.GT.AND P5, PT, R7, 0x8, !P3 ;  /* 0x000000080700780c */ /* 0x000fe40005fa4270 */
[----:B------:R-:W-:Y:S02]  /*c6c0*/  ISETP.LT.OR P4, PT, R6, 0xa, P4 ;  /* 0x0000000a0600780c */ /* 0x000fe40002781670 */
[----:B------:R-:W-:Y:S02]  /*c6d0*/  ISETP.GE.AND P6, PT, R62, 0x11, PT ;  /* 0x000000113e00780c */ /* 0x000fe40003fc6270 */
[----:B------:R-:W-:-:S02]  /*c6e0*/  FSEL R174, R29, -INF , !P4 ;  /* 0xff8000001dae7808 */ /* 0x000fc40006000000 */
[----:B------:R-:W-:Y:S02]  /*c6f0*/  ISETP.LT.OR P5, PT, R6, 0x9, P5 ;  /* 0x000000090600780c */ /* 0x000fe40002fa1670 */
[----:B------:R-:W-:Y:S02]  /*c700*/  ISETP.GT.AND P4, PT, R7, 0x10, !P6 ;  /* 0x000000100700780c */ /* 0x000fe40007784270 */
[----:B------:R-:W-:Y:S02]  /*c710*/  FSEL R64, R28, -INF , !P5 ;  /* 0xff8000001c407808 */ /* 0x000fe40006800000 */
        /* <DEDUP_REMOVED lines=80> */
.L_x_2798:
[----:B------:R-:W-:-:S06]  /*cc20*/  UISETP.NE.AND UP0, UPT, UR5, 0x1, UPT ;  /* 0x000000010500788c */ /* 0x000fcc000bf05270 */
[----:B------:R-:W-:-:S05]  /*cc30*/  PLOP3.LUT P6, PT, PT, PT, UP0, 0x80, 0x0 ;  /* 0x000000000000781c */ /* 0x000fca0003fcf008 */
[----:B------:R-:W-:-:S08]  /*cc40*/  @UP0 ULDC.64 UR6, c[0x0][0xae0] ;  /* 0x0002b80000060ab9 */ /* 0x000fd00000000a00 */
[----:B------:R-:W-:Y:S01]  /*cc50*/  @P6 IMAD.HI.U32 R24, R21, UR6, RZ ;  /* 0x0000000615186c27 */ /* 0x000fe2000f8e00ff */
[----:B------:R-:W-:-:S13]  /*cc60*/  PLOP3.LUT P6, PT, PT, PT, UP0, 0x80, 0x0 ;  /* 0x000000000000781c */ /* 0x000fda0003fcf008 */
[----:B------:R-:W-:-:S07]  /*cc70*/  @P6 SHF.R.U32.HI R21, RZ, UR7, R24 ;  /* 0x00000007ff156c19 */ /* 0x000fce0008011618 */
.L_x_2799:
[----:B------:R-:W-:Y:S05]  /*cc80*/  BSYNC B0 ;  /* 0x0000000000007941 */ /* 0x000fea0003800000 */
.L_x_2797:
[----:B------:R-:W-:-:S04]  /*cc90*/  IMAD R24, R21, UR5, -R58 ;  /* 0x0000000515187c24 */ /* 0x000fc8000f8e0a3a */
[----:B------:R-:W-:-:S05]  /*cca0*/  IMAD.IADD R24, R24, 0x1, -R185 ;  /* 0x0000000118187824 */ /* 0x000fca00078e0ab9 */
[----:B------:R-:W-:Y:S02]  /*ccb0*/  VIMNMX R7, R7, R24, !PT ;  /* 0x0000001807077248 */ /* 0x000fe40007fe0100 */
[----:B------:R-:W-:-:S07]  /*ccc0*/  VIADDMNMX R6, R24, UR5, R6, PT ;  /* 0x0000000518067c46 */ /* 0x000fce000b800106 */
.L_x_2796:
[C---:B------:R-:W-:Y:S01]  /*ccd0*/  ISETP.GT.AND P2, PT, R7.reuse, 0x1, !P2 ;  /* 0x000000010700780c */ /* 0x040fe20005744270 */
[----:B------:R-:W-:Y:S01]  /*cce0*/  ULDC UR6, c[0x0][0xa80] ;  /* 0x0002a00000067ab9 */ /* 0x000fe20000000800 */
[----:B------:R-:W-:Y:S01]  /*ccf0*/  ISETP.GT.AND P3, PT, R7, 0x8, !P3 ;  /* 0x000000080700780c */ /* 0x000fe20005f64270 */
[----:B------:R-:W-:Y:S01]  /*cd00*/  IMAD.U32 R168, RZ, RZ, UR6 ;  /* 0x00000006ffa87e24 */ /* 0x000fe2000f8e00ff */
[C---:B------:R-:W-:Y:S01]  /*cd10*/  ISETP.LT.OR P2, PT, R6.reuse, 0x2, P2 ;  /* 0x000000020600780c */ /* 0x040fe20001741670 */
[----:B------:R-:W-:Y:S01]  /*cd20*/  UISETP.NE.AND UP0, UPT, UR46, URZ, UPT ;  /* 0x0000003f2e00728c */ /* 0x000fe2000bf05270 */
[----:B------:R-:W-:Y:S01]  /*cd30*/  BAR.SYNC.DEFER_BLOCKING 0xf, 0x100 ;  /* 0x03c4000000007b1d */ /* 0x000fe20000010000 */
[----:B------:R-:W-:Y:S01]  /*cd40*/  ISETP.LT.OR P3, PT, R6, 0x9, P3 ;  /* 0x000000090600780c */ /* 0x000fe20001f61670 */
[----:B------:R-:W-:Y:S01]  /*cd50*/  @!P1 VIADD R14, R14, 0x38860 ;  /* 0x000388600e0e9836 */ /* 0x000fe20000000000 */
[----:B------:R-:W-:Y:S02]  /*cd60*/  FSEL R24, R27, -INF , !P2 ;  /* 0xff8000001b187808 */ /* 0x000fe40005000000 */
[----:B------:R-:W-:-:S02]  /*cd70*/  ISETP.NE.AND P2, PT, R55, RZ, PT ;  /* 0x000000ff3700720c */ /* 0x000fc40003f45270 */
[----:B------:R-:W-:Y:S02]  /*cd80*/  FSEL R27, R30, -INF , !P3 ;  /* 0xff8000001e1b7808 */ /* 0x000fe40005800000 */
[----:B------:R-:W-:Y:S02]  /*cd90*/  ISETP.GT.AND P2, PT, R7, 0x9, !P2 ;  /* 0x000000090700780c */ /* 0x000fe40005744270 */
[----:B------:R-:W-:Y:S02]  /*cda0*/  ISETP.NE.AND P3, PT, R29, RZ, PT ;  /* 0x000000ff1d00720c */ /* 0x000fe40003f65270 */
        /* <DEDUP_REMOVED lines=33> */
[----:B------:R-:W-:Y:S02]  /*cfc0*/  ISETP.GT.AND P2, PT, R7, 0x20, !P2 ;  /* 0x000000200700780c */ /* 0x000fe40005744270 */
[----:B------:R-:W-:Y:S02]  /*cfd0*/  FMNMX.FTZ R28, R62, R21, !PT ;  /* 0x000000153e1c7209 */ /* 0x000fe40007810000 */
[----:B------:R-:W-:Y:S02]  /*cfe0*/  ISETP.LT.OR P2, PT, R6, 0x21, P2 ;  /* 0x000000210600780c */ /* 0x000fe40001741670 */
[----:B------:R-:W-:Y:S01]  /*cff0*/  ISETP.NE.AND P6, PT, R25, RZ, PT ;  /* 0x000000ff1900720c */ /* 0x000fe20003fc5270 */
[----:B------:R-:W0:Y:S01]  /*d000*/  SHFL.BFLY PT, R21, R28, 0x2, 0x1f ;  /* 0x0c401f001c157f89 */ /* 0x000e2200000e0000 */
[----:B------:R-:W-:Y:S02]  /*d010*/  FSEL R39, R42, -INF , !P2 ;  /* 0xff8000002a277808 */ /* 0x000fe40005000000 */
[----:B------:R-:W-:-:S02]  /*d020*/  ISETP.NE.AND P2, PT, R69, RZ, PT ;  /* 0x000000ff4500720c */ /* 0x000fc40003f45270 */
[C---:B------:R-:W-:Y:S02]  /*d030*/  ISETP.GT.AND P4, PT, R7.reuse, 0x31, !P4 ;  /* 0x000000310700780c */ /* 0x040fe40006784270 */
[C---:B------:R-:W-:Y:S02]  /*d040*/  ISETP.GT.AND P2, PT, R7.reuse, 0x21, !P2 ;  /* 0x000000210700780c */ /* 0x040fe40005744270 */
[----:B------:R-:W-:Y:S02]  /*d050*/  ISETP.GT.AND P5, PT, R7, 0x38, !P5 ;  /* 0x000000380700780c */ /* 0x000fe40006fa4270 */
[C---:B------:R-:W-:Y:S02]  /*d060*/  ISETP.LT.OR P2, PT, R6.reuse, 0x22, P2 ;  /* 0x000000220600780c */ /* 0x040fe40001741670 */
[----:B------:R-:W-:Y:S02]  /*d070*/  ISETP.LT.OR P4, PT, R6, 0x32, P4 ;  /* 0x000000320600780c */ /* 0x000fe40002781670 */
[----:B------:R-:W-:-:S02]  /*d080*/  FSEL R41, R43, -INF , !P2 ;  /* 0xff8000002b297808 */ /* 0x000fc40005000000 */
[----:B------:R-:W-:Y:S02]  /*d090*/  ISETP.GT.AND P2, PT, R7, 0x28, !P3 ;  /* 0x000000280700780c */ /* 0x000fe40005f44270 */
[----:B------:R-:W-:Y:S02]  /*d0a0*/  ISETP.NE.AND P3, PT, R45, RZ, PT ;  /* 0x000000ff2d00720c */ /* 0x000fe40003f65270 */
[----:B------:R-:W-:Y:S02]  /*d0b0*/  ISETP.LT.OR P2, PT, R6, 0x29, P2 ;  /* 0x000000290600780c */ /* 0x000fe40001741670 */
[C---:B------:R-:W-:Y:S02]  /*d0c0*/  ISETP.GT.AND P3, PT, R7.reuse, 0x30, !P3 ;  /* 0x000000300700780c */ /* 0x040fe40005f64270 */
[----:B------:R-:W-:Y:S02]  /*d0d0*/  FSEL R43, R46, -INF , !P2 ;  /* 0xff8000002e2b7808 */ /* 0x000fe40005000000 */
[----:B------:R-:W-:-:S02]  /*d0e0*/  ISETP.GT.AND P2, PT, R7, RZ, !P6 ;  /* 0x000000ff0700720c */ /* 0x000fc40007744270 */
[----:B0-----:R-:W-:Y:S02]  /*d0f0*/  FMNMX.FTZ R30, R28, R21, !PT ;  /* 0x000000151c1e7209 */ /* 0x001fe40007810000 */
[----:B------:R-:W-:Y:S02]  /*d100*/  ISETP.LT.OR P2, PT, R6, 0x1, P2 ;  /* 0x000000010600780c */ /* 0x000fe40001741670 */
[----:B------:R-:W-:Y:S01]  /*d110*/  ISETP.NE.AND P6, PT, R49, RZ, PT ;  /* 0x000000ff3100720c */ /* 0x000fe20003fc5270 */
[----:B------:R-:W0:Y:S01]  /*d120*/  SHFL.BFLY PT, R21, R30, 0x1, 0x1f ;  /* 0x0c201f001e157f89 */ /* 0x000e2200000e0000 */
[----:B------:R-:W-:Y:S02]  /*d130*/  FSEL R25, R26, -INF , !P2 ;  /* 0xff8000001a197808 */ /* 0x000fe40005000000 */
[----:B------:R-:W-:Y:S02]  /*d140*/  ISETP.NE.AND P2, PT, R70, RZ, PT ;  /* 0x000000ff4600720c */ /* 0x000fe40003f45270 */
[----:B------:R-:W-:-:S02]  /*d150*/  FMNMX.FTZ R26, R25, R24, !PT ;  /* 0x00000018191a7209 */ /* 0x000fc40007810000 */
[----:B------:R-:W-:Y:S02]  /*d160*/  ISETP.GT.AND P2, PT, R7, 0x29, !P2 ;  /* 0x000000290700780c */ /* 0x000fe40005744270 */
[----:B------:R-:W-:Y:S02]  /*d170*/  FMNMX.FTZ R26, R27, R26, !PT ;  /* 0x0000001a1b1a7209 */ /* 0x000fe40007810000 */
[----:B------:R-:W-:Y:S02]  /*d180*/  ISETP.LT.OR P2, PT, R6, 0x2a, P2 ;  /* 0x0000002a0600780c */ /* 0x000fe40001741670 */
[----:B------:R-:W-:Y:S02]  /*d190*/  FMNMX.FTZ R26, R29, R26, !PT ;  /* 0x0000001a1d1a7209 */ /* 0x000fe40007810000 */
[----:B------:R-:W-:Y:S02]  /*d1a0*/  FSEL R45, R47, -INF , !P2 ;  /* 0xff8000002f2d7808 */ /* 0x000fe40005000000 */
[----:B------:R-:W-:-:S02]  /*d1b0*/  FMNMX.FTZ R26, R31, R26, !PT ;  /* 0x0000001a1f1a7209 */ /* 0x000fc40007810000 */
[C---:B------:R-:W-:Y:S02]  /*d1c0*/  ISETP.LT.OR P3, PT, R6.reuse, 0x31, P3 ;  /* 0x000000310600780c */ /* 0x040fe40001f61670 */
[----:B------:R-:W-:Y:S02]  /*d1d0*/  FMNMX.FTZ R26, R33, R26, !PT ;  /* 0x0000001a211a7209 */ /* 0x000fe40007810000 */
[----:B------:R-:W-:Y:S02]  /*d1e0*/  ISETP.LT.OR P5, PT, R6, 0x39, P5 ;  /* 0x000000390600780c */ /* 0x000fe40002fa1670 */
[----:B------:R-:W-:Y:S02]  /*d1f0*/  FMNMX.FTZ R26, R35, R26, !PT ;  /* 0x0000001a231a7209 */ /* 0x000fe40007810000 */
[----:B0-----:R-:W-:Y:S02]  /*d200*/  FMNMX.FTZ R21, R30, R21, !PT ;  /* 0x000000151e157209 */ /* 0x001fe40007810000 */
[----:B------:R-:W-:-:S02]  /*d210*/  FMNMX.FTZ R26, R37, R26, !PT ;  /* 0x0000001a251a7209 */ /* 0x000fc40007810000 */
[C---:B------:R-:W-:Y:S01]  /*d220*/  FSETP.NEU.FTZ.AND P2, PT, R21.reuse, -INF , PT ;  /* 0xff8000001500780b */ /* 0x040fe20003f5d000 */
[----:B------:R-:W-:Y:S01]  /*d230*/  FMUL.FTZ R28, R21, R168 ;  /* 0x000000a8151c7220 */ /* 0x000fe20000410000 */
[----:B------:R-:W-:Y:S02]  /*d240*/  FMNMX.FTZ R26, R39, R26, !PT ;  /* 0x0000001a271a7209 */ /* 0x000fe40007810000 */
[----:B------:R-:W-:Y:S02]  /*d250*/  FSEL R47, R51, -INF , !P4 ;  /* 0xff800000332f7808 */ /* 0x000fe40006000000 */
[----:B------:R-:W-:Y:S02]  /*d260*/  FMNMX.FTZ R26, R41, R26, !PT ;  /* 0x0000001a291a7209 */ /* 0x000fe40007810000 */
[----:B------:R-:W-:Y:S02]  /*d270*/  FSEL R55, R28, RZ, P2 ;  /* 0x000000ff1c377208 */ /* 0x000fe40001000000 */
[----:B------:R-:W-:-:S02]  /*d280*/  FMNMX.FTZ R26, R43, R26, !PT ;  /* 0x0000001a2b1a7209 */ /* 0x000fc40007810000 */
[----:B------:R-:W-:Y:S01]  /*d290*/  ISETP.GT.AND P2, PT, R7, 0x39, !P6 ;  /* 0x000000390700780c */ /* 0x000fe20007744270 */
[-CC-:B------:R-:W-:Y:S01]  /*d2a0*/  FFMA.FTZ R171, R56, R168.reuse, -R55.reuse ;  /* 0x000000a838ab7223 */ /* 0x180fe20000010837 */
[----:B------:R-:W-:Y:S01]  /*d2b0*/  FSEL R7, R50, -INF , !P3 ;  /* 0xff80000032077808 */ /* 0x000fe20005800000 */
[--C-:B------:R-:W-:Y:S01]  /*d2c0*/  FFMA.FTZ R172, R172, R168, -R55.reuse ;  /* 0x000000a8acac7223 */ /* 0x100fe20000010837 */
[----:B------:R-:W-:Y:S01]  /*d2d0*/  FMNMX.FTZ R26, R45, R26, !PT ;  /* 0x0000001a2d1a7209 */ /* 0x000fe20007810000 */
[-CC-:B------:R-:W-:Y:S01]  /*d2e0*/  FFMA.FTZ R173, R64, R168.reuse, -R55.reuse ;  /* 0x000000a840ad7223 */ /* 0x180fe20000010837 */
[----:B------:R-:W-:Y:S01]  /*d2f0*/  ISETP.LT.OR P2, PT, R6, 0x3a, P2 ;  /* 0x0000003a0600780c */ /* 0x000fe20001741670 */
[--C-:B------:R-:W-:Y:S01]  /*d300*/  FFMA.FTZ R174, R174, R168, -R55.reuse ;  /* 0x000000a8aeae7223 */ /* 0x100fe20000010837 */
[----:B------:R-:W-:Y:S01]  /*d310*/  FMNMX.FTZ R26, R7, R26, !PT ;  /* 0x0000001a071a7209 */ /* 0x000fe20007810000 */
[-CC-:B------:R-:W-:Y:S01]  /*d320*/  FFMA.FTZ R175, R32, R168.reuse, -R55.reuse ;  /* 0x000000a820af7223 */ /* 0x180fe20000010837 */
[----:B------:R-:W-:Y:S01]  /*d330*/  FSEL R49, R54, -INF , !P5 ;  /* 0xff80000036317808 */ /* 0x000fe20006800000 */
[--C-:B------:R-:W-:Y:S01]  /*d340*/  FFMA.FTZ R176, R176, R168, -R55.reuse ;  /* 0x000000a8b0b07223 */ /* 0x100fe20000010837 */
[----:B------:R-:W-:Y:S01]  /*d350*/  FMNMX.FTZ R26, R47, R26, !PT ;  /* 0x0000001a2f1a7209 */ /* 0x000fe20007810000 */
[-CC-:B------:R-:W-:Y:S01]  /*d360*/  FFMA.FTZ R177, R36, R168.reuse, -R55.reuse ;  /* 0x000000a824b17223 */ /* 0x180fe20000010837 */
[----:B------:R-:W-:Y:S01]  /*d370*/  FSEL R51, R57, -INF , !P2 ;  /* 0xff80000039337808 */ /* 0x000fe20005000000 */
        /* <DEDUP_REMOVED lines=11> */
[----:B------:R-:W-:Y:S01]  /*d430*/  FFMA.FTZ R199, R62, R168, -R55 ;  /* 0x000000a83ec77223 */ /* 0x000fe20000010837 */
[----:B------:R-:W-:Y:S01]  /*d440*/  MUFU.EX2 R171, R171 ;  /* 0x000000ab00ab7308 */ /* 0x000fe20000000800 */
[----:B------:R-:W-:-:S07]  /*d450*/  @!P1 PRMT R14, RZ, 0x654, R14 ;  /* 0x00000654ff0e9816 */ /* 0x000fce000000000e */
[----:B------:R-:W1:Y:S08]  /*d460*/  MUFU.EX2 R172, R172 ;  /* 0x000000ac00ac7308 */ /* 0x000e700000000800 */
[----:B------:R-:W-:Y:S01]  /*d470*/  MUFU.EX2 R173, R173 ;  /* 0x000000ad00ad7308 */ /* 0x000fe20000000800 */
[----:B0-----:R-:W-:-:S07]  /*d480*/  FMNMX.FTZ R53, R26, R53, !PT ;  /* 0x000000351a357209 */ /* 0x001fce0007810000 */
[----:B------:R-:W0:Y:S01]  /*d490*/  MUFU.EX2 R174, R174 ;  /* 0x000000ae00ae7308 */ /* 0x000e220000000800 */
[----:B-1----:R-:W-:Y:S01]  /*d4a0*/  F2FP.BF16.F32.PACK_AB R164, R172, R171 ;  /* 0x000000abaca4723e */ /* 0x002fe200000010ff */
[----:B------:R-:W-:Y:S01]  /*d4b0*/  FADD.FTZ R172, R171, R172 ;  /* 0x000000acabac7221 */ /* 0x000fe20000010000 */
[----:B------:R-:W1:Y:S05]  /*d4c0*/  SHFL.BFLY PT, R190, R53, 0x1, 0x1f ;  /* 0x0c201f0035be7f89 */ /* 0x000e6a00000e0000 */
[----:B------:R-:W-:Y:S08]  /*d4d0*/  MUFU.EX2 R175, R175 ;  /* 0x000000af00af7308 */ /* 0x000ff00000000800 */
[----:B------:R-:W2:Y:S01]  /*d4e0*/  MUFU.EX2 R176, R176 ;  /* 0x000000b000b07308 */ /* 0x000ea20000000800 */
[----:B0-----:R-:W-:Y:S01]  /*d4f0*/  F2FP.BF16.F32.PACK_AB R166, R174, R173 ;  /* 0x000000adaea6723e */ /* 0x001fe200000010ff */
[----:B------:R-:W-:-:S04]  /*d500*/  FADD.FTZ R173, R173, R172 ;  /* 0x000000acadad7221 */ /* 0x000fc80000010000 */
[----:B------:R-:W-:Y:S02]  /*d510*/  FADD.FTZ R174, R174, R173 ;  /* 0x000000adaeae7221 */ /* 0x000fe40000010000 */
[----:B------:R-:W-:Y:S01]  /*d520*/  MUFU.EX2 R177, R177 ;  /* 0x000000b100b17308 */ /* 0x000fe20000000800 */
[----:B-1----:R-:W-:-:S04]  /*d530*/  FMNMX.FTZ R190, R53, R190, !PT ;  /* 0x000000be35be7209 */ /* 0x002fc80007810000 */
[C---:B------:R-:W-:Y:S01]  /*d540*/  FSETP.NEU.FTZ.AND P2, PT, R190.reuse, -INF , PT ;  /* 0xff800000be00780b */ /* 0x040fe20003f5d000 */
[-C--:B------:R-:W-:Y:S02]  /*d550*/  FMUL.FTZ R6, R190, R168.reuse ;  /* 0x000000a8be067220 */ /* 0x080fe40000410000 */
[----:B------:R-:W0:Y:S01]  /*d560*/  MUFU.EX2 R178, R178 ;  /* 0x000000b200b27308 */ /* 0x000e220000000800 */
[----:B--2---:R-:W-:Y:S01]  /*d570*/  F2FP.BF16.F32.PACK_AB R160, R176, R175 ;  /* 0x000000afb0a0723e */ /* 0x004fe200000010ff */
[----:B------:R-:W-:Y:S01]  /*d580*/  FADD.FTZ R175, R175, R174 ;  /* 0x000000aeafaf7221 */ /* 0x000fe20000010000 */
[----:B------:R-:W-:Y:S01]  /*d590*/  FSEL R26, R6, RZ, P2 ;  /* 0x000000ff061a7208 */ /* 0x000fe20001000000 */
[----:B------:R-:W-:Y:S02]  /*d5a0*/  IMAD R6, R19, 0x1000, R188 ;  /* 0x0000100013067824 */ /* 0x000fe400078e02bc */
[----:B------:R-:W-:Y:S01]  /*d5b0*/  FADD.FTZ R176, R176, R175 ;  /* 0x000000afb0b07221 */ /* 0x000fe20000010000 */
[----:B------:R-:W-:Y:S01]  /*d5c0*/  PLOP3.LUT P2, PT, PT, PT, UP0, 0x40, 0x0 ;  /* 0x000000000000781c */ /* 0x000fe20003f4e808 */
        /* <DEDUP_REMOVED lines=17> */
[----:B------:R-:W-:Y:S01]  /*d6e0*/  MUFU.EX2 R200, R200 ;  /* 0x000000c800c87308 */ /* 0x000fe20000000800 */
[----:B------:R-:W-:Y:S01]  /*d6f0*/  IMAD.MOV.U32 R7, RZ, RZ, 0x40000040 ;  /* 0x40000040ff077424 */ /* 0x000fe200078e00ff */
[----:B0-----:R-:W-:Y:S01]  /*d700*/  F2FP.BF16.F32.PACK_AB R162, R178, R177 ;  /* 0x000000b1b2a2723e */ /* 0x001fe200000010ff */
[----:B------:R-:W-:Y:S01]  /*d710*/  FADD.FTZ R177, R177, R176 ;  /* 0x000000b0b1b17221 */ /* 0x000fe20000010000 */
[----:B------:R-:W-:-:S02]  /*d720*/  R2UR UR6, R6 ;  /* 0x00000000060672ca */ /* 0x000fc400000e0000 */
[----:B------:R-:W-:Y:S01]  /*d730*/  R2UR UR7, R7 ;  /* 0x00000000070772ca */ /* 0x000fe200000e0000 */
[----:B------:R-:W-:Y:S01]  /*d740*/  IMAD.MOV.U32 R7, RZ, RZ, 0x40000040 ;  /* 0x40000040ff077424 */ /* 0x000fe200078e00ff */
[----:B------:R-:W0:Y:S01]  /*d750*/  MUFU.EX2 R201, R201 ;  /* 0x000000c900c97308 */ /* 0x000e220000000800 */
[----:B------:R-:W-:-:S07]  /*d760*/  FADD.FTZ R178, R178, R177 ;  /* 0x000000b1b2b27221 */ /* 0x000fce0000010000 */
        /* <DEDUP_REMOVED lines=21> */
[----:B------:R-:W3:Y:S01]  /*d8c0*/  MUFU.EX2 R182, R182 ;  /* 0x000000b600b67308 */ /* 0x000ee20000000800 */
[----:B0-----:R-:W-:Y:S01]  /*d8d0*/  F2FP.BF16.F32.PACK_AB R156, R180, R179 ;  /* 0x000000b3b49c723e */ /* 0x001fe200000010ff */
[----:B------:R-:W-:-:S04]  /*d8e0*/  FADD.FTZ R179, R179, R178 ;  /* 0x000000b2b3b37221 */ /* 0x000fc80000010000 */
[----:B------:R-:W-:Y:S02]  /*d8f0*/  FADD.FTZ R180, R180, R179 ;  /* 0x000000b3b4b47221 */ /* 0x000fe40000010000 */
[----:B------:R-:W0:Y:S08]  /*d900*/  MUFU.EX2 R210, R210 ;  /* 0x000000d200d27308 */ /* 0x000e300000000800 */
[----:B------:R-:W4:Y:S01]  /*d910*/  MUFU.EX2 R222, R222 ;  /* 0x000000de00de7308 */ /* 0x000f220000000800 */
[----:B---3--:R-:W-:Y:S01]  /*d920*/  F2FP.BF16.F32.PACK_AB R158, R182, R181 ;  /* 0x000000b5b69e723e */ /* 0x008fe200000010ff */
[----:B------:R-:W-:-:S04]  /*d930*/  FADD.FTZ R181, R181, R180 ;  /* 0x000000b4b5b57221 */ /* 0x000fc80000010000 */
[----:B------:R-:W-:Y:S02]  /*d940*/  FADD.FTZ R182, R182, R181 ;  /* 0x000000b5b6b67221 */ /* 0x000fe40000010000 */
[----:B------:R-:W-:Y:S01]  /*d950*/  MUFU.EX2 R223, R223 ;  /* 0x000000df00df7308 */ /* 0x000fe20000000800 */
[----:B0-----:R-:W-:-:S07]  /*d960*/  FADD.FTZ R207, R210, R207 ;  /* 0x000000cfd2cf7221 */ /* 0x001fce0000010000 */
[----:B------:R-:W0:Y:S01]  /*d970*/  MUFU.EX2 R224, R224 ;  /* 0x000000e000e07308 */ /* 0x000e220000000800 */
[C---:B----4-:R-:W-:Y:S01]  /*d980*/  F2FP.BF16.F32.PACK_AB R157, R222.reuse, R210 ;  /* 0x000000d2de9d723e */ /* 0x050fe200000010ff */
[----:B------:R-:W-:-:S06]  /*d990*/  FADD.FTZ R222, R222, R207 ;  /* 0x000000cfdede7221 */ /* 0x000fcc0000010000 */
[----:B------:R-:W3:Y:S08]  /*d9a0*/  MUFU.EX2 R183, R183 ;  /* 0x000000b700b77308 */ /* 0x000ef00000000800 */
[----:B------:R-:W4:Y:S01]  /*d9b0*/  MUFU.EX2 R191, R191 ;  /* 0x000000bf00bf7308 */ /* 0x000f220000000800 */
[----:B0-----:R-:W-:Y:S01]  /*d9c0*/  F2FP.BF16.F32.PACK_AB R159, R224, R223 ;  /* 0x000000dfe09f723e */ /* 0x001fe200000010ff */
[----:B------:R-:W-:-:S04]  /*d9d0*/  FADD.FTZ R223, R223, R222 ;  /* 0x000000dedfdf7221 */ /* 0x000fc80000010000 */
[----:B------:R-:W-:Y:S01]  /*d9e0*/  STSM.16.M88.4 [R209], R156 ;  /* 0x0000009cd1007844 */ /* 0x000fe20000000200 */
[----:B------:R-:W-:Y:S01]  /*d9f0*/  FADD.FTZ R224, R224, R223 ;  /* 0x000000dfe0e07221 */ /* 0x000fe20000010000 */
[----:B------:R-:W-:Y:S01]  /*da00*/  MUFU.EX2 R198, R198 ;  /* 0x000000c600c67308 */ /* 0x000fe20000000800 */
[----:B---3--:R-:W-:-:S07]  /*da10*/  FADD.FTZ R182, R183, R182 ;  /* 0x000000b6b7b67221 */ /* 0x008fce0000010000 */
[----:B------:R-:W0:Y:S01]  /*da20*/  MUFU.EX2 R199, R199 ;  /* 0x000000c700c77308 */ /* 0x000e220000000800 */
[C---:B----4-:R-:W-:Y:S01]  /*da30*/  F2FP.BF16.F32.PACK_AB R152, R191.reuse, R183 ;  /* 0x000000b7bf98723e */ /* 0x050fe200000010ff */
[----:B------:R-:W-:-:S06]  /*da40*/  FADD.FTZ R191, R191, R182 ;  /* 0x000000b6bfbf7221 */ /* 0x000fcc0000010000 */
[----:B------:R-:W-:Y:S08]  /*da50*/  MUFU.EX2 R225, R225 ;  /* 0x000000e100e17308 */ /* 0x000ff00000000800 */
[----:B------:R-:W3:Y:S01]  /*da60*/  MUFU.EX2 R228, R228 ;  /* 0x000000e400e47308 */ /* 0x000ee20000000800 */
[----:B0-----:R-:W-:-:S07]  /*da70*/  F2FP.BF16.F32.PACK_AB R154, R199, R198 ;  /* 0x000000c6c79a723e */ /* 0x001fce00000010ff */
[----:B------:R-:W-:Y:S08]  /*da80*/  MUFU.EX2 R229, R229 ;  /* 0x000000e500e57308 */ /* 0x000ff00000000800 */
[----:B------:R-:W0:Y:S01]  /*da90*/  MUFU.EX2 R170, R170 ;  /* 0x000000aa00aa7308 */ /* 0x000e220000000800 */
[----:B---3--:R-:W-:Y:S01]  /*daa0*/  F2FP.BF16.F32.PACK_AB R153, R228, R225 ;  /* 0x000000e1e499723e */ /* 0x008fe200000010ff */
[----:B------:R-:W-:-:S04]  /*dab0*/  FADD.FTZ R225, R225, R224 ;  /* 0x000000e0e1e17221 */ /* 0x000fc80000010000 */
[----:B------:R-:W-:Y:S01]  /*dac0*/  FADD.FTZ R228, R228, R225 ;  /* 0x000000e1e4e47221 */ /* 0x000fe20000010000 */
[----:B0-----:R-:W-:-:S05]  /*dad0*/  F2FP.BF16.F32.PACK_AB R155, R170, R229 ;  /* 0x000000e5aa9b723e */ /* 0x001fca00000010ff */
[----:B------:R0:W-:Y:S01]  /*dae0*/  STSM.16.M88.4 [R208], R152 ;  /* 0x00000098d0007844 */ /* 0x0001e20000000200 */
[----:B------:R-:W-:-:S06]  /*daf0*/  WARPGROUP.ARRIVE ;  /* 0x00000000000079c5 */ /* 0x000fcc0000000000 */
[----:B------:R-:W-:Y:S03]  /*db00*/  HGMMA.64x256x16.F32.BF16 R24, R164, gdesc[UR4].tnspB, RZ, !UPT, gsb0 ;  /* 0x43e00004a4187df0 */ /* 0x000fe6000c0018ff */
[----:B------:R-:W-:Y:S02]  /*db10*/  WARPGROUP.DEPBAR.LE gsb0, 0x0 ;  /* 0x00008000000079c5 */ /* 0x000fe40000010000 */
[----:B-1----:R-:W-:Y:S01]  /*db20*/  VIADD R164, R6, 0x80 ;  /* 0x0000008006a47836 */ /* 0x002fe20000000000 */
[----:B------:R-:W-:Y:S01]  /*db30*/  WARPGROUP.ARRIVE ;  /* 0x00000000000079c5 */ /* 0x000fe20000000000 */
[----:B------:R-:W-:-:S03]  /*db40*/  IMAD.MOV.U32 R165, RZ, RZ, 0x40000040 ;  /* 0x40000040ffa57424 */ /* 0x000fc600078e00ff */
[----:B------:R-:W-:Y:S02]  /*db50*/  R2UR UR6, R164 ;  /* 0x00000000a40672ca */ /* 0x000fe400000e0000 */
[----:B------:R-:W-:-:S15]  /*db60*/  R2UR UR7, R165 ;  /* 0x00000000a50772ca */ /* 0x000fde00000e0000 */
[----:B------:R-:W-:-:S01]  /*db70*/  NOP ;  /* 0x0000000000007918 */ /* 0x000fc20000000000 */
[----:B------:R-:W-:Y:S03]  /*db80*/  HGMMA.64x256x16.F32.BF16 R24, R160, gdesc[UR4].tnspB, R24, gsb0 ;  /* 0x43e00004a0187df0 */ /* 0x000fe60008001818 */
[----:B------:R-:W-:Y:S02]  /*db90*/  WARPGROUP.DEPBAR.LE gsb0, 0x0 ;  /* 0x00008000000079c5 */ /* 0x000fe40000010000 */
[C---:B--2---:R-:W-:Y:S01]  /*dba0*/  VIADD R160, R6.reuse, 0x100 ;  /* 0x0000010006a07836 */ /* 0x044fe20000000000 */
[----:B------:R-:W-:Y:S01]  /*dbb0*/  WARPGROUP.ARRIVE ;  /* 0x00000000000079c5 */ /* 0x000fe20000000000 */
[----:B------:R-:W-:Y:S02]  /*dbc0*/  IMAD.MOV.U32 R161, RZ, RZ, 0x40000040 ;  /* 0x40000040ffa17424 */ /* 0x000fe400078e00ff */
[----:B------:R-:W-:Y:S01]  /*dbd0*/  VIADD R6, R6, 0x180 ;  /* 0x0000018006067836 */ /* 0x000fe20000000000 */
[----:B------:R-:W-:-:S02]  /*dbe0*/  R2UR UR6, R160 ;  /* 0x00000000a00672ca */ /* 0x000fc400000e0000 */
[----:B------:R-:W-:-:S15]  /*dbf0*/  R2UR UR7, R161 ;  /* 0x00000000a10772ca */ /* 0x000fde00000e0000 */
[----:B------:R-:W-:-:S01]  /*dc00*/  NOP ;  /* 0x0000000000007918 */ /* 0x000fc20000000000 */
[----:B------:R-:W-:Y:S01]  /*dc10*/  HGMMA.64x256x16.F32.BF16 R24, R156, gdesc[UR4].tnspB, R24, gsb0 ;  /* 0x43e000049c187df0 */ /* 0x000fe20008001818 */
[----:B------:R-:W-:Y:S01]  /*dc20*/  R2UR UR6, R6 ;  /* 0x00000000060672ca */ /* 0x000fe200000e0000 */
[----:B------:R-:W-:Y:S01]  /*dc30*/  FADD.FTZ R6, R198, R191 ;  /* 0x000000bfc6067221 */ /* 0x000fe20000010000 */
[----:B------:R-:W-:Y:S01]  /*dc40*/  R2UR UR7, R7 ;  /* 0x00000000070772ca */ /* 0x000fe200000e0000 */
[----:B------:R-:W-:Y:S02]  /*dc50*/  FADD.FTZ R7, R229, R228 ;  /* 0x000000e4e5077221 */ /* 0x000fe40000010000 */
[----:B------:R-:W-:Y:S02]  /*dc60*/  FADD.FTZ R6, R199, R6 ;  /* 0x00000006c7067221 */ /* 0x000fe40000010000 */
[----:B------:R-:W-:Y:S01]  /*dc70*/  FADD.FTZ R7, R170, R7 ;  /* 0x00000007aa077221 */ /* 0x000fe20000010000 */
[----:B------:R-:W-:Y:S02]  /*dc80*/  WARPGROUP.DEPBAR.LE gsb0, 0x0 ;  /* 0x00008000000079c5 */ /* 0x000fe40000010000 */
[----:B------:R-:W-:-:S15]  /*dc90*/  WARPGROUP.ARRIVE ;  /* 0x00000000000079c5 */ /* 0x000fde0000000000 */
[----:B------:R-:W-:-:S02]  /*dca0*/  NOP ;  /* 0x0000000000007918 */ /* 0x000fc40000000000 */
[----:B------:R-:W-:Y:S03]  /*dcb0*/  HGMMA.64x256x16.F32.BF16 R24, R152, gdesc[UR4].tnspB, R24, gsb0 ;  /* 0x43e0000498187df0 */ /* 0x000fe60008001818 */
[----:B------:R-:W-:Y:S02]  /*dcc0*/  WARPGROUP.DEPBAR.LE gsb0, 0x0 ;  /* 0x00008000000079c5 */ /* 0x000fe40000010000 */
[----:B------:R1:W-:Y:S06]  /*dcd0*/  MEMBAR.ALL.CTA ;  /* 0x0000000000007992 */ /* 0x0003ec0000008000 */
[----:B-1----:R-:W1:Y:S02]  /*dce0*/  FENCE.VIEW.ASYNC.S ;  /* 0x00000000000073c6 */ /* 0x002e640000000000 */
[----:B-1----:R-:W-:Y:S01]  /*dcf0*/  NOP ;  /* 0x0000000000007918 */ /* 0x002fe20000000000 */
[----:B------:R-:W-:Y:S06]  /*dd00*/  BAR.ARV 0xe, 0x100 ;  /* 0x0384000000007b1d */ /* 0x000fec0000002000 */
[----:B------:R1:W-:Y:S02]  /*dd10*/  @!P1 SYNCS.ARRIVE.TRANS64.RED.A1T0 RZ, [R14+URZ], RZ ;  /* 0x000000ff0eff99a7 */ /* 0x0003e4000810043f */
[----:B-1----:R-:W-:-:S04]  /*dd20*/  IMAD.IADD R14, R23, 0x1, -R184 ;  /* 0x00000001170e7824 */ /* 0x002fc800078e0ab8 */
[----:B0-----:R-:W-:Y:S02]  /*dd30*/  IMAD R154, R189, 0x40, R14 ;  /* 0x00000040bd9a7824 */ /* 0x001fe400078e020e */
[----:B------:R-:W-:Y:S02]  /*dd40*/  VIADD R14, R169, 0xfffffffe ;  /* 0xfffffffea90e7836 */ /* 0x000fe40000000000 */
[----:B------:R-:W-:Y:S01]  /*dd50*/  VIADD R152, R154, UR4 ;  /* 0x000000049a987c36 */ /* 0x000fe20008000000 */
        /* <DEDUP_REMOVED lines=13> */
.L_x_2802:
[----:B------:R-:W-:-:S06]  /*de30*/  UISETP.NE.AND UP0, UPT, UR5, 0x1, UPT ;  /* 0x000000010500788c */ /* 0x000fcc000bf05270 */
[----:B------:R-:W-:-:S05]  /*de40*/  PLOP3.LUT P2, PT, PT, PT, UP0, 0x80, 0x0 ;  /* 0x000000000000781c */ /* 0x000fca0003f4f008 */
[----:B------:R-:W-:-:S08]  /*de50*/  @UP0 ULDC.64 UR6, c[0x0][0xae0] ;  /* 0x0002b80000060ab9 */ /* 0x000fd00000000a00 */
[----:B------:R-:W-:-:S05]  /*de60*/  @P2 IMAD.HI.U32 R154, R153, UR6, RZ ;  /* 0x00000006999a2c27 */ /* 0x000fca000f8e00ff */
[----:B------:R-:W-:-:S07]  /*de70*/  @P2 SHF.R.U32.HI R153, RZ, UR7, R154 ;  /* 0x00000007ff992c19 */ /* 0x000fce000801169a */
.L_x_2803:
[----:B------:R-:W-:Y:S05]  /*de80*/  BSYNC B0 ;  /* 0x0000000000007941 */ /* 0x000fea0003800000 */
.L_x_2801:
[----:B------:R-:W-:-:S04]  /*de90*/  IMAD.U32 R154, RZ, RZ, UR5 ;  /* 0x00000005ff9a7e24 */ /* 0x000fc8000f8e00ff */
[----:B------:R-:W-:-:S05]  /*dea0*/  IMAD R153, R153, R154, UR5 ;  /* 0x0000000599997e24 */ /* 0x000fca000f8e029a */
[----:B------:R-:W-:-:S07]  /*deb0*/  VIMNMX R152, R152, R153, PT ;  /* 0x0000009998987248 */ /* 0x000fce0003fe0100 */
.L_x_2800:
[----:B------:R-:W-:Y:S01]  /*dec0*/  SHF.R.S32.HI R153, RZ, 0x1f, R152 ;  /* 0x0000001fff997819 */ /* 0x000fe20000011498 */
[----:B------:R-:W-:Y:S01]  /*ded0*/  ULDC UR38, c[0x0][0xadc] ;  /* 0x0002b70000267ab9 */ /* 0x000fe20000000800 */
[----:B------:R-:W-:Y:S01]  /*dee0*/  ULDC UR41, c[0x0][0xadc] ;  /* 0x0002b70000297ab9 */ /* 0x000fe20000000800 */
[----:B------:R-:W-:Y:S01]  /*def0*/  ULDC UR37, c[0x0][0xa80] ;  /* 0x0002a00000257ab9 */ /* 0x000fe20000000800 */
[----:B------:R-:W-:Y:S01]  /*df00*/  LEA.HI R153, R153, R152, RZ, 0x6 ;  /* 0x0000009899997211 */ /* 0x000fe200078f30ff */
[----:B------:R-:W-:Y:S01]  /*df10*/  ULDC UR40, c[0x0][0xa80] ;  /* 0x0002a00000287ab9 */ /* 0x000fe20000000800 */
[----:B------:R-:W-:Y:S01]  /*df20*/  ULDC UR39, c[0x0][0xa80] ;  /* 0x0002a00000277ab9 */ /* 0x000fe20000000800 */
[----:B------:R-:W-:Y:S01]  /*df30*/  ULDC UR45, c[0x0][0xad0] ;  /* 0x0002b400002d7ab9 */ /* 0x000fe20000000800 */
[----:B------:R-:W-:Y:S01]  /*df40*/  SHF.R.S32.HI R153, RZ, 0x6, R153 ;  /* 0x00000006ff997819 */ /* 0x000fe20000011499 */
[----:B------:R-:W-:Y:S01]  /*df50*/  ULDC UR44, c[0x0][0xad0] ;  /* 0x0002b400002c7ab9 */ /* 0x000fe20000000800 */
[----:B------:R-:W-:Y:S01]  /*df60*/  ULDC UR43, c[0x0][0xad0] ;  /* 0x0002b400002b7ab9 */ /* 0x000fe20000000800 */
[----:B------:R-:W-:Y:S01]  /*df70*/  ULDC UR42, c[0x0][0xad8] ;  /* 0x0002b600002a7ab9 */ /* 0x000fe20000000800 */
[----:B------:R-:W-:Y:S01]  /*df80*/  VIMNMX R210, R212, R153, !PT ;  /* 0x00000099d4d27248 */ /* 0x000fe20007fe0100 */
[----:B------:R-:W-:Y:S01]  /*df90*/  ULDC UR48, c[0x0][0xad8] ;  /* 0x0002b60000307ab9 */ /* 0x000fe20000000800 */
[----:B------:R-:W-:Y:S02]  /*dfa0*/  BSSY B1, `(.L_x_2804) ;  /* 0x0000414000017945 */ /* 0x000fe40003800000 */
[----:B------:R-:W-:-:S13]  /*dfb0*/  ISETP.GE.AND P2, PT, R14, R210, PT ;  /* 0x000000d20e00720c */ /* 0x000fda0003f46270 */
[----:B------:R-:W-:Y:S05]  /*dfc0*/  @!P2 BRA `(.L_x_2805) ;  /* 0x000000400044a947 */ /* 0x000fea0003800000 */
[----:B------:R-:W-:Y:S01]  /*dfd0*/  IADD3 R191, R0, R23, -R184 ;  /* 0x0000001700bf7210 */ /* 0x000fe20007ffe8b8 */
[----:B------:R-:W-:Y:S03]  /*dfe0*/  BSSY B0, `(.L_x_2806) ;  /* 0x000040b000007945 */ /* 0x000fe60003800000 */
[----:B------:R-:W-:-:S07]  /*dff0*/  IADD3 R191, R191, 0x8, RZ ;  /* 0x00000008bfbf7810 */ /* 0x000fce0007ffe0ff */
.L_x_2825:
[----:B------:R-:W-:-:S05]  /*e000*/  VIADD R198, R19, 0x1 ;  /* 0x0000000113c67836 */ /* 0x000fca0000000000 */
[----:B------:R-:W-:-:S04]  /*e010*/  ISETP.NE.AND P2, PT, R198, 0x2, PT ;  /* 0x00000002c600780c */ /* 0x000fc80003f45270 */
[----:B------:R-:W-:Y:S02]  /*e020*/  SEL R153, RZ, 0x1, P2 ;  /* 0x00000001ff997807 */ /* 0x000fe40001000000 */
[----:B------:R-:W-:Y:S02]  /*e030*/  SEL R198, R198, RZ, P2 ;  /* 0x000000ffc6c67207 */ /* 0x000fe40001000000 */
[----:B------:R-:W-:Y:S01]  /*e040*/  LOP3.LUT R22, R22, R153, RZ, 0x3c, !PT ;  /* 0x0000009916167212 */ /* 0x000fe200078e3cff */
[----:B0-----:R-:W-:Y:S06]  /*e050*/  @!P0 BRA `(.L_x_2807) ;  /* 0x0000000000048947 */ /* 0x001fec0003800000 */
[----:B------:R-:W-:Y:S01]  /*e060*/  BPT.TRAP 0x1 ;  /* 0x000000040000795c */ /* 0x000fe20000300000 */
.L_x_2807:
[----:B------:R-:W-:Y:S01]  /*e070*/  IMAD R199, R198, 0x8, R18 ;  /* 0x00000008c6c77824 */ /* 0x000fe200078e0212 */
[----:B------:R-:W-:-:S04]  /*e080*/  SHF.L.U32 R204, R22, 0x1f, RZ ;  /* 0x0000001f16cc7819 */ /* 0x000fc800000006ff */
[----:B------:R0:W1:Y:S01]  /*e090*/  SYNCS.PHASECHK.TRANS64.TRYWAIT P2, [R199+URZ+0x38830], R204 ;  /* 0x038830ccc70075a7 */ /* 0x000062000804017f */
[----:B------:R-:W-:Y:S05]  /*e0a0*/  @!P0 BRA `(.L_x_2808) ;  /* 0x0000000000048947 */ /* 0x000fea0003800000 */
[----:B------:R-:W-:Y:S01]  /*e0b0*/  BPT.TRAP 0x1 ;  /* 0x000000040000795c */ /* 0x000fe20000300000 */
.L_x_2808:
[----:B------:R-:W-:Y:S01]  /*e0c0*/  BSSY B2, `(.L_x_2809) ;  /* 0x0000006000027945 */ /* 0x000fe20003800000 */
[----:B------:R-:W-:Y:S02]  /*e0d0*/  IMAD R200, R198, 0x200, R15 ;  /* 0x00000200c6c87824 */ /* 0x000fe400078e020f */
[----:B------:R-:W-:Y:S01]  /*e0e0*/  IMAD.MOV.U32 R201, RZ, RZ, 0x40000040 ;  /* 0x40000040ffc97424 */ /* 0x000fe200078e00ff */
[----:B-1----:R-:W-:Y:S06]  /*e0f0*/  @P2 BRA `(.L_x_2810) ;  /* 0x0000000000082947 */ /* 0x002fec0003800000 */
[----:B------:R-:W1:Y:S02]  /*e100*/  SYNCS.PHASECHK.TRANS64.TRYWAIT P2, [R199+URZ+0x38830], R204 ;  /* 0x038830ccc70075a7 */ /* 0x000e64000804017f */
[----:B-1----:R-:W-:Y:S05]  /*e110*/  @!P2 BRA `(.L_x_2811) ;  /* 0x00000164008ca947 */ /* 0x002fea0003800000 */
.L_x_2810:
[----:B------:R-:W-:Y:S05]  /*e120*/  BSYNC B2 ;  /* 0x0000000000027941 */ /* 0x000fea0003800000 */
.L_x_2809:
        /* <DEDUP_REMOVED lines=36> */
.L_x_2812:
[----:B------:R2:W3:Y:S01]  /*e370*/  SYNCS.PHASECHK.TRANS64.TRYWAIT P2, [R199+URZ+0x38850], R204 ;  /* 0x038850ccc70075a7 */ /* 0x0004e2000804017f */
[----:B------:R-:W-:Y:S05]  /*e380*/  @!P0 BRA `(.L_x_2813) ;  /* 0x0000000000048947 */ /* 0x000fea0003800000 */
[----:B------:R-:W-:Y:S01]  /*e390*/  BPT.TRAP 0x1 ;  /* 0x000000040000795c */ /* 0x000fe20000300000 */
.L_x_2813:
[----:B------:R-:W-:Y:S04]  /*e3a0*/  BSSY B2, `(.L_x_2814) ;  /* 0x0000004000027945 */ /* 0x000fe80003800000 */
[----:B---3--:R-:W-:Y:S05]  /*e3b0*/  @P2 BRA `(.L_x_2815) ;  /* 0x0000000000082947 */ /* 0x008fea0003800000 */
[----:B------:R-:W3:Y:S02]  /*e3c0*/  SYNCS.PHASECHK.TRANS64.TRYWAIT P2, [R199+URZ+0x38850], R204 ;  /* 0x038850ccc70075a7 */ /* 0x000ee4000804017f */
[----:B---3--:R-:W-:Y:S05]  /*e3d0*/  @!P2 BRA `(.L_x_2816) ;  /* 0x0000016000f0a947 */ /* 0x008fea0003800000 */
.L_x_2815:
[----:B------:R-:W-:Y:S05]  /*e3e0*/  BSYNC B2 ;  /* 0x0000000000027941 */ /* 0x000fea0003800000 */
.L_x_2814:
[----:B------:R-:W-:Y:S01]  /*e3f0*/  IMAD R202, R198, 0x1000, R20 ;  /* 0x00001000c6ca7824 */ /* 0x000fe200078e0214 */
[----:B------:R-:W-:Y:S01]  /*e400*/  R2UR UR4, R2 ;  /* 0x00000000020472ca */ /* 0x000fe200000e0000 */
[----:B------:R-:W-:Y:S01]  /*e410*/  IMAD.MOV.U32 R203, RZ, RZ, 0x40000040 ;  /* 0x40000040ffcb7424 */ /* 0x000fe200078e00ff */
[----:B------:R-:W-:Y:S01]  /*e420*/  R2UR UR5, R3 ;  /* 0x00000000030572ca */ /* 0x000fe200000e0000 */
[----:B------:R-:W-:Y:S01]  /*e430*/  WARPGROUP.ARRIVE ;  /* 0x00000000000079c5 */ /* 0x000fe20000000000 */
[----:B------:R-:W-:Y:S01]  /*e440*/  R2UR UR6, R202 ;  /* 0x00000000ca0672ca */ /* 0x000fe200000e0000 */
[C---:B------:R-:W-:Y:S01]  /*e450*/  VIADD R200, R2.reuse, 0x2 ;  /* 0x0000000202c87836 */ /* 0x040fe20000000000 */
[----:B------:R-:W-:Y:S01]  /*e460*/  R2UR UR7, R203 ;  /* 0x00000000cb0772ca */ /* 0x000fe200000e0000 */
[----:B------:R-:W-:Y:S02]  /*e470*/  IMAD.MOV.U32 R201, RZ, RZ, 0x40000040 ;  /* 0x40000040ffc97424 */ /* 0x000fe400078e00ff */
[----:B------:R-:W4:Y:S01]  /*e480*/  S2R R206, SR_TID.X ;  /* 0x0000000000ce7919 */ /* 0x000f220000002100 */
[----:B------:R-:W-:Y:S01]  /*e490*/  IMAD.MOV.U32 R205, RZ, RZ, 0x40000040 ;  /* 0x40000040ffcd7424 */ /* 0x000fe200078e00ff */
[----:B------:R-:W-:Y:S01]  /*e4a0*/  UISETP.NE.AND UP0, UPT, UR46, URZ, UPT ;  /* 0x0000003f2e00728c */ /* 0x000fe2000bf05270 */
[----:B------:R-:W-:-:S07]  /*e4b0*/  VIADD R207, R2, 0x800 ;  /* 0x0000080002cf7836 */ /* 0x000fce0000000000 */
[----:B------:R-:W-:Y:S01]  /*e4c0*/  HGMMA.64x64x16.F32.BF16 R152, gdesc[UR4], R152, gsb0 ;  /* 0x00e00000049879f0 */ /* 0x000fe20008001898 */
[----:B------:R-:W-:Y:S01]  /*e4d0*/  R2UR UR4, R200 ;  /* 0x00000000c80472ca */ /* 0x000fe200000e0000 */
[----:B------:R-:W-:Y:S01]  /*e4e0*/  VIADD R200, R202, 0x2 ;  /* 0x00000002cac87836 */ /* 0x000fe20000000000 */
[----:B------:R-:W-:Y:S01]  /*e4f0*/  R2UR UR5, R201 ;  /* 0x00000000c90572ca */ /* 0x000fe200000e0000 */
[----:B------:R-:W-:-:S03]  /*e500*/  IMAD.MOV.U32 R201, RZ, RZ, 0x40000040 ;  /* 0x40000040ffc97424 */ /* 0x000fc600078e00ff */
[----:B------:R-:W-:Y:S01]  /*e510*/  R2UR UR6, R200 ;  /* 0x00000000c80672ca */ /* 0x000fe200000e0000 */
[----:B------:R-:W-:Y:S01]  /*e520*/  VIADD R200, R2, 0x4 ;  /* 0x0000000402c87836 */ /* 0x000fe20000000000 */
[----:B------:R-:W-:Y:S01]  /*e530*/  R2UR UR7, R201 ;  /* 0x00000000c90772ca */ /* 0x000fe200000e0000 */
[----:B------:R-:W-:Y:S01]  /*e540*/  IMAD.MOV.U32 R201, RZ, RZ, 0x40000040 ;  /* 0x40000040ffc97424 */ /* 0x000fe200078e00ff */
[----:B----4-:R-:W-:Y:S01]  /*e550*/  SHF.R.U32.HI R206, RZ, 0x7, R206 ;  /* 0x00000007ffce7819 */ /* 0x010fe200000116ce */
[----:B------:R-:W-:Y:S02]  /*e560*/  WARPGROUP.DEPBAR.LE gsb0, 0x0 ;  /* 0x00008000000079c5 */ /* 0x000fe40000010000 */
[----:B------:R-:W-:-:S08]  /*e570*/  WARPGROUP.ARRIVE ;  /* 0x00000000000079c5 */ /* 0x000fd00000000000 */
        /* <DEDUP_REMOVED lines=15> */
[----:B------:R-:W-:-:S03]  /*e670*/  IMAD.MOV.U32 R201, RZ, RZ, 0x40000040 ;  /* 0x40000040ffc97424 */ /* 0x000fc600078e00ff */
[----:B------:R-:W-:Y:S01]  /*e680*/  R2UR UR6, R200 ;  /* 0x00000000c80672ca */ /* 0x000fe200000e0000 */
[----:B------:R-:W-:Y:S01]  /*e690*/  VIADD R200, R2, 0x200 ;  /* 0x0000020002c87836 */ /* 0x000fe20000000000 */
[----:B------:R-:W-:Y:S02]  /*e6a0*/  R2UR UR7, R201 ;  /* 0x00000000c90772ca */ /* 0x000fe400000e0000 */
[----:B------:R-:W-:Y:S01]  /*e6b0*/  MOV R201, 0x40000040 ;  /* 0x4000004000c97802 */ /* 0x000fe20000000f00 */
        /* <DEDUP_REMOVED lines=128> */
[----:B------:R-:W-:Y:S02]  /*eec0*/  R2UR UR6, R200 ;  /* 0x00000000c80672ca */ /* 0x000fe400000e0000 */
[----:B------:R-:W-:Y:S01]  /*eed0*/  R2UR UR7, R201 ;  /* 0x00000000c90772ca */ /* 0x000fe200000e0000 */
[----:B------:R4:W5:Y:S01]  /*eee0*/  SHFL.IDX PT, R200, R206, RZ, 0x1f ;  /* 0x00001fffcec87589 */ /* 0x00096200000e0000 */
[----:B------:R-:W-:Y:S02]  /*eef0*/  IMAD.MOV.U32 R201, RZ, RZ, 0x4 ;  /* 0x00000004ffc97424 */ /* 0x000fe400078e00ff */
[----:B----4-:R-:W-:Y:S01]  /*ef00*/  VIADD R206, R202, 0x800 ;  /* 0x00000800cace7836 */ /* 0x010fe20000000000 */
[----:B-----5:R-:W-:-:S04]  /*ef10*/  ISETP.GT.AND P2, PT, R200, 0x7f, PT ;  /* 0x0000007fc800780c */ /* 0x020fc80003f44270 */
[----:B------:R-:W-:Y:S02]  /*ef20*/  SEL R200, RZ, 0x2, !P2 ;  /* 0x00000002ffc87807 */ /* 0x000fe40005000000 */
[C---:B------:R-:W-:Y:S02]  /*ef30*/  SEL R203, R201.reuse, 0x2, P2 ;  /* 0x00000002c9cb7807 */ /* 0x040fe40001000000 */
[----:B------:R-:W-:Y:S01]  /*ef40*/  SEL R201, R201, 0x6, !P2 ;  /* 0x00000006c9c97807 */ /* 0x000fe20005000000 */
[----:B0123--:R-:W-:Y:S01]  /*ef50*/  IMAD.IADD R204, R200, 0x1, R206 ;  /* 0x00000001c8cc7824 */ /* 0x00ffe200078e02ce */
[----:B------:R-:W-:Y:S02]  /*ef60*/  WARPGROUP.DEPBAR.LE gsb0, 0x0 ;  /* 0x00008000000079c5 */ /* 0x000fe40000010000 */
[----:B------:R-:W-:-:S06]  /*ef70*/  WARPGROUP.ARRIVE ;  /* 0x00000000000079c5 */ /* 0x000fcc0000000000 */
[----:B------:R-:W-:Y:S01]  /*ef80*/  HGMMA.64x64x16.F32.BF16 R152, gdesc[UR4], R152, gsb0 ;  /* 0x00e00000049879f0 */ /* 0x000fe20008001898 */
[----:B------:R-:W-:Y:S01]  /*ef90*/  R2UR UR6, R204 ;  /* 0x00000000cc0672ca */ /* 0x000fe200000e0000 */
[----:B------:R-:W-:Y:S01]  /*efa0*/  IMAD.IADD R204, R207, 0x1, R200 ;  /* 0x00000001cfcc7824 */ /* 0x000fe200078e02c8 */
[----:B------:R-:W-:Y:S02]  /*efb0*/  R2UR UR7, R205 ;  /* 0x00000000cd0772ca */ /* 0x000fe400000e0000 */
[----:B------:R-:W-:Y:S02]  /*efc0*/  MOV R205, 0x40000040 ;  /* 0x4000004000cd7802 */ /* 0x000fe40000000f00 */
[----:B------:R-:W-:Y:S01]  /*efd0*/  R2UR UR4, R204 ;  /* 0x00000000cc0472ca */ /* 0x000fe200000e0000 */
[----:B------:R-:W-:Y:S01]  /*efe0*/  IMAD.IADD R204, R206, 0x1, R203 ;  /* 0x00000001cecc7824 */ /* 0x000fe200078e02cb */
[----:B------:R-:W-:Y:S01]  /*eff0*/  R2UR UR5, R205 ;  /* 0x00000000cd0572ca */ /* 0x000fe200000e0000 */
[----:B------:R-:W-:Y:S01]  /*f000*/  IMAD.MOV.U32 R205, RZ, RZ, 0x40000040 ;  /* 0x40000040ffcd7424 */ /* 0x000fe200078e00ff */
[----:B------:R-:W-:-:S02]  /*f010*/  WARPGROUP.DEPBAR.LE gsb0, 0x0 ;  /* 0x00008000000079c5 */ /* 0x000fc40000010000 */
        /* <DEDUP_REMOVED lines=18> */
[----:B------:R-:W-:Y:S01]  /*f140*/  IMAD.MOV.U32 R204, RZ, RZ, 0x28 ;  /* 0x00000028ffcc7424 */ /* 0x000fe200078e00ff */
[----:B------:R-:W-:Y:S01]  /*f150*/  R2UR UR7, R205 ;  /* 0x00000000cd0772ca */ /* 0x000fe200000e0000 */
[----:B------:R-:W-:-:S03]  /*f160*/  IMAD.MOV.U32 R205, RZ, RZ, 0xa00 ;  /* 0x00000a00ffcd7424 */ /* 0x000fc600078e00ff */
[----:B------:R-:W-:Y:S02]  /*f170*/  SEL R204, R204, 0x26, P2 ;  /* 0x00000026cccc7807 */ /* 0x000fe40001000000 */
[----:B------:R-:W-:Y:S02]  /*f180*/  SEL R205, R205, 0x980, P2 ;  /* 0x00000980cdcd7807 */ /* 0x000fe40001000000 */
[----:B------:R-:W-:Y:S02]  /*f190*/  LOP3.LUT R207, R204, 0x6, RZ, 0xc0, !PT ;  /* 0x00000006cccf7812 */ /* 0x000fe400078ec0ff */
[----:B------:R-:W-:-:S04]  /*f1a0*/  LOP3.LUT R205, R205, 0xa00, RZ, 0xc0, !PT ;  /* 0x00000a00cdcd7812 */ /* 0x000fc800078ec0ff */
[CC--:B------:R-:W-:Y:S02]  /*f1b0*/  IADD3 R204, R207.reuse, R205.reuse, R2 ;  /* 0x000000cdcfcc7210 */ /* 0x0c0fe40007ffe002 */
[----:B------:R-:W-:Y:S01]  /*f1c0*/  IADD3 R206, R207, R205, R202 ;  /* 0x000000cdcfce7210 */ /* 0x000fe20007ffe0ca */
[----:B------:R-:W-:Y:S02]  /*f1d0*/  IMAD.MOV.U32 R205, RZ, RZ, 0x40000040 ;  /* 0x40000040ffcd7424 */ /* 0x000fe400078e00ff */
[----:B------:R-:W-:Y:S01]  /*f1e0*/  IMAD.MOV.U32 R207, RZ, RZ, 0x40000040 ;  /* 0x40000040ffcf7424 */ /* 0x000fe200078e00ff */
[----:B------:R-:W-:Y:S02]  /*f1f0*/  WARPGROUP.DEPBAR.LE gsb0, 0x0 ;  /* 0x00008000000079c5 */ /* 0x000fe40000010000 */
[----:B------:R-:W-:-:S06]  /*f200*/  WARPGROUP.ARRIVE ;  /* 0x00000000000079c5 */ /* 0x000fcc0000000000 */
[----:B------:R-:W-:Y:S01]  /*f210*/  HGMMA.64x64x16.F32.BF16 R152, gdesc[UR4], R152, gsb0 ;  /* 0x00e00000049879f0 */ /* 0x000fe20008001898 */
[----:B------:R-:W-:Y:S02]  /*f220*/  R2UR UR4, R204 ;  /* 0x00000000cc0472ca */ /* 0x000fe400000e0000 */
[----:B------:R-:W-:Y:S01]  /*f230*/  R2UR UR5, R205 ;  /* 0x00000000cd0572ca */ /* 0x000fe200000e0000 */
[----:B------:R-:W-:Y:S01]  /*f240*/  IMAD.MOV.U32 R205, RZ, RZ, 0x40000040 ;  /* 0x40000040ffcd7424 */ /* 0x000fe200078e00ff */
[----:B------:R-:W-:Y:S01]  /*f250*/  R2UR UR6, R206 ;  /* 0x00000000ce0672ca */ /* 0x000fe200000e0000 */
[----:B------:R-:W-:Y:S01]  /*f260*/  VIADD R206, R2, 0xa00 ;  /* 0x00000a0002ce7836 */ /* 0x000fe20000000000 */
[----:B------:R-:W-:Y:S01]  /*f270*/  R2UR UR7, R207 ;  /* 0x00000000cf0772ca */ /* 0x000fe200000e0000 */
[----:B------:R-:W-:Y:S02]  /*f280*/  VIADD R207, R202, 0xa00 ;  /* 0x00000a00cacf7836 */ /* 0x000fe40000000000 */
[----:B------:R-:W-:Y:S01]  /*f290*/  IMAD.IADD R204, R206, 0x1, R200 ;  /* 0x00000001cecc7824 */ /* 0x000fe200078e02c8 */
[----:B------:R-:W-:-:S02]  /*f2a0*/  WARPGROUP.DEPBAR.LE gsb0, 0x0 ;  /* 0x00008000000079c5 */ /* 0x000fc40000010000 */
[----:B------:R-:W-:-:S07]  /*f2b0*/  WARPGROUP.ARRIVE ;  /* 0x00000000000079c5 */ /* 0x000fce0000000000 */
        /* <DEDUP_REMOVED lines=24> */
[----:B------:R-:W-:Y:S01]  /*f440*/  IMAD.MOV.U32 R205, RZ, RZ, 0x40000040 ;  /* 0x40000040ffcd7424 */ /* 0x000fe200078e00ff */
[----:B------:R-:W-:Y:S02]  /*f450*/  R2UR UR4, R204 ;  /* 0x00000000cc0472ca */ /* 0x000fe400000e0000 */
[----:B------:R-:W-:Y:S02]  /*f460*/  IADD3 R204, R201, R207, RZ ;  /* 0x000000cfc9cc7210 */ /* 0x000fe40007ffe0ff */
        /* <DEDUP_REMOVED lines=68> */
[----:B------:R-:W-:Y:S02]  /*f8b0*/  R2UR UR5, R205 ;  /* 0x00000000cd0572ca */ /* 0x000fe400000e0000 */
[----:B------:R-:W-:Y:S01]  /*f8c0*/  R2UR UR6, R206 ;  /* 0x00000000ce0672ca */ /* 0x000fe200000e0000 */
[----:B------:R-:W-:Y:S01]  /*f8d0*/  VIADD R206, R202, 0xe00 ;  /* 0x00000e00cace7836 */ /* 0x000fe20000000000 */
[----:B------:R-:W-:Y:S01]  /*f8e0*/  R2UR UR7, R207 ;  /* 0x00000000cf0772ca */ /* 0x000fe200000e0000 */
[----:B------:R-:W-:Y:S01]  /*f8f0*/  VIADD R207, R2, 0xe00 ;  /* 0x00000e0002cf7836 */ /* 0x000fe20000000000 */
[----:B------:R-:W-:Y:S01]  /*f900*/  MOV R205, 0x40000040 ;  /* 0x4000004000cd7802 */ /* 0x000fe20000000f00 */
[----:B------:R-:W-:Y:S01]  /*f910*/  IMAD.IADD R204, R200, 0x1, R206 ;  /* 0x00000001c8cc7824 */ /* 0x000fe200078e02ce */
[----:B------:R-:W-:-:S02]  /*f920*/  WARPGROUP.DEPBAR.LE gsb0, 0x0 ;  /* 0x00008000000079c5 */ /* 0x000fc40000010000 */
[----:B------:R-:W-:-:S07]  /*f930*/  WARPGROUP.ARRIVE ;  /* 0x00000000000079c5 */ /* 0x000fce0000000000 */
[----:B------:R-:W-:Y:S01]  /*f940*/  HGMMA.64x64x16.F32.BF16 R152, gdesc[UR4], R152, gsb0 ;  /* 0x00e00000049879f0 */ /* 0x000fe20008001898 */
[----:B------:R-:W-:Y:S01]  /*f950*/  R2UR UR6, R204 ;  /* 0x00000000cc0672ca */ /* 0x000fe200000e0000 */
[----:B------:R-:W-:Y:S01]  /*f960*/  IMAD.IADD R204, R207, 0x1, R200 ;  /* 0x00000001cfcc7824 */ /* 0x000fe200078e02c8 */
[----:B------:R-:W-:Y:S01]  /*f970*/  R2UR UR7, R205 ;  /* 0x00000000cd0772ca */ /* 0x000fe200000e0000 */
[----:B------:R-:W-:Y:S02]  /*f980*/  IMAD.MOV.U32 R205, RZ, RZ, 0x40000040 ;  /* 0x40000040ffcd7424 */ /* 0x000fe400078e00ff */
[C---:B------:R-:W-:Y:S01]  /*f990*/  IMAD.IADD R200, R207.reuse, 0x1, R201 ;  /* 0x00000001cfc87824 */ /* 0x040fe200078e02c9 */
        /* <DEDUP_REMOVED lines=15> */
[----:B------:R-:W-:Y:S01]  /*fa90*/  IMAD.MOV.U32 R205, RZ, RZ, 0x40000040 ;  /* 0x40000040ffcd7424 */ /* 0x000fe200078e00ff */
[----:B------:R-:W-:Y:S02]  /*faa0*/  WARPGROUP.DEPBAR.LE gsb0, 0x0 ;  /* 0x00008000000079c5 */ /* 0x000fe40000010000 */
[----:B------:R-:W-:-:S07]  /*fab0*/  WARPGROUP.ARRIVE ;  /* 0x00000000000079c5 */ /* 0x000fce0000000000 */
[----:B------:R-:W-:Y:S01]  /*fac0*/  HGMMA.64x64x16.F32.BF16 R152, gdesc[UR4], R152, gsb0 ;  /* 0x00e00000049879f0 */ /* 0x000fe20008001898 */
[----:B------:R-:W-:Y:S01]  /*fad0*/  R2UR UR4, R200 ;  /* 0x00000000c80472ca */ /* 0x000fe200000e0000 */
[----:B------:R-:W-:Y:S01]  /*fae0*/  IMAD.MOV.U32 R200, RZ, RZ, 0x40 ;  /* 0x00000040ffc87424 */ /* 0x000fe200078e00ff */
[----:B------:R-:W-:Y:S01]  /*faf0*/  R2UR UR5, R201 ;  /* 0x00000000c90572ca */ /* 0x000fe200000e0000 */
[----:B------:R-:W-:Y:S01]  /*fb00*/  IMAD.MOV.U32 R201, RZ, RZ, 0x1000 ;  /* 0x00001000ffc97424 */ /* 0x000fe200078e00ff */
[----:B------:R-:W-:Y:S02]  /*fb10*/  R2UR UR6, R204 ;  /* 0x00000000cc0672ca */ /* 0x000fe400000e0000 */
[----:B------:R-:W-:Y:S02]  /*fb20*/  R2UR UR7, R205 ;  /* 0x00000000cd0772ca */ /* 0x000fe400000e0000 */
[----:B------:R-:W-:Y:S02]  /*fb30*/  SEL R200, R200, 0x3e, P2 ;  /* 0x0000003ec8c87807 */ /* 0x000fe40001000000 */
[----:B------:R-:W-:-:S02]  /*fb40*/  SEL R201, R201, 0xf80, P2 ;  /* 0x00000f80c9c97807 */ /* 0x000fc40001000000 */
[----:B------:R-:W-:Y:S02]  /*fb50*/  LOP3.LUT R203, R200, 0x6, RZ, 0xc0, !PT ;  /* 0x00000006c8cb7812 */ /* 0x000fe400078ec0ff */
[----:B------:R-:W-:Y:S02]  /*fb60*/  LOP3.LUT R201, R201, 0x1e00, RZ, 0xc0, !PT ;  /* 0x00001e00c9c97812 */ /* 0x000fe400078ec0ff */
[----:B------:R-:W-:Y:S02]  /*fb70*/  PLOP3.LUT P2, PT, PT, PT, UP0, 0x40, 0x0 ;  /* 0x000000000000781c */ /* 0x000fe40003f4e808 */
[CC--:B------:R-:W-:Y:S02]  /*fb80*/  IADD3 R200, R203.reuse, R201.reuse, R2 ;  /* 0x000000c9cbc87210 */ /* 0x0c0fe40007ffe002 */
[----:B------:R-:W-:Y:S01]  /*fb90*/  IADD3 R202, R203, R201, R202 ;  /* 0x000000c9cbca7210 */ /* 0x000fe20007ffe0ca */
[----:B------:R-:W-:Y:S02]  /*fba0*/  IMAD.MOV.U32 R201, RZ, RZ, 0x40000040 ;  /* 0x40000040ffc97424 */ /* 0x000fe400078e00ff */
[----:B------:R-:W-:Y:S01]  /*fbb0*/  IMAD.MOV.U32 R203, RZ, RZ, 0x40000040 ;  /* 0x40000040ffcb7424 */ /* 0x000fe200078e00ff */
        /* <DEDUP_REMOVED lines=19> */
[----:B------:R-:W-:-:S02]  /*fcf0*/  @!P1 VIADD R154, R199, 0x38840 ;  /* 0x00038840c79a9836 */ /* 0x000fc40000000000 */
        /* <DEDUP_REMOVED lines=23> */
[----:B------:R-:W-:Y:S01]  /*fe70*/  FMUL.FTZ R174, R182, UR45 ;  /* 0x0000002db6ae7c20 */ /* 0x000fe20008410000 */
[----:B------:R-:W-:-:S02]  /*fe80*/  IMAD.SHL.U32 R178, R14, 0x40, RZ ;  /* 0x000000400eb27824 */ /* 0x000fc400078e00ff */
[----:B------:R-:W-:Y:S01]  /*fe90*/  FMUL.FTZ R175, R183, UR45 ;  /* 0x0000002db7af7c20 */ /* 0x000fe20008410000 */
[----:B------:R0:W-:Y:S01]  /*fea0*/  @!P1 SYNCS.ARRIVE.TRANS64.RED.A1T0 RZ, [R154+URZ], RZ ;  /* 0x000000ff9aff99a7 */ /* 0x0001e2000810043f */
[----:B------:R-:W1:Y:S01]  /*feb0*/  MUFU.TANH R200, R200 ;  /* 0x000000c800c87308 */ /* 0x000e620000002400 */
[----:B0-----:R-:W-:-:S07]  /*fec0*/  IADD3 R154, R23, 0x1, -R178 ;  /* 0x00000001179a7810 */ /* 0x001fce0007ffe8b2 */
[----:B------:R-:W0:Y:S01]  /*fed0*/  MUFU.TANH R201, R201 ;  /* 0x000000c900c97308 */ /* 0x000e220000002400 */
[----:B------:R-:W-:-:S07]  /*fee0*/  IADD3 R154, -R185, R154, -R184 ;  /* 0x0000009ab99a7210 */ /* 0x000fce0007ffe9b8 */
[----:B------:R-:W2:Y:S01]  /*fef0*/  MUFU.TANH R152, R152 ;  /* 0x0000009800987308 */ /* 0x000ea20000002400 */
[C---:B------:R-:W-:Y:S02]  /*ff00*/  VIADD R206, R154.reuse, UR48 ;  /* 0x000000309ace7c36 */ /* 0x040fe40008000000 */
[----:B------:R-:W-:Y:S02]  /*ff10*/  VIADD R183, R154, UR47 ;  /* 0x0000002f9ab77c36 */ /* 0x000fe40008000000 */
[C---:B------:R-:W-:Y:S02]  /*ff20*/  IMAD.IADD R182, R0.reuse, 0x1, R206 ;  /* 0x0000000100b67824 */ /* 0x040fe400078e02ce */
        /* <DEDUP_REMOVED lines=43> */
.L_x_2819:
[----:B------:R-:W-:-:S05]  /*101e0*/  IMAD.U32 R207, RZ, RZ, UR41 ;  /* 0x00000029ffcf7e24 */ /* 0x000fca000f8e00ff */
[----:B------:R-:W-:-:S13]  /*101f0*/  ISETP.NE.AND P2, PT, R207, 0x1, PT ;  /* 0x00000001cf00780c */ /* 0x000fda0003f45270 */
[----:B------:R-:W1:Y:S02]  /*10200*/  @P2 LDC.64 R154, c[0x0][0xae0] ;  /* 0x0002b800ff9a2b82 */ /* 0x000e640000000a00 */
[----:B-1----:R-:W-:-:S04]  /*10210*/  @P2 IMAD.HI.U32 R222, R223, R154, RZ ;  /* 0x0000009adfde2227 */ /* 0x002fc800078e00ff */
[----:B------:R-:W-:Y:S01]  /*10220*/  IMAD.MOV.U32 R154, RZ, RZ, R223 ;  /* 0x000000ffff9a7224 */ /* 0x000fe200078e00df */
[----:B------:R-:W-:-:S07]  /*10230*/  @P2 SHF.R.U32.HI R154, RZ, R155, R222 ;  /* 0x0000009bff9a2219 */ /* 0x000fce00000116de */
.L_x_2820:
[----:B------:R-:W-:Y:S05]  /*10240*/  BSYNC B2 ;  /* 0x0000000000027941 */ /* 0x000fea0003800000 */
.L_x_2818:
[----:B------:R-:W-:-:S04]  /*10250*/  IMAD R154, R154, R207, -R178 ;  /* 0x000000cf9a9a7224 */ /* 0x000fc800078e0ab2 */
[----:B------:R-:W-:-:S05]  /*10260*/  IMAD.IADD R154, R154, 0x1, -R185 ;  /* 0x000000019a9a7824 */ /* 0x000fca00078e0ab9 */
[----:B------:R-:W-:Y:S02]  /*10270*/  VIADDMNMX R182, R154, R207, R182, PT ;  /* 0x000000cf9ab67246 */ /* 0x000fe400038001b6 */
[----:B------:R-:W-:-:S07]  /*10280*/  VIMNMX R181, R181, R154, !PT ;  /* 0x0000009ab5b57248 */ /* 0x000fce0007fe0100 */
.L_x_2817:
[----:B------:R-:W-:Y:S01]  /*10290*/  ISETP.GT.AND P2, PT, R14, -0x1, PT ;  /* 0xffffffff0e00780c */ /* 0x000fe20003f44270 */
[----:B------:R-:W-:Y:S01]  /*102a0*/  UISETP.NE.AND UP0, UPT, UR46, URZ, UPT ;  /* 0x0000003f2e00728c */ /* 0x000fe2000bf05270 */
[----:B------:R-:W-:Y:S02]  /*102b0*/  IADD3 R206, R206, 0x8, R0 ;  /* 0x00000008cece7810 */ /* 0x000fe40007ffe000 */
[C---:B------:R-:W-:Y:S02]  /*102c0*/  ISETP.GT.AND P5, PT, R181.reuse, RZ, P2 ;  /* 0x000000ffb500720c */ /* 0x040fe400017a4270 */
[C---:B------:R-:W-:Y:S02]  /*102d0*/  ISETP.GT.AND P4, PT, R181.reuse, 0x1, P2 ;  /* 0x00000001b500780c */ /* 0x040fe40001784270 */
[----:B------:R-:W-:Y:S02]  /*102e0*/  ISETP.LT.OR P5, PT, R182, 0x1, P5 ;  /* 0x00000001b600780c */ /* 0x000fe40002fa1670 */
[----:B------:R-:W-:-:S02]  /*102f0*/  ISETP.GT.AND P6, PT, R181, 0x8, P2 ;  /* 0x00000008b500780c */ /* 0x000fc400017c4270 */
[----:B------:R-:W-:Y:S02]  /*10300*/  FSEL R200, R200, -INF , !P5 ;  /* 0xff800000c8c87808 */ /* 0x000fe40006800000 */
[C---:B------:R-:W-:Y:S02]  /*10310*/  ISETP.GT.AND P5, PT, R181.reuse, 0x10, P2 ;  /* 0x00000010b500780c */ /* 0x040fe400017a4270 */
[----:B------:R-:W-:Y:S02]  /*10320*/  ISETP.GT.AND P3, PT, R181, 0x9, P2 ;  /* 0x00000009b500780c */ /* 0x000fe40001764270 */
[C---:B------:R-:W-:Y:S02]  /*10330*/  ISETP.LT.OR P5, PT, R182.reuse, 0x11, P5 ;  /* 0x00000011b600780c */ /* 0x040fe40002fa1670 */
[----:B------:R-:W-:Y:S02]  /*10340*/  ISETP.LT.OR P4, PT, R182, 0x2, P4 ;  /* 0x00000002b600780c */ /* 0x000fe40002781670 */
[----:B0-----:R-:W-:-:S02]  /*10350*/  FSEL R204, R204, -INF , !P5 ;  /* 0xff800000cccc7808 */ /* 0x001fc40006800000 */
[----:B------:R-:W-:Y:S02]  /*10360*/  ISETP.GT.AND P5, PT, R181, 0x20, P2 ;  /* 0x00000020b500780c */ /* 0x000fe400017a4270 */
[C---:B------:R-:W-:Y:S02]  /*10370*/  ISETP.LT.OR P6, PT, R182.reuse, 0x9, P6 ;  /* 0x00000009b600780c */ /* 0x040fe400037c1670 */
[C---:B------:R-:W-:Y:S02]  /*10380*/  ISETP.LT.OR P3, PT, R182.reuse, 0xa, P3 ;  /* 0x0000000ab600780c */ /* 0x040fe40001f61670 */
[----:B------:R-:W-:Y:S02]  /*10390*/  ISETP.LT.OR P5, PT, R182, 0x21, P5 ;  /* 0x00000021b600780c */ /* 0x000fe40002fa1670 */
[----:B------:R-:W-:Y:S02]  /*103a0*/  FSEL R201, R201, -INF , !P4 ;  /* 0xff800000c9c97808 */ /* 0x000fe40006000000 */
[----:B------:R-:W-:-:S02]  /*103b0*/  FSEL R202, R202, -INF , !P6 ;  /* 0xff800000caca7808 */ /* 0x000fc40007000000 */
[----:B------:R-:W-:Y:S02]  /*103c0*/  FSEL R203, R203, -INF , !P3 ;  /* 0xff800000cbcb7808 */ /* 0x000fe40005800000 */
[C---:B------:R-:W-:Y:S02]  /*103d0*/  ISETP.GT.AND P4, PT, R181.reuse, 0x11, P2 ;  /* 0x00000011b500780c */ /* 0x040fe40001784270 */
[C---:B------:R-:W-:Y:S02]  /*103e0*/  ISETP.GT.AND P6, PT, R181.reuse, 0x18, P2 ;  /* 0x00000018b500780c */ /* 0x040fe400017c4270 */
[C---:B------:R-:W-:Y:S02]  /*103f0*/  ISETP.GT.AND P3, PT, R181.reuse, 0x19, P2 ;  /* 0x00000019b500780c */ /* 0x040fe40001764270 */
[----:B------:R-:W-:Y:S02]  /*10400*/  FSEL R207, R168, -INF , !P5 ;  /* 0xff800000a8cf7808 */ /* 0x000fe40006800000 */
[----:B------:R-:W-:-:S02]  /*10410*/  ISETP.GT.AND P5, PT, R181, 0x30, P2 ;  /* 0x00000030b500780c */ /* 0x000fc400017a4270 */
[C---:B------:R-:W-:Y:S02]  /*10420*/  ISETP.LT.OR P4, PT, R182.reuse, 0x12, P4 ;  /* 0x00000012b600780c */ /* 0x040fe40002781670 */
        /* <DEDUP_REMOVED lines=8> */
[----:B------:R-:W-:Y:S02]  /*104b0*/  ISETP.GT.AND P3, PT, R181, 0x29, P2 ;  /* 0x00000029b500780c */ /* 0x000fe40001764270 */
[----:B------:R-:W-:Y:S02]  /*104c0*/  FSEL R176, R176, -INF , !P5 ;  /* 0xff800000b0b07808 */ /* 0x000fe40006800000 */
[----:B------:R-:W-:-:S02]  /*104d0*/  PLOP3.LUT P5, PT, PT, PT, UP0, 0x40, 0x0 ;  /* 0x000000000000781c */ /* 0x000fc40003fae808 */
        /* <DEDUP_REMOVED lines=20> */
[----:B------:R-:W-:Y:S02]  /*10620*/  MOV R171, UR41 ;  /* 0x0000002900ab7c02 */ /* 0x000fe40008000f00 */
[----:B------:R-:W-:Y:S02]  /*10630*/  IADD3 R168, R0, R23, -R184 ;  /* 0x0000001700a87210 */ /* 0x000fe40007ffe8b8 */
[----:B------:R-:W-:-:S03]  /*10640*/  ISETP.NE.AND P3, PT, R171, 0x1, PT ;  /* 0x00000001ab00780c */ /* 0x000fc60003f65270 */
[----:B------:R-:W-:-:S05]  /*10650*/  VIADD R168, R168, 0x8 ;  /* 0x00000008a8a87836 */ /* 0x000fca0000000000 */
[----:B------:R-:W-:-:S05]  /*10660*/  LOP3.LUT R181, RZ, R168, RZ, 0x33, !PT ;  /* 0x000000a8ffb57212 */ /* 0x000fca00078e33ff */
[----:B------:R-:W0:Y:S02]  /*10670*/  @P3 LDC.64 R154, c[0x0][0xae0] ;  /* 0x0002b800ff9a3b82 */ /* 0x000e240000000a00 */
[----:B0-----:R-:W-:-:S05]  /*10680*/  @P3 IMAD.HI.U32 R154, R181, R154, RZ ;  /* 0x0000009ab59a3227 */ /* 0x001fca00078e00ff */
[----:B------:R-:W-:-:S04]  /*10690*/  @P3 SHF.R.U32.HI R181, RZ, R155, R154 ;  /* 0x0000009bffb53219 */ /* 0x000fc8000001169a */
[----:B------:R-:W-:Y:S01]  /*106a0*/  LOP3.LUT R154, RZ, R181, RZ, 0x33, !PT ;  /* 0x000000b5ff9a7212 */ /* 0x000fe200078e33ff */
[----:B------:R-:W-:Y:S06]  /*106b0*/  BRA `(.L_x_2824) ;  /* 0x0000000000187947 */ /* 0x000fec0003800000 */
.L_x_2823:
[----:B------:R-:W-:-:S05]  /*106c0*/  IMAD.U32 R171, RZ, RZ, UR41 ;  /* 0x00000029ffab7e24 */ /* 0x000fca000f8e00ff */
[----:B------:R-:W-:-:S13]  /*106d0*/  ISETP.NE.AND P3, PT, R171, 0x1, PT ;  /* 0x00000001ab00780c */ /* 0x000fda0003f65270 */
[----:B------:R-:W0:Y:S02]  /*106e0*/  @P3 LDC.64 R154, c[0x0][0xae0] ;  /* 0x0002b800ff9a3b82 */ /* 0x000e240000000a00 */
[----:B0-----:R-:W-:-:S04]  /*106f0*/  @P3 IMAD.HI.U32 R168, R191, R154, RZ ;  /* 0x0000009abfa83227 */ /* 0x001fc800078e00ff */
[----:B------:R-:W-:Y:S01]  /*10700*/  IMAD.MOV.U32 R154, RZ, RZ, R191 ;  /* 0x000000ffff9a7224 */ /* 0x000fe200078e00bf */
[----:B------:R-:W-:-:S07]  /*10710*/  @P3 SHF.R.U32.HI R154, RZ, R155, R168 ;  /* 0x0000009bff9a3219 */ /* 0x000fce00000116a8 */
.L_x_2824:
[----:B------:R-:W-:Y:S05]  /*10720*/  BSYNC B2 ;  /* 0x0000000000027941 */ /* 0x000fea0003800000 */
.L_x_2822:
[----:B------:R-:W-:-:S04]  /*10730*/  IMAD R178, R154, R171, -R178 ;  /* 0x000000ab9ab27224 */ /* 0x000fc800078e0ab2 */
[----:B------:R-:W-:-:S05]  /*10740*/  IMAD.IADD R178, R178, 0x1, -R185 ;  /* 0x00000001b2b27824 */ /* 0x000fca00078e0ab9 */
[----:B------:R-:W-:Y:S02]  /*10750*/  VIADDMNMX R206, R178, R171, R206, PT ;  /* 0x000000abb2ce7246 */ /* 0x000fe400038001ce */
[----:B------:R-:W-:-:S07]  /*10760*/  VIMNMX R183, R183, R178, !PT ;  /* 0x000000b2b7b77248 */ /* 0x000fce0007fe0100 */
.L_x_2821:
[----:B------:R-:W-:Y:S01]  /*10770*/  FMNMX.FTZ R154, R200, R21, !PT ;  /* 0x00000015c89a7209 */ /* 0x000fe20007810000 */
[----:B------:R-:W-:Y:S01]  /*10780*/  IMAD.MOV.U32 R171, RZ, RZ, 0x40000040 ;  /* 0x40000040ffab7424 */ /* 0x000fe200078e00ff */
[----:B------:R-:W-:Y:S01]  /*10790*/  ISETP.GT.AND P4, PT, R183, 0x9, P2 ;  /* 0x00000009b700780c */ /* 0x000fe20001784270 */
[----:B------:R-:W-:Y:S01]  /*107a0*/  IMAD R170, R198, 0x1000, R188 ;  /* 0x00001000c6aa7824 */ /* 0x000fe200078e02bc */
[----:B------:R-:W-:Y:S01]  /*107b0*/  FMNMX.FTZ R155, R201, R154, !PT ;  /* 0x0000009ac99b7209 */ /* 0x000fe20007810000 */
[----:B------:R-:W-:Y:S01]  /*107c0*/  @!P1 VIADD R199, R199, 0x38860 ;  /* 0x00038860c7c79836 */ /* 0x000fe20000000000 */
        /* <DEDUP_REMOVED lines=8> */
[----:B------:R-:W-:-:S02]  /*10850*/  R2UR UR7, R171 ;  /* 0x00000000ab0772ca */ /* 0x000fc400000e0000 */
[----:B------:R-:W-:Y:S02]  /*10860*/  FMNMX.FTZ R154, R163, R154, !PT ;  /* 0x0000009aa39a7209 */ /* 0x000fe40007810000 */
[----:B------:R-:W-:Y:S02]  /*10870*/  FSEL R161, R161, -INF , !P4 ;  /* 0xff800000a1a17808 */ /* 0x000fe40006000000 */
[----:B------:R-:W-:Y:S02]  /*10880*/  FMNMX.FTZ R154, R165, R154, !PT ;  /* 0x0000009aa59a7209 */ /* 0x000fe40007810000 */
[----:B------:R-:W-:Y:S02]  /*10890*/  ISETP.GT.AND P4, PT, R183, RZ, P2 ;  /* 0x000000ffb700720c */ /* 0x000fe40001784270 */
[----:B------:R-:W-:Y:S02]  /*108a0*/  FMNMX.FTZ R154, R207, R154, !PT ;  /* 0x0000009acf9a7209 */ /* 0x000fe40007810000 */
[----:B------:R-:W-:-:S02]  /*108b0*/  ISETP.GT.AND P3, PT, R183, 0x1, P2 ;  /* 0x00000001b700780c */ /* 0x000fc40001764270 */
[----:B------:R-:W-:Y:S02]  /*108c0*/  FMNMX.FTZ R155, R169, R154, !PT ;  /* 0x0000009aa99b7209 */ /* 0x000fe40007810000 */
[----:B------:R-:W-:Y:S02]  /*108d0*/  ISETP.LT.OR P4, PT, R206, 0x1, P4 ;  /* 0x00000001ce00780c */ /* 0x000fe40002781670 */
[----:B------:R-:W-:Y:S02]  /*108e0*/  FMNMX.FTZ R154, R222, R155, !PT ;  /* 0x0000009bde9a7209 */ /* 0x000fe40007810000 */
[----:B------:R-:W-:Y:S02]  /*108f0*/  ISETP.GT.AND P6, PT, R183, 0x8, P2 ;  /* 0x00000008b700780c */ /* 0x000fe400017c4270 */
        /* <DEDUP_REMOVED lines=9> */
[----:B------:R-:W-:Y:S02]  /*10990*/  FMNMX.FTZ R168, R152, R190, !PT ;  /* 0x000000be98a87209 */ /* 0x000fe40007810000 */
[C---:B------:R-:W-:Y:S01]  /*109a0*/  ISETP.GT.AND P5, PT, R183.reuse, 0x10, P2 ;  /* 0x00000010b700780c */ /* 0x040fe200017a4270 */
[----:B------:R-:W0:Y:S01]  /*109b0*/  SHFL.BFLY PT, R154, R155, 0x2, 0x1f ;  /* 0x0c401f009b9a7f89 */ /* 0x000e2200000e0000 */
[----:B------:R-:W-:Y:S02]  /*109c0*/  FSEL R156, R156, -INF , !P6 ;  /* 0xff8000009c9c7808 */ /* 0x000fe40007000000 */
[----:B------:R-:W-:Y:S02]  /*109d0*/  ISETP.GT.AND P3, PT, R183, 0x11, P2 ;  /* 0x00000011b700780c */ /* 0x000fe40001764270 */
[----:B------:R-:W-:-:S02]  /*109e0*/  ISETP.LT.OR P5, PT, R206, 0x11, P5 ;  /* 0x00000011ce00780c */ /* 0x000fc40002fa1670 */
[C---:B------:R-:W-:Y:S02]  /*109f0*/  ISETP.GT.AND P6, PT, R183.reuse, 0x18, P2 ;  /* 0x00000018b700780c */ /* 0x040fe400017c4270 */
[----:B------:R-:W-:Y:S02]  /*10a00*/  ISETP.LT.OR P3, PT, R206, 0x12, P3 ;  /* 0x00000012ce00780c */ /* 0x000fe40001f61670 */
[----:B------:R-:W-:Y:S02]  /*10a10*/  FSEL R158, R158, -INF , !P5 ;  /* 0xff8000009e9e7808 */ /* 0x000fe40006800000 */
[----:B------:R-:W-:Y:S02]  /*10a20*/  ISETP.GT.AND P5, PT, R183, 0x20, P2 ;  /* 0x00000020b700780c */ /* 0x000fe400017a4270 */
[----:B------:R-:W-:Y:S02]  /*10a30*/  ISETP.LT.OR P6, PT, R206, 0x19, P6 ;  /* 0x00000019ce00780c */ /* 0x000fe400037c1670 */
[----:B------:R-:W-:-:S02]  /*10a40*/  FSEL R159, R159, -INF , !P3 ;  /* 0xff8000009f9f7808 */ /* 0x000fc40005800000 */
[----:B------:R-:W-:Y:S02]  /*10a50*/  ISETP.LT.OR P5, PT, R206, 0x21, P5 ;  /* 0x00000021ce00780c */ /* 0x000fe40002fa1670 */
[----:B------:R-:W-:Y:S02]  /*10a60*/  FSEL R160, R160, -INF , !P6 ;  /* 0xff800000a0a07808 */ /* 0x000fe40007000000 */
[----:B------:R-:W-:Y:S02]  /*10a70*/  FSEL R162, R162, -INF , !P5 ;  /* 0xff800000a2a27808 */ /* 0x000fe40006800000 */
[----:B0-----:R-:W-:Y:S02]  /*10a80*/  FMNMX.FTZ R171, R155, R154, !PT ;  /* 0x0000009a9bab7209 */ /* 0x001fe40007810000 */
[----:B------:R-:W-:Y:S02]  /*10a90*/  FMNMX.FTZ R155, R153, R168, !PT ;  /* 0x000000a8999b7209 */ /* 0x000fe40007810000 */
[----:B------:R-:W-:Y:S01]  /*10aa0*/  ISETP.GT.AND P5, PT, R183, 0x29, P2 ;  /* 0x00000029b700780c */ /* 0x000fe200017a4270 */
[----:B------:R-:W0:Y:S01]  /*10ab0*/  SHFL.BFLY PT, R154, R171, 0x1, 0x1f ;  /* 0x0c201f00ab9a7f89 */ /* 0x000e2200000e0000 */
[----:B------:R-:W-:-:S02]  /*10ac0*/  FMNMX.FTZ R168, R156, R155, !PT ;  /* 0x0000009b9ca87209 */ /* 0x000fc40007810000 */
[----:B------:R-:W-:Y:S02]  /*10ad0*/  ISETP.GT.AND P3, PT, R183, 0x21, P2 ;  /* 0x00000021b700780c */ /* 0x000fe40001764270 */
[----:B------:R-:W-:Y:S01]  /*10ae0*/  FMNMX.FTZ R155, R157, R168, !PT ;  /* 0x000000a89d9b7209 */ /* 0x000fe20007810000 */
[----:B------:R-:W-:Y:S01]  /*10af0*/  IMAD.U32 R168, RZ, RZ, UR40 ;  /* 0x00000028ffa87e24 */ /* 0x000fe2000f8e00ff */
[C---:B------:R-:W-:Y:S02]  /*10b00*/  ISETP.LT.OR P5, PT, R206.reuse, 0x2a, P5 ;  /* 0x0000002ace00780c */ /* 0x040fe40002fa1670 */
[----:B------:R-:W-:Y:S02]  /*10b10*/  ISETP.GT.AND P6, PT, R183, 0x28, P2 ;  /* 0x00000028b700780c */ /* 0x000fe400017c4270 */
[----:B------:R-:W-:Y:S02]  /*10b20*/  ISETP.LT.OR P3, PT, R206, 0x22, P3 ;  /* 0x00000022ce00780c */ /* 0x000fe40001f61670 */
[----:B------:R-:W-:-:S02]  /*10b30*/  FSEL R166, R166, -INF , !P5 ;  /* 0xff800000a6a67808 */ /* 0x000fc40006800000 */
[----:B------:R-:W-:Y:S02]  /*10b40*/  ISETP.LT.OR P6, PT, R206, 0x29, P6 ;  /* 0x00000029ce00780c */ /* 0x000fe400037c1670 */
[----:B------:R-:W-:Y:S02]  /*10b50*/  FSEL R164, R164, -INF , !P3 ;  /* 0xff800000a4a47808 */ /* 0x000fe40005800000 */
[----:B------:R-:W-:Y:S02]  /*10b60*/  ISETP.GT.AND P3, PT, R183, 0x30, P2 ;  /* 0x00000030b700780c */ /* 0x000fe40001764270 */
[----:B------:R-:W-:Y:S02]  /*10b70*/  FSEL R167, R167, -INF , !P6 ;  /* 0xff800000a7a77808 */ /* 0x000fe40007000000 */
[----:B------:R-:W-:Y:S02]  /*10b80*/  ISETP.GT.AND P4, PT, R183, 0x31, P2 ;  /* 0x00000031b700780c */ /* 0x000fe40001784270 */
[----:B0-----:R-:W-:-:S02]  /*10b90*/  FMNMX.FTZ R171, R171, R154, !PT ;  /* 0x0000009aabab7209 */ /* 0x001fc40007810000 */
[----:B------:R-:W-:Y:S02]  /*10ba0*/  FMNMX.FTZ R154, R158, R155, !PT ;  /* 0x0000009b9e9a7209 */ /* 0x000fe40007810000 */
[C---:B------:R-:W-:Y:S01]  /*10bb0*/  FSETP.NEU.FTZ.AND P5, PT, R171.reuse, -INF , PT ;  /* 0xff800000ab00780b */ /* 0x040fe20003fbd000 */
[----:B------:R-:W-:Y:S01]  /*10bc0*/  FMUL.FTZ R178, R171, R168 ;  /* 0x000000a8abb27220 */ /* 0x000fe20000410000 */
[----:B------:R-:W-:Y:S02]  /*10bd0*/  FMNMX.FTZ R155, R159, R154, !PT ;  /* 0x0000009a9f9b7209 */ /* 0x000fe40007810000 */
[----:B------:R-:W-:Y:S02]  /*10be0*/  ISETP.LT.OR P3, PT, R206, 0x31, P3 ;  /* 0x00000031ce00780c */ /* 0x000fe40001f61670 */
[----:B------:R-:W-:Y:S02]  /*10bf0*/  FMNMX.FTZ R154, R160, R155, !PT ;  /* 0x0000009ba09a7209 */ /* 0x000fe40007810000 */
[----:B------:R-:W-:-:S02]  /*10c00*/  FSEL R155, R178, RZ, P5 ;  /* 0x000000ffb29b7208 */ /* 0x000fc40002800000 */
[----:B------:R-:W-:Y:S02]  /*10c10*/  FMNMX.FTZ R181, R161, R154, !PT ;  /* 0x0000009aa1b57209 */ /* 0x000fe40007810000 */
[----:B------:R-:W-:Y:S01]  /*10c20*/  ISETP.GT.AND P6, PT, R183, 0x38, P2 ;  /* 0x00000038b700780c */ /* 0x000fe200017c4270 */
[-CC-:B------:R-:W-:Y:S01]  /*10c30*/  FFMA.FTZ R154, R200, R168.reuse, -R155.reuse ;  /* 0x000000a8c89a7223 */ /* 0x180fe2000001089b */
[----:B------:R-:W-:Y:S01]  /*10c40*/  FMNMX.FTZ R181, R162, R181, !PT ;  /* 0x000000b5a2b57209 */ /* 0x000fe20007810000 */
[-CC-:B------:R-:W-:Y:S01]  /*10c50*/  FFMA.FTZ R182, R201, R168.reuse, -R155.reuse ;  /* 0x000000a8c9b67223 */ /* 0x180fe2000001089b */
[----:B------:R-:W-:Y:S01]  /*10c60*/  ISETP.GT.AND P2, PT, R183, 0x39, P2 ;  /* 0x00000039b700780c */ /* 0x000fe20001744270 */
[-CC-:B------:R-:W-:Y:S01]  /*10c70*/  FFMA.FTZ R201, R202, R168.reuse, -R155.reuse ;  /* 0x000000a8cac97223 */ /* 0x180fe2000001089b */
[----:B------:R-:W-:Y:S01]  /*10c80*/  FMNMX.FTZ R178, R164, R181, !PT ;  /* 0x000000b5a4b27209 */ /* 0x000fe20007810000 */
[-CC-:B------:R-:W-:Y:S01]  /*10c90*/  FFMA.FTZ R169, R169, R168.reuse, -R155.reuse ;  /* 0x000000a8a9a97223 */ /* 0x180fe2000001089b */
[----:B------:R-:W-:Y:S01]  /*10ca0*/  ISETP.LT.OR P4, PT, R206, 0x32, P4 ;  /* 0x00000032ce00780c */ /* 0x000fe20002781670 */
[--C-:B------:R-:W-:Y:S01]  /*10cb0*/  FFMA.FTZ R176, R176, R168, -R155.reuse ;  /* 0x000000a8b0b07223 */ /* 0x100fe2000001089b */
[----:B------:R-:W-:Y:S01]  /*10cc0*/  FMNMX.FTZ R181, R167, R178, !PT ;  /* 0x000000b2a7b57209 */ /* 0x000fe20007810000 */
[----:B------:R-:W-:Y:S01]  /*10cd0*/  FFMA.FTZ R177, R177, R168, -R155 ;  /* 0x000000a8b1b17223 */ /* 0x000fe2000001089b */
[----:B------:R-:W-:Y:S01]  /*10ce0*/  FSEL R183, R172, -INF , !P3 ;  /* 0xff800000acb77808 */ /* 0x000fe20005800000 */
[----:B------:R-:W-:Y:S01]  /*10cf0*/  MUFU.EX2 R154, R154 ;  /* 0x0000009a009a7308 */ /* 0x000fe20000000800 */
[----:B------:R-:W-:-:S02]  /*10d00*/  FMNMX.FTZ R172, R166, R181, !PT ;  /* 0x000000b5a6ac7209 */ /* 0x000fc40007810000 */
[----:B------:R-:W-:Y:S02]  /*10d10*/  FSEL R200, R173, -INF , !P4 ;  /* 0xff800000adc87808 */ /* 0x000fe40006000000 */
[C---:B------:R-:W-:Y:S02]  /*10d20*/  ISETP.LT.OR P6, PT, R206.reuse, 0x39, P6 ;  /* 0x00000039ce00780c */ /* 0x040fe400037c1670 */
[----:B------:R-:W-:Y:S01]  /*10d30*/  FMNMX.FTZ R173, R183, R172, !PT ;  /* 0x000000acb7ad7209 */ /* 0x000fe20007810000 */
[-CC-:B------:R-:W-:Y:S01]  /*10d40*/  FFMA.FTZ R172, R205, R168.reuse, -R155.reuse ;  /* 0x000000a8cdac7223 */ /* 0x180fe2000001089b */
[----:B------:R-:W-:Y:S01]  /*10d50*/  ISETP.LT.OR P2, PT, R206, 0x3a, P2 ;  /* 0x0000003ace00780c */ /* 0x000fe20001741670 */
[-CC-:B------:R-:W-:Y:S01]  /*10d60*/  FFMA.FTZ R206, R203, R168.reuse, -R155.reuse ;  /* 0x000000a8cbce7223 */ /* 0x180fe2000001089b */
[----:B------:R-:W-:Y:S01]  /*10d70*/  FSEL R202, R174, -INF , !P6 ;  /* 0xff800000aeca7808 */ /* 0x000fe20007000000 */
[-CC-:B------:R-:W-:Y:S01]  /*10d80*/  FFMA.FTZ R203, R204, R168.reuse, -R155.reuse ;  /* 0x000000a8cccb7223 */ /* 0x180fe2000001089b */
[----:B------:R-:W-:Y:S01]  /*10d90*/  FMNMX.FTZ R173, R200, R173, !PT ;  /* 0x000000adc8ad7209 */ /* 0x000fe20007810000 */
[-CC-:B------:R-:W-:Y:S01]  /*10da0*/  FFMA.FTZ R174, R165, R168.reuse, -R155.reuse ;  /* 0x000000a8a5ae7223 */ /* 0x180fe2000001089b */
[----:B------:R-:W-:Y:S01]  /*10db0*/  FSEL R224, R175, -INF , !P2 ;  /* 0xff800000afe07808 */ /* 0x000fe20005000000 */
[-CC-:B------:R-:W-:Y:S01]  /*10dc0*/  FFMA.FTZ R165, R179, R168.reuse, -R155.reuse ;  /* 0x000000a8b3a57223 */ /* 0x180fe2000001089b */
[----:B------:R-:W-:Y:S01]  /*10dd0*/  FMNMX.FTZ R173, R202, R173, !PT ;  /* 0x000000adcaad7209 */ /* 0x000fe20007810000 */
[-CC-:B------:R-:W-:Y:S01]  /*10de0*/  FFMA.FTZ R175, R207, R168.reuse, -R155.reuse ;  /* 0x000000a8cfaf7223 */ /* 0x180fe2000001089b */
[-CC-:B------:R-:W-:Y:S01]  /*10df0*/  FFMA.FTZ R205, R180, R168.reuse, -R155.reuse ;  /* 0x000000a8b4cd7223 */ /* 0x180fe2000001089b */
[----:B------:R-:W-:Y:S01]  /*10e00*/  MUFU.EX2 R182, R182 ;  /* 0x000000b600b67308 */ /* 0x000fe20000000800 */
[----:B------:R-:W-:Y:S01]  /*10e10*/  FMNMX.FTZ R178, R224, R173, !PT ;  /* 0x000000ade0b27209 */ /* 0x000fe20007810000 */
[----:B------:R-:W-:Y:S01]  /*10e20*/  FFMA.FTZ R173, R163, R168, -R155 ;  /* 0x000000a8a3ad7223 */ /* 0x000fe2000001089b */
[----:B------:R-:W-:-:S02]  /*10e30*/  R2UR UR6, R170 ;  /* 0x00000000aa0672ca */ /* 0x000fc400000e0000 */
[----:B------:R-:W-:Y:S01]  /*10e40*/  @!P1 PRMT R199, RZ, 0x654, R199 ;  /* 0x00000654ffc79816 */ /* 0x000fe200000000c7 */
[----:B------:R-:W0:Y:S02]  /*10e50*/  SHFL.BFLY PT, R181, R178, 0x2, 0x1f ;  /* 0x0c401f00b2b57f89 */ /* 0x000e2400000e0000 */
[----:B------:R1:W-:Y:S08]  /*10e60*/  MUFU.EX2 R180, R165 ;  /* 0x000000a500b47308 */ /* 0x0003f00000000800 */
[----:B------:R-:W-:Y:S08]  /*10e70*/  MUFU.EX2 R201, R201 ;  /* 0x000000c900c97308 */ /* 0x000ff00000000800 */
[----:B------:R-:W-:Y:S01]  /*10e80*/  MUFU.EX2 R206, R206 ;  /* 0x000000ce00ce7308 */ /* 0x000fe20000000800 */
[----:B0-----:R-:W-:Y:S01]  /*10e90*/  FMNMX.FTZ R163, R178, R181, !PT ;  /* 0x000000b5b2a37209 */ /* 0x001fe20007810000 */
[-CC-:B------:R-:W-:Y:S01]  /*10ea0*/  FFMA.FTZ R178, R222, R168.reuse, -R155.reuse ;  /* 0x000000a8deb27223 */ /* 0x180fe2000001089b */
[----:B------:R-:W-:Y:S01]  /*10eb0*/  FFMA.FTZ R181, R223, R168, -R155 ;  /* 0x000000a8dfb57223 */ /* 0x000fe2000001089b */
[----:B------:R-:W-:-:S04]  /*10ec0*/  IMAD.MOV R222, RZ, RZ, -R195 ;  /* 0x000000ffffde7224 */ /* 0x000fc800078e0ac3 */
[----:B------:R-:W-:Y:S01]  /*10ed0*/  MUFU.EX2 R203, R203 ;  /* 0x000000cb00cb7308 */ /* 0x000fe20000000800 */
[----:B------:R-:W0:Y:S01]  /*10ee0*/  SHFL.BFLY PT, R204, R163, 0x1, 0x1f ;  /* 0x0c201f00a3cc7f89 */ /* 0x000e2200000e0000 */
[----:B------:R-:W-:-:S06]  /*10ef0*/  ISETP.NE.AND P2, PT, R185, R222, PT ;  /* 0x000000deb900720c */ /* 0x000fcc0003f45270 */
[----:B------:R-:W-:Y:S08]  /*10f00*/  MUFU.EX2 R172, R172 ;  /* 0x000000ac00ac7308 */ /* 0x000ff00000000800 */
[----:B------:R-:W-:Y:S01]  /*10f10*/  MUFU.EX2 R173, R173 ;  /* 0x000000ad00ad7308 */ /* 0x000fe20000000800 */
[----:B------:R-:W-:-:S04]  /*10f20*/  @!P2 IMAD R19, R19, 0x40, R193 ;  /* 0x000000401313a824 */ /* 0x000fc800078e02c1 */
[----:B------:R-:W-:-:S03]  /*10f30*/  @!P2 IMAD R19, R19, 0x4, R18 ;  /* 0x000000041313a824 */ /* 0x000fc600078e0212 */
[----:B------:R-:W-:Y:S01]  /*10f40*/  MUFU.EX2 R174, R174 ;  /* 0x000000ae00ae7308 */ /* 0x000fe20000000800 */
[----:B0-----:R-:W-:Y:S02]  /*10f50*/  FMNMX.FTZ R179, R163, R204, !PT ;  /* 0x000000cca3b37209 */ /* 0x001fe40007810000 */
[----:B------:R-:W-:Y:S02]  /*10f60*/  FSEL R204, R171, RZ, P5 ;  /* 0x000000ffabcc7208 */ /* 0x000fe40002800000 */
[----:B------:R-:W-:-:S03]  /*10f70*/  FSETP.NEU.FTZ.AND P3, PT, R179, -INF , PT ;  /* 0xff800000b300780b */ /* 0x000fc60003f7d000 */
[----:B------:R-:W-:Y:S01]  /*10f80*/  FADD.FTZ R155, -R204, R21 ;  /* 0x00000015cc9b7221 */ /* 0x000fe20000010100 */
[C---:B------:R-:W-:Y:S01]  /*10f90*/  FSEL R163, R179.reuse, RZ, P3 ;  /* 0x000000ffb3a37208 */ /* 0x040fe20001800000 */
[-C--:B------:R-:W-:Y:S01]  /*10fa0*/  FMUL.FTZ R204, R179, R168.reuse ;  /* 0x000000a8b3cc7220 */ /* 0x080fe20000410000 */
[----:B------:R0:W-:Y:S01]  /*10fb0*/  MUFU.EX2 R21, R205 ;  /* 0x000000cd00157308 */ /* 0x0001e20000000800 */
[----:B------:R-:W-:Y:S02]  /*10fc0*/  FMUL.FTZ R155, R155, R168 ;  /* 0x000000a89b9b7220 */ /* 0x000fe40000410000 */
[----:B-1----:R-:W-:Y:S01]  /*10fd0*/  FADD.FTZ R165, -R163, R190 ;  /* 0x000000bea3a57221 */ /* 0x002fe20000010100 */
[----:B------:R-:W-:-:S03]  /*10fe0*/  FSEL R204, R204, RZ, P3 ;  /* 0x000000ffcccc7208 */ /* 0x000fc60001800000 */
[-C--:B------:R-:W-:Y:S01]  /*10ff0*/  FMUL.FTZ R165, R165, R168.reuse ;  /* 0x000000a8a5a57220 */ /* 0x080fe20000410000 */
[----:B------:R-:W1:Y:S01]  /*11000*/  MUFU.EX2 R155, R155 ;  /* 0x0000009b009b7308 */ /* 0x000e620000000800 */
[-CC-:B------:R-:W-:Y:S01]  /*11010*/  FFMA.FTZ R223, R157, R168.reuse, -R204.reuse ;  /* 0x000000a89ddf7223 */ /* 0x180fe200000108cc */
[-CC-:B------:R-:W-:Y:S01]  /*11020*/  FFMA.FTZ R157, R183, R168.reuse, -R204.reuse ;  /* 0x000000a8b79d7223 */ /* 0x180fe200000108cc */
[-CC-:B------:R-:W-:Y:S01]  /*11030*/  FFMA.FTZ R207, R152, R168.reuse, -R204.reuse ;  /* 0x000000a898cf7223 */ /* 0x180fe200000108cc */
[-CC-:B------:R-:W-:Y:S01]  /*11040*/  FFMA.FTZ R153, R153, R168.reuse, -R204.reuse ;  /* 0x000000a899997223 */ /* 0x180fe200000108cc */
[-CC-:B------:R-:W-:Y:S01]  /*11050*/  FFMA.FTZ R152, R156, R168.reuse, -R204.reuse ;  /* 0x000000a89c987223 */ /* 0x180fe200000108cc */
[-CC-:B------:R-:W-:Y:S01]  /*11060*/  FFMA.FTZ R190, R160, R168.reuse, -R204.reuse ;  /* 0x000000a8a0be7223 */ /* 0x180fe200000108cc */
[-CC-:B0-----:R-:W-:Y:S01]  /*11070*/  FFMA.FTZ R205, R166, R168.reuse, -R204.reuse ;  /* 0x000000a8a6cd7223 */ /* 0x181fe200000108cc */
[----:B------:R-:W0:Y:S01]  /*11080*/  MUFU.EX2 R165, R165 ;  /* 0x000000a500a57308 */ /* 0x000e220000000800 */
[-CC-:B------:R-:W-:Y:S01]  /*11090*/  FFMA.FTZ R222, R158, R168.reuse, -R204.reuse ;  /* 0x000000a89ede7223 */ /* 0x180fe200000108cc */
[-CC-:B------:R-:W-:Y:S01]  /*110a0*/  FFMA.FTZ R159, R159, R168.reuse, -R204.reuse ;  /* 0x000000a89f9f7223 */ /* 0x180fe200000108cc */
[-CC-:B------:R-:W-:Y:S01]  /*110b0*/  FFMA.FTZ R161, R161, R168.reuse, -R204.reuse ;  /* 0x000000a8a1a17223 */ /* 0x180fe200000108cc */
[-CC-:B------:R-:W-:Y:S01]  /*110c0*/  FFMA.FTZ R224, R224, R168.reuse, -R204.reuse ;  /* 0x000000a8e0e07223 */ /* 0x180fe200000108cc */
[-CC-:B------:R-:W-:Y:S01]  /*110d0*/  FFMA.FTZ R162, R162, R168.reuse, -R204.reuse ;  /* 0x000000a8a2a27223 */ /* 0x180fe200000108cc */
[-CC-:B------:R-:W-:Y:S01]  /*110e0*/  FFMA.FTZ R164, R164, R168.reuse, -R204.reuse ;  /* 0x000000a8a4a47223 */ /* 0x180fe200000108cc */
[----:B------:R-:W-:Y:S01]  /*110f0*/  FFMA.FTZ R167, R167, R168, -R204 ;  /* 0x000000a8a7a77223 */ /* 0x000fe200000108cc */
[----:B------:R2:W3:Y:S01]  /*11100*/  MUFU.EX2 R163, R207 ;  /* 0x000000cf00a37308 */ /* 0x0004e20000000800 */
[----:B-1----:R-:W-:Y:S01]  /*11110*/  FFMA.FTZ R183, R155, R6, R154 ;  /* 0x000000069bb77223 */ /* 0x002fe2000001009a */
[----:B------:R-:W-:Y:S01]  /*11120*/  @!P2 STS [R19+0x38400], R155 ;  /* 0x0384009b1300a388 */ /* 0x000fe20000000800 */
[-C--:B------:R-:W-:Y:S01]  /*11130*/  FFMA.FTZ R156, R202, R168.reuse, -R204 ;  /* 0x000000a8ca9c7223 */ /* 0x080fe200000108cc */
[-C--:B------:R-:W-:Y:S01]  /*11140*/  FMUL.FTZ R24, R24, R155.reuse ;  /* 0x0000009b18187220 */ /* 0x080fe20000410000 */
[----:B------:R-:W-:Y:S01]  /*11150*/  FADD.FTZ R6, R182, R183 ;  /* 0x000000b7b6067221 */ /* 0x000fe20000010000 */
[-C--:B------:R-:W-:Y:S01]  /*11160*/  FMUL.FTZ R25, R25, R155.reuse ;  /* 0x0000009b19197220 */ /* 0x080fe20000410000 */
[-C--:B------:R-:W-:Y:S01]  /*11170*/  FMUL.FTZ R28, R28, R155.reuse ;  /* 0x0000009b1c1c7220 */ /* 0x080fe20000410000 */
[----:B------:R-:W1:Y:S01]  /*11180*/  MUFU.EX2 R153, R153 ;  /* 0x0000009900997308 */ /* 0x000e620000000800 */
[----:B------:R-:W-:Y:S01]  /*11190*/  FADD.FTZ R183, R201, R6 ;  /* 0x00000006c9b77221 */ /* 0x000fe20000010000 */
[----:B--2---:R-:W-:Y:S01]  /*111a0*/  FFMA.FTZ R207, R200, R168, -R204 ;  /* 0x000000a8c8cf7223 */ /* 0x004fe200000108cc */
[----:B0-----:R0:W-:Y:S01]  /*111b0*/  @!P2 STS [R19+0x38420], R165 ;  /* 0x038420a51300a388 */ /* 0x0011e20000000800 */
[-C--:B------:R-:W-:Y:S01]  /*111c0*/  FMUL.FTZ R29, R29, R155.reuse ;  /* 0x0000009b1d1d7220 */ /* 0x080fe20000410000 */
[-C--:B------:R-:W-:Y:S01]  /*111d0*/  FMUL.FTZ R32, R32, R155.reuse ;  /* 0x0000009b20207220 */ /* 0x080fe20000410000 */
[-C--:B------:R-:W-:Y:S01]  /*111e0*/  FMUL.FTZ R33, R33, R155.reuse ;  /* 0x0000009b21217220 */ /* 0x080fe20000410000 */
[----:B------:R-:W-:Y:S01]  /*111f0*/  FMUL.FTZ R36, R36, R155 ;  /* 0x0000009b24247220 */ /* 0x000fe20000410000 */
[----:B------:R2:W-:Y:S01]  /*11200*/  MUFU.EX2 R158, R152 ;  /* 0x00000098009e7308 */ /* 0x0005e20000000800 */
[----:B---3--:R-:W-:Y:S01]  /*11210*/  FFMA.FTZ R6, R165, R7, R163 ;  /* 0x00000007a5067223 */ /* 0x008fe200000100a3 */
[-C--:B------:R-:W-:Y:S01]  /*11220*/  FMUL.FTZ R37, R37, R155.reuse ;  /* 0x0000009b25257220 */ /* 0x080fe20000410000 */
[-C--:B------:R-:W-:Y:S01]  /*11230*/  FMUL.FTZ R40, R40, R155.reuse ;  /* 0x0000009b28287220 */ /* 0x080fe20000410000 */
[-C--:B------:R-:W-:Y:S01]  /*11240*/  FMUL.FTZ R41, R41, R155.reuse ;  /* 0x0000009b29297220 */ /* 0x080fe20000410000 */
[-C--:B------:R-:W-:Y:S01]  /*11250*/  FMUL.FTZ R44, R44, R155.reuse ;  /* 0x0000009b2c2c7220 */ /* 0x080fe20000410000 */
[-C--:B------:R-:W-:Y:S01]  /*11260*/  FMUL.FTZ R45, R45, R155.reuse ;  /* 0x0000009b2d2d7220 */ /* 0x080fe20000410000 */
[----:B------:R-:W-:Y:S01]  /*11270*/  FMUL.FTZ R48, R48, R155 ;  /* 0x0000009b30307220 */ /* 0x000fe20000410000 */
[----:B0-----:R0:W3:Y:S01]  /*11280*/  MUFU.EX2 R19, R223 ;  /* 0x000000df00137308 */ /* 0x0010e20000000800 */
[----:B--2---:R-:W-:Y:S01]  /*11290*/  F2FP.BF16.F32.PACK_AB R152, R182, R154 ;  /* 0x0000009ab698723e */ /* 0x004fe200000010ff */
[----:B-1----:R-:W-:Y:S01]  /*112a0*/  FADD.FTZ R7, R153, R6 ;  /* 0x0000000699077221 */ /* 0x002fe20000010000 */
[----:B------:R-:W-:Y:S01]  /*112b0*/  F2FP.BF16.F32.PACK_AB R154, R206, R201 ;  /* 0x000000c9ce9a723e */ /* 0x000fe200000010ff */
[-C--:B------:R-:W-:Y:S01]  /*112c0*/  FMUL.FTZ R49, R49, R155.reuse ;  /* 0x0000009b31317220 */ /* 0x080fe20000410000 */
[-C--:B------:R-:W-:Y:S01]  /*112d0*/  FMUL.FTZ R52, R52, R155.reuse ;  /* 0x0000009b34347220 */ /* 0x080fe20000410000 */
        /* <DEDUP_REMOVED lines=57> */
[----:B------:R-:W-:Y:S01]  /*11670*/  FADD.FTZ R223, R203, R223 ;  /* 0x000000dfcbdf7221 */ /* 0x000fe20000010000 */
[----:B------:R-:W2:Y:S01]  /*11680*/  MUFU.EX2 R181, R181 ;  /* 0x000000b500b57308 */ /* 0x000ea20000000800 */
[----:B------:R-:W-:Y:S01]  /*11690*/  F2FP.BF16.F32.PACK_AB R153, R153, R163 ;  /* 0x000000a39999723e */ /* 0x000fe200000010ff */
[-C--:B------:R-:W-:Y:S01]  /*116a0*/  FMUL.FTZ R26, R26, R165.reuse ;  /* 0x000000a51a1a7220 */ /* 0x080fe20000410000 */
[----:B---3--:R-:W-:Y:S01]  /*116b0*/  F2FP.BF16.F32.PACK_AB R155, R19, R158 ;  /* 0x0000009e139b723e */ /* 0x008fe200000010ff */
[----:B------:R-:W-:Y:S01]  /*116c0*/  BAR.SYNC.DEFER_BLOCKING 0xf, 0x100 ;  /* 0x03c4000000007b1d */ /* 0x000fe20000010000 */
[----:B0-----:R-:W-:Y:S01]  /*116d0*/  F2FP.BF16.F32.PACK_AB R159, R200, R190 ;  /* 0x000000bec89f723e */ /* 0x001fe200000010ff */
        /* <DEDUP_REMOVED lines=61> */
[----:B-----5:R-:W-:Y:S01]  /*11ab0*/  F2FP.BF16.F32.PACK_AB R157, R183, R182 ;  /* 0x000000b6b79d723e */ /* 0x020fe200000010ff */
        /* <DEDUP_REMOVED lines=10> */
[----:B------:R-:W-:Y:S01]  /*11b60*/  FMUL.FTZ R151, R151, R165 ;  /* 0x000000a597977220 */ /* 0x000fe20000410000 */
[----:B-1----:R-:W-:Y:S01]  /*11b70*/  F2FP.BF16.F32.PACK_AB R160, R169, R175 ;  /* 0x000000afa9a0723e */ /* 0x002fe200000010ff */
[----:B------:R1:W-:Y:S01]  /*11b80*/  STSM.16.M88.4 [R196+0x36400], R152 ;  /* 0x03640098c4007844 */ /* 0x0003e20000000200 */
[----:B--2---:R-:W-:Y:S01]  /*11b90*/  F2FP.BF16.F32.PACK_AB R162, R181, R178 ;  /* 0x000000b2b5a2723e */ /* 0x004fe200000010ff */
[----:B------:R-:W2:Y:S01]  /*11ba0*/  MUFU.EX2 R224, R224 ;  /* 0x000000e000e07308 */ /* 0x000ea20000000800 */
[----:B-----5:R-:W-:Y:S01]  /*11bb0*/  F2FP.BF16.F32.PACK_AB R156, R172, R203 ;  /* 0x000000cbac9c723e */ /* 0x020fe200000010ff */
[----:B------:R-:W-:Y:S01]  /*11bc0*/  FADD.FTZ R203, R158, R7 ;  /* 0x000000079ecb7221 */ /* 0x000fe20000010000 */
[----:B------:R-:W-:Y:S01]  /*11bd0*/  F2FP.BF16.F32.PACK_AB R158, R174, R173 ;  /* 0x000000adae9e723e */ /* 0x000fe200000010ff */
[----:B------:R-:W-:Y:S01]  /*11be0*/  VIADD R6, R170, 0x80 ;  /* 0x00000080aa067836 */ /* 0x000fe20000000000 */
[----:B0-----:R-:W-:Y:S01]  /*11bf0*/  F2FP.BF16.F32.PACK_AB R161, R202, R201 ;  /* 0x000000c9caa1723e */ /* 0x001fe200000010ff */
[----:B------:R-:W-:Y:S01]  /*11c00*/  IMAD.MOV.U32 R7, RZ, RZ, 0x40000040 ;  /* 0x40000040ff077424 */ /* 0x000fe200078e00ff */
[----:B---3--:R-:W-:Y:S01]  /*11c10*/  F2FP.BF16.F32.PACK_AB R163, R205, R204 ;  /* 0x000000cccda3723e */ /* 0x008fe200000010ff */
[----:B------:R0:W-:Y:S01]  /*11c20*/  STSM.16.M88.4 [R197], R156 ;  /* 0x0000009cc5007844 */ /* 0x0001e20000000200 */
[----:B----4-:R-:W-:Y:S01]  /*11c30*/  F2FP.BF16.F32.PACK_AB R164, R177, R176 ;  /* 0x000000b0b1a4723e */ /* 0x010fe200000010ff */
[----:B------:R-:W-:Y:S01]  /*11c40*/  FADD.FTZ R203, R19, R203 ;  /* 0x000000cb13cb7221 */ /* 0x000fe20000010000 */
[----:B------:R-:W-:Y:S01]  /*11c50*/  F2FP.BF16.F32.PACK_AB R166, R21, R180 ;  /* 0x000000b415a6723e */ /* 0x000fe200000010ff */
[----:B------:R0:W-:Y:S01]  /*11c60*/  STSM.16.M88.4 [R209], R160 ;  /* 0x000000a0d1007844 */ /* 0x0001e20000000200 */
[----:B------:R-:W-:Y:S01]  /*11c70*/  F2FP.BF16.F32.PACK_AB R165, R207, R206 ;  /* 0x000000cecfa5723e */ /* 0x000fe200000010ff */
[----:B------:R-:W-:Y:S01]  /*11c80*/  FADD.FTZ R182, R182, R203 ;  /* 0x000000cbb6b67221 */ /* 0x000fe20000010000 */
[----:B------:R-:W-:Y:S01]  /*11c90*/  FADD.FTZ R172, R172, R223 ;  /* 0x000000dfacac7221 */ /* 0x000fe20000010000 */
[----:B------:R-:W-:Y:S01]  /*11ca0*/  ISETP.GT.AND P2, PT, R14, R210, PT ;  /* 0x000000d20e00720c */ /* 0x000fe20003f44270 */
[----:B------:R-:W-:Y:S01]  /*11cb0*/  IMAD.MOV.U32 R19, RZ, RZ, R198 ;  /* 0x000000ffff137224 */ /* 0x000fe200078e00c6 */
[----:B--2---:R-:W-:Y:S01]  /*11cc0*/  F2FP.BF16.F32.PACK_AB R167, R224, R222 ;  /* 0x000000dee0a7723e */ /* 0x004fe200000010ff */
[----:B------:R-:W-:Y:S01]  /*11cd0*/  FADD.FTZ R183, R183, R182 ;  /* 0x000000b6b7b77221 */ /* 0x000fe20000010000 */
[----:B------:R-:W-:-:S03]  /*11ce0*/  FADD.FTZ R173, R173, R172 ;  /* 0x000000acadad7221 */ /* 0x000fc60000010000 */
[----:B------:R0:W-:Y:S01]  /*11cf0*/  STSM.16.M88.4 [R208], R164 ;  /* 0x000000a4d0007844 */ /* 0x0001e20000000200 */
[----:B------:R-:W-:Y:S01]  /*11d00*/  WARPGROUP.ARRIVE ;  /* 0x00000000000079c5 */ /* 0x000fe20000000000 */
[----:B------:R-:W-:Y:S01]  /*11d10*/  FADD.FTZ R183, R190, R183 ;  /* 0x000000b7beb77221 */ /* 0x000fe20000010000 */
[----:B------:R-:W-:Y:S01]  /*11d20*/  FADD.FTZ R174, R174, R173 ;  /* 0x000000adaeae7221 */ /* 0x000fe20000010000 */
[----:B------:R-:W-:Y:S02]  /*11d30*/  IMAD.MOV.U32 R190, RZ, RZ, R179 ;  /* 0x000000ffffbe7224 */ /* 0x000fe400078e00b3 */
[----:B------:R-:W-:Y:S01]  /*11d40*/  FADD.FTZ R200, R200, R183 ;  /* 0x000000b7c8c87221 */ /* 0x000fe20000010000 */
[----:B------:R-:W-:Y:S01]  /*11d50*/  HGMMA.64x256x16.F32.BF16 R24, R152, gdesc[UR4].tnspB, R24, gsb0 ;  /* 0x43e0000498187df0 */ /* 0x000fe20008001818 */
[----:B------:R-:W-:Y:S01]  /*11d60*/  R2UR UR6, R6 ;  /* 0x00000000060672ca */ /* 0x000fe200000e0000 */
[----:B------:R-:W-:Y:S01]  /*11d70*/  VIADD R6, R170, 0x100 ;  /* 0x00000100aa067836 */ /* 0x000fe20000000000 */
[----:B------:R-:W-:Y:S01]  /*11d80*/  R2UR UR7, R7 ;  /* 0x00000000070772ca */ /* 0x000fe200000e0000 */
[----:B------:R-:W-:-:S02]  /*11d90*/  IMAD.MOV.U32 R7, RZ, RZ, 0x40000040 ;  /* 0x40000040ff077424 */ /* 0x000fc400078e00ff */
        /* <DEDUP_REMOVED lines=11> */
[----:B------:R-:W-:-:S04]  /*11e50*/  FADD.FTZ R207, R207, R206 ;  /* 0x000000cecfcf7221 */ /* 0x000fc80000010000 */
[----:B------:R-:W-:Y:S01]  /*11e60*/  FADD.FTZ R207, R222, R207 ;  /* 0x000000cfdecf7221 */ /* 0x000fe20000010000 */
[----:B------:R-:W-:Y:S02]  /*11e70*/  WARPGROUP.DEPBAR.LE gsb0, 0x0 ;  /* 0x00008000000079c5 */ /* 0x000fe40000010000 */
[----:B------:R-:W-:Y:S01]  /*11e80*/  WARPGROUP.ARRIVE ;  /* 0x00000000000079c5 */ /* 0x000fe20000000000 */
[----:B-1----:R-:W-:-:S04]  /*11e90*/  VIADD R152, R14, 0xffffffff ;  /* 0xffffffff0e987836 */ /* 0x002fc80000000000 */
[----:B------:R-:W-:Y:S01]  /*11ea0*/  IMAD.MOV.U32 R14, RZ, RZ, R152 ;  /* 0x000000ffff0e7224 */ /* 0x000fe200078e0098 */
        /* <DEDUP_REMOVED lines=12> */
[----:B------:R-:W-:Y:S02]  /*11f70*/  FADD.FTZ R7, R224, R207 ;  /* 0x000000cfe0077221 */ /* 0x000fe40000010000 */
[----:B------:R-:W-:Y:S01]  /*11f80*/  FADD.FTZ R6, R21, R6 ;  /* 0x0000000615067221 */ /* 0x000fe20000010000 */
[----:B------:R-:W-:Y:S01]  /*11f90*/  IMAD.MOV.U32 R21, RZ, RZ, R171 ;  /* 0x000000ffff157224 */ /* 0x000fe200078e00ab */
        /* <DEDUP_REMOVED lines=15> */
[----:B------:R-:W-:Y:S05]  /*12090*/  BSYNC B0 ;  /* 0x0000000000007941 */ /* 0x000fea0003800000 */
.L_x_2806:
[----:B------:R-:W-:Y:S01]  /*120a0*/  IMAD.MOV.U32 R190, RZ, RZ, R179 ;  /* 0x000000ffffbe7224 */ /* 0x000fe200078e00b3 */
[----:B------:R-:W-:Y:S01]  /*120b0*/  MOV R14, R152 ;  /* 0x00000098000e7202 */ /* 0x000fe20000000f00 */
[----:B------:R-:W-:Y:S02]  /*120c0*/  IMAD.MOV.U32 R21, RZ, RZ, R171 ;  /* 0x000000ffff157224 */ /* 0x000fe400078e00ab */
[----:B------:R-:W-:-:S07]  /*120d0*/  IMAD.MOV.U32 R19, RZ, RZ, R198 ;  /* 0x000000ffff137224 */ /* 0x000fce00078e00c6 */
.L_x_2805:
[----:B------:R-:W-:Y:S05]  /*120e0*/  BSYNC B1 ;  /* 0x0000000000017941 */ /* 0x000fea0003800000 */
.L_x_2804:
[----:B0-----:R-:W0:Y:S01]  /*120f0*/  LDC R156, c[0x0][0xadc] ;  /* 0x0002b700ff9c7b82 */ /* 0x001e220000000800 */
[----:B------:R-:W-:Y:S01]  /*12100*/  IADD3 R152, R23, 0x40, -R184 ;  /* 0x0000004017987810 */ /* 0x000fe20007ffe8b8 */
[----:B------:R-:W-:-:S04]  /*12110*/  ULDC UR4, c[0x0][0xad4] ;  /* 0x0002b50000047ab9 */ /* 0x000fc80000000800 */
[----:B------:R-:W-:-:S04]  /*12120*/  IMAD R152, R189, 0x40, R152 ;  /* 0x00000040bd987824 */ /* 0x000fc800078e0298 */
[----:B------:R-:W-:Y:S01]  /*12130*/  VIADD R154, R152, -UR4 ;  /* 0x80000004989a7c36 */ /* 0x000fe20008000000 */
[----:B0-----:R-:W-:-:S13]  /*12140*/  ISETP.GE.AND P6, PT, R156, 0x1, PT ;  /* 0x000000019c00780c */ /* 0x001fda0003fc6270 */
[----:B------:R-:W-:Y:S05]  /*12150*/  @!P6 BRA `(.L_x_2826) ;  /* 0x000000000048e947 */ /* 0x000fea0003800000 */
[----:B------:R-:W-:Y:S01]  /*12160*/  IMAD.MOV.U32 R155, RZ, RZ, R152 ;  /* 0x000000ffff9b7224 */ /* 0x000fe200078e0098 */
[----:B------:R-:W-:Y:S04]  /*12170*/  BSSY B0, `(.L_x_2827) ;  /* 0x000000e000007945 */ /* 0x000fe80003800000 */
        /* <DEDUP_REMOVED lines=9> */
.L_x_2828:
[----:B------:R-:W-:-:S13]  /*12210*/  ISETP.NE.AND P2, PT, R156, 0x1, PT ;  /* 0x000000019c00780c */ /* 0x000fda0003f45270 */
[----:B------:R-:W0:Y:S02]  /*12220*/  @P2 LDC.64 R152, c[0x0][0xae0] ;  /* 0x0002b800ff982b82 */ /* 0x000e240000000a00 */
[----:B0-----:R-:W-:-:S05]  /*12230*/  @P2 IMAD.HI.U32 R152, R155, R152, RZ ;  /* 0x000000989b982227 */ /* 0x001fca00078e00ff */
[----:B------:R-:W-:-:S07]  /*12240*/  @P2 SHF.R.U32.HI R155, RZ, R153, R152 ;  /* 0x00000099ff9b2219 */ /* 0x000fce0000011698 */
.L_x_2829:
[----:B------:R-:W-:Y:S05]  /*12250*/  BSYNC B0 ;  /* 0x0000000000007941 */ /* 0x000fea0003800000 */
.L_x_2827:
[----:B------:R-:W-:-:S05]  /*12260*/  IMAD R155, R155, R156, RZ ;  /* 0x0000009c9b9b7224 */ /* 0x000fca00078e02ff */
[----:B------:R-:W-:-:S07]  /*12270*/  VIMNMX R154, R154, R155, !PT ;  /* 0x0000009b9a9a7248 */ /* 0x000fce0007fe0100 */
.L_x_2826:
        /* <DEDUP_REMOVED lines=9> */
[----:B------:R-:W-:Y:S02]  /*12310*/  IMAD.MOV.U32 R200, RZ, RZ, R190 ;  /* 0x000000ffffc87224 */ /* 0x000fe400078e00be */
[----:B------:R-:W-:Y:S02]  /*12320*/  IMAD.MOV.U32 R191, RZ, RZ, R21 ;  /* 0x000000ffffbf7224 */ /* 0x000fe400078e0015 */
[----:B------:R-:W-:Y:S02]  /*12330*/  IMAD.MOV.U32 R189, RZ, RZ, R14 ;  /* 0x000000ffffbd7224 */ /* 0x000fe400078e000e */
[----:B------:R-:W-:-:S07]  /*12340*/  IMAD.MOV.U32 R201, RZ, RZ, R19 ;  /* 0x000000ffffc97224 */ /* 0x000fce00078e0013 */
.L_x_2843:
[----:B------:R-:W-:Y:S01]  /*12350*/  VIADD R19, R201, 0x1 ;  /* 0x00000001c9137836 */ /* 0x000fe20000000000 */
[C---:B------:R-:W-:Y:S01]  /*12360*/  ISETP.GT.AND P2, PT, R189.reuse, R210, PT ;  /* 0x000000d2bd00720c */ /* 0x040fe20003f44270 */
[----:B------:R-:W-:-:S03]  /*12370*/  VIADD R189, R189, 0xffffffff ;  /* 0xffffffffbdbd7836 */ /* 0x000fc60000000000 */
[----:B------:R-:W-:-:S04]  /*12380*/  ISETP.NE.AND P3, PT, R19, 0x2, PT ;  /* 0x000000021300780c */ /* 0x000fc80003f65270 */
[----:B------:R-:W-:Y:S02]  /*12390*/  SEL R21, RZ, 0x1, P3 ;  /* 0x00000001ff157807 */ /* 0x000fe40001800000 */
[----:B------:R-:W-:Y:S02]  /*123a0*/  SEL R19, R19, RZ, P3 ;  /* 0x000000ff13137207 */ /* 0x000fe40001800000 */
[----:B------:R-:W-:Y:S01]  /*123b0*/  LOP3.LUT R22, R22, R21, RZ, 0x3c, !PT ;  /* 0x0000001516167212 */ /* 0x000fe200078e3cff */
[----:B-1----:R-:W-:Y:S06]  /*123c0*/  @!P0 BRA `(.L_x_2833) ;  /* 0x0000000000048947 */ /* 0x002fec0003800000 */
[----:B------:R-:W-:Y:S01]  /*123d0*/  BPT.TRAP 0x1 ;  /* 0x000000040000795c */ /* 0x000fe20000300000 */
.L_x_2833:
[----:B------:R-:W-:Y:S01]  /*123e0*/  IMAD R14, R19, 0x8, R18 ;  /* 0x00000008130e7824 */ /* 0x000fe200078e0212 */
[----:B------:R-:W-:-:S04]  /*123f0*/  SHF.L.U32 R21, R22, 0x1f, RZ ;  /* 0x0000001f16157819 */ /* 0x000fc800000006ff */
[----:B------:R0:W1:Y:S01]  /*12400*/  SYNCS.PHASECHK.TRANS64.TRYWAIT P3, [R14+URZ+0x38830], R21 ;  /* 0x038830150e0075a7 */ /* 0x000062000806017f */
[----:B------:R-:W-:Y:S05]  /*12410*/  @!P0 BRA `(.L_x_2834) ;  /* 0x0000000000048947 */ /* 0x000fea0003800000 */
[----:B------:R-:W-:Y:S01]  /*12420*/  BPT.TRAP 0x1 ;  /* 0x000000040000795c */ /* 0x000fe20000300000 */
.L_x_2834:
[----:B------:R-:W-:Y:S01]  /*12430*/  BSSY B2, `(.L_x_2835) ;  /* 0x0000006000027945 */ /* 0x000fe20003800000 */
[----:B------:R-:W-:Y:S02]  /*12440*/  IMAD R198, R19, 0x200, R15 ;  /* 0x0000020013c67824 */ /* 0x000fe400078e020f */
[----:B------:R-:W-:Y:S01]  /*12450*/  IMAD.MOV.U32 R199, RZ, RZ, 0x40000040 ;  /* 0x40000040ffc77424 */ /* 0x000fe200078e00ff */
[----:B-1----:R-:W-:Y:S06]  /*12460*/  @P3 BRA `(.L_x_2836) ;  /* 0x0000000000083947 */ /* 0x002fec0003800000 */
[----:B------:R-:W1:Y:S02]  /*12470*/  SYNCS.PHASECHK.TRANS64.TRYWAIT P3, [R14+URZ+0x38830], R21 ;  /* 0x038830150e0075a7 */ /* 0x000e64000806017f */
[----:B-1----:R-:W-:Y:S05]  /*12480*/  @!P3 BRA `(.L_x_2837) ;  /* 0x0000012000d8b947 */ /* 0x002fea0003800000 */
.L_x_2836:
[----:B------:R-:W-:Y:S05]  /*12490*/  BSYNC B2 ;  /* 0x0000000000027941 */ /* 0x000fea0003800000 */
.L_x_2835:
        /* <DEDUP_REMOVED lines=36> */
.L_x_2838:
[----:B------:R2:W3:Y:S01]  /*126e0*/  SYNCS.PHASECHK.TRANS64.TRYWAIT P3, [R14+URZ+0x38850], R21 ;  /* 0x038850150e0075a7 */ /* 0x0004e2000806017f */
[----:B------:R-:W-:Y:S05]  /*126f0*/  @!P0 BRA `(.L_x_2839) ;  /* 0x0000000000048947 */ /* 0x000fea0003800000 */
[----:B------:R-:W-:Y:S01]  /*12700*/  BPT.TRAP 0x1 ;  /* 0x000000040000795c */ /* 0x000fe20000300000 */
.L_x_2839:
[----:B------:R-:W-:Y:S04]  /*12710*/  BSSY B2, `(.L_x_2840) ;  /* 0x0000004000027945 */ /* 0x000fe80003800000 */
[----:B---3--:R-:W-:Y:S05]  /*12720*/  @P3 BRA `(.L_x_2841) ;  /* 0x0000000000083947 */ /* 0x008fea0003800000 */
[----:B------:R-:W3:Y:S02]  /*12730*/  SYNCS.PHASECHK.TRANS64.TRYWAIT P3, [R14+URZ+0x38850], R21 ;  /* 0x038850150e0075a7 */ /* 0x000ee4000806017f */
[----:B---3--:R-:W-:Y:S05]  /*12740*/  @!P3 BRA `(.L_x_2842) ;  /* 0x00000120003cb947 */ /* 0x008fea0003800000 */
.L_x_2841:
[----:B------:R-:W-:Y:S05]  /*12750*/  BSYNC B2 ;  /* 0x0000000000027941 */ /* 0x000fea0003800000 */
.L_x_2840:
[----:B------:R-:W-:Y:S01]  /*12760*/  IMAD R202, R19, 0x1000, R20 ;  /* 0x0000100013ca7824 */ /* 0x000fe200078e0214 */
[----:B------:R-:W-:Y:S01]  /*12770*/  R2UR UR4, R2 ;  /* 0x00000000020472ca */ /* 0x000fe200000e0000 */
[----:B------:R-:W-:Y:S01]  /*12780*/  IMAD.MOV.U32 R203, RZ, RZ, 0x40000040 ;  /* 0x40000040ffcb7424 */ /* 0x000fe200078e00ff */
[----:B------:R-:W-:Y:S01]  /*12790*/  R2UR UR5, R3 ;  /* 0x00000000030572ca */ /* 0x000fe200000e0000 */
[----:B------:R-:W-:Y:S01]  /*127a0*/  WARPGROUP.ARRIVE ;  /* 0x00000000000079c5 */ /* 0x000fe20000000000 */
[----:B------:R-:W-:Y:S01]  /*127b0*/  R2UR UR6, R202 ;  /* 0x00000000ca0672ca */ /* 0x000fe200000e0000 */
[----:B------:R-:W-:Y:S01]  /*127c0*/  VIADD R198, R2, 0x2 ;  /* 0x0000000202c67836 */ /* 0x000fe20000000000 */
[----:B------:R-:W-:Y:S01]  /*127d0*/  R2UR UR7, R203 ;  /* 0x00000000cb0772ca */ /* 0x000fe200000e0000 */
[----:B------:R-:W-:Y:S02]  /*127e0*/  IMAD.MOV.U32 R199, RZ, RZ, 0x40000040 ;  /* 0x40000040ffc77424 */ /* 0x000fe400078e00ff */
[----:B------:R-:W4:Y:S01]  /*127f0*/  S2R R190, SR_TID.X ;  /* 0x0000000000be7919 */ /* 0x000f220000002100 */
[----:B------:R-:W-:-:S02]  /*12800*/  VIADD R203, R202, 0x800 ;  /* 0x00000800cacb7836 */ /* 0x000fc40000000000 */
[----:B------:R-:W-:Y:S02]  /*12810*/  VIADD R206, R2, 0x800 ;  /* 0x0000080002ce7836 */ /* 0x000fe40000000000 */
[----:B------:R-:W-:Y:S02]  /*12820*/  IMAD.MOV.U32 R205, RZ, RZ, 0x40000040 ;  /* 0x40000040ffcd7424 */ /* 0x000fe400078e00ff */
[----:B------:R-:W-:-:S03]  /*12830*/  IMAD.MOV.U32 R207, RZ, RZ, 0x40000040 ;  /* 0x40000040ffcf7424 */ /* 0x000fc600078e00ff */
[----:B------:R-:W-:Y:S01]  /*12840*/  HGMMA.64x64x16.F32.BF16 R152, gdesc[UR4], R152, gsb0 ;  /* 0x00e00000049879f0 */ /* 0x000fe20008001898 */
[----:B------:R-:W-:Y:S01]  /*12850*/  R2UR UR4, R198 ;  /* 0x00000000c60472ca */ /* 0x000fe200000e0000 */
[----:B------:R-:W-:Y:S01]  /*12860*/  VIADD R198, R202, 0x2 ;  /* 0x00000002cac67836 */ /* 0x000fe20000000000 */
[----:B------:R-:W-:Y:S01]  /*12870*/  R2UR UR5, R199 ;  /* 0x00000000c70572ca */ /* 0x000fe200000e0000 */
[----:B------:R-:W-:-:S03]  /*12880*/  IMAD.MOV.U32 R199, RZ, RZ, 0x40000040 ;  /* 0x40000040ffc77424 */ /* 0x000fc600078e00ff */
[----:B------:R-:W-:Y:S02]  /*12890*/  R2UR UR6, R198 ;  /* 0x00000000c60672ca */ /* 0x000fe400000e0000 */
[----:B------:R-:W-:Y:S01]  /*128a0*/  R2UR UR7, R199 ;  /* 0x00000000c70772ca */ /* 0x000fe200000e0000 */
[----:B------:R-:W-:Y:S01]  /*128b0*/  IMAD.MOV.U32 R199, RZ, RZ, 0x40000040 ;  /* 0x40000040ffc77424 */ /* 0x000fe200078e00ff */
[----:B------:R-:W-:Y:S02]  /*128c0*/  IADD3 R198, R2, 0x4, RZ ;  /* 0x0000000402c67810 */ /* 0x000fe40007ffe0ff */
[----:B----4-:R-:W-:-:S05]  /*128d0*/  SHF.R.U32.HI R190, RZ, 0x7, R190 ;  /* 0x00000007ffbe7819 */ /* 0x010fca00000116be */
[----:B0123--:R0:W1:Y:S02]  /*128e0*/  SHFL.IDX PT, R21, R190, RZ, 0x1f ;  /* 0x00001fffbe157589 */ /* 0x00f06400000e0000 */
[----:B0-----:R-:W-:Y:S01]  /*128f0*/  IMAD.MOV.U32 R190, RZ, RZ, 0x4 ;  /* 0x00000004ffbe7424 */ /* 0x001fe200078e00ff */
[----:B-1----:R-:W-:-:S04]  /*12900*/  ISETP.GT.AND P3, PT, R21, 0x7f, PT ;  /* 0x0000007f1500780c */ /* 0x002fc80003f64270 */
[----:B------:R-:W-:Y:S01]  /*12910*/  SEL R21, RZ, 0x2, !P3 ;  /* 0x00000002ff157807 */ /* 0x000fe20005800000 */
[----:B------:R-:W-:Y:S02]  /*12920*/  WARPGROUP.DEPBAR.LE gsb0, 0x0 ;  /* 0x00008000000079c5 */ /* 0x000fe40000010000 */
[----:B------:R-:W-:-:S06]  /*12930*/  WARPGROUP.ARRIVE ;  /* 0x00000000000079c5 */ /* 0x000fcc0000000000 */
        /* <DEDUP_REMOVED lines=70> */
[----:B------:R-:W-:Y:S02]  /*12da0*/  IADD3 R198, R202, 0x400, RZ ;  /* 0x00000400cac67810 */ /* 0x000fe40007ffe0ff */
[----:B------:R-:W-:Y:S01]  /*12db0*/  R2UR UR7, R199 ;  /* 0x00000000c70772ca */ /* 0x000fe200000e0000 */
[----:B------:R-:W-:Y:S01]  /*12dc0*/  IMAD.MOV.U32 R199, RZ, RZ, 0x40000040 ;  /* 0x40000040ffc77424 */ /* 0x000fe200078e00ff */
[----:B------:R-:W-:Y:S01]  /*12dd0*/  R2UR UR6, R198 ;  /* 0x00000000c60672ca */ /* 0x000fe200000e0000 */
[----:B------:R-:W-:Y:S01]  /*12de0*/  VIADD R198, R2, 0x402 ;  /* 0x0000040202c67836 */ /* 0x000fe20000000000 */
        /* <DEDUP_REMOVED lines=65> */
[----:B------:R-:W-:Y:S01]  /*13200*/  IADD3 R198, R2, 0x606, RZ ;  /* 0x0000060602c67810 */ /* 0x000fe20007ffe0ff */
        /* <DEDUP_REMOVED lines=21> */
[C---:B------:R-:W-:Y:S02]  /*13360*/  SEL R198, R190.reuse, 0x2, P3 ;  /* 0x00000002bec67807 */ /* 0x040fe40001800000 */
[----:B------:R-:W-:Y:S02]  /*13370*/  SEL R190, R190, 0x6, !P3 ;  /* 0x00000006bebe7807 */ /* 0x000fe40005800000 */
[----:B------:R-:W-:Y:S01]  /*13380*/  SEL R199, R199, 0x26, P3 ;  /* 0x00000026c7c77807 */ /* 0x000fe20001800000 */
[----:B------:R-:W-:-:S03]  /*13390*/  IMAD.IADD R204, R203, 0x1, R198 ;  /* 0x00000001cbcc7824 */ /* 0x000fc600078e02c6 */
[----:B------:R-:W-:Y:S01]  /*133a0*/  LOP3.LUT R199, R199, 0x6, RZ, 0xc0, !PT ;  /* 0x00000006c7c77812 */ /* 0x000fe200078ec0ff */
        /* <DEDUP_REMOVED lines=17> */
[----:B------:R-:W-:Y:S02]  /*134c0*/  IMAD.MOV.U32 R205, RZ, RZ, 0x40000040 ;  /* 0x40000040ffcd7424 */ /* 0x000fe400078e00ff */
[----:B------:R-:W-:Y:S01]  /*134d0*/  IMAD.MOV.U32 R203, RZ, RZ, 0xa00 ;  /* 0x00000a00ffcb7424 */ /* 0x000fe200078e00ff */
[----:B------:R-:W-:Y:S02]  /*134e0*/  R2UR UR6, R204 ;  /* 0x00000000cc0672ca */ /* 0x000fe400000e0000 */
[----:B------:R-:W-:Y:S01]  /*134f0*/  R2UR UR7, R205 ;  /* 0x00000000cd0772ca */ /* 0x000fe200000e0000 */
[----:B------:R-:W-:Y:S01]  /*13500*/  IMAD.MOV.U32 R205, RZ, RZ, 0x40000040 ;  /* 0x40000040ffcd7424 */ /* 0x000fe200078e00ff */
[----:B------:R-:W-:-:S04]  /*13510*/  SEL R203, R203, 0x980, P3 ;  /* 0x00000980cbcb7807 */ /* 0x000fc80001800000 */
[----:B------:R-:W-:-:S04]  /*13520*/  LOP3.LUT R203, R203, 0xa00, RZ, 0xc0, !PT ;  /* 0x00000a00cbcb7812 */ /* 0x000fc800078ec0ff */
[CC--:B------:R-:W-:Y:S02]  /*13530*/  IADD3 R204, R199.reuse, R203.reuse, R2 ;  /* 0x000000cbc7cc7210 */ /* 0x0c0fe40007ffe002 */
[----:B------:R-:W-:Y:S01]  /*13540*/  IADD3 R206, R199, R203, R202 ;  /* 0x000000cbc7ce7210 */ /* 0x000fe20007ffe0ca */
[----:B------:R-:W-:Y:S01]  /*13550*/  VIADD R199, R2, 0xa00 ;  /* 0x00000a0002c77836 */ /* 0x000fe20000000000 */
[----:B------:R-:W-:Y:S01]  /*13560*/  IADD3 R203, R202, 0xa00, RZ ;  /* 0x00000a00cacb7810 */ /* 0x000fe20007ffe0ff */
        /* <DEDUP_REMOVED lines=50> */
[----:B------:R-:W-:Y:S02]  /*13890*/  VIADD R199, R2, 0xc00 ;  /* 0x00000c0002c77836 */ /* 0x000fe40000000000 */
        /* <DEDUP_REMOVED lines=33> */
[----:B------:R-:W-:-:S04]  /*13ab0*/  MOV R205, 0x40000040 ;  /* 0x4000004000cd7802 */ /* 0x000fc80000000f00 */
        /* <DEDUP_REMOVED lines=18> */
[----:B------:R-:W-:Y:S01]  /*13be0*/  IMAD.MOV.U32 R199, RZ, RZ, 0x40000040 ;  /* 0x40000040ffc77424 */ /* 0x000fe200078e00ff */
        /* <DEDUP_REMOVED lines=21> */
[----:B------:R-:W-:Y:S01]  /*13d40*/  IMAD.MOV.U32 R205, RZ, RZ, 0x40000040 ;  /* 0x40000040ffcd7424 */ /* 0x000fe200078e00ff */
        /* <DEDUP_REMOVED lines=16> */
[----:B------:R-:W-:-:S04]  /*13e50*/  SEL R190, R190, 0xf80, P3 ;  /* 0x00000f80bebe7807 */ /* 0x000fc80001800000 */
[----:B------:R-:W-:-:S04]  /*13e60*/  LOP3.LUT R190, R190, 0x1e00, RZ, 0xc0, !PT ;  /* 0x00001e00bebe7812 */ /* 0x000fc800078ec0ff */
[----:B------:R-:W-:Y:S01]  /*13e70*/  IADD3 R202, R21, R190, R202 ;  /* 0x000000be15ca7210 */ /* 0x000fe20007ffe0ca */
[----:B------:R-:W-:Y:S02]  /*13e80*/  WARPGROUP.DEPBAR.LE gsb0, 0x0 ;  /* 0x00008000000079c5 */ /* 0x000fe40000010000 */
[----:B------:R-:W-:-:S06]  /*13e90*/  WARPGROUP.ARRIVE ;  /* 0x00000000000079c5 */ /* 0x000fcc0000000000 */
[----:B------:R-:W-:Y:S01]  /*13ea0*/  HGMMA.64x64x16.F32.BF16 R152, gdesc[UR4], R152, gsb0 ;  /* 0x00e00000049879f0 */ /* 0x000fe20008001898 */
[----:B------:R-:W-:Y:S02]  /*13eb0*/  R2UR UR4, R198 ;  /* 0x00000000c60472ca */ /* 0x000fe400000e0000 */
[----:B------:R-:W-:Y:S01]  /*13ec0*/  R2UR UR5, R199 ;  /* 0x00000000c70572ca */ /* 0x000fe200000e0000 */
[----:B------:R-:W-:Y:S01]  /*13ed0*/  IMAD.MOV.U32 R199, RZ, RZ, 0x40000040 ;  /* 0x40000040ffc77424 */ /* 0x000fe200078e00ff */
[----:B------:R-:W-:Y:S02]  /*13ee0*/  R2UR UR6, R204 ;  /* 0x00000000cc0672ca */ /* 0x000fe400000e0000 */
[----:B------:R-:W-:Y:S02]  /*13ef0*/  R2UR UR7, R205 ;  /* 0x00000000cd0772ca */ /* 0x000fe400000e0000 */
[----:B------:R-:W-:Y:S01]  /*13f00*/  IADD3 R198, R21, R190, R2 ;  /* 0x000000be15c67210 */ /* 0x000fe20007ffe002 */
[----:B------:R-:W-:-:S02]  /*13f10*/  WARPGROUP.DEPBAR.LE gsb0, 0x0 ;  /* 0x00008000000079c5 */ /* 0x000fc40000010000 */
[----:B------:R-:W-:-:S08]  /*13f20*/  WARPGROUP.ARRIVE ;  /* 0x00000000000079c5 */ /* 0x000fd00000000000 */
[----:B------:R-:W-:Y:S01]  /*13f30*/  HGMMA.64x64x16.F32.BF16 R152, gdesc[UR4], R152, gsb0 ;  /* 0x00e00000049879f0 */ /* 0x000fe20008001898 */
[----:B------:R-:W-:Y:S01]  /*13f40*/  R2UR UR4, R198 ;  /* 0x00000000c60472ca */ /* 0x000fe200000e0000 */
[----:B------:R-:W-:Y:S01]  /*13f50*/  IMAD R198, R19, 0x1000, R188 ;  /* 0x0000100013c67824 */ /* 0x000fe200078e02bc */
[----:B------:R-:W-:Y:S02]  /*13f60*/  R2UR UR5, R199 ;  /* 0x00000000c70572ca */ /* 0x000fe400000e0000 */
[----:B------:R-:W-:Y:S02]  /*13f70*/  R2UR UR6, R202 ;  /* 0x00000000ca0672ca */ /* 0x000fe400000e0000 */
[----:B------:R-:W-:Y:S02]  /*13f80*/  R2UR UR7, R203 ;  /* 0x00000000cb0772ca */ /* 0x000fe400000e0000 */
[----:B------:R-:W-:Y:S01]  /*13f90*/  MOV R199, 0x40000040 ;  /* 0x4000004000c77802 */ /* 0x000fe20000000f00 */
[----:B------:R-:W-:-:S02]  /*13fa0*/  WARPGROUP.DEPBAR.LE gsb0, 0x0 ;  /* 0x00008000000079c5 */ /* 0x000fc40000010000 */
[----:B------:R-:W-:-:S08]  /*13fb0*/  WARPGROUP.ARRIVE ;  /* 0x00000000000079c5 */ /* 0x000fd00000000000 */
[----:B------:R-:W-:Y:S01]  /*13fc0*/  HGMMA.64x64x16.F32.BF16 R152, gdesc[UR4], R152, gsb0 ;  /* 0x00e00000049879f0 */ /* 0x000fe20008001898 */
[----:B------:R-:W-:Y:S02]  /*13fd0*/  R2UR UR7, R199 ;  /* 0x00000000c70772ca */ /* 0x000fe400000e0000 */
[----:B------:R-:W-:Y:S01]  /*13fe0*/  R2UR UR6, R198 ;  /* 0x00000000c60672ca */ /* 0x000fe200000e0000 */
        /* <DEDUP_REMOVED lines=68> */
[----:B------:R-:W3:Y:S01]  /*14430*/  MUFU.TANH R156, R156 ;  /* 0x0000009c009c7308 */ /* 0x000ee20000002400 */
[----:B-1----:R-:W-:-:S07]  /*14440*/  FMNMX.FTZ R171, R153, R200, !PT ;  /* 0x000000c899ab7209 */ /* 0x002fce0007810000 */
[----:B------:R-:W1:Y:S01]  /*14450*/  MUFU.TANH R158, R158 ;  /* 0x0000009e009e7308 */ /* 0x000e620000002400 */
[----:B--2---:R-:W-:-:S07]  /*14460*/  FMNMX.FTZ R171, R154, R171, !PT ;  /* 0x000000ab9aab7209 */ /* 0x004fce0007810000 */
[----:B------:R-:W2:Y:S01]  /*14470*/  MUFU.TANH R162, R162 ;  /* 0x000000a200a27308 */ /* 0x000ea20000002400 */
[----:B---3--:R-:W-:Y:S02]  /*14480*/  FMNMX.FTZ R171, R156, R171, !PT ;  /* 0x000000ab9cab7209 */ /* 0x008fe40007810000 */
[----:B0-----:R-:W-:-:S05]  /*14490*/  FMNMX.FTZ R21, R168, R21, !PT ;  /* 0x00000015a8157209 */ /* 0x001fca0007810000 */
[----:B------:R-:W0:Y:S01]  /*144a0*/  MUFU.TANH R163, R163 ;  /* 0x000000a300a37308 */ /* 0x000e220000002400 */
[----:B-1----:R-:W-:Y:S01]  /*144b0*/  FMNMX.FTZ R171, R158, R171, !PT ;  /* 0x000000ab9eab7209 */ /* 0x002fe20007810000 */
[----:B------:R-:W1:Y:S06]  /*144c0*/  SHFL.BFLY PT, R168, R21, 0x1, 0x1f ;  /* 0x0c201f0015a87f89 */ /* 0x000e6c00000e0000 */
[----:B------:R-:W3:Y:S08]  /*144d0*/  MUFU.TANH R166, R166 ;  /* 0x000000a600a67308 */ /* 0x000ef00000002400 */
[----:B------:R-:W4:Y:S08]  /*144e0*/  MUFU.TANH R167, R167 ;  /* 0x000000a700a77308 */ /* 0x000f300000002400 */
[----:B------:R-:W5:Y:S01]  /*144f0*/  MUFU.TANH R181, R181 ;  /* 0x000000b500b57308 */ /* 0x000f620000002400 */
[----:B-1----:R-:W-:-:S02]  /*14500*/  FMNMX.FTZ R21, R21, R168, !PT ;  /* 0x000000a815157209 */ /* 0x002fc40007810000 */
[----:B--2---:R-:W-:-:S05]  /*14510*/  FMNMX.FTZ R168, R162, R171, !PT ;  /* 0x000000aba2a87209 */ /* 0x004fca0007810000 */
[----:B------:R-:W1:Y:S01]  /*14520*/  MUFU.TANH R202, R202 ;  /* 0x000000ca00ca7308 */ /* 0x000e620000002400 */
[----:B0-----:R-:W-:Y:S01]  /*14530*/  FMNMX.FTZ R171, R163, R168, !PT ;  /* 0x000000a8a3ab7209 */ /* 0x001fe20007810000 */
[----:B------:R-:W-:Y:S02]  /*14540*/  IMAD.U32 R168, RZ, RZ, UR39 ;  /* 0x00000027ffa87e24 */ /* 0x000fe4000f8e00ff */
[C---:B------:R-:W-:Y:S01]  /*14550*/  FADD.FTZ R175, -R21.reuse, R191 ;  /* 0x000000bf15af7221 */ /* 0x040fe20000010100 */
[----:B---3--:R-:W-:Y:S01]  /*14560*/  FMNMX.FTZ R170, R166, R171, !PT ;  /* 0x000000aba6aa7209 */ /* 0x008fe20007810000 */
[-C--:B------:R-:W-:Y:S02]  /*14570*/  FMUL.FTZ R191, R21, R168.reuse ;  /* 0x000000a815bf7220 */ /* 0x080fe40000410000 */
[----:B------:R-:W-:Y:S01]  /*14580*/  FMUL.FTZ R175, R175, R168 ;  /* 0x000000a8afaf7220 */ /* 0x000fe20000410000 */
[----:B------:R-:W0:Y:S01]  /*14590*/  MUFU.TANH R203, R203 ;  /* 0x000000cb00cb7308 */ /* 0x000e220000002400 */
[----:B----4-:R-:W-:Y:S01]  /*145a0*/  FMNMX.FTZ R170, R167, R170, !PT ;  /* 0x000000aaa7aa7209 */ /* 0x010fe20007810000 */
[-CC-:B------:R-:W-:Y:S01]  /*145b0*/  FFMA.FTZ R223, R190, R168.reuse, -R191.reuse ;  /* 0x000000a8bedf7223 */ /* 0x180fe200000108bf */
[-CC-:B------:R-:W-:Y:S01]  /*145c0*/  FFMA.FTZ R174, R161, R168.reuse, -R191.reuse ;  /* 0x000000a8a1ae7223 */ /* 0x180fe200000108bf */
[--C-:B------:R-:W-:Y:S01]  /*145d0*/  FFMA.FTZ R152, R152, R168, -R191.reuse ;  /* 0x000000a898987223 */ /* 0x100fe200000108bf */
[----:B-----5:R-:W-:Y:S01]  /*145e0*/  FMNMX.FTZ R171, R181, R170, !PT ;  /* 0x000000aab5ab7209 */ /* 0x020fe20007810000 */
[-CC-:B------:R-:W-:Y:S01]  /*145f0*/  FFMA.FTZ R155, R155, R168.reuse, -R191.reuse ;  /* 0x000000a89b9b7223 */ /* 0x180fe200000108bf */
[-CC-:B------:R-:W-:Y:S01]  /*14600*/  FFMA.FTZ R157, R157, R168.reuse, -R191.reuse ;  /* 0x000000a89d9d7223 */ /* 0x180fe200000108bf */
[----:B------:R-:W2:Y:S01]  /*14610*/  MUFU.TANH R204, R204 ;  /* 0x000000cc00cc7308 */ /* 0x000ea20000002400 */
[----:B-1----:R-:W-:Y:S01]  /*14620*/  FMNMX.FTZ R170, R202, R171, !PT ;  /* 0x000000abcaaa7209 */ /* 0x002fe20007810000 */
[-CC-:B------:R-:W-:Y:S01]  /*14630*/  FFMA.FTZ R178, R165, R168.reuse, -R191.reuse ;  /* 0x000000a8a5b27223 */ /* 0x180fe200000108bf */
[-CC-:B------:R-:W-:Y:S01]  /*14640*/  FFMA.FTZ R169, R169, R168.reuse, -R191.reuse ;  /* 0x000000a8a9a97223 */ /* 0x180fe200000108bf */
[-CC-:B------:R-:W-:Y:S01]  /*14650*/  FFMA.FTZ R172, R172, R168.reuse, -R191.reuse ;  /* 0x000000a8acac7223 */ /* 0x180fe200000108bf */
[-CC-:B------:R-:W-:Y:S01]  /*14660*/  FFMA.FTZ R173, R173, R168.reuse, -R191.reuse ;  /* 0x000000a8adad7223 */ /* 0x180fe200000108bf */
[-CC-:B------:R-:W-:Y:S01]  /*14670*/  FFMA.FTZ R176, R176, R168.reuse, -R191.reuse ;  /* 0x000000a8b0b07223 */ /* 0x180fe200000108bf */
[--C-:B------:R-:W-:Y:S01]  /*14680*/  FFMA.FTZ R177, R177, R168, -R191.reuse ;  /* 0x000000a8b1b17223 */ /* 0x100fe200000108bf */
[----:B------:R-:W1:Y:S01]  /*14690*/  MUFU.TANH R205, R205 ;  /* 0x000000cd00cd7308 */ /* 0x000e620000002400 */
[----:B0-----:R-:W-:Y:S01]  /*146a0*/  FMNMX.FTZ R171, R203, R170, !PT ;  /* 0x000000aacbab7209 */ /* 0x001fe20007810000 */
[----:B------:R-:W-:-:S06]  /*146b0*/  FFMA.FTZ R180, R180, R168, -R191 ;  /* 0x000000a8b4b47223 */ /* 0x000fcc00000108bf */
[----:B------:R-:W0:Y:S01]  /*146c0*/  MUFU.TANH R206, R206 ;  /* 0x000000ce00ce7308 */ /* 0x000e220000002400 */
[----:B--2---:R-:W-:-:S07]  /*146d0*/  FMNMX.FTZ R170, R204, R171, !PT ;  /* 0x000000abccaa7209 */ /* 0x004fce0007810000 */
[----:B------:R-:W2:Y:S01]  /*146e0*/  MUFU.TANH R207, R207 ;  /* 0x000000cf00cf7308 */ /* 0x000ea20000002400 */
[----:B-1----:R-:W-:-:S07]  /*146f0*/  FMNMX.FTZ R171, R205, R170, !PT ;  /* 0x000000aacdab7209 */ /* 0x002fce0007810000 */
[----:B------:R-:W1:Y:S01]  /*14700*/  MUFU.TANH R183, R183 ;  /* 0x000000b700b77308 */ /* 0x000e620000002400 */
[----:B0-----:R-:W-:Y:S01]  /*14710*/  FMNMX.FTZ R170, R206, R171, !PT ;  /* 0x000000abceaa7209 */ /* 0x001fe20007810000 */
[----:B------:R-:W-:-:S06]  /*14720*/  FFMA.FTZ R171, R160, R168, -R191 ;  /* 0x000000a8a0ab7223 */ /* 0x000fcc00000108bf */
[----:B------:R0:W3:Y:S01]  /*14730*/  MUFU.EX2 R182, R175 ;  /* 0x000000af00b67308 */ /* 0x0000e20000000800 */
[----:B--2---:R-:W-:-:S07]  /*14740*/  FMNMX.FTZ R170, R207, R170, !PT ;  /* 0x000000aacfaa7209 */ /* 0x004fce0007810000 */
[----:B------:R-:W2:Y:S01]  /*14750*/  MUFU.EX2 R152, R152 ;  /* 0x0000009800987308 */ /* 0x000ea20000000800 */
[----:B-1----:R-:W-:Y:S01]  /*14760*/  FMNMX.FTZ R179, R183, R170, !PT ;  /* 0x000000aab7b37209 */ /* 0x002fe20007810000 */
[-CC-:B------:R-:W-:Y:S01]  /*14770*/  FFMA.FTZ R170, R159, R168.reuse, -R191.reuse ;  /* 0x000000a89faa7223 */ /* 0x180fe200000108bf */
[----:B0-----:R-:W-:-:S03]  /*14780*/  FFMA.FTZ R175, R164, R168, -R191 ;  /* 0x000000a8a4af7223 */ /* 0x001fc600000108bf */
        /* <DEDUP_REMOVED lines=8> */
[----:B------:R-:W-:Y:S01]  /*14810*/  FMUL.FTZ R36, R36, R182 ;  /* 0x000000b624247220 */ /* 0x000fe20000410000 */
[----:B------:R-:W-:Y:S01]  /*14820*/  MUFU.EX2 R155, R155 ;  /* 0x0000009b009b7308 */ /* 0x000fe20000000800 */
[----:B--2---:R-:W-:Y:S01]  /*14830*/  FFMA.FTZ R6, R182, R6, R152 ;  /* 0x00000006b6067223 */ /* 0x004fe20000010098 */
        /* <DEDUP_REMOVED lines=13> */
[----:B------:R-:W-:Y:S01]  /*14910*/  FFMA.FTZ R179, R199, R168, -R191 ;  /* 0x000000a8c7b37223 */ /* 0x000fe200000108bf */
[----:B------:R-:W-:Y:S01]  /*14920*/  MUFU.EX2 R170, R170 ;  /* 0x000000aa00aa7308 */ /* 0x000fe20000000800 */
[-C--:B------:R-:W-:Y:S01]  /*14930*/  FMUL.FTZ R60, R60, R182.reuse ;  /* 0x000000b63c3c7220 */ /* 0x080fe20000410000 */
        /* <DEDUP_REMOVED lines=29> */
[----:B------:R-:W-:Y:S01]  /*14b10*/  FMUL.FTZ R109, R109, R182 ;  /* 0x000000b66d6d7220 */ /* 0x000fe20000410000 */
[C---:B------:R-:W-:Y:S01]  /*14b20*/  FMUL.FTZ R161, R190.reuse, R168 ;  /* 0x000000a8bea17220 */ /* 0x040fe20000410000 */
[----:B------:R-:W-:Y:S01]  /*14b30*/  FADD.FTZ R159, -R190, R200 ;  /* 0x000000c8be9f7221 */ /* 0x000fe20000010100 */
[----:B------:R-:W-:Y:S01]  /*14b40*/  MUFU.EX2 R178, R178 ;  /* 0x000000b200b27308 */ /* 0x000fe20000000800 */
[----:B------:R-:W-:Y:S01]  /*14b50*/  FMUL.FTZ R112, R112, R182 ;  /* 0x000000b670707220 */ /* 0x000fe20000410000 */
[----:B------:R-:W-:Y:S01]  /*14b60*/  FFMA.FTZ R160, R154, R168, -R161 ;  /* 0x000000a89aa07223 */ /* 0x000fe200000108a1 */
[----:B------:R-:W-:-:S02]  /*14b70*/  IMAD.MOV R154, RZ, RZ, -R195 ;  /* 0x000000ffff9a7224 */ /* 0x000fc400078e0ac3 */
[-C--:B------:R-:W-:Y:S01]  /*14b80*/  FMUL.FTZ R159, R159, R168.reuse ;  /* 0x000000a89f9f7220 */ /* 0x080fe20000410000 */
[-CC-:B------:R-:W-:Y:S01]  /*14b90*/  FFMA.FTZ R153, R153, R168.reuse, -R161.reuse ;  /* 0x000000a899997223 */ /* 0x180fe200000108a1 */
[-CC-:B------:R-:W-:Y:S01]  /*14ba0*/  FFMA.FTZ R222, R163, R168.reuse, -R161.reuse ;  /* 0x000000a8a3de7223 */ /* 0x180fe200000108a1 */
[--C-:B------:R-:W-:Y:S01]  /*14bb0*/  FFMA.FTZ R156, R156, R168, -R161.reuse ;  /* 0x000000a89c9c7223 */ /* 0x100fe200000108a1 */
[----:B------:R-:W-:Y:S01]  /*14bc0*/  ISETP.NE.AND P3, PT, R185, R154, PT ;  /* 0x0000009ab900720c */ /* 0x000fe20003f65270 */
[----:B------:R-:W-:Y:S01]  /*14bd0*/  @!P1 VIADD R154, R14, 0x38840 ;  /* 0x000388400e9a9836 */ /* 0x000fe20000000000 */
[----:B------:R-:W0:Y:S01]  /*14be0*/  MUFU.EX2 R159, R159 ;  /* 0x0000009f009f7308 */ /* 0x000e220000000800 */
[-CC-:B------:R-:W-:Y:S01]  /*14bf0*/  FFMA.FTZ R191, R158, R168.reuse, -R161.reuse ;  /* 0x000000a89ebf7223 */ /* 0x180fe200000108a1 */
[-CC-:B------:R-:W-:Y:S01]  /*14c00*/  FFMA.FTZ R200, R162, R168.reuse, -R161.reuse ;  /* 0x000000a8a2c87223 */ /* 0x180fe200000108a1 */
[-CC-:B------:R-:W-:Y:S01]  /*14c10*/  FFMA.FTZ R224, R166, R168.reuse, -R161.reuse ;  /* 0x000000a8a6e07223 */ /* 0x180fe200000108a1 */
[----:B------:R-:W-:Y:S01]  /*14c20*/  @!P1 PRMT R154, RZ, 0x654, R154 ;  /* 0x00000654ff9a9816 */ /* 0x000fe2000000009a */
[-CC-:B------:R-:W-:Y:S01]  /*14c30*/  FFMA.FTZ R225, R167, R168.reuse, -R161.reuse ;  /* 0x000000a8a7e17223 */ /* 0x180fe200000108a1 */
[-CC-:B------:R-:W-:Y:S01]  /*14c40*/  FFMA.FTZ R181, R181, R168.reuse, -R161.reuse ;  /* 0x000000a8b5b57223 */ /* 0x180fe200000108a1 */
[-CC-:B------:R-:W-:Y:S01]  /*14c50*/  FFMA.FTZ R202, R202, R168.reuse, -R161.reuse ;  /* 0x000000a8caca7223 */ /* 0x180fe200000108a1 */
[----:B------:R-:W1:Y:S01]  /*14c60*/  MUFU.EX2 R153, R153 ;  /* 0x0000009900997308 */ /* 0x000e620000000800 */
[----:B------:R2:W-:Y:S01]  /*14c70*/  @!P1 SYNCS.ARRIVE.TRANS64.RED.A1T0 RZ, [R154+URZ], RZ ;  /* 0x000000ff9aff99a7 */ /* 0x0005e2000810043f */
[----:B------:R-:W-:Y:S01]  /*14c80*/  FFMA.FTZ R158, R204, R168, -R161 ;  /* 0x000000a8cc9e7223 */ /* 0x000fe200000108a1 */
[----:B------:R-:W-:-:S02]  /*14c90*/  @!P3 IMAD R163, R201, 0x40, R193 ;  /* 0x00000040c9a3b824 */ /* 0x000fc400078e02c1 */
[--C-:B------:R-:W-:Y:S01]  /*14ca0*/  FFMA.FTZ R207, R207, R168, -R161.reuse ;  /* 0x000000a8cfcf7223 */ /* 0x100fe200000108a1 */
[-C--:B------:R-:W-:Y:S01]  /*14cb0*/  FMUL.FTZ R113, R113, R182.reuse ;  /* 0x000000b671717220 */ /* 0x080fe20000410000 */
[----:B------:R-:W-:Y:S01]  /*14cc0*/  FMUL.FTZ R116, R116, R182 ;  /* 0x000000b674747220 */ /* 0x000fe20000410000 */
[----:B------:R-:W-:Y:S01]  /*14cd0*/  @!P3 IMAD R163, R163, 0x4, R18 ;  /* 0x00000004a3a3b824 */ /* 0x000fe200078e0212 */
[----:B------:R-:W3:Y:S01]  /*14ce0*/  MUFU.EX2 R160, R160 ;  /* 0x000000a000a07308 */ /* 0x000ee20000000800 */
[-CC-:B--2---:R-:W-:Y:S01]  /*14cf0*/  FFMA.FTZ R154, R203, R168.reuse, -R161.reuse ;  /* 0x000000a8cb9a7223 */ /* 0x184fe200000108a1 */
[-CC-:B------:R-:W-:Y:S01]  /*14d00*/  FFMA.FTZ R203, R205, R168.reuse, -R161.reuse ;  /* 0x000000a8cdcb7223 */ /* 0x180fe200000108a1 */
[-CC-:B------:R-:W-:Y:S01]  /*14d10*/  FFMA.FTZ R205, R206, R168.reuse, -R161.reuse ;  /* 0x000000a8cecd7223 */ /* 0x180fe200000108a1 */
[----:B------:R-:W-:Y:S01]  /*14d20*/  FFMA.FTZ R206, R183, R168, -R161 ;  /* 0x000000a8b7ce7223 */ /* 0x000fe200000108a1 */
[----:B------:R-:W-:Y:S01]  /*14d30*/  @!P3 STS [R163+0x38400], R182 ;  /* 0x038400b6a300b388 */ /* 0x000fe20000000800 */
[-C--:B------:R-:W-:Y:S01]  /*14d40*/  FMUL.FTZ R117, R117, R182.reuse ;  /* 0x000000b675757220 */ /* 0x080fe20000410000 */
[-C--:B------:R-:W-:Y:S01]  /*14d50*/  FMUL.FTZ R120, R120, R182.reuse ;  /* 0x000000b678787220 */ /* 0x080fe20000410000 */
[----:B------:R-:W-:Y:S01]  /*14d60*/  MUFU.EX2 R156, R156 ;  /* 0x0000009c009c7308 */ /* 0x000fe20000000800 */
[----:B0-----:R0:W-:Y:S01]  /*14d70*/  @!P3 STS [R163+0x38420], R159 ;  /* 0x0384209fa300b388 */ /* 0x0011e20000000800 */
        /* <DEDUP_REMOVED lines=17> */
[----:B------:R-:W-:Y:S01]  /*14e90*/  FADD.FTZ R6, R223, R6 ;  /* 0x00000006df067221 */ /* 0x000fe20000010000 */
[----:B-1----:R-:W-:Y:S01]  /*14ea0*/  FFMA.FTZ R7, R159, R7, R153 ;  /* 0x000000079f077223 */ /* 0x002fe20000010099 */
[----:B------:R-:W-:Y:S01]  /*14eb0*/  F2FP.BF16.F32.PACK_AB R152, R223, R152 ;  /* 0x00000098df98723e */ /* 0x000fe200000010ff */
[----:B------:R-:W-:Y:S01]  /*14ec0*/  FMUL.FTZ R26, R26, R159 ;  /* 0x0000009f1a1a7220 */ /* 0x000fe20000410000 */
[----:B------:R-:W-:Y:S01]  /*14ed0*/  FADD.FTZ R6, R155, R6 ;  /* 0x000000069b067221 */ /* 0x000fe20000010000 */
[----:B------:R-:W1:Y:S01]  /*14ee0*/  MUFU.EX2 R222, R222 ;  /* 0x000000de00de7308 */ /* 0x000e620000000800 */
[C---:B---3--:R-:W-:Y:S01]  /*14ef0*/  FADD.FTZ R7, R160.reuse, R7 ;  /* 0x00000007a0077221 */ /* 0x048fe20000010000 */
[----:B------:R-:W-:Y:S01]  /*14f00*/  F2FP.BF16.F32.PACK_AB R153, R160, R153 ;  /* 0x00000099a099723e */ /* 0x000fe200000010ff */
[----:B------:R-:W-:Y:S01]  /*14f10*/  FADD.FTZ R204, R157, R6 ;  /* 0x000000069dcc7221 */ /* 0x000fe20000010000 */
        /* <DEDUP_REMOVED lines=68> */
[----:B------:R0:W4:Y:S01]  /*15360*/  MUFU.EX2 R183, R158 ;  /* 0x0000009e00b77308 */ /* 0x0001220000000800 */
[----:B-----5:R-:W-:Y:S01]  /*15370*/  F2FP.BF16.F32.PACK_AB R154, R157, R155 ;  /* 0x0000009b9d9a723e */ /* 0x020fe200000010ff */
[-C--:B------:R-:W-:Y:S01]  /*15380*/  FMUL.FTZ R147, R147, R159.reuse ;  /* 0x0000009f93937220 */ /* 0x080fe20000410000 */
[-C--:B------:R-:W-:Y:S01]  /*15390*/  FMUL.FTZ R150, R150, R159.reuse ;  /* 0x0000009f96967220 */ /* 0x080fe20000410000 */
[----:B------:R-:W-:Y:S01]  /*153a0*/  FMUL.FTZ R151, R151, R159 ;  /* 0x0000009f97977220 */ /* 0x000fe20000410000 */
[----:B--2---:R-:W-:Y:S01]  /*153b0*/  F2FP.BF16.F32.PACK_AB R155, R191, R156 ;  /* 0x0000009cbf9b723e */ /* 0x004fe200000010ff */
[----:B------:R-:W-:Y:S01]  /*153c0*/  BAR.SYNC.DEFER_BLOCKING 0xf, 0x100 ;  /* 0x03c4000000007b1d */ /* 0x000fe20000010000 */
[----:B-1----:R-:W-:Y:S01]  /*153d0*/  F2FP.BF16.F32.PACK_AB R157, R222, R200 ;  /* 0x000000c8de9d723e */ /* 0x002fe200000010ff */
[----:B------:R-:W-:Y:S01]  /*153e0*/  VIADD R6, R198, 0x80 ;  /* 0x00000080c6067836 */ /* 0x000fe20000000000 */
[----:B0-----:R-:W-:Y:S01]  /*153f0*/  F2FP.BF16.F32.PACK_AB R158, R175, R174 ;  /* 0x000000aeaf9e723e */ /* 0x001fe200000010ff */
[----:B------:R-:W-:Y:S01]  /*15400*/  IMAD.MOV.U32 R199, RZ, RZ, 0x40000040 ;  /* 0x40000040ffc77424 */ /* 0x000fe200078e00ff */
[----:B------:R-:W-:Y:S01]  /*15410*/  F2FP.BF16.F32.PACK_AB R159, R225, R224 ;  /* 0x000000e0e19f723e */ /* 0x000fe200000010ff */
[----:B------:R-:W-:Y:S01]  /*15420*/  MUFU.EX2 R176, R176 ;  /* 0x000000b000b07308 */ /* 0x000fe20000000800 */
[----:B---3--:R-:W-:Y:S01]  /*15430*/  F2FP.BF16.F32.PACK_AB R160, R169, R178 ;  /* 0x000000b2a9a0723e */ /* 0x008fe200000010ff */
[----:B------:R-:W-:Y:S01]  /*15440*/  FADD.FTZ R204, R170, R204 ;  /* 0x000000ccaacc7221 */ /* 0x000fe20000010000 */
[----:B----4-:R-:W-:Y:S01]  /*15450*/  F2FP.BF16.F32.PACK_AB R161, R202, R181 ;  /* 0x000000b5caa1723e */ /* 0x010fe200000010ff */
[----:B------:R-:W-:Y:S01]  /*15460*/  @!P1 VIADD R14, R14, 0x38860 ;  /* 0x000388600e0e9836 */ /* 0x000fe20000000000 */
[----:B------:R-:W-:-:S02]  /*15470*/  F2FP.BF16.F32.PACK_AB R162, R173, R172 ;  /* 0x000000acada2723e */ /* 0x000fc400000010ff */
[----:B------:R-:W-:Y:S01]  /*15480*/  F2FP.BF16.F32.PACK_AB R163, R183, R201 ;  /* 0x000000c9b7a3723e */ /* 0x000fe200000010ff */
[----:B------:R-:W0:Y:S01]  /*15490*/  MUFU.EX2 R179, R179 ;  /* 0x000000b300b37308 */ /* 0x000e220000000800 */
[----:B------:R-:W-:-:S07]  /*154a0*/  @!P1 PRMT R14, RZ, 0x654, R14 ;  /* 0x00000654ff0e9816 */ /* 0x000fce000000000e */
[----:B------:R-:W-:Y:S01]  /*154b0*/  MUFU.EX2 R177, R177 ;  /* 0x000000b100b17308 */ /* 0x000fe20000000800 */
[----:B------:R1:W-:Y:S07]  /*154c0*/  STSM.16.M88.4 [R196+0x36400], R152 ;  /* 0x03640098c4007844 */ /* 0x0003ee0000000200 */
[----:B------:R-:W2:Y:S01]  /*154d0*/  MUFU.EX2 R180, R180 ;  /* 0x000000b400b47308 */ /* 0x000ea20000000800 */
[----:B0-----:R-:W-:-:S07]  /*154e0*/  F2FP.BF16.F32.PACK_AB R164, R179, R176 ;  /* 0x000000b0b3a4723e */ /* 0x001fce00000010ff */
[----:B------:R-:W-:Y:S08]  /*154f0*/  MUFU.EX2 R203, R203 ;  /* 0x000000cb00cb7308 */ /* 0x000ff00000000800 */
[----:B------:R-:W0:Y:S01]  /*15500*/  MUFU.EX2 R205, R205 ;  /* 0x000000cd00cd7308 */ /* 0x000e220000000800 */
[----:B--2---:R-:W-:-:S07]  /*15510*/  F2FP.BF16.F32.PACK_AB R166, R180, R177 ;  /* 0x000000b1b4a6723e */ /* 0x004fce00000010ff */
[----:B------:R2:W-:Y:S08]  /*15520*/  MUFU.EX2 R182, R207 ;  /* 0x000000cf00b67308 */ /* 0x0005f00000000800 */
[----:B------:R-:W3:Y:S01]  /*15530*/  MUFU.EX2 R206, R206 ;  /* 0x000000ce00ce7308 */ /* 0x000ee20000000800 */
[----:B--2---:R-:W-:Y:S01]  /*15540*/  FADD.FTZ R207, R156, R7 ;  /* 0x000000079ccf7221 */ /* 0x004fe20000010000 */
[----:B------:R-:W-:Y:S01]  /*15550*/  F2FP.BF16.F32.PACK_AB R156, R171, R170 ;  /* 0x000000aaab9c723e */ /* 0x000fe200000010ff */
[----:B------:R-:W-:Y:S01]  /*15560*/  IMAD.MOV.U32 R7, RZ, RZ, 0x40000040 ;  /* 0x40000040ff077424 */ /* 0x000fe200078e00ff */
[----:B0-----:R-:W-:Y:S01]  /*15570*/  F2FP.BF16.F32.PACK_AB R165, R205, R203 ;  /* 0x000000cbcda5723e */ /* 0x001fe200000010ff */
[----:B------:R-:W-:Y:S01]  /*15580*/  FADD.FTZ R207, R191, R207 ;  /* 0x000000cfbfcf7221 */ /* 0x000fe20000010000 */
[----:B------:R-:W-:Y:S01]  /*15590*/  FADD.FTZ R171, R171, R204 ;  /* 0x000000ccabab7221 */ /* 0x000fe20000010000 */
[----:B------:R1:W-:Y:S01]  /*155a0*/  STSM.16.M88.4 [R197], R156 ;  /* 0x0000009cc5007844 */ /* 0x0003e20000000200 */
[----:B------:R-:W-:-:S02]  /*155b0*/  IMAD.MOV.U32 R191, RZ, RZ, R21 ;  /* 0x000000ffffbf7224 */ /* 0x000fc400078e0015 */
[----:B------:R-:W-:Y:S01]  /*155c0*/  FADD.FTZ R207, R200, R207 ;  /* 0x000000cfc8cf7221 */ /* 0x000fe20000010000 */
[----:B------:R-:W-:Y:S01]  /*155d0*/  FADD.FTZ R174, R174, R171 ;  /* 0x000000abaeae7221 */ /* 0x000fe20000010000 */
[----:B------:R1:W-:Y:S01]  /*155e0*/  STSM.16.M88.4 [R209], R160 ;  /* 0x000000a0d1007844 */ /* 0x0003e20000000200 */
[----:B------:R-:W-:Y:S02]  /*155f0*/  IMAD.MOV.U32 R200, RZ, RZ, R190 ;  /* 0x000000ffffc87224 */ /* 0x000fe400078e00be */
[----:B------:R-:W-:Y:S01]  /*15600*/  FADD.FTZ R207, R222, R207 ;  /* 0x000000cfdecf7221 */ /* 0x000fe20000010000 */
[----:B------:R-:W-:Y:S01]  /*15610*/  FADD.FTZ R175, R175, R174 ;  /* 0x000000aeafaf7221 */ /* 0x000fe20000010000 */
[----:B---3--:R-:W-:Y:S02]  /*15620*/  F2FP.BF16.F32.PACK_AB R167, R206, R182 ;  /* 0x000000b6cea7723e */ /* 0x008fe400000010ff */
[----:B------:R-:W-:Y:S01]  /*15630*/  FADD.FTZ R224, R224, R207 ;  /* 0x000000cfe0e07221 */ /* 0x000fe20000010000 */
[----:B------:R-:W-:-:S02]  /*15640*/  FADD.FTZ R178, R178, R175 ;  /* 0x000000afb2b27221 */ /* 0x000fc40000010000 */
[----:B------:R1:W-:Y:S01]  /*15650*/  STSM.16.M88.4 [R208], R164 ;  /* 0x000000a4d0007844 */ /* 0x0003e20000000200 */
[----:B------:R-:W-:Y:S01]  /*15660*/  WARPGROUP.ARRIVE ;  /* 0x00000000000079c5 */ /* 0x000fe20000000000 */
[----:B------:R-:W-:Y:S01]  /*15670*/  FADD.FTZ R224, R225, R224 ;  /* 0x000000e0e1e07221 */ /* 0x000fe20000010000 */
[----:B------:R-:W-:-:S03]  /*15680*/  FADD.FTZ R169, R169, R178 ;  /* 0x000000b2a9a97221 */ /* 0x000fc60000010000 */
[----:B------:R-:W-:Y:S01]  /*15690*/  FADD.FTZ R181, R181, R224 ;  /* 0x000000e0b5b57221 */ /* 0x000fe20000010000 */
[----:B------:R-:W-:Y:S01]  /*156a0*/  HGMMA.64x256x16.F32.BF16 R24, R152, gdesc[UR4].tnspB, R24, gsb0 ;  /* 0x43e0000498187df0 */ /* 0x000fe20008001818 */
[----:B------:R-:W-:Y:S01]  /*156b0*/  R2UR UR6, R6 ;  /* 0x00000000060672ca */ /* 0x000fe200000e0000 */
[----:B------:R-:W-:Y:S01]  /*156c0*/  VIADD R6, R198, 0x100 ;  /* 0x00000100c6067836 */ /* 0x000fe20000000000 */
[----:B------:R-:W-:Y:S01]  /*156d0*/  R2UR UR7, R7 ;  /* 0x00000000070772ca */ /* 0x000fe200000e0000 */
[----:B------:R-:W-:Y:S02]  /*156e0*/  IMAD.MOV.U32 R7, RZ, RZ, 0x40000040 ;  /* 0x40000040ff077424 */ /* 0x000fe400078e00ff */
[----:B------:R-:W-:Y:S01]  /*156f0*/  FADD.FTZ R202, R202, R181 ;  /* 0x000000b5caca7221 */ /* 0x000fe20000010000 */
[----:B------:R-:W-:Y:S02]  /*15700*/  VIADD R198, R198, 0x180 ;  /* 0x00000180c6c67836 */ /* 0x000fe40000000000 */
[----:B------:R-:W-:Y:S01]  /*15710*/  FADD.FTZ R172, R172, R169 ;  /* 0x000000a9acac7221 */ /* 0x000fe20000010000 */
[----:B------:R-:W-:Y:S01]  /*15720*/  FADD.FTZ R202, R201, R202 ;  /* 0x000000cac9ca7221 */ /* 0x000fe20000010000 */
[----:B------:R-:W-:-:S02]  /*15730*/  IMAD.MOV.U32 R201, RZ, RZ, R19 ;  /* 0x000000ffffc97224 */ /* 0x000fc400078e0013 */
        /* <DEDUP_REMOVED lines=8> */
[----:B------:R-:W-:Y:S02]  /*157c0*/  WARPGROUP.DEPBAR.LE gsb0, 0x0 ;  /* 0x00008000000079c5 */ /* 0x000fe40000010000 */
[----:B------:R-:W-:-:S06]  /*157d0*/  WARPGROUP.ARRIVE ;  /* 0x00000000000079c5 */ /* 0x000fcc0000000000 */
[----:B------:R-:W-:Y:S01]  /*157e0*/  HGMMA.64x256x16.F32.BF16 R24, R156, gdesc[UR4].tnspB, R24, gsb0 ;  /* 0x43e000049c187df0 */ /* 0x000fe20008001818 */
[----:B------:R-:W-:Y:S01]  /*157f0*/  R2UR UR6, R6 ;  /* 0x00000000060672ca */ /* 0x000fe200000e0000 */
[----:B------:R-:W-:Y:S01]  /*15800*/  FADD.FTZ R6, R180, R177 ;  /* 0x000000b1b4067221 */ /* 0x000fe20000010000 */
[----:B------:R-:W-:Y:S01]  /*15810*/  R2UR UR7, R7 ;  /* 0x00000000070772ca */ /* 0x000fe200000e0000 */
[----:B------:R-:W-:Y:S01]  /*15820*/  FADD.FTZ R7, R206, R205 ;  /* 0x000000cdce077221 */ /* 0x000fe20000010000 */
[----:B------:R-:W-:Y:S02]  /*15830*/  WARPGROUP.DEPBAR.LE gsb0, 0x0 ;  /* 0x00008000000079c5 */ /* 0x000fe40000010000 */
[----:B------:R-:W-:-:S15]  /*15840*/  WARPGROUP.ARRIVE ;  /* 0x00000000000079c5 */ /* 0x000fde0000000000 */
[----:B------:R-:W-:-:S06]  /*15850*/  NOP ;  /* 0x0000000000007918 */ /* 0x000fcc0000000000 */
        /* <DEDUP_REMOVED lines=19> */
.L_x_2832:
[----:B-1----:R-:W-:-:S07]  /*15990*/  IMAD.MOV.U32 R14, RZ, RZ, R189 ;  /* 0x000000ffff0e7224 */ /* 0x002fce00078e00bd */
.L_x_2831:
[----:B------:R-:W-:Y:S05]  /*159a0*/  BSYNC B1 ;  /* 0x0000000000017941 */ /* 0x000fea0003800000 */
.L_x_2830:
        /* <DEDUP_REMOVED lines=8> */
.L_x_2864:
[----:B------:R-:W-:-:S05]  /*15a30*/  VIADD R19, R200, 0x1 ;  /* 0x00000001c8137836 */ /* 0x000fca0000000000 */
[----:B------:R-:W-:-:S04]  /*15a40*/  ISETP.NE.AND P2, PT, R19, 0x2, PT ;  /* 0x000000021300780c */ /* 0x000fc80003f45270 */
[----:B------:R-:W-:Y:S02]  /*15a50*/  SEL R21, RZ, 0x1, P2 ;  /* 0x00000001ff157807 */ /* 0x000fe40001000000 */
[----:B------:R-:W-:Y:S02]  /*15a60*/  SEL R19, R19, RZ, P2 ;  /* 0x000000ff13137207 */ /* 0x000fe40001000000 */
[----:B------:R-:W-:Y:S01]  /*15a70*/  LOP3.LUT R22, R22, R21, RZ, 0x3c, !PT ;  /* 0x0000001516167212 */ /* 0x000fe200078e3cff */
[----:B----4-:R-:W-:Y:S06]  /*15a80*/  @!P0 BRA `(.L_x_2846) ;  /* 0x0000000000048947 */ /* 0x010fec0003800000 */
[----:B------:R-:W-:Y:S01]  /*15a90*/  BPT.TRAP 0x1 ;  /* 0x000000040000795c */ /* 0x000fe20000300000 */
.L_x_2846:
[----:B------:R-:W-:Y:S01]  /*15aa0*/  IMAD R191, R19, 0x8, R18 ;  /* 0x0000000813bf7824 */ /* 0x000fe200078e0212 */
[----:B------:R-:W-:-:S04]  /*15ab0*/  SHF.L.U32 R190, R22, 0x1f, RZ ;  /* 0x0000001f16be7819 */ /* 0x000fc800000006ff */
[----:B------:R0:W1:Y:S01]  /*15ac0*/  SYNCS.PHASECHK.TRANS64.TRYWAIT P2, [R191+URZ+0x38830], R190 ;  /* 0x038830bebf0075a7 */ /* 0x000062000804017f */
[----:B------:R-:W-:Y:S05]  /*15ad0*/  @!P0 BRA `(.L_x_2847) ;  /* 0x0000000000048947 */ /* 0x000fea0003800000 */
[----:B------:R-:W-:Y:S01]  /*15ae0*/  BPT.TRAP 0x1 ;  /* 0x000000040000795c */ /* 0x000fe20000300000 */
.L_x_2847:
[----:B------:R-:W-:Y:S01]  /*15af0*/  BSSY B1, `(.L_x_2848) ;  /* 0x0000006000017945 */ /* 0x000fe20003800000 */
[----:B------:R-:W-:Y:S02]  /*15b00*/  IMAD R202, R19, 0x200, R15 ;  /* 0x0000020013ca7824 */ /* 0x000fe400078e020f */
[----:B------:R-:W-:Y:S01]  /*15b10*/  IMAD.MOV.U32 R203, RZ, RZ, 0x40000040 ;  /* 0x40000040ffcb7424 */ /* 0x000fe200078e00ff */
[----:B-1----:R-:W-:Y:S06]  /*15b20*/  @P2 BRA `(.L_x_2849) ;  /* 0x0000000000082947 */ /* 0x002fec0003800000 */
[----:B------:R-:W1:Y:S02]  /*15b30*/  SYNCS.PHASECHK.TRANS64.TRYWAIT P2, [R191+URZ+0x38830], R190 ;  /* 0x038830bebf0075a7 */ /* 0x000e64000804017f */
[----:B-1----:R-:W-:Y:S05]  /*15b40*/  @!P2 BRA `(.L_x_2850) ;  /* 0x000000ec0050a947 */ /* 0x002fea0003800000 */
.L_x_2849:
[----:B------:R-:W-:Y:S05]  /*15b50*/  BSYNC B1 ;  /* 0x0000000000017941 */ /* 0x000fea0003800000 */
.L_x_2848:
        /* <DEDUP_REMOVED lines=36> */
.L_x_2851:
[----:B------:R2:W3:Y:S01]  /*15da0*/  SYNCS.PHASECHK.TRANS64.TRYWAIT P2, [R191+URZ+0x38850], R190 ;  /* 0x038850bebf0075a7 */ /* 0x0004e2000804017f */
[----:B------:R-:W-:Y:S05]  /*15db0*/  @!P0 BRA `(.L_x_2852) ;  /* 0x0000000000048947 */ /* 0x000fea0003800000 */
[----:B------:R-:W-:Y:S01]  /*15dc0*/  BPT.TRAP 0x1 ;  /* 0x000000040000795c */ /* 0x000fe20000300000 */
.L_x_2852:
[----:B------:R-:W-:Y:S04]  /*15dd0*/  BSSY B1, `(.L_x_2853) ;  /* 0x0000004000017945 */ /* 0x000fe80003800000 */
[----:B---3--:R-:W-:Y:S05]  /*15de0*/  @P2 BRA `(.L_x_2854) ;  /* 0x0000000000082947 */ /* 0x008fea0003800000 */
[----:B------:R-:W3:Y:S02]  /*15df0*/  SYNCS.PHASECHK.TRANS64.TRYWAIT P2, [R191+URZ+0x38850], R190 ;  /* 0x038850bebf0075a7 */ /* 0x000ee4000804017f */
[----:B---3--:R-:W-:Y:S05]  /*15e00*/  @!P2 BRA `(.L_x_2855) ;  /* 0x000000e800b4a947 */ /* 0x008fea0003800000 */
.L_x_2854:
[----:B------:R-:W-:Y:S05]  /*15e10*/  BSYNC B1 ;  /* 0x0000000000017941 */ /* 0x000fea0003800000 */
.L_x_2853:
        /* <DEDUP_REMOVED lines=11> */
[C---:B------:R-:W-:Y:S02]  /*15ed0*/  VIADD R206, R2.reuse, 0x800 ;  /* 0x0000080002ce7836 */ /* 0x040fe40000000000 */
[----:B0123--:R-:W-:Y:S02]  /*15ee0*/  IMAD.MOV.U32 R190, RZ, RZ, 0x4 ;  /* 0x00000004ffbe7424 */ /* 0x00ffe400078e00ff */
[----:B------:R-:W-:Y:S02]  /*15ef0*/  IMAD.MOV.U32 R207, RZ, RZ, 0x40000040 ;  /* 0x40000040ffcf7424 */ /* 0x000fe400078e00ff */
[----:B------:R-:W-:Y:S01]  /*15f00*/  VIADD R210, R2, 0xe00 ;  /* 0x00000e0002d27836 */ /* 0x000fe20000000000 */
        /* <DEDUP_REMOVED lines=9> */
[----:B----4-:R-:W-:-:S06]  /*15fa0*/  SHF.R.U32.HI R21, RZ, 0x7, R21 ;  /* 0x00000007ff157819 */ /* 0x010fcc0000011615 */
[----:B------:R-:W0:Y:S02]  /*15fb0*/  SHFL.IDX PT, R21, R21, RZ, 0x1f ;  /* 0x00001fff15157589 */ /* 0x000e2400000e0000 */
[----:B0-----:R-:W-:-:S04]  /*15fc0*/  ISETP.GT.AND P2, PT, R21, 0x7f, PT ;  /* 0x0000007f1500780c */ /* 0x001fc80003f44270 */
        /* <DEDUP_REMOVED lines=190> */
[----:B------:R-:W-:Y:S01]  /*16bb0*/  IMAD.MOV.U32 R205, RZ, RZ, 0x40000040 ;  /* 0x40000040ffcd7424 */ /* 0x000fe200078e00ff */
[----:B------:R-:W-:-:S02]  /*16bc0*/  SEL R203, R203, 0x26, P2 ;  /* 0x00000026cbcb7807 */ /* 0x000fc40001000000 */
        /* <DEDUP_REMOVED lines=118> */
[----:B------:R-:W-:Y:S01]  /*17330*/  IMAD.MOV.U32 R207, RZ, RZ, 0x40000040 ;  /* 0x40000040ffcf7424 */ /* 0x000fe200078e00ff */
        /* <DEDUP_REMOVED lines=14> */
[----:B------:R-:W-:-:S04]  /*17420*/  SEL R21, R21, 0x3e, P2 ;  /* 0x0000003e15157807 */ /* 0x000fc80001000000 */
[----:B------:R-:W-:Y:S01]  /*17430*/  LOP3.LUT R21, R21, 0x6, RZ, 0xc0, !PT ;  /* 0x0000000615157812 */ /* 0x000fe200078ec0ff */
[----:B------:R-:W-:Y:S02]  /*17440*/  WARPGROUP.DEPBAR.LE gsb0, 0x0 ;  /* 0x00008000000079c5 */ /* 0x000fe40000010000 */
[----:B------:R-:W-:-:S06]  /*17450*/  WARPGROUP.ARRIVE ;  /* 0x00000000000079c5 */ /* 0x000fcc0000000000 */
[----:B------:R-:W-:Y:S01]  /*17460*/  HGMMA.64x64x16.F32.BF16 R152, gdesc[UR4], R152, gsb0 ;  /* 0x00e00000049879f0 */ /* 0x000fe20008001898 */
[----:B------:R-:W-:Y:S01]  /*17470*/  R2UR UR4, R204 ;  /* 0x00000000cc0472ca */ /* 0x000fe200000e0000 */
[--C-:B------:R-:W-:Y:S01]  /*17480*/  IMAD.IADD R204, R201, 0x1, R206.reuse ;  /* 0x00000001c9cc7824 */ /* 0x100fe200078e02ce */
[----:B------:R-:W-:Y:S01]  /*17490*/  R2UR UR5, R205 ;  /* 0x00000000cd0572ca */ /* 0x000fe200000e0000 */
[----:B------:R-:W-:Y:S02]  /*174a0*/  IMAD.MOV.U32 R205, RZ, RZ, 0x40000040 ;  /* 0x40000040ffcd7424 */ /* 0x000fe400078e00ff */
[----:B------:R-:W-:Y:S01]  /*174b0*/  IMAD.IADD R206, R190, 0x1, R206 ;  /* 0x00000001bece7824 */ /* 0x000fe200078e02ce */
[----:B------:R-:W-:Y:S01]  /*174c0*/  R2UR UR6, R204 ;  /* 0x00000000cc0672ca */ /* 0x000fe200000e0000 */
[----:B------:R-:W-:Y:S01]  /*174d0*/  IMAD.IADD R204, R210, 0x1, R190 ;  /* 0x00000001d2cc7824 */ /* 0x000fe200078e02be */
[----:B------:R-:W-:Y:S01]  /*174e0*/  R2UR UR7, R205 ;  /* 0x00000000cd0772ca */ /* 0x000fe200000e0000 */
[----:B------:R-:W-:-:S02]  /*174f0*/  IMAD.MOV.U32 R205, RZ, RZ, 0x40000040 ;  /* 0x40000040ffcd7424 */ /* 0x000fc400078e00ff */
[----:B------:R-:W-:-:S05]  /*17500*/  IMAD.MOV.U32 R190, RZ, RZ, 0x1000 ;  /* 0x00001000ffbe7424 */ /* 0x000fca00078e00ff */
        /* <DEDUP_REMOVED lines=106> */
[----:B-1----:R-:W-:-:S04]  /*17bb0*/  @P2 IMAD.HI.U32 R206, R223, R154, RZ ;  /* 0x0000009adfce2227 */ /* 0x002fc800078e00ff */
[----:B------:R-:W-:Y:S01]  /*17bc0*/  IMAD.MOV.U32 R154, RZ, RZ, R223 ;  /* 0x000000ffff9a7224 */ /* 0x000fe200078e00df */
[----:B------:R-:W-:-:S04]  /*17bd0*/  @P2 SHF.R.U32.HI R154, RZ, R155, R206 ;  /* 0x0000009bff9a2219 */ /* 0x000fc800000116ce */
[----:B------:R-:W-:Y:S01]  /*17be0*/  LOP3.LUT R154, RZ, R154, RZ, 0x33, !PT ;  /* 0x0000009aff9a7212 */ /* 0x000fe200078e33ff */
[----:B------:R-:W-:Y:S06]  /*17bf0*/  BRA `(.L_x_2859) ;  /* 0x0000000000187947 */ /* 0x000fec0003800000 */
.L_x_2858:
[----:B------:R-:W-:-:S05]  /*17c00*/  IMAD.U32 R207, RZ, RZ, UR38 ;  /* 0x00000026ffcf7e24 */ /* 0x000fca000f8e00ff */
[----:B------:R-:W-:-:S13]  /*17c10*/  ISETP.NE.AND P2, PT, R207, 0x1, PT ;  /* 0x00000001cf00780c */ /* 0x000fda0003f45270 */
[----:B------:R-:W1:Y:S02]  /*17c20*/  @P2 LDC.64 R154, c[0x0][0xae0] ;  /* 0x0002b800ff9a2b82 */ /* 0x000e640000000a00 */
[----:B-1----:R-:W-:Y:S01]  /*17c30*/  @P2 IMAD.HI.U32 R206, R223, R154, RZ ;  /* 0x0000009adfce2227 */ /* 0x002fe200078e00ff */
[----:B------:R-:W-:-:S04]  /*17c40*/  MOV R154, R223 ;  /* 0x000000df009a7202 */ /* 0x000fc80000000f00 */
[----:B------:R-:W-:-:S07]  /*17c50*/  @P2 SHF.R.U32.HI R154, RZ, R155, R206 ;  /* 0x0000009bff9a2219 */ /* 0x000fce00000116ce */
.L_x_2859:
[----:B------:R-:W-:Y:S05]  /*17c60*/  BSYNC B1 ;  /* 0x0000000000017941 */ /* 0x000fea0003800000 */
.L_x_2857:
[----:B------:R-:W-:-:S04]  /*17c70*/  IMAD R154, R154, R207, -R178 ;  /* 0x000000cf9a9a7224 */ /* 0x000fc800078e0ab2 */
[----:B------:R-:W-:-:S05]  /*17c80*/  IMAD.IADD R154, R154, 0x1, -R185 ;  /* 0x000000019a9a7824 */ /* 0x000fca00078e0ab9 */
[----:B------:R-:W-:Y:S02]  /*17c90*/  VIADDMNMX R182, R154, R207, R182, PT ;  /* 0x000000cf9ab67246 */ /* 0x000fe400038001b6 */
[----:B------:R-:W-:-:S07]  /*17ca0*/  VIMNMX R181, R181, R154, !PT ;  /* 0x0000009ab5b57248 */ /* 0x000fce0007fe0100 */
.L_x_2856:
[----:B------:R-:W-:Y:S02]  /*17cb0*/  ISETP.GT.AND P2, PT, R14, -0x1, PT ;  /* 0xffffffff0e00780c */ /* 0x000fe40003f44270 */
[----:B------:R-:W-:Y:S02]  /*17cc0*/  IADD3 R205, R205, 0x8, R0 ;  /* 0x00000008cdcd7810 */ /* 0x000fe40007ffe000 */
        /* <DEDUP_REMOVED lines=53> */
[----:B------:R-:W-:Y:S02]  /*18020*/  IMAD.U32 R170, RZ, RZ, UR38 ;  /* 0x00000026ffaa7e24 */ /* 0x000fe4000f8e00ff */
[----:B------:R-:W-:-:S03]  /*18030*/  VIADD R171, R0, 0x8 ;  /* 0x0000000800ab7836 */ /* 0x000fc60000000000 */
[----:B------:R-:W-:Y:S02]  /*18040*/  ISETP.NE.AND P3, PT, R170, 0x1, PT ;  /* 0x00000001aa00780c */ /* 0x000fe40003f65270 */
[----:B------:R-:W-:-:S04]  /*18050*/  IADD3 R171, R171, R23, -R184 ;  /* 0x00000017abab7210 */ /* 0x000fc80007ffe8b8 */
[----:B------:R-:W-:-:S07]  /*18060*/  LOP3.LUT R171, RZ, R171, RZ, 0x33, !PT ;  /* 0x000000abffab7212 */ /* 0x000fce00078e33ff */
[----:B------:R-:W0:Y:S02]  /*18070*/  @P3 LDC.64 R154, c[0x0][0xae0] ;  /* 0x0002b800ff9a3b82 */ /* 0x000e240000000a00 */
[----:B0-----:R-:W-:-:S05]  /*18080*/  @P3 IMAD.HI.U32 R154, R171, R154, RZ ;  /* 0x0000009aab9a3227 */ /* 0x001fca00078e00ff */
[----:B------:R-:W-:-:S04]  /*18090*/  @P3 SHF.R.U32.HI R171, RZ, R155, R154 ;  /* 0x0000009bffab3219 */ /* 0x000fc8000001169a */
[----:B------:R-:W-:Y:S01]  /*180a0*/  LOP3.LUT R171, RZ, R171, RZ, 0x33, !PT ;  /* 0x000000abffab7212 */ /* 0x000fe200078e33ff */
[----:B------:R-:W-:Y:S06]  /*180b0*/  BRA `(.L_x_2863) ;  /* 0x0000000000187947 */ /* 0x000fec0003800000 */
.L_x_2862:
[----:B------:R-:W-:Y:S02]  /*180c0*/  IMAD.U32 R170, RZ, RZ, UR38 ;  /* 0x00000026ffaa7e24 */ /* 0x000fe4000f8e00ff */
[----:B------:R-:W-:-:S03]  /*180d0*/  IMAD.MOV.U32 R171, RZ, RZ, R189 ;  /* 0x000000ffffab7224 */ /* 0x000fc600078e00bd */
[----:B------:R-:W-:-:S13]  /*180e0*/  ISETP.NE.AND P3, PT, R170, 0x1, PT ;  /* 0x00000001aa00780c */ /* 0x000fda0003f65270 */
[----:B------:R-:W0:Y:S02]  /*180f0*/  @P3 LDC.64 R154, c[0x0][0xae0] ;  /* 0x0002b800ff9a3b82 */ /* 0x000e240000000a00 */
[----:B0-----:R-:W-:-:S05]  /*18100*/  @P3 IMAD.HI.U32 R154, R189, R154, RZ ;  /* 0x0000009abd9a3227 */ /* 0x001fca00078e00ff */
[----:B------:R-:W-:-:S07]  /*18110*/  @P3 SHF.R.U32.HI R171, RZ, R155, R154 ;  /* 0x0000009bffab3219 */ /* 0x000fce000001169a */
.L_x_2863:
[----:B------:R-:W-:Y:S05]  /*18120*/  BSYNC B1 ;  /* 0x0000000000017941 */ /* 0x000fea0003800000 */
.L_x_2861:
[----:B------:R-:W-:-:S04]  /*18130*/  IMAD R178, R171, R170, -R178 ;  /* 0x000000aaabb27224 */ /* 0x000fc800078e0ab2 */
[----:B------:R-:W-:-:S05]  /*18140*/  IMAD.IADD R178, R178, 0x1, -R185 ;  /* 0x00000001b2b27824 */ /* 0x000fca00078e0ab9 */
[----:B------:R-:W-:Y:S02]  /*18150*/  VIADDMNMX R205, R178, R170, R205, PT ;  /* 0x000000aab2cd7246 */ /* 0x000fe400038001cd */
[----:B------:R-:W-:-:S07]  /*18160*/  VIMNMX R183, R183, R178, !PT ;  /* 0x000000b2b7b77248 */ /* 0x000fce0007fe0100 */
.L_x_2860:
[----:B------:R-:W-:Y:S01]  /*18170*/  FMNMX.FTZ R155, R152, R199, !PT ;  /* 0x000000c7989b7209 */ /* 0x000fe20007810000 */
[----:B------:R-:W-:Y:S01]  /*18180*/  IMAD.MOV.U32 R171, RZ, RZ, 0x40000040 ;  /* 0x40000040ffab7424 */ /* 0x000fe200078e00ff */
[----:B------:R-:W-:Y:S01]  /*18190*/  ISETP.GT.AND P5, PT, R183, 0x9, P2 ;  /* 0x00000009b700780c */ /* 0x000fe200017a4270 */
[----:B------:R-:W-:Y:S01]  /*181a0*/  IMAD R170, R19, 0x1000, R188 ;  /* 0x0000100013aa7824 */ /* 0x000fe200078e02bc */
[----:B------:R-:W-:Y:S01]  /*181b0*/  FMNMX.FTZ R154, R190, R155, !PT ;  /* 0x0000009bbe9a7209 */ /* 0x000fe20007810000 */
[----:B------:R-:W-:Y:S01]  /*181c0*/  @!P1 VIADD R191, R191, 0x38860 ;  /* 0x00038860bfbf9836 */ /* 0x000fe20000000000 */
[----:B------:R-:W-:Y:S02]  /*181d0*/  ISETP.GT.AND P3, PT, R183, 0x1, P2 ;  /* 0x00000001b700780c */ /* 0x000fe40001764270 */
[----:B------:R-:W-:Y:S02]  /*181e0*/  FMNMX.FTZ R155, R201, R154, !PT ;  /* 0x0000009ac99b7209 */ /* 0x000fe40007810000 */
[----:B------:R-:W-:-:S02]  /*181f0*/  ISETP.LT.OR P5, PT, R205, 0xa, P5 ;  /* 0x0000000acd00780c */ /* 0x000fc40002fa1670 */
[----:B------:R-:W-:Y:S02]  /*18200*/  FMNMX.FTZ R154, R202, R155, !PT ;  /* 0x0000009bca9a7209 */ /* 0x000fe40007810000 */
[----:B------:R-:W-:Y:S02]  /*18210*/  ISETP.LT.OR P3, PT, R205, 0x2, P3 ;  /* 0x00000002cd00780c */ /* 0x000fe40001f61670 */
[----:B------:R-:W-:Y:S02]  /*18220*/  FMNMX.FTZ R155, R203, R154, !PT ;  /* 0x0000009acb9b7209 */ /* 0x000fe40007810000 */
[----:B------:R-:W-:Y:S02]  /*18230*/  R2UR UR7, R171 ;  /* 0x00000000ab0772ca */ /* 0x000fe400000e0000 */
[----:B------:R-:W-:Y:S02]  /*18240*/  FMNMX.FTZ R154, R204, R155, !PT ;  /* 0x0000009bcc9a7209 */ /* 0x000fe40007810000 */
[----:B------:R-:W-:-:S02]  /*18250*/  FSEL R157, R157, -INF , !P5 ;  /* 0xff8000009d9d7808 */ /* 0x000fc40006800000 */
        /* <DEDUP_REMOVED lines=8> */
[----:B------:R-:W-:Y:S02]  /*182e0*/  FMNMX.FTZ R154, R206, R155, !PT ;  /* 0x0000009bce9a7209 */ /* 0x000fe40007810000 */
[----:B------:R-:W-:Y:S02]  /*182f0*/  ISETP.LT.OR P3, PT, R205, 0x11, P3 ;  /* 0x00000011cd00780c */ /* 0x000fe40001f61670 */
        /* <DEDUP_REMOVED lines=13> */
[----:B------:R-:W-:Y:S02]  /*183d0*/  ISETP.GT.AND P5, PT, R183, RZ, P2 ;  /* 0x000000ffb700720c */ /* 0x000fe400017a4270 */
[----:B------:R-:W-:-:S02]  /*183e0*/  FSEL R161, R161, -INF , !P3 ;  /* 0xff800000a1a17808 */ /* 0x000fc40005800000 */
[----:B------:R-:W-:Y:S02]  /*183f0*/  ISETP.GT.AND P3, PT, R183, 0x28, P2 ;  /* 0x00000028b700780c */ /* 0x000fe40001764270 */
[C---:B------:R-:W-:Y:S02]  /*18400*/  ISETP.LT.OR P5, PT, R205.reuse, 0x1, P5 ;  /* 0x00000001cd00780c */ /* 0x040fe40002fa1670 */
[----:B------:R-:W-:Y:S02]  /*18410*/  ISETP.LT.OR P3, PT, R205, 0x29, P3 ;  /* 0x00000029cd00780c */ /* 0x000fe40001f61670 */
[C---:B------:R-:W-:Y:S02]  /*18420*/  ISETP.GT.AND P4, PT, R183.reuse, 0x8, P2 ;  /* 0x00000008b700780c */ /* 0x040fe40001784270 */
[----:B------:R-:W-:Y:S02]  /*18430*/  FSEL R166, R166, -INF , !P3 ;  /* 0xff800000a6a67808 */ /* 0x000fe40005800000 */
[----:B------:R-:W-:-:S02]  /*18440*/  ISETP.GT.AND P3, PT, R183, 0x30, P2 ;  /* 0x00000030b700780c */ /* 0x000fc40001764270 */
[C---:B------:R-:W-:Y:S02]  /*18450*/  ISETP.LT.OR P4, PT, R205.reuse, 0x9, P4 ;  /* 0x00000009cd00780c */ /* 0x040fe40002781670 */
[----:B------:R-:W-:Y:S02]  /*18460*/  ISETP.LT.OR P3, PT, R205, 0x31, P3 ;  /* 0x00000031cd00780c */ /* 0x000fe40001f61670 */
[----:B------:R-:W-:Y:S02]  /*18470*/  FSEL R156, R156, -INF , !P4 ;  /* 0xff8000009c9c7808 */ /* 0x000fe40006000000 */
[----:B0-----:R-:W-:Y:S02]  /*18480*/  FMNMX.FTZ R171, R155, R154, !PT ;  /* 0x0000009a9bab7209 */ /* 0x001fe40007810000 */
[----:B------:R-:W-:Y:S02]  /*18490*/  FSEL R155, R21, -INF , !P5 ;  /* 0xff800000159b7808 */ /* 0x000fe40006800000 */
[----:B------:R-:W-:Y:S01]  /*184a0*/  FSEL R182, R172, -INF , !P3 ;  /* 0xff800000acb67808 */ /* 0x000fe20005800000 */
[----:B------:R-:W0:Y:S01]  /*184b0*/  SHFL.BFLY PT, R178, R171, 0x1, 0x1f ;  /* 0x0c201f00abb27f89 */ /* 0x000e2200000e0000 */
[----:B------:R-:W-:-:S02]  /*184c0*/  ISETP.GT.AND P4, PT, R183, 0x11, P2 ;  /* 0x00000011b700780c */ /* 0x000fc40001784270 */
[----:B------:R-:W-:Y:S02]  /*184d0*/  ISETP.GT.AND P5, PT, R183, 0x38, P2 ;  /* 0x00000038b700780c */ /* 0x000fe400017a4270 */
[C---:B------:R-:W-:Y:S02]  /*184e0*/  ISETP.LT.OR P4, PT, R205.reuse, 0x12, P4 ;  /* 0x00000012cd00780c */ /* 0x040fe40002781670 */
[----:B------:R-:W-:Y:S02]  /*184f0*/  ISETP.LT.OR P5, PT, R205, 0x39, P5 ;  /* 0x00000039cd00780c */ /* 0x000fe40002fa1670 */
[----:B------:R-:W-:Y:S02]  /*18500*/  FSEL R159, R159, -INF , !P4 ;  /* 0xff8000009f9f7808 */ /* 0x000fe40006000000 */
[----:B------:R-:W-:Y:S02]  /*18510*/  ISETP.GT.AND P4, PT, R183, 0x20, P2 ;  /* 0x00000020b700780c */ /* 0x000fe40001784270 */
[----:B------:R-:W-:-:S02]  /*18520*/  R2UR UR6, R170 ;  /* 0x00000000aa0672ca */ /* 0x000fc400000e0000 */
[----:B------:R-:W-:Y:S02]  /*18530*/  ISETP.LT.OR P4, PT, R205, 0x21, P4 ;  /* 0x00000021cd00780c */ /* 0x000fe40002781670 */
[----:B------:R-:W-:Y:S02]  /*18540*/  @!P1 PRMT R191, RZ, 0x654, R191 ;  /* 0x00000654ffbf9816 */ /* 0x000fe400000000bf */
[----:B------:R-:W-:Y:S02]  /*18550*/  FSEL R162, R162, -INF , !P4 ;  /* 0xff800000a2a27808 */ /* 0x000fe40006000000 */
[----:B------:R-:W-:Y:S02]  /*18560*/  ISETP.GT.AND P4, PT, R183, 0x29, P2 ;  /* 0x00000029b700780c */ /* 0x000fe40001784270 */
[----:B0-----:R-:W-:Y:S02]  /*18570*/  FMNMX.FTZ R21, R171, R178, !PT ;  /* 0x000000b2ab157209 */ /* 0x001fe40007810000 */
[----:B------:R-:W-:-:S02]  /*18580*/  FMNMX.FTZ R178, R155, R198, !PT ;  /* 0x000000c69bb27209 */ /* 0x000fc40007810000 */
[----:B------:R-:W-:Y:S02]  /*18590*/  ISETP.LT.OR P4, PT, R205, 0x2a, P4 ;  /* 0x0000002acd00780c */ /* 0x000fe40002781670 */
[----:B------:R-:W-:Y:S02]  /*185a0*/  FMNMX.FTZ R171, R153, R178, !PT ;  /* 0x000000b299ab7209 */ /* 0x000fe40007810000 */
[----:B------:R-:W-:Y:S01]  /*185b0*/  FSEL R154, R168, -INF , !P4 ;  /* 0xff800000a89a7808 */ /* 0x000fe20006000000 */
[----:B------:R-:W-:Y:S01]  /*185c0*/  IMAD.U32 R168, RZ, RZ, UR37 ;  /* 0x00000025ffa87e24 */ /* 0x000fe2000f8e00ff */
[----:B------:R-:W-:Y:S02]  /*185d0*/  FMNMX.FTZ R172, R156, R171, !PT ;  /* 0x000000ab9cac7209 */ /* 0x000fe40007810000 */
[----:B------:R-:W-:Y:S02]  /*185e0*/  ISETP.GT.AND P4, PT, R183, 0x31, P2 ;  /* 0x00000031b700780c */ /* 0x000fe40001784270 */
[----:B------:R-:W-:-:S02]  /*185f0*/  FMNMX.FTZ R171, R157, R172, !PT ;  /* 0x000000ac9dab7209 */ /* 0x000fc40007810000 */
[----:B------:R-:W-:Y:S02]  /*18600*/  ISETP.GT.AND P2, PT, R183, 0x39, P2 ;  /* 0x00000039b700780c */ /* 0x000fe40001744270 */
[----:B------:R-:W-:Y:S02]  /*18610*/  FMNMX.FTZ R172, R158, R171, !PT ;  /* 0x000000ab9eac7209 */ /* 0x000fe40007810000 */
[----:B------:R-:W-:Y:S02]  /*18620*/  ISETP.LT.OR P4, PT, R205, 0x32, P4 ;  /* 0x00000032cd00780c */ /* 0x000fe40002781670 */
[----:B------:R-:W-:Y:S02]  /*18630*/  FMNMX.FTZ R171, R159, R172, !PT ;  /* 0x000000ac9fab7209 */ /* 0x000fe40007810000 */
[----:B------:R-:W-:Y:S01]  /*18640*/  ISETP.LT.OR P2, PT, R205, 0x3a, P2 ;  /* 0x0000003acd00780c */ /* 0x000fe20001741670 */
[----:B------:R-:W-:Y:S01]  /*18650*/  FMUL.FTZ R205, R21, R168 ;  /* 0x000000a815cd7220 */ /* 0x000fe20000410000 */
[----:B------:R-:W-:-:S02]  /*18660*/  FMNMX.FTZ R172, R160, R171, !PT ;  /* 0x000000aba0ac7209 */ /* 0x000fc40007810000 */
[----:B------:R-:W-:Y:S02]  /*18670*/  FSETP.NEU.FTZ.AND P3, PT, R21, -INF , PT ;  /* 0xff8000001500780b */ /* 0x000fe40003f7d000 */
[----:B------:R-:W-:Y:S02]  /*18680*/  FMNMX.FTZ R171, R161, R172, !PT ;  /* 0x000000aca1ab7209 */ /* 0x000fe40007810000 */
[----:B------:R-:W-:Y:S02]  /*18690*/  FSEL R205, R205, RZ, P3 ;  /* 0x000000ffcdcd7208 */ /* 0x000fe40001800000 */
[----:B------:R-:W-:Y:S02]  /*186a0*/  FMNMX.FTZ R171, R162, R171, !PT ;  /* 0x000000aba2ab7209 */ /* 0x000fe40007810000 */
        /* <DEDUP_REMOVED lines=13> */
[-CC-:B------:R-:W-:Y:S01]  /*18780*/  FFMA.FTZ R175, R167, R168.reuse, -R205.reuse ;  /* 0x000000a8a7af7223 */ /* 0x180fe200000108cd */
[----:B------:R-:W-:Y:S01]  /*18790*/  FMNMX.FTZ R173, R182, R171, !PT ;  /* 0x000000abb6ad7209 */ /* 0x000fe20007810000 */
[-CC-:B------:R-:W-:Y:S01]  /*187a0*/  FFMA.FTZ R169, R169, R168.reuse, -R205.reuse ;  /* 0x000000a8a9a97223 */ /* 0x180fe200000108cd */
[----:B------:R0:W-:Y:S01]  /*187b0*/  MUFU.EX2 R171, R178 ;  /* 0x000000b200ab7308 */ /* 0x0001e20000000800 */
[-CC-:B------:R-:W-:Y:S01]  /*187c0*/  FFMA.FTZ R207, R207, R168.reuse, -R205.reuse ;  /* 0x000000a8cfcf7223 */ /* 0x180fe200000108cd */
[----:B------:R-:W-:Y:S01]  /*187d0*/  FMNMX.FTZ R172, R210, R173, !PT ;  /* 0x000000add2ac7209 */ /* 0x000fe20007810000 */
[-CC-:B------:R-:W-:Y:S01]  /*187e0*/  FFMA.FTZ R173, R163, R168.reuse, -R205.reuse ;  /* 0x000000a8a3ad7223 */ /* 0x180fe200000108cd */
[-CC-:B------:R-:W-:Y:S01]  /*187f0*/  FFMA.FTZ R176, R176, R168.reuse, -R205.reuse ;  /* 0x000000a8b0b07223 */ /* 0x180fe200000108cd */
[--C-:B------:R-:W-:Y:S01]  /*18800*/  FFMA.FTZ R177, R177, R168, -R205.reuse ;  /* 0x000000a8b1b17223 */ /* 0x100fe200000108cd */
[----:B------:R-:W-:Y:S01]  /*18810*/  FMNMX.FTZ R181, R203, R172, !PT ;  /* 0x000000accbb57209 */ /* 0x000fe20007810000 */
[-CC-:B------:R-:W-:Y:S01]  /*18820*/  FFMA.FTZ R179, R179, R168.reuse, -R205.reuse ;  /* 0x000000a8b3b37223 */ /* 0x180fe200000108cd */
[----:B------:R1:W-:Y:S01]  /*18830*/  MUFU.EX2 R172, R204 ;  /* 0x000000cc00ac7308 */ /* 0x0003e20000000800 */
[-CC-:B0-----:R-:W-:Y:S01]  /*18840*/  FFMA.FTZ R178, R206, R168.reuse, -R205.reuse ;  /* 0x000000a8ceb27223 */ /* 0x181fe200000108cd */
[----:B------:R-:W-:Y:S01]  /*18850*/  FMNMX.FTZ R181, R222, R181, !PT ;  /* 0x000000b5deb57209 */ /* 0x000fe20007810000 */
[----:B------:R-:W-:Y:S01]  /*18860*/  FFMA.FTZ R205, R180, R168, -R205 ;  /* 0x000000a8b4cd7223 */ /* 0x000fe200000108cd */
[----:B------:R-:W-:-:S03]  /*18870*/  FSEL R180, R21, RZ, P3 ;  /* 0x000000ff15b47208 */ /* 0x000fc60001800000 */
[----:B------:R-:W0:Y:S01]  /*18880*/  SHFL.BFLY PT, R190, R181, 0x2, 0x1f ;  /* 0x0c401f00b5be7f89 */ /* 0x000e2200000e0000 */
[----:B------:R-:W-:Y:S01]  /*18890*/  MUFU.EX2 R152, R152 ;  /* 0x0000009800987308 */ /* 0x000fe20000000800 */
[----:B------:R-:W-:Y:S01]  /*188a0*/  FADD.FTZ R165, -R180, R199 ;  /* 0x000000c7b4a57221 */ /* 0x000fe20000010100 */
[----:B-1----:R-:W-:-:S05]  /*188b0*/  IMAD.MOV R204, RZ, RZ, -R195 ;  /* 0x000000ffffcc7224 */ /* 0x002fca00078e0ac3 */
[----:B------:R-:W-:Y:S01]  /*188c0*/  ISETP.NE.AND P3, PT, R185, R204, PT ;  /* 0x000000ccb900720c */ /* 0x000fe20003f65270 */
[----:B------:R-:W-:Y:S08]  /*188d0*/  MUFU.EX2 R183, R183 ;  /* 0x000000b700b77308 */ /* 0x000ff00000000800 */
[----:B------:R-:W-:Y:S04]  /*188e0*/  MUFU.EX2 R201, R201 ;  /* 0x000000c900c97308 */ /* 0x000fe80000000800 */
[----:B------:R-:W-:Y:S01]  /*188f0*/  @!P3 IMAD R199, R200, 0x40, R193 ;  /* 0x00000040c8c7b824 */ /* 0x000fe200078e02c1 */
[----:B0-----:R-:W-:-:S03]  /*18900*/  FMNMX.FTZ R163, R181, R190, !PT ;  /* 0x000000beb5a37209 */ /* 0x001fc60007810000 */
[----:B------:R-:W-:Y:S01]  /*18910*/  MUFU.EX2 R202, R202 ;  /* 0x000000ca00ca7308 */ /* 0x000fe20000000800 */
[----:B------:R-:W-:Y:S01]  /*18920*/  @!P3 IMAD R199, R199, 0x4, R18 ;  /* 0x00000004c7c7b824 */ /* 0x000fe200078e0212 */
[----:B------:R-:W0:Y:S06]  /*18930*/  SHFL.BFLY PT, R190, R163, 0x1, 0x1f ;  /* 0x0c201f00a3be7f89 */ /* 0x000e2c00000e0000 */
[----:B------:R-:W-:Y:S08]  /*18940*/  MUFU.EX2 R181, R207 ;  /* 0x000000cf00b57308 */ /* 0x000ff00000000800 */
[----:B------:R1:W-:Y:S08]  /*18950*/  MUFU.EX2 R180, R205 ;  /* 0x000000cd00b47308 */ /* 0x0003f00000000800 */
[----:B------:R-:W-:Y:S01]  /*18960*/  MUFU.EX2 R173, R173 ;  /* 0x000000ad00ad7308 */ /* 0x000fe20000000800 */
[----:B0-----:R-:W-:Y:S01]  /*18970*/  FMNMX.FTZ R190, R163, R190, !PT ;  /* 0x000000bea3be7209 */ /* 0x001fe20007810000 */
[----:B------:R-:W-:-:S03]  /*18980*/  FMUL.FTZ R163, R165, R168 ;  /* 0x000000a8a5a37220 */ /* 0x000fc60000410000 */
[C---:B------:R-:W-:Y:S01]  /*18990*/  FSETP.NEU.FTZ.AND P2, PT, R190.reuse, -INF , PT ;  /* 0xff800000be00780b */ /* 0x040fe20003f5d000 */
[C---:B------:R-:W-:Y:S02]  /*189a0*/  FMUL.FTZ R167, R190.reuse, R168 ;  /* 0x000000a8bea77220 */ /* 0x040fe40000410000 */
[----:B------:R-:W-:Y:S01]  /*189b0*/  MUFU.EX2 R174, R174 ;  /* 0x000000ae00ae7308 */ /* 0x000fe20000000800 */
[----:B------:R-:W-:Y:S02]  /*189c0*/  FSEL R165, R190, RZ, P2 ;  /* 0x000000ffbea57208 */ /* 0x000fe40001000000 */
[----:B------:R-:W-:Y:S02]  /*189d0*/  FSEL R167, R167, RZ, P2 ;  /* 0x000000ffa7a77208 */ /* 0x000fe40001000000 */
[----:B------:R-:W-:Y:S01]  /*189e0*/  ISETP.GT.AND P2, PT, R14, R212, PT ;  /* 0x000000d40e00720c */ /* 0x000fe20003f44270 */
[----:B------:R-:W-:Y:S02]  /*189f0*/  FADD.FTZ R165, -R165, R198 ;  /* 0x000000c6a5a57221 */ /* 0x000fe40000010100 */
[----:B------:R-:W0:Y:S01]  /*18a00*/  MUFU.EX2 R163, R163 ;  /* 0x000000a300a37308 */ /* 0x000e220000000800 */
[-CC-:B------:R-:W-:Y:S01]  /*18a10*/  FFMA.FTZ R155, R155, R168.reuse, -R167.reuse ;  /* 0x000000a89b9b7223 */ /* 0x180fe200000108a7 */
[-CC-:B------:R-:W-:Y:S01]  /*18a20*/  FFMA.FTZ R153, R153, R168.reuse, -R167.reuse ;  /* 0x000000a899997223 */ /* 0x180fe200000108a7 */
[-C--:B------:R-:W-:Y:S01]  /*18a30*/  FMUL.FTZ R165, R165, R168.reuse ;  /* 0x000000a8a5a57220 */ /* 0x080fe20000410000 */
        /* <DEDUP_REMOVED lines=9> */
[-CC-:B-1----:R-:W-:Y:S01]  /*18ad0*/  FFMA.FTZ R205, R166, R168.reuse, -R167.reuse ;  /* 0x000000a8a6cd7223 */ /* 0x182fe200000108a7 */
[-CC-:B------:R-:W-:Y:S01]  /*18ae0*/  FFMA.FTZ R206, R154, R168.reuse, -R167.reuse ;  /* 0x000000a89ace7223 */ /* 0x180fe200000108a7 */
[--C-:B------:R-:W-:Y:S01]  /*18af0*/  FFMA.FTZ R207, R182, R168, -R167.reuse ;  /* 0x000000a8b6cf7223 */ /* 0x100fe200000108a7 */
[----:B------:R-:W1:Y:S01]  /*18b00*/  MUFU.EX2 R165, R165 ;  /* 0x000000a500a57308 */ /* 0x000e620000000800 */
[----:B0-----:R-:W-:Y:S01]  /*18b10*/  FFMA.FTZ R6, R163, R6, R152 ;  /* 0x00000006a3067223 */ /* 0x001fe20000010098 */
[-CC-:B------:R-:W-:Y:S01]  /*18b20*/  FFMA.FTZ R210, R210, R168.reuse, -R167.reuse ;  /* 0x000000a8d2d27223 */ /* 0x180fe200000108a7 */
[-CC-:B------:R-:W-:Y:S01]  /*18b30*/  FFMA.FTZ R156, R203, R168.reuse, -R167.reuse ;  /* 0x000000a8cb9c7223 */ /* 0x180fe200000108a7 */
[----:B------:R-:W-:Y:S01]  /*18b40*/  FFMA.FTZ R224, R222, R168, -R167 ;  /* 0x000000a8dee07223 */ /* 0x000fe200000108a7 */
[C---:B------:R-:W-:Y:S01]  /*18b50*/  FADD.FTZ R6, R183.reuse, R6 ;  /* 0x00000006b7067221 */ /* 0x040fe20000010000 */
[----:B------:R-:W-:Y:S01]  /*18b60*/  @!P3 STS [R199+0x38400], R163 ;  /* 0x038400a3c700b388 */ /* 0x000fe20000000800 */
[----:B------:R-:W-:Y:S01]  /*18b70*/  F2FP.BF16.F32.PACK_AB R152, R183, R152 ;  /* 0x00000098b798723e */ /* 0x000fe200000010ff */
[----:B------:R-:W0:Y:S01]  /*18b80*/  MUFU.EX2 R153, R153 ;  /* 0x0000009900997308 */ /* 0x000e220000000800 */
[----:B------:R-:W-:Y:S01]  /*18b90*/  FADD.FTZ R167, R201, R6 ;  /* 0x00000006c9a77221 */ /* 0x000fe20000010000 */
[----:B------:R-:W-:Y:S01]  /*18ba0*/  F2FP.BF16.F32.PACK_AB R154, R202, R201 ;  /* 0x000000c9ca9a723e */ /* 0x000fe200000010ff */
[-C--:B------:R-:W-:Y:S01]  /*18bb0*/  FMUL.FTZ R24, R24, R163.reuse ;  /* 0x000000a318187220 */ /* 0x080fe20000410000 */
[-C--:B------:R-:W-:Y:S01]  /*18bc0*/  FMUL.FTZ R25, R25, R163.reuse ;  /* 0x000000a319197220 */ /* 0x080fe20000410000 */
[----:B------:R-:W-:Y:S01]  /*18bd0*/  FADD.FTZ R200, R202, R167 ;  /* 0x000000a7cac87221 */ /* 0x000fe20000010000 */
[-C--:B------:R-:W-:Y:S01]  /*18be0*/  FMUL.FTZ R28, R28, R163.reuse ;  /* 0x000000a31c1c7220 */ /* 0x080fe20000410000 */
[----:B------:R-:W-:Y:S01]  /*18bf0*/  FMUL.FTZ R29, R29, R163 ;  /* 0x000000a31d1d7220 */ /* 0x000fe20000410000 */
[----:B------:R-:W-:Y:S01]  /*18c00*/  MUFU.EX2 R198, R198 ;  /* 0x000000c600c67308 */ /* 0x000fe20000000800 */
[----:B-1----:R1:W-:Y:S01]  /*18c10*/  @!P3 STS [R199+0x38420], R165 ;  /* 0x038420a5c700b388 */ /* 0x0023e20000000800 */
[----:B------:R-:W-:Y:S01]  /*18c20*/  FFMA.FTZ R6, R165, R7, R155 ;  /* 0x00000007a5067223 */ /* 0x000fe2000001009b */
        /* <DEDUP_REMOVED lines=13> */
[----:B-1----:R0:W-:Y:S01]  /*18d00*/  MUFU.EX2 R199, R158 ;  /* 0x0000009e00c77308 */ /* 0x0021e20000000800 */
        /* <DEDUP_REMOVED lines=59> */
[----:B0-----:R-:W-:Y:S01]  /*190c0*/  F2FP.BF16.F32.PACK_AB R158, R174, R173 ;  /* 0x000000adae9e723e */ /* 0x001fe200000010ff */
[----:B------:R-:W-:Y:S01]  /*190d0*/  FMUL.FTZ R26, R26, R165 ;  /* 0x000000a51a1a7220 */ /* 0x000fe20000410000 */
[----:B-1----:R-:W-:Y:S01]  /*190e0*/  F2FP.BF16.F32.PACK_AB R157, R183, R199 ;  /* 0x000000c7b79d723e */ /* 0x002fe200000010ff */
        /* <DEDUP_REMOVED lines=74> */
[----:B---3--:R-:W-:Y:S01]  /*19590*/  F2FP.BF16.F32.PACK_AB R156, R172, R171 ;  /* 0x000000abac9c723e */ /* 0x008fe200000010ff */
[----:B------:R3:W-:Y:S01]  /*195a0*/  STSM.16.M88.4 [R196+0x36400], R152 ;  /* 0x03640098c4007844 */ /* 0x0007e20000000200 */
[----:B------:R-:W-:Y:S01]  /*195b0*/  F2FP.BF16.F32.PACK_AB R160, R169, R175 ;  /* 0x000000afa9a0723e */ /* 0x000fe200000010ff */
[----:B------:R-:W-:Y:S01]  /*195c0*/  VIADD R6, R170, 0x80 ;  /* 0x00000080aa067836 */ /* 0x000fe20000000000 */
[----:B----4-:R-:W-:Y:S01]  /*195d0*/  F2FP.BF16.F32.PACK_AB R162, R181, R178 ;  /* 0x000000b2b5a2723e */ /* 0x010fe200000010ff */
[----:B------:R4:W-:Y:S01]  /*195e0*/  STSM.16.M88.4 [R197], R156 ;  /* 0x0000009cc5007844 */ /* 0x0009e20000000200 */
[----:B0-----:R-:W-:Y:S01]  /*195f0*/  F2FP.BF16.F32.PACK_AB R161, R204, R203 ;  /* 0x000000cbcca1723e */ /* 0x001fe200000010ff */
[----:B------:R-:W-:Y:S01]  /*19600*/  IMAD.MOV.U32 R7, RZ, RZ, 0x40000040 ;  /* 0x40000040ff077424 */ /* 0x000fe200078e00ff */
[----:B-1----:R-:W-:Y:S01]  /*19610*/  F2FP.BF16.F32.PACK_AB R163, R206, R205 ;  /* 0x000000cdcea3723e */ /* 0x002fe200000010ff */
[----:B------:R-:W-:Y:S01]  /*19620*/  FADD.FTZ R223, R198, R223 ;  /* 0x000000dfc6df7221 */ /* 0x000fe20000010000 */
[----:B--2---:R-:W-:Y:S01]  /*19630*/  F2FP.BF16.F32.PACK_AB R164, R177, R176 ;  /* 0x000000b0b1a4723e */ /* 0x004fe200000010ff */
[----:B------:R-:W-:Y:S01]  /*19640*/  FADD.FTZ R171, R171, R200 ;  /* 0x000000c8abab7221 */ /* 0x000fe20000010000 */
[----:B-----5:R-:W-:Y:S01]  /*19650*/  F2FP.BF16.F32.PACK_AB R166, R180, R179 ;  /* 0x000000b3b4a6723e */ /* 0x020fe200000010ff */
[----:B------:R4:W-:Y:S01]  /*19660*/  STSM.16.M88.4 [R209], R160 ;  /* 0x000000a0d1007844 */ /* 0x0009e20000000200 */
[----:B------:R-:W-:Y:S01]  /*19670*/  F2FP.BF16.F32.PACK_AB R165, R210, R207 ;  /* 0x000000cfd2a5723e */ /* 0x000fe200000010ff */
[----:B------:R-:W-:Y:S01]  /*19680*/  FADD.FTZ R182, R182, R223 ;  /* 0x000000dfb6b67221 */ /* 0x000fe20000010000 */
[----:B------:R-:W-:Y:S01]  /*19690*/  F2FP.BF16.F32.PACK_AB R167, R224, R222 ;  /* 0x000000dee0a7723e */ /* 0x000fe200000010ff */
[----:B------:R-:W-:Y:S01]  /*196a0*/  FADD.FTZ R172, R172, R171 ;  /* 0x000000abacac7221 */ /* 0x000fe20000010000 */
[----:B------:R-:W-:-:S02]  /*196b0*/  IMAD.MOV.U32 R200, RZ, RZ, R19 ;  /* 0x000000ffffc87224 */ /* 0x000fc400078e0013 */
[----:B------:R-:W-:Y:S01]  /*196c0*/  FADD.FTZ R182, R199, R182 ;  /* 0x000000b6c7b67221 */ /* 0x000fe20000010000 */
[----:B------:R-:W-:Y:S01]  /*196d0*/  IMAD.MOV.U32 R199, RZ, RZ, R21 ;  /* 0x000000ffffc77224 */ /* 0x000fe200078e0015 */
        /* <DEDUP_REMOVED lines=28> */
[----:B------:R-:W-:Y:S01]  /*198a0*/  WARPGROUP.ARRIVE ;  /* 0x00000000000079c5 */ /* 0x000fe20000000000 */
[----:B---3--:R-:W-:-:S04]  /*198b0*/  VIADD R152, R14, 0xffffffff ;  /* 0xffffffff0e987836 */ /* 0x008fc80000000000 */
        /* <DEDUP_REMOVED lines=29> */
.L_x_2845:
[----:B------:R-:W-:Y:S05]  /*19a90*/  BSYNC B0 ;  /* 0x0000000000007941 */ /* 0x000fea0003800000 */
.L_x_2844:
[----:B------:R-:W0:Y:S01]  /*19aa0*/  SHFL.BFLY PT, R3, R6, 0x2, 0x1f ;  /* 0x0c401f0006037f89 */ /* 0x000e2200000e0000 */
[----:B------:R-:W-:Y:S02]  /*19ab0*/  IMAD.MOV.U32 R4, RZ, RZ, RZ ;  /* 0x000000ffff047224 */ /* 0x000fe400078e00ff */
[----:B------:R-:W-:Y:S01]  /*19ac0*/  VIADD R20, R19, 0x1 ;  /* 0x0000000113147836 */ /* 0x000fe20000000000 */
[----:B------:R-:W1:Y:S01]  /*19ad0*/  SHFL.BFLY PT, R0, R7, 0x2, 0x1f ;  /* 0x0c401f0007007f89 */ /* 0x000e6200000e0000 */
[----:B------:R-:W-:Y:S01]  /*19ae0*/  VIADD R218, R218, 0x1 ;  /* 0x00000001dada7836 */ /* 0x000fe20000000000 */
[----:B------:R-:W-:Y:S08]  /*19af0*/  BAR.ARV 0x8, 0xa0 ;  /* 0x0202800000007b1d */ /* 0x000ff00000002000 */
[----:B------:R-:W-:Y:S01]  /*19b00*/  BAR.SYNC.DEFER_BLOCKING 0xf, 0x100 ;  /* 0x03c4000000007b1d */ /* 0x000fe20000010000 */
[----:B------:R-:W-:Y:S01]  /*19b10*/  ISETP.NE.AND P1, PT, R20, 0x2, PT ;  /* 0x000000021400780c */ /* 0x000fe20003f25270 */
[----:B0-----:R-:W-:Y:S01]  /*19b20*/  FADD.FTZ R2, R3, R6 ;  /* 0x0000000603027221 */ /* 0x001fe20000010000 */
[----:B-1----:R-:W-:-:S04]  /*19b30*/  FADD.FTZ R5, R0, R7 ;  /* 0x0000000700057221 */ /* 0x002fc80000010000 */
[----:B------:R-:W0:Y:S04]  /*19b40*/  SHFL.BFLY PT, R3, R2, 0x1, 0x1f ;  /* 0x0c201f0002037f89 */ /* 0x000e2800000e0000 */
[----:B------:R-:W1:Y:S01]  /*19b50*/  SHFL.BFLY PT, R0, R5, 0x1, 0x1f ;  /* 0x0c201f0005007f89 */ /* 0x000e6200000e0000 */
[----:B0-----:R-:W-:Y:S01]  /*19b60*/  FADD.FTZ R9, R2, R3 ;  /* 0x0000000302097221 */ /* 0x001fe20000010000 */
[----:B------:R-:W-:Y:S02]  /*19b70*/  IMAD.MOV.U32 R2, RZ, RZ, -0x800000 ;  /* 0xff800000ff027424 */ /* 0x000fe400078e00ff */
[----:B-1----:R-:W-:Y:S02]  /*19b80*/  FADD.FTZ R3, R5, R0 ;  /* 0x0000000005037221 */ /* 0x002fe40000010000 */
[----:B------:R-:W-:-:S02]  /*19b90*/  FSETP.NE.FTZ.AND P2, PT, R9, RZ, PT ;  /* 0x000000ff0900720b */ /* 0x000fc40003f55000 */
[----:B------:R-:W-:Y:S02]  /*19ba0*/  IADD3 R0, -R195, RZ, RZ ;  /* 0x000000ffc3007210 */ /* 0x000fe40007ffe1ff */
[----:B------:R-:W-:Y:S02]  /*19bb0*/  FSETP.NE.FTZ.AND P3, PT, R3, RZ, PT ;  /* 0x000000ff0300720b */ /* 0x000fe40003f75000 */
[----:B------:R-:W-:Y:S01]  /*19bc0*/  ISETP.NE.AND P0, PT, R185, R0, PT ;  /* 0x00000000b900720c */ /* 0x000fe20003f05270 */
[----:B------:R-:W-:Y:S01]  /*19bd0*/  IMAD.MOV.U32 R0, RZ, RZ, RZ ;  /* 0x000000ffff007224 */ /* 0x000fe200078e00ff */
[----:B------:R-:W-:-:S04]  /*19be0*/  SEL R5, RZ, 0x1, P1 ;  /* 0x00000001ff057807 */ /* 0x000fc80000800000 */
[----:B------:R-:W-:Y:S01]  /*19bf0*/  LOP3.LUT R22, R22, R5, RZ, 0x3c, !PT ;  /* 0x0000000516167212 */ /* 0x000fe200078e3cff */
[----:B------:R-:W0:Y:S06]  /*19c00*/  @P2 MUFU.RCP R0, R9 ;  /* 0x0000000900002308 */ /* 0x000e2c0000001000 */
[----:B------:R-:W-:Y:S02]  /*19c10*/  @!P0 IMAD R19, R19, 0x40, R193 ;  /* 0x0000004013138824 */ /* 0x000fe400078e02c1 */
[----:B------:R-:W1:Y:S02]  /*19c20*/  @P3 MUFU.RCP R4, R3 ;  /* 0x0000000300043308 */ /* 0x000e640000001000 */
[----:B------:R-:W-:-:S06]  /*19c30*/  @!P0 IMAD R19, R19, 0x4, R18 ;  /* 0x0000000413138824 */ /* 0x000fcc00078e0212 */
[----:B------:R-:W2:Y:S01]  /*19c40*/  @P2 MUFU.LG2 R18, R9 ;  /* 0x0000000900122308 */ /* 0x000ea20000000c00 */
[----:B0-----:R-:W-:Y:S01]  /*19c50*/  @!P0 STS [R19+0x38400], R0 ;  /* 0x0384000013008388 */ /* 0x001fe20000000800 */
[-C--:B------:R-:W-:Y:S01]  /*19c60*/  FMUL.FTZ R175, R24, R0.reuse ;  /* 0x0000000018af7220 */ /* 0x080fe20000410000 */
        /* <DEDUP_REMOVED lines=8> */
[-C--:B----4-:R-:W-:Y:S01]  /*19cf0*/  FMUL.FTZ R166, R37, R0.reuse ;  /* 0x0000000025a67220 */ /* 0x090fe20000410000 */
[-C--:B------:R-:W-:Y:S01]  /*19d00*/  FMUL.FTZ R167, R40, R0.reuse ;  /* 0x0000000028a77220 */ /* 0x080fe20000410000 */
[-C--:B------:R-:W-:Y:S01]  /*19d10*/  FMUL.FTZ R8, R41, R0.reuse ;  /* 0x0000000029087220 */ /* 0x080fe20000410000 */
[-C--:B------:R-:W-:Y:S01]  /*19d20*/  FMUL.FTZ R165, R44, R0.reuse ;  /* 0x000000002ca57220 */ /* 0x080fe20000410000 */
[-C--:B------:R-:W-:Y:S01]  /*19d30*/  FMUL.FTZ R10, R45, R0.reuse ;  /* 0x000000002d0a7220 */ /* 0x080fe20000410000 */
[-C--:B------:R-:W-:Y:S01]  /*19d40*/  FMUL.FTZ R164, R48, R0.reuse ;  /* 0x0000000030a47220 */ /* 0x080fe20000410000 */
[----:B--2---:R-:W-:Y:S01]  /*19d50*/  @P2 FMUL.FTZ R18, R18, 0.69314718246459960938 ;  /* 0x3f31721812122820 */ /* 0x004fe20000410000 */
[-C--:B------:R-:W-:Y:S01]  /*19d60*/  FMUL.FTZ R12, R49, R0.reuse ;  /* 0x00000000310c7220 */ /* 0x080fe20000410000 */
[C---:B-1----:R-:W-:Y:S01]  /*19d70*/  @P2 FMUL.FTZ R19, R168.reuse, 0.69314718246459960938 ;  /* 0x3f317218a8132820 */ /* 0x042fe20000410000 */
[----:B------:R-:W-:Y:S01]  /*19d80*/  @P3 FMUL.FTZ R168, R168, 0.69314718246459960938 ;  /* 0x3f317218a8a83820 */ /* 0x000fe20000410000 */
        /* <DEDUP_REMOVED lines=121> */
.L_x_2726:
[----:B------:R-:W-:Y:S05]  /*1a520*/  BSYNC B7 ;  /* 0x0000000000077941 */ /* 0x000fea0003800000 */
.L_x_2716:
[----:B------:R-:W0:Y:S08]  /*1a530*/  S2UR UR5, SR_CgaCtaId ;  /* 0x00000000000579c3 */ /* 0x000e300000008800 */
[----:B------:R-:W-:Y:S06]  /*1a540*/  BAR.SYNC.DEFER_BLOCKING 0x5, 0x120 ;  /* 0x0144800000007b1d */ /* 0x000fec0000010000 */
[----:B------:R-:W-:Y:S01]  /*1a550*/  UMOV UR4, 0x400 ;  /* 0x0000040000047882 */ /* 0x000fe20000000000 */
[----:B------:R-:W-:Y:S01]  /*1a560*/  BSSY B0, `(.L_x_2865) ;  /* 0x000026d000007945 */ /* 0x000fe20003800000 */
[----:B0-----:R-:W-:-:S06]  /*1a570*/  ULEA UR4, UR5, UR4, 0x18 ;  /* 0x0000000405047291 */ /* 0x001fcc000f8ec03f */
[----:B------:R-:W-:-:S05]  /*1a580*/  IMAD.U32 R18, RZ, RZ, UR4 ;  /* 0x00000004ff127e24 */ /* 0x000fca000f8e00ff */
[----:B------:R0:W1:Y:S01]  /*1a590*/  LDS.128 R188, [R18+0x388d0] ;  /* 0x0388d00012bc7984 */ /* 0x0000620000000c00 */
        /* <DEDUP_REMOVED lines=31> */
[----:B------:R-:W-:Y:S01]  /*1a790*/  IADD3 R177, P0, R126, 0x40, RZ ;  /* 0x000000407eb17810 */ /* 0x000fe20007f1e0ff */
[--C-:B------:R-:W-:Y:S01]  /*1a7a0*/  IMAD.X R53, RZ, RZ, R127.reuse, P6 ;  /* 0x000000ffff357224 */ /* 0x100fe200030e067f */
[----:B------:R-:W-:Y:S02]  /*1a7b0*/  SHF.R.U64 R36, R36, 0x3, RZ ;  /* 0x0000000324247819 */ /* 0x000fe400000012ff */
[----:B------:R-:W-:Y:S01]  /*1a7c0*/  IADD3 R181, P3, R126, 0x2000, RZ ;  /* 0x000020007eb57810 */ /* 0x000fe20007f7e0ff */
[--C-:B------:R-:W-:Y:S01]  /*1a7d0*/  IMAD.X R41, RZ, RZ, R127.reuse, P0 ;  /* 0x000000ffff297224 */ /* 0x100fe200000e067f */
[----:B------:R-:W-:Y:S02]  /*1a7e0*/  LOP3.LUT R36, R36, R169, RZ, 0x3c, !PT ;  /* 0x000000a924247212 */ /* 0x000fe400078e3cff */
[----:B------:R-:W-:Y:S01]  /*1a7f0*/  LOP3.LUT R169, R52, 0x380, RZ, 0xc0, !PT ;  /* 0x0000038034a97812 */ /* 0x000fe200078ec0ff */
[----:B------:R-:W-:Y:S01]  /*1a800*/  IMAD.X R49, RZ, RZ, R127, P3 ;  /* 0x000000ffff317224 */ /* 0x000fe200018e067f */
[----:B------:R-:W-:-:S02]  /*1a810*/  IADD3 R4, P0, R126, 0x4020, RZ ;  /* 0x000040207e047810 */ /* 0x000fc40007f1e0ff */
[----:B------:R-:W-:Y:S02]  /*1a820*/  SHF.R.U64 R169, R169, 0x3, RZ ;  /* 0x00000003a9a97819 */ /* 0x000fe400000012ff */
[C---:B-----5:R-:W-:Y:S01]  /*1a830*/  LOP3.LUT R33, R126.reuse, 0x380, RZ, 0xc0, !PT ;  /* 0x000003807e217812 */ /* 0x060fe200078ec0ff */
[--C-:B------:R-:W-:Y:S01]  /*1a840*/  IMAD.X R103, RZ, RZ, R127.reuse, P0 ;  /* 0x000000ffff677224 */ /* 0x100fe200000e067f */
[C---:B------:R-:W-:Y:S02]  /*1a850*/  IADD3 R179, P4, R126.reuse, 0x60, RZ ;  /* 0x000000607eb37810 */ /* 0x040fe40007f9e0ff */
[C---:B------:R-:W-:Y:S02]  /*1a860*/  IADD3 R56, P5, R126.reuse, 0x2040, RZ ;  /* 0x000020407e387810 */ /* 0x040fe40007fbe0ff */
[C---:B------:R-:W-:Y:S01]  /*1a870*/  IADD3 R60, P2, R126.reuse, 0x2060, RZ ;  /* 0x000020607e3c7810 */ /* 0x040fe20007f5e0ff */
[--C-:B------:R-:W-:Y:S01]  /*1a880*/  IMAD.X R45, RZ, RZ, R127.reuse, P4 ;  /* 0x000000ffff2d7224 */ /* 0x100fe200020e067f */
[----:B------:R-:W-:Y:S01]  /*1a890*/  IADD3 R98, P1, R126, 0x4000, RZ ;  /* 0x000040007e627810 */ /* 0x000fe20007f3e0ff */
[--C-:B------:R-:W-:Y:S01]  /*1a8a0*/  IMAD.X R57, RZ, RZ, R127.reuse, P5 ;  /* 0x000000ffff397224 */ /* 0x100fe200028e067f */
[----:B------:R-:W-:Y:S01]  /*1a8b0*/  LOP3.LUT R48, R181, 0x380, RZ, 0xc0, !PT ;  /* 0x00000380b5307812 */ /* 0x000fe200078ec0ff */
[--C-:B------:R-:W-:Y:S01]  /*1a8c0*/  IMAD.X R61, RZ, RZ, R127.reuse, P2 ;  /* 0x000000ffff3d7224 */ /* 0x100fe200010e067f */
[----:B------:R-:W-:Y:S01]  /*1a8d0*/  LOP3.LUT R52, R169, R52, RZ, 0x3c, !PT ;  /* 0x00000034a9347212 */ /* 0x000fe200078e3cff */
[----:B------:R-:W-:Y:S01]  /*1a8e0*/  IMAD.X R99, RZ, RZ, R127, P1 ;  /* 0x000000ffff637224 */ /* 0x000fe200008e067f */
[----:B------:R-:W-:-:S02]  /*1a8f0*/  LOP3.LUT R169, R4, 0x380, RZ, 0xc0, !PT ;  /* 0x0000038004a97812 */ /* 0x000fc400078ec0ff */
[----:B------:R-:W-:Y:S02]  /*1a900*/  SHF.R.U64 R33, R33, 0x3, RZ ;  /* 0x0000000321217819 */ /* 0x000fe400000012ff */
[----:B------:R-:W-:Y:S02]  /*1a910*/  SHF.R.U64 R48, R48, 0x3, RZ ;  /* 0x0000000330307819 */ /* 0x000fe400000012ff */
        /* <DEDUP_REMOVED lines=11> */
[--C-:B------:R-:W-:Y:S01]  /*1a9d0*/  IMAD.X R123, RZ, RZ, R127.reuse, P2 ;  /* 0x000000ffff7b7224 */ /* 0x100fe200010e067f */
[----:B------:R-:W-:Y:S01]  /*1a9e0*/  LOP3.LUT R126, R33, R126, RZ, 0x3c, !PT ;  /* 0x0000007e217e7212 */ /* 0x000fe200078e3cff */
[----:B------:R-:W-:Y:S01]  /*1a9f0*/  IMAD.X R33, RZ, RZ, R127, P1 ;  /* 0x000000ffff217224 */ /* 0x000fe200008e067f */
[----:B------:R-:W-:-:S02]  /*1aa00*/  LOP3.LUT R48, R48, R181, RZ, 0x3c, !PT ;  /* 0x000000b530307212 */ /* 0x000fc400078e3cff */
[----:B------:R-:W-:Y:S02]  /*1aa10*/  LOP3.LUT R181, R98, 0x380, RZ, 0xc0, !PT ;  /* 0x0000038062b57812 */ /* 0x000fe400078ec0ff */
[----:B------:R-:W-:Y:S02]  /*1aa20*/  LOP3.LUT R102, R169, R4, RZ, 0x3c, !PT ;  /* 0x00000004a9667212 */ /* 0x000fe400078e3cff */
[----:B------:R-:W-:Y:S02]  /*1aa30*/  LOP3.LUT R40, R177, 0x380, RZ, 0xc0, !PT ;  /* 0x00000380b1287812 */ /* 0x000fe400078ec0ff */
[----:B------:R-:W-:Y:S02]  /*1aa40*/  MOV R127, R126 ;  /* 0x0000007e007f7202 */ /* 0x000fe40000000f00 */
[----:B------:R-:W-:Y:S01]  /*1aa50*/  F2FP.BF16.F32.PACK_AB R4, R173, R175 ;  /* 0x000000afad04723e */ /* 0x000fe200000010ff */
[----:B------:R-:W-:Y:S01]  /*1aa60*/  BAR.SYNC.DEFER_BLOCKING 0x1, 0x100 ;  /* 0x0044000000007b1d */ /* 0x000fe20000010000 */
[----:B------:R-:W-:-:S02]  /*1aa70*/  SHF.R.U64 R181, R181, 0x3, RZ ;  /* 0x00000003b5b57819 */ /* 0x000fc400000012ff */
[----:B------:R-:W-:Y:S02]  /*1aa80*/  LOP3.LUT R44, R179, 0x380, RZ, 0xc0, !PT ;  /* 0x00000380b32c7812 */ /* 0x000fe400078ec0ff */
[----:B------:R-:W-:Y:S02]  /*1aa90*/  SHF.R.U64 R40, R40, 0x3, RZ ;  /* 0x0000000328287819 */ /* 0x000fe400000012ff */
[----:B------:R-:W-:Y:S02]  /*1aaa0*/  LOP3.LUT R98, R181, R98, RZ, 0x3c, !PT ;  /* 0x00000062b5627212 */ /* 0x000fe400078e3cff */
[----:B------:R-:W-:Y:S02]  /*1aab0*/  SHF.R.U64 R44, R44, 0x3, RZ ;  /* 0x000000032c2c7819 */ /* 0x000fe400000012ff */
[----:B------:R-:W-:Y:S02]  /*1aac0*/  LOP3.LUT R181, R32, 0x380, RZ, 0xc0, !PT ;  /* 0x0000038020b57812 */ /* 0x000fe400078ec0ff */
[----:B------:R-:W-:-:S02]  /*1aad0*/  MOV R126, R36 ;  /* 0x00000024007e7202 */ /* 0x000fc40000000f00 */
[----:B------:R-:W-:Y:S02]  /*1aae0*/  LOP3.LUT R40, R40, R177, RZ, 0x3c, !PT ;  /* 0x000000b128287212 */ /* 0x000fe400078e3cff */
[----:B------:R-:W-:Y:S02]  /*1aaf0*/  LOP3.LUT R177, R56, 0x380, RZ, 0xc0, !PT ;  /* 0x0000038038b17812 */ /* 0x000fe400078ec0ff */
[----:B------:R-:W-:Y:S02]  /*1ab00*/  LOP3.LUT R44, R44, R179, RZ, 0x3c, !PT ;  /* 0x000000b32c2c7212 */ /* 0x000fe400078e3cff */
[----:B------:R-:W-:Y:S02]  /*1ab10*/  SHF.R.U64 R181, R181, 0x3, RZ ;  /* 0x00000003b5b57819 */ /* 0x000fe400000012ff */
[----:B------:R-:W-:Y:S01]  /*1ab20*/  LOP3.LUT R179, R60, 0x380, RZ, 0xc0, !PT ;  /* 0x000003803cb37812 */ /* 0x000fe200078ec0ff */
[----:B------:R2:W-:Y:S01]  /*1ab30*/  STSM.16.M88.4 [R127], R4 ;  /* 0x000000047f007844 */ /* 0x0005e20000000200 */
[----:B------:R-:W-:-:S02]  /*1ab40*/  SHF.R.U64 R177, R177, 0x3, RZ ;  /* 0x00000003b1b17819 */ /* 0x000fc400000012ff */
[----:B------:R-:W-:Y:S02]  /*1ab50*/  ISETP.NE.U32.AND P0, PT, RZ, UR4, PT ;  /* 0x00000004ff007c0c */ /* 0x000fe4000bf05070 */
[----:B------:R-:W-:Y:S02]  /*1ab60*/  LOP3.LUT R114, R181, R32, RZ, 0x3c, !PT ;  /* 0x00000020b5727212 */ /* 0x000fe400078e3cff */
[----:B------:R-:W-:Y:S02]  /*1ab70*/  SHF.R.U64 R179, R179, 0x3, RZ ;  /* 0x00000003b3b37819 */ /* 0x000fe400000012ff */
[----:B------:R-:W-:Y:S02]  /*1ab80*/  LOP3.LUT R32, R23, 0x380, RZ, 0xc0, !PT ;  /* 0x0000038017207812 */ /* 0x000fe400078ec0ff */
[----:B------:R-:W-:Y:S02]  /*1ab90*/  LOP3.LUT R27, R30, 0x380, RZ, 0xc0, !PT ;  /* 0x000003801e1b7812 */ /* 0x000fe400078ec0ff */
[----:B------:R-:W-:-:S02]  /*1aba0*/  LOP3.LUT R169, R26, 0x380, RZ, 0xc0, !PT ;  /* 0x000003801aa97812 */ /* 0x000fc400078ec0ff */
[----:B------:R-:W-:Y:S02]  /*1abb0*/  LOP3.LUT R56, R177, R56, RZ, 0x3c, !PT ;  /* 0x00000038b1387212 */ /* 0x000fe400078e3cff */
[----:B--2---:R-:W-:Y:S02]  /*1abc0*/  F2FP.BF16.F32.PACK_AB R4, R170, R172 ;  /* 0x000000acaa04723e */ /* 0x004fe400000010ff */
[----:B------:R-:W-:Y:S02]  /*1abd0*/  F2FP.BF16.F32.PACK_AB R5, R35, R34 ;  /* 0x000000222305723e */ /* 0x000fe400000010ff */
[----:B------:R-:W-:Y:S02]  /*1abe0*/  F2FP.BF16.F32.PACK_AB R6, R166, R171 ;  /* 0x000000aba606723e */ /* 0x000fe400000010ff */
[----:B------:R-:W-:Y:S02]  /*1abf0*/  F2FP.BF16.F32.PACK_AB R7, R39, R38 ;  /* 0x000000262707723e */ /* 0x000fe400000010ff */
[----:B------:R-:W-:Y:S01]  /*1ac00*/  ISETP.NE.AND.EX P0, PT, RZ, UR5, PT, P0 ;  /* 0x00000005ff007c0c */ /* 0x000fe2000bf05300 */
[----:B------:R-:W-:Y:S01]  /*1ac10*/  ULDC.64 UR4, c[0x0][0xce0] ;  /* 0x0003380000047ab9 */ /* 0x000fe20000000a00 */
[----:B------:R-:W-:Y:S01]  /*1ac20*/  LOP3.LUT R177, R106, 0x380, RZ, 0xc0, !PT ;  /* 0x000003806ab17812 */ /* 0x000fe200078ec0ff */
[----:B------:R2:W-:Y:S01]  /*1ac30*/  STSM.16.M88.4 [R126], R4 ;  /* 0x000000047e007844 */ /* 0x0005e20000000200 */
[----:B------:R-:W-:-:S02]  /*1ac40*/  LOP3.LUT R60, R179, R60, RZ, 0x3c, !PT ;  /* 0x0000003cb33c7212 */ /* 0x000fc400078e3cff */
[----:B------:R-:W-:Y:S02]  /*1ac50*/  SHF.R.U64 R32, R32, 0x3, RZ ;  /* 0x0000000320207819 */ /* 0x000fe400000012ff */
[----:B------:R-:W-:Y:S02]  /*1ac60*/  LOP3.LUT R179, R110, 0x380, RZ, 0xc0, !PT ;  /* 0x000003806eb37812 */ /* 0x000fe400078ec0ff */
[----:B------:R-:W-:Y:S02]  /*1ac70*/  SHF.R.U64 R27, R27, 0x3, RZ ;  /* 0x000000031b1b7819 */ /* 0x000fe400000012ff */
[----:B------:R-:W-:Y:S02]  /*1ac80*/  SHF.R.U64 R169, R169, 0x3, RZ ;  /* 0x00000003a9a97819 */ /* 0x000fe400000012ff */
[----:B------:R-:W-:Y:S02]  /*1ac90*/  ISETP.NE.U32.AND P6, PT, RZ, UR4, PT ;  /* 0x00000004ff007c0c */ /* 0x000fe4000bfc5070 */
[----:B------:R-:W-:-:S02]  /*1aca0*/  SHF.R.U64 R177, R177, 0x3, RZ ;  /* 0x00000003b1b17819 */ /* 0x000fc400000012ff */
[----:B------:R-:W-:Y:S01]  /*1acb0*/  LOP3.LUT R118, R32, R23, RZ, 0x3c, !PT ;  /* 0x0000001720767212 */ /* 0x000fe200078e3cff */
[----:B--2---:R-:W2:Y:S01]  /*1acc0*/  LDC.64 R4, c[0x0][0xcd8] ;  /* 0x00033600ff047b82 */ /* 0x004ea20000000a00 */
[----:B------:R-:W-:Y:S02]  /*1acd0*/  MOV R41, R40 ;  /* 0x0000002800297202 */ /* 0x000fe40000000f00 */
[----:B------:R-:W-:Y:S02]  /*1ace0*/  SHF.R.U64 R179, R179, 0x3, RZ ;  /* 0x00000003b3b37819 */ /* 0x000fe400000012ff */
[----:B------:R-:W-:Y:S01]  /*1acf0*/  LOP3.LUT R122, R27, R30, RZ, 0x3c, !PT ;  /* 0x0000001e1b7a7212 */ /* 0x000fe200078e3cff */
[----:B------:R3:W-:Y:S01]  /*1ad00*/  STSM.16.M88.4 [R41], R8 ;  /* 0x0000000829007844 */ /* 0x0007e20000000200 */
[----:B------:R-:W-:Y:S02]  /*1ad10*/  LOP3.LUT R32, R169, R26, RZ, 0x3c, !PT ;  /* 0x0000001aa9207212 */ /* 0x000fe400078e3cff */
[----:B------:R-:W-:-:S02]  /*1ad20*/  MOV R44, R44 ;  /* 0x0000002c002c7202 */ /* 0x000fc40000000f00 */
[----:B------:R-:W-:Y:S02]  /*1ad30*/  ISETP.NE.AND.EX P6, PT, RZ, UR5, PT, P6 ;  /* 0x00000005ff007c0c */ /* 0x000fe4000bfc5360 */
[----:B------:R-:W-:Y:S01]  /*1ad40*/  MOV R48, R48 ;  /* 0x0000003000307202 */ /* 0x000fe20000000f00 */
[----:B------:R4:W-:Y:S01]  /*1ad50*/  STSM.16.M88.4 [R44], R12 ;  /* 0x0000000c2c007844 */ /* 0x0009e20000000200 */
[----:B------:R-:W-:Y:S02]  /*1ad60*/  F2FP.BF16.F32.PACK_AB R26, R28, R157 ;  /* 0x0000009d1c1a723e */ /* 0x000fe400000010ff */
[----:B------:R-:W-:Y:S02]  /*1ad70*/  F2FP.BF16.F32.PACK_AB R27, R63, R62 ;  /* 0x0000003e3f1b723e */ /* 0x000fe400000010ff */
[----:B------:R-:W-:Y:S02]  /*1ad80*/  LOP3.LUT R106, R177, R106, RZ, 0x3c, !PT ;  /* 0x0000006ab16a7212 */ /* 0x000fe400078e3cff */
[----:B------:R-:W-:Y:S01]  /*1ad90*/  MOV R52, R52 ;  /* 0x0000003400347202 */ /* 0x000fe20000000f00 */
[----:B------:R0:W-:Y:S01]  /*1ada0*/  STSM.16.M88.4 [R48], R24 ;  /* 0x0000001830007844 */ /* 0x0001e20000000200 */
[----:B------:R-:W-:Y:S01]  /*1adb0*/  F2FP.BF16.F32.PACK_AB R28, R65, R154 ;  /* 0x0000009a411c723e */ /* 0x000fe200000010ff */
[----:B--2---:R-:W-:Y:S01]  /*1adc0*/  IMAD.WIDE R6, R217, 0x4, R4 ;  /* 0x00000004d9067825 */ /* 0x004fe200078e0204 */
[----:B------:R-:W-:Y:S01]  /*1add0*/  F2FP.BF16.F32.PACK_AB R30, R69, R68 ;  /* 0x00000044451e723e */ /* 0x000fe200000010ff */
[----:B------:R-:W2:Y:S01]  /*1ade0*/  @P6 LDC.64 R4, c[0x0][0xce0] ;  /* 0x00033800ff046b82 */ /* 0x000ea20000000a00 */
[----:B------:R-:W-:-:S02]  /*1adf0*/  MOV R56, R56 ;  /* 0x0000003800387202 */ /* 0x000fc40000000f00 */
[----:B------:R-:W-:Y:S01]  /*1ae00*/  F2FP.BF16.F32.PACK_AB R81, R83, R82 ;  /* 0x000000525351723e */ /* 0x000fe200000010ff */
[----:B------:R1:W-:Y:S01]  /*1ae10*/  STSM.16.M88.4 [R52], R28 ;  /* 0x0000001c34007844 */ /* 0x0003e20000000200 */
[----:B------:R-:W-:Y:S02]  /*1ae20*/  F2FP.BF16.F32.PACK_AB R88, R89, R88 ;  /* 0x000000585958723e */ /* 0x000fe400000010ff */
[----:B------:R-:W-:Y:S01]  /*1ae30*/  LOP3.LUT R110, R179, R110, RZ, 0x3c, !PT ;  /* 0x0000006eb36e7212 */ /* 0x000fe200078e3cff */
[----:B------:R-:W-:Y:S01]  /*1ae40*/  STSM.16.M88.4 [R56], R72 ;  /* 0x0000004838007844 */ /* 0x000fe20000000200 */
[----:B------:R-:W-:Y:S02]  /*1ae50*/  MOV R60, R60 ;  /* 0x0000003c003c7202 */ /* 0x000fe40000000f00 */
[----:B------:R-:W-:Y:S02]  /*1ae60*/  F2FP.BF16.F32.PACK_AB R82, R85, R84 ;  /* 0x000000545552723e */ /* 0x000fe400000010ff */
[----:B------:R-:W-:-:S02]  /*1ae70*/  F2FP.BF16.F32.PACK_AB R83, R87, R86 ;  /* 0x000000565753723e */ /* 0x000fc400000010ff */
[----:B------:R-:W-:Y:S02]  /*1ae80*/  F2FP.BF16.F32.PACK_AB R89, R91, R90 ;  /* 0x0000005a5b59723e */ /* 0x000fe400000010ff */
[----:B------:R-:W-:Y:S01]  /*1ae90*/  MOV R40, R98 ;  /* 0x0000006200287202 */ /* 0x000fe20000000f00 */
[----:B------:R-:W-:Y:S01]  /*1aea0*/  STSM.16.M88.4 [R60], R80 ;  /* 0x000000503c007844 */ /* 0x000fe20000000200 */
[----:B------:R-:W-:Y:S02]  /*1aeb0*/  F2FP.BF16.F32.PACK_AB R90, R93, R92 ;  /* 0x0000005c5d5a723e */ /* 0x000fe400000010ff */
[----:B------:R-:W-:Y:S02]  /*1aec0*/  F2FP.BF16.F32.PACK_AB R91, R95, R94 ;  /* 0x0000005e5f5b723e */ /* 0x000fe400000010ff */
[----:B------:R-:W-:Y:S02]  /*1aed0*/  F2FP.BF16.F32.PACK_AB R96, R97, R96 ;  /* 0x000000606160723e */ /* 0x000fe400000010ff */
[----:B------:R-:W-:Y:S01]  /*1aee0*/  MOV R102, R102 ;  /* 0x0000006600667202 */ /* 0x000fe20000000f00 */
[----:B------:R-:W-:Y:S01]  /*1aef0*/  STSM.16.M88.4 [R40], R88 ;  /* 0x0000005828007844 */ /* 0x000fe20000000200 */
        /* <DEDUP_REMOVED lines=13> */
[----:B------:R-:W-:Y:S02]  /*1afd0*/  MOV R23, R122 ;  /* 0x0000007a00177202 */ /* 0x000fe40000000f00 */
[----:B------:R-:W-:-:S02]  /*1afe0*/  F2FP.BF16.F32.PACK_AB R113, R153, R152 ;  /* 0x000000989971723e */ /* 0x000fc400000010ff */
[----:B------:R-:W-:Y:S02]  /*1aff0*/  F2FP.BF16.F32.PACK_AB R114, R117, R116 ;  /* 0x000000747572723e */ /* 0x000fe400000010ff */
[----:B------:R-:W-:Y:S02]  /*1b000*/  F2FP.BF16.F32.PACK_AB R115, R156, R155 ;  /* 0x0000009b9c73723e */ /* 0x000fe400000010ff */
[----:B------:R-:W-:Y:S02]  /*1b010*/  F2FP.BF16.F32.PACK_AB R120, R121, R120 ;  /* 0x000000787978723e */ /* 0x000fe400000010ff */
[----:B------:R-:W-:Y:S01]  /*1b020*/  F2FP.BF16.F32.PACK_AB R128, R129, R128 ;  /* 0x000000808180723e */ /* 0x000fe200000010ff */
[----:B------:R-:W-:Y:S01]  /*1b030*/  STSM.16.M88.4 [R110], R112 ;  /* 0x000000706e007844 */ /* 0x000fe20000000200 */
        /* <DEDUP_REMOVED lines=15> */
[----:B------:R-:W-:Y:S01]  /*1b130*/  MOV R32, R32 ;  /* 0x0000002000207202 */ /* 0x000fe20000000f00 */
[----:B------:R-:W-:Y:S01]  /*1b140*/  STSM.16.M88.4 [R23], R136 ;  /* 0x0000008817007844 */ /* 0x000fe20000000200 */
[----:B------:R-:W-:-:S02]  /*1b150*/  F2FP.BF16.F32.PACK_AB R146, R149, R148 ;  /* 0x000000949592723e */ /* 0x000fc400000010ff */
[----:B------:R-:W-:Y:S02]  /*1b160*/  F2FP.BF16.F32.PACK_AB R147, R151, R150 ;  /* 0x000000969793723e */ /* 0x000fe400000010ff */
[----:B------:R-:W-:-:S03]  /*1b170*/  MOV R76, RZ ;  /* 0x000000ff004c7202 */ /* 0x000fc60000000f00 */
[----:B------:R1:W-:Y:S01]  /*1b180*/  STSM.16.M88.4 [R32], R144 ;  /* 0x0000009020007844 */ /* 0x0003e20000000200 */
[----:B------:R-:W-:Y:S01]  /*1b190*/  BAR.SYNC.DEFER_BLOCKING 0x1, 0x100 ;  /* 0x0044000000007b1d */ /* 0x000fe20000010000 */
[----:B--2---:R-:W-:-:S05]  /*1b1a0*/  @P6 IMAD.WIDE R4, R217, 0x4, R4 ;  /* 0x00000004d9046825 */ /* 0x004fca00078e0204 */
[----:B------:R-:W-:Y:S02]  /*1b1b0*/  ULDC UR4, c[0x0][0xb88] ;  /* 0x0002e20000047ab9 */ /* 0x000fe40000000800 */
[----:B------:R-:W-:Y:S01]  /*1b1c0*/  IMAD.U32 R78, RZ, RZ, UR4 ;  /* 0x00000004ff4e7e24 */ /* 0x000fe2000f8e00ff */
[----:B------:R2:W5:Y:S01]  /*1b1d0*/  @P0 LDG.E R76, desc[UR54][R6.64] ;  /* 0x00000036064c0981 */ /* 0x000562000c1e1900 */
[----:B------:R-:W-:-:S04]  /*1b1e0*/  IMAD R3, R214, 0x40, R211 ;  /* 0x00000040d6037824 */ /* 0x000fc800078e02d3 */
[----:B------:R2:W5:Y:S01]  /*1b1f0*/  @P6 LDG.E R78, desc[UR54][R4.64] ;  /* 0x00000036044e6981 */ /* 0x000562000c1e1900 */
[----:B------:R-:W-:-:S03]  /*1b200*/  IMAD.WIDE R20, R3, 0x2, R20 ;  /* 0x0000000203147825 */ /* 0x000fc600078e0214 */
[C---:B---3--:R-:W-:Y:S02]  /*1b210*/  IADD3 R9, P1, R20.reuse, 0x1000, RZ ;  /* 0x0000100014097810 */ /* 0x048fe40007f3e0ff */
[C---:B----4-:R-:W-:Y:S02]  /*1b220*/  IADD3 R13, P2, R20.reuse, 0x2000, RZ ;  /* 0x00002000140d7810 */ /* 0x050fe40007f5e0ff */
[C---:B0-----:R-:W-:Y:S02]  /*1b230*/  IADD3 R25, P3, R20.reuse, 0x3000, RZ ;  /* 0x0000300014197810 */ /* 0x041fe40007f7e0ff */
[----:B-1----:R-:W-:Y:S02]  /*1b240*/  IADD3 R29, P4, R20, 0x4000, RZ ;  /* 0x00004000141d7810 */ /* 0x002fe40007f9e0ff */
        /* <DEDUP_REMOVED lines=16> */
[C---:B------:R-:W-:Y:S02]  /*1b350*/  IADD3 R33, P5, R20.reuse, 0x5000, RZ ;  /* 0x0000500014217810 */ /* 0x040fe40007fbe0ff */
[----:B------:R-:W-:-:S02]  /*1b360*/  IADD3 R37, P1, R20, 0x6000, RZ ;  /* 0x0000600014257810 */ /* 0x000fc40007f3e0ff */
[C---:B------:R-:W-:Y:S02]  /*1b370*/  IADD3 R41, P2, R20.reuse, 0x7000, RZ ;  /* 0x0000700014297810 */ /* 0x040fe40007f5e0ff */
[C---:B------:R-:W-:Y:S02]  /*1b380*/  IADD3 R45, P3, R20.reuse, 0x8000, RZ ;  /* 0x00008000142d7810 */ /* 0x040fe40007f7e0ff */
[----:B------:R-:W-:Y:S02]  /*1b390*/  IADD3 R49, P4, R20, 0x9000, RZ ;  /* 0x0000900014317810 */ /* 0x000fe40007f9e0ff */
[----:B------:R-:W-:Y:S02]  /*1b3a0*/  P2R R10, PR, RZ, 0x20 ;  /* 0x00000020ff0a7803 */ /* 0x000fe40000000000 */
[----:B------:R-:W-:Y:S02]  /*1b3b0*/  LOP3.LUT R32, R33, 0x380, RZ, 0xc0, !PT ;  /* 0x0000038021207812 */ /* 0x000fe400078ec0ff */
[----:B------:R-:W-:-:S02]  /*1b3c0*/  LOP3.LUT R36, R37, 0x380, RZ, 0xc0, !PT ;  /* 0x0000038025247812 */ /* 0x000fc400078ec0ff */
[----:B------:R-:W-:Y:S02]  /*1b3d0*/  LOP3.LUT R40, R41, 0x380, RZ, 0xc0, !PT ;  /* 0x0000038029287812 */ /* 0x000fe400078ec0ff */
[----:B------:R-:W-:Y:S02]  /*1b3e0*/  LOP3.LUT R44, R45, 0x380, RZ, 0xc0, !PT ;  /* 0x000003802d2c7812 */ /* 0x000fe400078ec0ff */
[----:B------:R-:W-:Y:S02]  /*1b3f0*/  LOP3.LUT R48, R49, 0x380, RZ, 0xc0, !PT ;  /* 0x0000038031307812 */ /* 0x000fe400078ec0ff */
[----:B------:R-:W-:Y:S02]  /*1b400*/  IADD3 R53, P5, R20, 0xa000, RZ ;  /* 0x0000a00014357810 */ /* 0x000fe40007fbe0ff */
[----:B------:R-:W-:Y:S02]  /*1b410*/  SHF.R.U64 R32, R32, 0x3, RZ ;  /* 0x0000000320207819 */ /* 0x000fe400000012ff */
[----:B------:R-:W-:-:S02]  /*1b420*/  SHF.R.U64 R36, R36, 0x3, RZ ;  /* 0x0000000324247819 */ /* 0x000fc400000012ff */
[----:B------:R-:W-:Y:S02]  /*1b430*/  LOP3.LUT R52, R53, 0x380, RZ, 0xc0, !PT ;  /* 0x0000038035347812 */ /* 0x000fe400078ec0ff */
[----:B------:R-:W-:Y:S02]  /*1b440*/  SHF.R.U64 R40, R40, 0x3, RZ ;  /* 0x0000000328287819 */ /* 0x000fe400000012ff */
[----:B------:R-:W-:Y:S02]  /*1b450*/  SHF.R.U64 R44, R44, 0x3, RZ ;  /* 0x000000032c2c7819 */ /* 0x000fe400000012ff */
[----:B------:R-:W-:Y:S02]  /*1b460*/  SHF.R.U64 R48, R48, 0x3, RZ ;  /* 0x0000000330307819 */ /* 0x000fe400000012ff */
[----:B------:R-:W-:Y:S02]  /*1b470*/  LOP3.LUT R32, R32, R33, RZ, 0x3c, !PT ;  /* 0x0000002120207212 */ /* 0x000fe400078e3cff */
[----:B------:R-:W-:-:S02]  /*1b480*/  LOP3.LUT R36, R36, R37, RZ, 0x3c, !PT ;  /* 0x0000002524247212 */ /* 0x000fc400078e3cff */
[----:B------:R-:W-:Y:S02]  /*1b490*/  LOP3.LUT R40, R40, R41, RZ, 0x3c, !PT ;  /* 0x0000002928287212 */ /* 0x000fe400078e3cff */
[----:B------:R-:W-:Y:S02]  /*1b4a0*/  LOP3.LUT R44, R44, R45, RZ, 0x3c, !PT ;  /* 0x0000002d2c2c7212 */ /* 0x000fe400078e3cff */
[----:B------:R-:W-:Y:S02]  /*1b4b0*/  LOP3.LUT R48, R48, R49, RZ, 0x3c, !PT ;  /* 0x0000003130307212 */ /* 0x000fe400078e3cff */
[----:B------:R-:W-:Y:S01]  /*1b4c0*/  SHF.R.U64 R52, R52, 0x3, RZ ;  /* 0x0000000334347819 */ /* 0x000fe200000012ff */
[----:B--2---:R-:W-:Y:S06]  /*1b4d0*/  @P6 BRA `(.L_x_2867) ;  /* 0x0000000000106947 */ /* 0x004fec0003800000 */
[----:B------:R-:W-:Y:S05]  /*1b4e0*/  @!P0 BRA `(.L_x_2867) ;  /* 0x00000000000c8947 */ /* 0x000fea0003800000 */
[----:B------:R-:W2:Y:S04]  /*1b4f0*/  LDG.E R3, desc[UR54][R6.64] ;  /* 0x0000003606037981 */ /* 0x000ea8000c1e1900 */
[----:B-----5:R-:W2:Y:S02]  /*1b500*/  LDG.E R78, desc[UR54][R6.64+0x4] ;  /* 0x00000436064e7981 */ /* 0x020ea4000c1e1900 */
[----:B--2---:R-:W-:-:S07]  /*1b510*/  IMAD.IADD R78, R78, 0x1, -R3 ;  /* 0x000000014e4e7824 */ /* 0x004fce00078e0a03 */
.L_x_2867:
[----:B------:R-:W0:Y:S01]  /*1b520*/  SHFL.IDX PT, R4, R221, RZ, 0x1f ;  /* 0x00001fffdd047589 */ /* 0x000e2200000e0000 */
[----:B------:R-:W-:Y:S01]  /*1b530*/  ISETP.NE.AND P6, PT, R10, RZ, PT ;  /* 0x000000ff0a00720c */ /* 0x000fe20003fc5270 */
[--C-:B------:R-:W-:Y:S01]  /*1b540*/  IMAD.X R49, RZ, RZ, R21.reuse, P4 ;  /* 0x000000ffff317224 */ /* 0x100fe200020e0615 */
[----:B------:R-:W-:Y:S01]  /*1b550*/  LOP3.LUT R52, R52, R53, RZ, 0x3c, !PT ;  /* 0x0000003534347212 */ /* 0x000fe200078e3cff */
[--C-:B------:R-:W-:Y:S01]  /*1b560*/  IMAD.X R37, RZ, RZ, R21.reuse, P1 ;  /* 0x000000ffff257224 */ /* 0x100fe200008e0615 */
        /* <DEDUP_REMOVED lines=8> */
[----:B------:R-:W-:-:S02]  /*1b5f0*/  LOP3.LUT R3, R20, 0x380, RZ, 0xc0, !PT ;  /* 0x0000038014037812 */ /* 0x000fc400078ec0ff */
[----:B------:R-:W-:Y:S02]  /*1b600*/  IADD3 R5, P5, R20, 0xf000, RZ ;  /* 0x0000f00014057810 */ /* 0x000fe40007fbe0ff */
[----:B------:R-:W-:Y:S02]  /*1b610*/  LOP3.LUT R56, R57, 0x380, RZ, 0xc0, !PT ;  /* 0x0000038039387812 */ /* 0x000fe400078ec0ff */
[----:B------:R-:W-:Y:S01]  /*1b620*/  LOP3.LUT R60, R61, 0x380, RZ, 0xc0, !PT ;  /* 0x000003803d3c7812 */ /* 0x000fe200078ec0ff */
[----:B------:R-:W-:Y:S01]  /*1b630*/  IMAD.X R73, RZ, RZ, R21, P5 ;  /* 0x000000ffff497224 */ /* 0x000fe200028e0615 */
[----:B------:R-:W-:Y:S02]  /*1b640*/  LOP3.LUT R64, R65, 0x380, RZ, 0xc0, !PT ;  /* 0x0000038041407812 */ /* 0x000fe400078ec0ff */
[----:B------:R-:W-:Y:S02]  /*1b650*/  LOP3.LUT R68, R69, 0x380, RZ, 0xc0, !PT ;  /* 0x0000038045447812 */ /* 0x000fe400078ec0ff */
[----:B0-----:R-:W-:-:S02]  /*1b660*/  ISETP.NE.AND P4, PT, R4, RZ, PT ;  /* 0x000000ff0400720c */ /* 0x001fc40003f85270 */
[----:B------:R-:W-:Y:S02]  /*1b670*/  SHF.R.U64 R3, R3, 0x3, RZ ;  /* 0x0000000303037819 */ /* 0x000fe400000012ff */
[----:B------:R-:W-:Y:S02]  /*1b680*/  LOP3.LUT R4, R5, 0x380, RZ, 0xc0, !PT ;  /* 0x0000038005047812 */ /* 0x000fe400078ec0ff */
[----:B------:R-:W-:Y:S02]  /*1b690*/  SHF.R.U64 R56, R56, 0x3, RZ ;  /* 0x0000000338387819 */ /* 0x000fe400000012ff */
[----:B------:R-:W-:Y:S02]  /*1b6a0*/  SHF.R.U64 R60, R60, 0x3, RZ ;  /* 0x000000033c3c7819 */ /* 0x000fe400000012ff */
[----:B------:R-:W-:Y:S02]  /*1b6b0*/  SHF.R.U64 R64, R64, 0x3, RZ ;  /* 0x0000000340407819 */ /* 0x000fe400000012ff */
[----:B------:R-:W-:-:S02]  /*1b6c0*/  SHF.R.U64 R68, R68, 0x3, RZ ;  /* 0x0000000344447819 */ /* 0x000fc400000012ff */
[----:B------:R-:W-:Y:S02]  /*1b6d0*/  LOP3.LUT R20, R3, R20, RZ, 0x3c, !PT ;  /* 0x0000001403147212 */ /* 0x000fe400078e3cff */
        /* <DEDUP_REMOVED lines=11> */
[----:B------:R-:W-:Y:S02]  /*1b790*/  SHF.R.S32.HI R23, RZ, 0x1f, R216 ;  /* 0x0000001fff177819 */ /* 0x000fe400000114d8 */
[----:B------:R-:W-:Y:S02]  /*1b7a0*/  SEL R85, R217, RZ, !P0 ;  /* 0x000000ffd9557207 */ /* 0x000fe40004000000 */
[----:B------:R-:W-:Y:S02]  /*1b7b0*/  SEL R79, R3, RZ, !P0 ;  /* 0x000000ff034f7207 */ /* 0x000fe40004000000 */
[----:B-----5:R-:W-:Y:S01]  /*1b7c0*/  SHF.R.S32.HI R77, RZ, 0x1f, R76 ;  /* 0x0000001fff4d7819 */ /* 0x020fe2000001144c */
[----:B------:R-:W-:Y:S06]  /*1b7d0*/  @P4 BRA `(.L_x_2868) ;  /* 0x00000000005c4947 */ /* 0x000fec0003800000 */
[----:B------:R-:W-:Y:S01]  /*1b7e0*/  ULDC.64 UR4, c[0x0][0xc70] ;  /* 0x00031c0000047ab9 */ /* 0x000fe20000000a00 */
[----:B------:R-:W-:Y:S02]  /*1b7f0*/  IMAD.MOV R6, RZ, RZ, -R195 ;  /* 0x000000ffff067224 */ /* 0x000fe400078e0ac3 */
[----:B------:R-:W-:Y:S02]  /*1b800*/  IMAD R3, R23, UR4, RZ ;  /* 0x0000000417037c24 */ /* 0x000fe4000f8e02ff */
[----:B------:R-:W-:Y:S01]  /*1b810*/  IMAD.WIDE.U32 R4, R216, UR4, R76 ;  /* 0x00000004d8047c25 */ /* 0x000fe2000f8e004c */
[----:B------:R-:W-:-:S03]  /*1b820*/  ISETP.NE.AND P0, PT, R185, R6, PT ;  /* 0x00000006b900720c */ /* 0x000fc60003f05270 */
[----:B------:R-:W-:Y:S01]  /*1b830*/  IMAD R3, R216, UR5, R3 ;  /* 0x00000005d8037c24 */ /* 0x000fe2000f8e0203 */
[----:B------:R-:W-:Y:S01]  /*1b840*/  ULDC.64 UR4, c[0x0][0xc78] ;  /* 0x00031e0000047ab9 */ /* 0x000fe20000000a00 */
[----:B------:R-:W-:Y:S02]  /*1b850*/  IMAD R11, R219, 0x40, R193 ;  /* 0x00000040db0b7824 */ /* 0x000fe400078e02c1 */
[----:B------:R-:W-:Y:S02]  /*1b860*/  IMAD.IADD R5, R5, 0x1, R3 ;  /* 0x0000000105057824 */ /* 0x000fe400078e0203 */
[----:B------:R-:W-:Y:S01]  /*1b870*/  IMAD R3, R79, UR4, RZ ;  /* 0x000000044f037c24 */ /* 0x000fe2000f8e02ff */
[----:B------:R-:W-:Y:S01]  /*1b880*/  SHF.R.S32.HI R7, RZ, 0x1f, R11 ;  /* 0x0000001fff077819 */ /* 0x000fe2000001140b */
[----:B------:R-:W-:Y:S01]  /*1b890*/  IMAD.WIDE.U32 R4, R85, UR4, R4 ;  /* 0x0000000455047c25 */ /* 0x000fe2000f8e0004 */
[----:B------:R-:W-:-:S03]  /*1b8a0*/  ISETP.GE.OR P1, PT, R11, R78, P0 ;  /* 0x0000004e0b00720c */ /* 0x000fc60000726670 */
[----:B------:R-:W-:Y:S01]  /*1b8b0*/  IMAD R10, R85, UR5, R3 ;  /* 0x00000005550a7c24 */ /* 0x000fe2000f8e0203 */
[C---:B------:R-:W-:Y:S01]  /*1b8c0*/  IADD3 R6, P2, R11.reuse, R4, RZ ;  /* 0x000000040b067210 */ /* 0x040fe20007f5e0ff */
[----:B------:R-:W-:Y:S01]  /*1b8d0*/  VIADD R3, R11, 0x8 ;  /* 0x000000080b037836 */ /* 0x000fe20000000000 */
[----:B------:R-:W-:Y:S02]  /*1b8e0*/  ULDC.64 UR4, c[0x0][0xc40] ;  /* 0x0003100000047ab9 */ /* 0x000fe40000000a00 */
[----:B------:R-:W-:Y:S02]  /*1b8f0*/  IADD3.X R7, R7, R5, R10, P2, !PT ;  /* 0x0000000507077210 */ /* 0x000fe400017fe40a */
[----:B------:R-:W-:Y:S02]  /*1b900*/  ISETP.GE.OR P0, PT, R3, R78, P0 ;  /* 0x0000004e0300720c */ /* 0x000fe40000706670 */
[----:B------:R-:W-:-:S04]  /*1b910*/  LEA R4, P2, R6, UR4, 0x2 ;  /* 0x0000000406047c11 */ /* 0x000fc8000f8410ff */
[----:B------:R-:W-:-:S05]  /*1b920*/  LEA.HI.X R5, R6, UR5, R7, 0x2, P2 ;  /* 0x0000000506057c11 */ /* 0x000fca00090f1407 */
[----:B------:R0:W-:Y:S04]  /*1b930*/  @!P1 STG.E desc[UR54][R4.64], R2 ;  /* 0x0000000204009986 */ /* 0x0001e8000c101936 */
[----:B------:R0:W-:Y:S02]  /*1b940*/  @!P0 STG.E desc[UR54][R4.64+0x20], R0 ;  /* 0x0000200004008986 */ /* 0x0001e4000c101936 */
.L_x_2868:
[----:B------:R-:W1:Y:S01]  /*1b950*/  LDC R86, c[0x0][0xb8c] ;  /* 0x0002e300ff567b82 */ /* 0x000e620000000800 */
[----:B------:R-:W-:Y:S01]  /*1b960*/  ULDC.64 UR4, c[0x0][0xba0] ;  /* 0x0002e80000047ab9 */ /* 0x000fe20000000a00 */
[----:B0-----:R0:W5:Y:S01]  /*1b970*/  LD.E.128 R4, desc[UR54][R20.64] ;  /* 0x0000003614047980 */ /* 0x001162000c101d00 */
[--C-:B------:R-:W-:Y:S01]  /*1b980*/  SHF.R.S32.HI R3, RZ, 0x1f, R211.reuse ;  /* 0x0000001fff037819 */ /* 0x100fe200000114d3 */
[----:B------:R-:W-:Y:S02]  /*1b990*/  IMAD.MOV.U32 R2, RZ, RZ, R211 ;  /* 0x000000ffff027224 */ /* 0x000fe400078e00d3 */
[----:B------:R-:W5:Y:S02]  /*1b9a0*/  LD.E.128 R8, desc[UR54][R8.64] ;  /* 0x0000003608087980 */ /* 0x000f64000c101d00 */
[----:B------:R-:W-:Y:S02]  /*1b9b0*/  IMAD.WIDE.U32 R2, R76, UR4, R2 ;  /* 0x000000044c027c25 */ /* 0x000fe4000f8e0002 */
[----:B------:R-:W5:Y:S02]  /*1b9c0*/  LD.E.128 R12, desc[UR54][R12.64] ;  /* 0x000000360c0c7980 */ /* 0x000f64000c101d00 */
[----:B0-----:R-:W-:-:S02]  /*1b9d0*/  IMAD R21, R77, UR4, RZ ;  /* 0x000000044d157c24 */ /* 0x001fc4000f8e02ff */
[----:B------:R-:W5:Y:S02]  /*1b9e0*/  LD.E.128 R24, desc[UR54][R24.64] ;  /* 0x0000003618187980 */ /* 0x000f64000c101d00 */
[----:B------:R-:W-:Y:S01]  /*1b9f0*/  IMAD R21, R76, UR5, R21 ;  /* 0x000000054c157c24 */ /* 0x000fe2000f8e0215 */
[----:B------:R-:W-:Y:S01]  /*1ba00*/  ULDC.64 UR4, c[0x0][0xbe0] ;  /* 0x0002f80000047ab9 */ /* 0x000fe20000000a00 */
[----:B------:R-:W5:Y:S02]  /*1ba10*/  LD.E.128 R28, desc[UR54][R28.64] ;  /* 0x000000361c1c7980 */ /* 0x000f64000c101d00 */
[----:B------:R-:W-:Y:S02]  /*1ba20*/  IMAD.IADD R3, R3, 0x1, R21 ;  /* 0x0000000103037824 */ /* 0x000fe400078e0215 */
[----:B------:R-:W-:Y:S01]  /*1ba30*/  IMAD R21, R23, UR4, RZ ;  /* 0x0000000417157c24 */ /* 0x000fe2000f8e02ff */
[----:B------:R-:W-:Y:S01]  /*1ba40*/  IADD3 R23, R211, 0x40, RZ ;  /* 0x00000040d3177810 */ /* 0x000fe20007ffe0ff */
[----:B------:R-:W5:Y:S03]  /*1ba50*/  LD.E.128 R32, desc[UR54][R32.64] ;  /* 0x0000003620207980 */ /* 0x000f66000c101d00 */
[----:B-1----:R-:W-:Y:S01]  /*1ba60*/  ISETP.GE.AND P3, PT, R23, R86, PT ;  /* 0x000000561700720c */ /* 0x002fe20003f66270 */
[----:B------:R-:W5:Y:S01]  /*1ba70*/  LD.E.128 R36, desc[UR54][R36.64] ;  /* 0x0000003624247980 */ /* 0x000f62000c101d00 */
[----:B------:R-:W-:-:S02]  /*1ba80*/  IMAD R77, R219, -0x40, R78 ;  /* 0xffffffc0db4d7824 */ /* 0x000fc400078e024e */
[----:B------:R-:W-:Y:S01]  /*1ba90*/  VIADD R0, R214, 0x20 ;  /* 0x00000020d6007836 */ /* 0x000fe20000000000 */
[----:B------:R-:W5:Y:S01]  /*1baa0*/  LD.E.128 R40, desc[UR54][R40.64] ;  /* 0x0000003628287980 */ /* 0x000f62000c101d00 */
[C---:B------:R-:W-:Y:S01]  /*1bab0*/  IMAD R21, R216.reuse, UR5, R21 ;  /* 0x00000005d8157c24 */ /* 0x040fe2000f8e0215 */
[----:B------:R-:W-:Y:S01]  /*1bac0*/  SEL R20, RZ, 0xffffffff, P3 ;  /* 0xffffffffff147807 */ /* 0x000fe20001800000 */
[----:B------:R-:W-:Y:S01]  /*1bad0*/  IMAD.WIDE.U32 R2, R216, UR4, R2 ;  /* 0x00000004d8027c25 */ /* 0x000fe2000f8e0002 */
[----:B------:R-:W5:Y:S01]  /*1bae0*/  LD.E.128 R44, desc[UR54][R44.64] ;  /* 0x000000362c2c7980 */ /* 0x000f62000c101d00 */
[C---:B------:R-:W-:Y:S01]  /*1baf0*/  ISETP.GE.AND P2, PT, R211.reuse, R86, PT ;  /* 0x00000056d300720c */ /* 0x040fe20003f46270 */
[----:B------:R-:W-:Y:S02]  /*1bb00*/  ULDC.64 UR4, c[0x0][0xbe8] ;  /* 0x0002fa0000047ab9 */ /* 0x000fe40000000a00 */
[----:B------:R-:W5:Y:S01]  /*1bb10*/  LD.E.128 R48, desc[UR54][R48.64] ;  /* 0x0000003630307980 */ /* 0x000f62000c101d00 */
[----:B------:R-:W-:-:S03]  /*1bb20*/  VIADD R80, R211, 0x80 ;  /* 0x00000080d3507836 */ /* 0x000fc60000000000 */
[----:B------:R-:W5:Y:S01]  /*1bb30*/  LD.E.128 R52, desc[UR54][R52.64] ;  /* 0x0000003634347980 */ /* 0x000f62000c101d00 */
[----:B------:R-:W-:-:S03]  /*1bb40*/  VIADD R81, R211, 0xc0 ;  /* 0x000000c0d3517836 */ /* 0x000fc60000000000 */
        /* <DEDUP_REMOVED lines=74> */
.L_x_2870:
[----:B------:R-:W-:Y:S05]  /*1bff0*/  BSYNC B1 ;  /* 0x0000000000017941 */ /* 0x000fea0003800000 */
.L_x_2869:
        /* <DEDUP_REMOVED lines=31> */
.L_x_2866:
[----:B------:R-:W-:Y:S01]  /*1c1f0*/  ULDC.64 UR4, c[0x0][0xcd8] ;  /* 0x0003360000047ab9 */ /* 0x000fe20000000a00 */
[----:B------:R-:W2:Y:S01]  /*1c200*/  LDC.64 R2, c[0x0][0xcd8] ;  /* 0x00033600ff027b82 */ /* 0x000ea20000000a00 */
[----:B------:R-:W-:Y:S01]  /*1c210*/  ISETP.NE.U32.AND P0, PT, RZ, UR4, PT ;  /* 0x00000004ff007c0c */ /* 0x000fe2000bf05070 */
[----:B------:R-:W-:-:S03]  /*1c220*/  IMAD.MOV.U32 R7, RZ, RZ, RZ ;  /* 0x000000ffff077224 */ /* 0x000fc600078e00ff */
[----:B------:R-:W-:Y:S01]  /*1c230*/  ISETP.NE.AND.EX P0, PT, RZ, UR5, PT, P0 ;  /* 0x00000005ff007c0c */ /* 0x000fe2000bf05300 */
[----:B------:R-:W-:Y:S02]  /*1c240*/  ULDC.64 UR4, c[0x0][0xce0] ;  /* 0x0003380000047ab9 */ /* 0x000fe40000000a00 */
[----:B------:R-:W-:Y:S01]  /*1c250*/  ISETP.NE.U32.AND P1, PT, RZ, UR4, PT ;  /* 0x00000004ff007c0c */ /* 0x000fe2000bf25070 */
[----:B------:R-:W3:Y:S03]  /*1c260*/  LDC R12, c[0x0][0xb8c] ;  /* 0x0002e300ff0c7b82 */ /* 0x000ee60000000800 */
[----:B------:R-:W-:Y:S01]  /*1c270*/  ISETP.NE.AND.EX P1, PT, RZ, UR5, PT, P1 ;  /* 0x00000005ff007c0c */ /* 0x000fe2000bf25310 */
[----:B--2---:R-:W-:-:S12]  /*1c280*/  IMAD.WIDE R2, R217, 0x4, R2 ;  /* 0x00000004d9027825 */ /* 0x004fd800078e0202 */
[----:B------:R-:W2:Y:S01]  /*1c290*/  @P1 LDC.64 R4, c[0x0][0xce0] ;  /* 0x00033800ff041b82 */ /* 0x000ea20000000a00 */
[----:B------:R-:W-:Y:S02]  /*1c2a0*/  ULDC UR4, c[0x0][0xb88] ;  /* 0x0002e20000047ab9 */ /* 0x000fe40000000800 */
[----:B------:R-:W-:Y:S01]  /*1c2b0*/  IMAD.U32 R0, RZ, RZ, UR4 ;  /* 0x00000004ff007e24 */ /* 0x000fe2000f8e00ff */
[----:B------:R4:W5:Y:S01]  /*1c2c0*/  @P0 LDG.E R7, desc[UR54][R2.64] ;  /* 0x0000003602070981 */ /* 0x000962000c1e1900 */
[----:B--2---:R-:W-:-:S05]  /*1c2d0*/  @P1 IMAD.WIDE R4, R217, 0x4, R4 ;  /* 0x00000004d9041825 */ /* 0x004fca00078e0204 */
[----:B------:R4:W5:Y:S01]  /*1c2e0*/  @P1 LDG.E R0, desc[UR54][R4.64] ;  /* 0x0000003604001981 */ /* 0x000962000c1e1900 */
[----:B------:R-:W-:Y:S01]  /*1c2f0*/  ISETP.GT.AND P2, PT, R233, 0x3f, PT ;  /* 0x0000003fe900780c */ /* 0x000fe20003f44270 */
[----:B---3--:R-:W-:-:S12]  /*1c300*/  @P1 BRA `(.L_x_2872) ;  /* 0x0000000000101947 */ /* 0x008fd80003800000 */
[----:B------:R-:W-:Y:S05]  /*1c310*/  @!P0 BRA `(.L_x_2872) ;  /* 0x00000000000c8947 */ /* 0x000fea0003800000 */
[----:B----4-:R-:W2:Y:S04]  /*1c320*/  LDG.E R5, desc[UR54][R2.64] ;  /* 0x0000003602057981 */ /* 0x010ea8000c1e1900 */
[----:B-----5:R-:W2:Y:S02]  /*1c330*/  LDG.E R0, desc[UR54][R2.64+0x4] ;  /* 0x0000043602007981 */ /* 0x020ea4000c1e1900 */
[----:B--2---:R-:W-:-:S07]  /*1c340*/  IMAD.IADD R0, R0, 0x1, -R5 ;  /* 0x0000000100007824 */ /* 0x004fce00078e0a05 */
.L_x_2872:
[----:B----4-:R-:W-:Y:S01]  /*1c350*/  SHF.R.S32.HI R2, RZ, 0x1f, R217 ;  /* 0x0000001fff027819 */ /* 0x010fe200000114d9 */
[----:B------:R-:W-:Y:S01]  /*1c360*/  BSSY B1, `(.L_x_2873) ;  /* 0x000001d000017945 */ /* 0x000fe20003800000 */
[----:B------:R-:W-:Y:S02]  /*1c370*/  SHF.R.S32.HI R8, RZ, 0x1f, R216 ;  /* 0x0000001fff087819 */ /* 0x000fe400000114d8 */
[----:B------:R-:W-:Y:S02]  /*1c380*/  SHF.R.S32.HI R10, RZ, 0x1f, R211 ;  /* 0x0000001fff0a7819 */ /* 0x000fe400000114d3 */
[----:B------:R-:W-:Y:S02]  /*1c390*/  SEL R11, R217, RZ, !P0 ;  /* 0x000000ffd90b7207 */ /* 0x000fe40004000000 */
[----:B------:R-:W-:Y:S02]  /*1c3a0*/  SEL R9, R2, RZ, !P0 ;  /* 0x000000ff02097207 */ /* 0x000fe40004000000 */
[----:B-----5:R-:W-:Y:S01]  /*1c3b0*/  SHF.R.S32.HI R6, RZ, 0x1f, R7 ;  /* 0x0000001fff067819 */ /* 0x020fe20000011407 */
[----:B------:R-:W-:Y:S06]  /*1c3c0*/  @P2 BRA `(.L_x_2874) ;  /* 0x0000000000582947 */ /* 0x000fec0003800000 */
[----:B------:R-:W2:Y:S02]  /*1c3d0*/  S2R R2, SR_TID.X ;  /* 0x0000000000027919 */ /* 0x000ea40000002100 */
[----:B--2---:R-:W-:-:S04]  /*1c3e0*/  IMAD R2, R219, 0x40, R2 ;  /* 0x00000040db027824 */ /* 0x004fc800078e0202 */
[----:B------:R-:W-:-:S05]  /*1c3f0*/  VIADD R3, R2, 0xffffff80 ;  /* 0xffffff8002037836 */ /* 0x000fca0000000000 */
[----:B------:R-:W-:-:S13]  /*1c400*/  ISETP.GE.AND P0, PT, R3, R0, PT ;  /* 0x000000000300720c */ /* 0x000fda0003f06270 */
[----:B------:R-:W-:Y:S05]  /*1c410*/  @P0 BRA `(.L_x_2874) ;  /* 0x0000000000440947 */ /* 0x000fea0003800000 */
[C---:B------:R-:W-:Y:S01]  /*1c420*/  IADD3 R2, P0, R3.reuse, R7, RZ ;  /* 0x0000000703027210 */ /* 0x040fe20007f1e0ff */
        /* <DEDUP_REMOVED lines=16> */
.L_x_2874:
[----:B------:R-:W-:Y:S05]  /*1c530*/  BSYNC B1 ;  /* 0x0000000000017941 */ /* 0x000fea0003800000 */
.L_x_2873:
[----:B------:R-:W-:Y:S01]  /*1c540*/  ULDC.64 UR4, c[0x0][0xba0] ;  /* 0x0002e80000047ab9 */ /* 0x000fe20000000a00 */
[----:B------:R-:W-:Y:S01]  /*1c550*/  IMAD.MOV.U32 R2, RZ, RZ, R211 ;  /* 0x000000ffff027224 */ /* 0x000fe200078e00d3 */
[----:B------:R-:W-:Y:S01]  /*1c560*/  ISETP.GE.AND P2, PT, R211, R12, PT ;  /* 0x0000000cd300720c */ /* 0x000fe20003f46270 */
[----:B--2---:R-:W-:Y:S01]  /*1c570*/  IMAD.MOV.U32 R3, RZ, RZ, R10 ;  /* 0x000000ffff037224 */ /* 0x004fe200078e000a */
[----:B------:R-:W-:Y:S01]  /*1c580*/  BSSY B1, `(.L_x_2875) ;  /* 0x000004d000017945 */ /* 0x000fe20003800000 */
[----:B------:R-:W-:Y:S02]  /*1c590*/  IMAD R4, R6, UR4, RZ ;  /* 0x0000000406047c24 */ /* 0x000fe4000f8e02ff */
[----:B------:R-:W-:-:S04]  /*1c5a0*/  IMAD.WIDE.U32 R2, R7, UR4, R2 ;  /* 0x0000000407027c25 */ /* 0x000fc8000f8e0002 */
[----:B------:R-:W-:Y:S02]  /*1c5b0*/  VIADD R13, R211, 0x40 ;  /* 0x00000040d30d7836 */ /* 0x000fe40000000000 */
[----:B------:R-:W-:Y:S01]  /*1c5c0*/  IMAD R7, R7, UR5, R4 ;  /* 0x0000000507077c24 */ /* 0x000fe2000f8e0204 */
[----:B------:R-:W-:Y:S01]  /*1c5d0*/  ULDC.64 UR4, c[0x0][0xbe0] ;  /* 0x0002f80000047ab9 */ /* 0x000fe20000000a00 */
[----:B------:R-:W-:Y:S01]  /*1c5e0*/  VIADD R15, R211, 0x80 ;  /* 0x00000080d30f7836 */ /* 0x000fe20000000000 */
[----:B------:R-:W-:Y:S01]  /*1c5f0*/  ISETP.GE.AND P0, PT, R13, R12, PT ;  /* 0x0000000c0d00720c */ /* 0x000fe20003f06270 */
[----:B------:R-:W-:Y:S02]  /*1c600*/  IMAD R5, R8, UR4, RZ ;  /* 0x0000000408057c24 */ /* 0x000fe4000f8e02ff */
[----:B------:R-:W-:Y:S01]  /*1c610*/  IMAD.IADD R3, R3, 0x1, R7 ;  /* 0x0000000103037824 */ /* 0x000fe200078e0207 */
[----:B------:R-:W-:Y:S01]  /*1c620*/  SEL R4, RZ, 0xffffffff, P0 ;  /* 0xffffffffff047807 */ /* 0x000fe20000000000 */
[----:B------:R-:W-:-:S02]  /*1c630*/  IMAD R7, R219, -0x40, R0 ;  /* 0xffffffc0db077824 */ /* 0x000fc400078e0200 */
[C---:B------:R-:W-:Y:S02]  /*1c640*/  IMAD R5, R216.reuse, UR5, R5 ;  /* 0x00000005d8057c24 */ /* 0x040fe4000f8e0205 */
[----:B------:R-:W-:Y:S01]  /*1c650*/  IMAD.WIDE.U32 R2, R216, UR4, R2 ;  /* 0x00000004d8027c25 */ /* 0x000fe2000f8e0002 */
[CC--:B------:R-:W-:Y:S01]  /*1c660*/  ISETP.GE.AND P1, PT, R214.reuse, R7.reuse, PT ;  /* 0x00000007d600720c */ /* 0x0c0fe20003f26270 */
[----:B------:R-:W-:Y:S02]  /*1c670*/  ULDC.64 UR4, c[0x0][0xbe8] ;  /* 0x0002fa0000047ab9 */ /* 0x000fe40000000a00 */
[----:B------:R-:W-:Y:S02]  /*1c680*/  VIADD R0, R214, 0x20 ;  /* 0x00000020d6007836 */ /* 0x000fe40000000000 */
[----:B------:R-:W-:Y:S02]  /*1c690*/  VIADD R21, R211, 0xc0 ;  /* 0x000000c0d3157836 */ /* 0x000fe40000000000 */
[----:B------:R-:W-:Y:S01]  /*1c6a0*/  IMAD.IADD R3, R3, 0x1, R5 ;  /* 0x0000000103037824 */ /* 0x000fe200078e0205 */
[----:B------:R-:W-:Y:S01]  /*1c6b0*/  ISETP.GE.AND P0, PT, R0, R7, PT ;  /* 0x000000070000720c */ /* 0x000fe20003f06270 */
[----:B------:R-:W-:Y:S01]  /*1c6c0*/  IMAD.SHL.U32 R5, R4, 0x2, RZ ;  /* 0x0000000204057824 */ /* 0x000fe200078e00ff */
[----:B------:R-:W-:Y:S01]  /*1c6d0*/  SEL R0, RZ, 0x1, P2 ;  /* 0x00000001ff007807 */ /* 0x000fe20001000000 */
[----:B------:R-:W-:Y:S01]  /*1c6e0*/  VIADD R23, R211, 0x100 ;  /* 0x00000100d3177836 */ /* 0x000fe20000000000 */
[-C--:B------:R-:W-:Y:S01]  /*1c6f0*/  ISETP.GE.AND P2, PT, R15, R12.reuse, PT ;  /* 0x0000000c0f00720c */ /* 0x080fe20003f46270 */
[----:B------:R-:W-:Y:S01]  /*1c700*/  VIADD R25, R211, 0x140 ;  /* 0x00000140d3197836 */ /* 0x000fe20000000000 */
[----:B------:R-:W-:Y:S01]  /*1c710*/  ISETP.GE.AND P3, PT, R21, R12, PT ;  /* 0x0000000c1500720c */ /* 0x000fe20003f66270 */
[----:B------:R-:W-:Y:S01]  /*1c720*/  VIADD R7, R211, 0x180 ;  /* 0x00000180d3077836 */ /* 0x000fe20000000000 */
[----:B------:R-:W-:-:S02]  /*1c730*/  LOP3.LUT R0, R5, 0x2, R0, 0xe2, !PT ;  /* 0x0000000205007812 */ /* 0x000fc400078ee200 */
[----:B------:R-:W-:Y:S02]  /*1c740*/  SEL R5, RZ, 0x4, P2 ;  /* 0x00000004ff057807 */ /* 0x000fe40001000000 */
[----:B------:R-:W-:Y:S02]  /*1c750*/  SEL R4, RZ, 0x8, P3 ;  /* 0x00000008ff047807 */ /* 0x000fe40001800000 */
[-C--:B------:R-:W-:Y:S02]  /*1c760*/  ISETP.GE.AND P2, PT, R23, R12.reuse, PT ;  /* 0x0000000c1700720c */ /* 0x080fe40003f46270 */
[----:B------:R-:W-:Y:S02]  /*1c770*/  ISETP.GE.AND P3, PT, R25, R12, PT ;  /* 0x0000000c1900720c */ /* 0x000fe40003f66270 */
[----:B------:R-:W-:Y:S01]  /*1c780*/  LOP3.LUT R4, R4, R0, R5, 0xfe, !PT ;  /* 0x0000000004047212 */ /* 0x000fe200078efe05 */
[----:B------:R-:W-:Y:S01]  /*1c790*/  IMAD R0, R9, UR4, RZ ;  /* 0x0000000409007c24 */ /* 0x000fe2000f8e02ff */
[----:B------:R-:W-:Y:S01]  /*1c7a0*/  ISETP.GE.AND P4, PT, R7, R12, PT ;  /* 0x0000000c0700720c */ /* 0x000fe20003f86270 */
[----:B------:R-:W-:Y:S01]  /*1c7b0*/  VIADD R7, R211, 0x1c0 ;  /* 0x000001c0d3077836 */ /* 0x000fe20000000000 */
[----:B------:R-:W-:Y:S01]  /*1c7c0*/  SEL R5, RZ, 0x10, P2 ;  /* 0x00000010ff057807 */ /* 0x000fe20001000000 */
[----:B------:R-:W-:Y:S01]  /*1c7d0*/  IMAD R9, R11, UR5, R0 ;  /* 0x000000050b097c24 */ /* 0x000fe2000f8e0200 */
[----:B------:R-:W-:-:S02]  /*1c7e0*/  SEL R6, RZ, 0x20, P3 ;  /* 0x00000020ff067807 */ /* 0x000fc40001800000 */
[----:B------:R-:W-:Y:S02]  /*1c7f0*/  ISETP.GE.AND P2, PT, R7, R12, PT ;  /* 0x0000000c0700720c */ /* 0x000fe40003f46270 */
[----:B------:R-:W-:Y:S01]  /*1c800*/  LOP3.LUT R27, R6, R4, R5, 0xfe, !PT ;  /* 0x00000004061b7212 */ /* 0x000fe200078efe05 */
[----:B------:R-:W-:Y:S01]  /*1c810*/  IMAD.WIDE.U32 R4, R11, UR4, R2 ;  /* 0x000000040b047c25 */ /* 0x000fe2000f8e0002 */
[----:B------:R-:W-:Y:S02]  /*1c820*/  SEL R6, RZ, 0x40, P4 ;  /* 0x00000040ff067807 */ /* 0x000fe40002000000 */
[--C-:B------:R-:W-:Y:S01]  /*1c830*/  SHF.R.S32.HI R7, RZ, 0x1f, R214.reuse ;  /* 0x0000001fff077819 */ /* 0x100fe200000114d6 */
[----:B------:R-:W-:Y:S01]  /*1c840*/  IMAD.IADD R11, R5, 0x1, R9 ;  /* 0x00000001050b7824 */ /* 0x000fe200078e0209 */
[----:B------:R-:W-:Y:S01]  /*1c850*/  LOP3.LUT R27, R27, R6, RZ, 0xfc, !PT ;  /* 0x000000061b1b7212 */ /* 0x000fe200078efcff */
[----:B------:R-:W-:Y:S01]  /*1c860*/  IMAD.MOV.U32 R6, RZ, RZ, R214 ;  /* 0x000000ffff067224 */ /* 0x000fe200078e00d6 */
[----:B------:R-:W-:-:S03]  /*1c870*/  SEL R0, RZ, 0x80, P2 ;  /* 0x00000080ff007807 */ /* 0x000fc60001000000 */
        /* <DEDUP_REMOVED lines=29> */
.L_x_2876:
[----:B------:R-:W-:Y:S05]  /*1ca50*/  BSYNC B1 ;  /* 0x0000000000017941 */ /* 0x000fea0003800000 */
.L_x_2875:
        /* <DEDUP_REMOVED lines=29> */
.L_x_2871:
[----:B------:R-:W-:Y:S05]  /*1cc30*/  BSYNC B0 ;  /* 0x0000000000007941 */ /* 0x000fea0003800000 */
.L_x_2865:
[----:B------:R-:W-:Y:S02]  /*1cc40*/  ULDC UR4, c[0x0][0xd14] ;  /* 0x0003450000047ab9 */ /* 0x000fe40000000800 */
[----:B-1----:R-:W-:-:S13]  /*1cc50*/  ISETP.GE.AND P0, PT, R191, UR4, PT ;  /* 0x00000004bf007c0c */ /* 0x002fda000bf06270 */
[----:B------:R-:W-:Y:S05]  /*1cc60*/  @!P0 BRA `(.L_x_2877) ;  /* 0xfffffe44004c8947 */ /* 0x000fea000383ffff */
[----:B------:R-:W-:Y:S05]  /*1cc70*/  BRA `(.L_x_2667) ;  /* 0x0000006c00787947 */ /* 0x000fea0003800000 */
.L_x_2665:
[----:B------:R-:W-:-:S08]  /*1cc80*/  NOP ;  /* 0x0000000000007918 */ /* 0x000fd00000000000 */
[----:B0-----:R-:W0:-:S00]  /*1cc90*/  USETMAXREG.DEALLOC.CTAPOOL 0x18 ;  /* 0x00000018000079c8 */ /* 0x001e0000080e0500 */
        /* <DEDUP_REMOVED lines=25> */
[----:B--2---:R-:W1:Y:S02]  /*1ce30*/  SHFL.UP PT, R4, R7, 0x1, RZ ;  /* 0x0420000007047989 */ /* 0x004e6400000e00ff */
[----:B-1----:R-:W-:-:S04]  /*1ce40*/  SEL R4, R4, RZ, P1 ;  /* 0x000000ff04047207 */ /* 0x002fc80000800000 */
[----:B------:R-:W-:-:S05]  /*1ce50*/  IADD3 R4, R7, R4, RZ ;  /* 0x0000000407047210 */ /* 0x000fca0007ffe0ff */
        /* <DEDUP_REMOVED lines=30> */
.L_x_2882:
        /* <DEDUP_REMOVED lines=16> */
.L_x_2881:
[----:B------:R-:W-:Y:S05]  /*1d140*/  BSYNC B0 ;  /* 0x0000000000007941 */ /* 0x000fea0003800000 */
.L_x_2880:
        /* <DEDUP_REMOVED lines=26> */
.L_x_2878:
        /* <DEDUP_REMOVED lines=18> */
[----:B0-----:R-:W-:-:S05]  /*1d410*/  IADD3 R13, R4, -0x1, RZ ;  /* 0xffffffff040d7810 */ /* 0x001fca0007ffe0ff */
[----:B------:R2:W3:Y:S02]  /*1d420*/  SHFL.IDX PT, R16, R6, R13, 0x1f ;  /* 0x00001f0d06107589 */ /* 0x0004e400000e0000 */
.L_x_2883:
[----:B-1----:R-:W-:Y:S02]  /*1d430*/  IMAD.MOV R2, RZ, RZ, -R3 ;  /* 0x000000ffff027224 */ /* 0x002fe400078e0a03 */
[----:B---3--:R-:W-:Y:S02]  /*1d440*/  IMAD R16, R16, UR4, R5 ;  /* 0x0000000410107c24 */ /* 0x008fe4000f8e0205 */
[----:B------:R-:W-:Y:S02]  /*1d450*/  IMAD R5, R2, R11, RZ ;  /* 0x0000000b02057224 */ /* 0x000fe400078e02ff */
[----:B------:R-:W-:-:S04]  /*1d460*/  IMAD.MOV.U32 R2, RZ, RZ, RZ ;  /* 0x000000ffff027224 */ /* 0x000fc800078e00ff */
[----:B------:R-:W-:Y:S01]  /*1d470*/  IMAD.HI.U32 R3, R3, R5, R2 ;  /* 0x0000000503037227 */ /* 0x000fe200078e0002 */
[----:B------:R-:W-:Y:S02]  /*1d480*/  IADD3 R2, -R16, UR6, RZ ;  /* 0x0000000610027c10 */ /* 0x000fe4000fffe1ff */
        /* <DEDUP_REMOVED lines=11> */
[----:B------:R-:W-:-:S03]  /*1d540*/  ISETP.GE.AND P0, PT, R4, RZ, PT ;  /* 0x000000ff0400720c */ /* 0x000fc60003f06270 */
[----:B------:R-:W-:-:S10]  /*1d550*/  IMAD.MOV.U32 R11, RZ, RZ, R3 ;  /* 0x000000ffff0b7224 */ /* 0x000fd400078e0003 */
        /* <DEDUP_REMOVED lines=8> */
[----:B------:R-:W-:-:S04]  /*1d5e0*/  IABS R5, R10 ;  /* 0x0000000a00057213 */ /* 0x000fc80000000000 */
[----:B--2---:R-:W1:Y:S08]  /*1d5f0*/  I2F.RP R6, R5 ;  /* 0x0000000500067306 */ /* 0x004e700000209400 */
[----:B-1----:R-:W1:Y:S02]  /*1d600*/  MUFU.RCP R6, R6 ;  /* 0x0000000600067308 */ /* 0x002e640000001000 */
[----:B-1----:R-:W-:Y:S01]  /*1d610*/  VIADD R3, R6, 0xffffffe ;  /* 0x0ffffffe06037836 */ /* 0x002fe20000000000 */
[----:B------:R-:W-:-:S05]  /*1d620*/  IABS R6, R10 ;  /* 0x0000000a00067213 */ /* 0x000fca0000000000 */
[----:B------:R-:W1:Y:S01]  /*1d630*/  F2I.FTZ.U32.TRUNC.NTZ R3, R3 ;  /* 0x0000000300037305 */ /* 0x000e62000021f000 */
[----:B------:R-:W-:Y:S02]  /*1d640*/  IMAD.MOV R6, RZ, RZ, -R6 ;  /* 0x000000ffff067224 */ /* 0x000fe400078e0a06 */
        /* <DEDUP_REMOVED lines=23> */
.L_x_2879:
[----:B------:R-:W-:Y:S02]  /*1d7c0*/  IMAD.MOV.U32 R17, RZ, RZ, RZ ;  /* 0x000000ffff117224 */ /* 0x000fe400078e00ff */
[----:B------:R-:W-:Y:S02]  /*1d7d0*/  IMAD.U32 R16, RZ, RZ, UR6 ;  /* 0x00000006ff107e24 */ /* 0x000fe4000f8e00ff */
[----:B------:R-:W-:-:S07]  /*1d7e0*/  IMAD.MOV.U32 R18, RZ, RZ, RZ ;  /* 0x000000ffff127224 */ /* 0x000fce00078e00ff */
.L_x_2884:
        /* <DEDUP_REMOVED lines=16> */
[----:B-1----:R-:W-:Y:S01]  /*1d8f0*/  IMAD.MOV.U32 R0, RZ, RZ, 0x1 ;  /* 0x00000001ff007424 */ /* 0x002fe200078e00ff */
[----:B------:R-:W-:Y:S01]  /*1d900*/  ULDC UR4, c[0x0][0xc] ;  /* 0x0000030000047ab9 */ /* 0x000fe20000000800 */
[----:B------:R-:W-:Y:S01]  /*1d910*/  STL [R1+0x4], RZ ;  /* 0x000004ff01007387 */ /* 0x000fe20000100800 */
[----:B------:R-:W-:-:S03]  /*1d920*/  IMAD.MOV.U32 R2, RZ, RZ, 0x1 ;  /* 0x00000001ff027424 */ /* 0x000fc600078e00ff */
[----:B------:R1:W-:Y:S04]  /*1d930*/  STL [R1+0xc], R0 ;  /* 0x00000c0001007387 */ /* 0x0003e80000100800 */
[----:B------:R-:W-:Y:S01]  /*1d940*/  STL [R1], RZ ;  /* 0x000000ff01007387 */ /* 0x000fe20000100800 */
[----:B-1----:R-:W-:Y:S01]  /*1d950*/  IMAD.U32 R0, RZ, RZ, UR4 ;  /* 0x00000004ff007e24 */ /* 0x002fe2000f8e00ff */
[----:B------:R-:W-:-:S04]  /*1d960*/  UMOV UR4, URZ ;  /* 0x0000003f00047c82 */ /* 0x000fc80008000000 */
[----:B------:R1:W-:Y:S04]  /*1d970*/  STL [R1+0x28], R0 ;  /* 0x0000280001007387 */ /* 0x0003e80000100800 */
[----:B------:R2:W-:Y:S01]  /*1d980*/  STL [R1+0x8], R2 ;  /* 0x0000080201007387 */ /* 0x0005e20000100800 */
[----:B-1----:R-:W-:-:S05]  /*1d990*/  IMAD.U32 R0, RZ, RZ, UR4 ;  /* 0x00000004ff007e24 */ /* 0x002fca000f8e00ff */
[----:B------:R2:W-:Y:S02]  /*1d9a0*/  STL [R1+0x24], R0 ;  /* 0x0000240001007387 */ /* 0x0005e40000100800 */
.L_x_2985:
[----:B------:R-:W-:Y:S05]  /*1d9b0*/  YIELD ;  /* 0x0000000000007946 */ /* 0x000fea0003800000 */
[----:B------:R-:W-:Y:S01]  /*1d9c0*/  ULDC.64 UR4, c[0x0][0xb20] ;  /* 0x0002c80000047ab9 */ /* 0x000fe20000000a00 */
[----:B------:R-:W-:Y:S01]  /*1d9d0*/  IMAD.MOV.U32 R6, RZ, RZ, RZ ;  /* 0x000000ffff067224 */ /* 0x000fe200078e00ff */
[----:B------:R-:W-:Y:S01]  /*1d9e0*/  ISETP.NE.U32.AND P0, PT, RZ, UR4, PT ;  /* 0x00000004ff007c0c */ /* 0x000fe2000bf05070 */
[----:B--2---:R-:W-:Y:S01]  /*1d9f0*/  IMAD.MOV.U32 R0, RZ, RZ, RZ ;  /* 0x000000ffff007224 */ /* 0x004fe200078e00ff */
[----:B------:R-:W-:Y:S01]  /*1da00*/  ULDC.64 UR8, c[0x0][0xb00] ;  /* 0x0002c00000087ab9 */ /* 0x000fe20000000a00 */
[----:B------:R-:W-:Y:S01]  /*1da10*/  ULDC.64 UR10, c[0x0][0xb08] ;  /* 0x0002c200000a7ab9 */ /* 0x000fe20000000a00 */
[----:B------:R-:W-:Y:S01]  /*1da20*/  ISETP.NE.AND.EX P0, PT, RZ, UR5, PT, P0 ;  /* 0x00000005ff007c0c */ /* 0x000fe2000bf05300 */
[----:B------:R-:W-:-:S12]  /*1da30*/  ULDC.64 UR4, c[0x0][0xaf8] ;  /* 0x0002be0000047ab9 */ /* 0x000fd80000000a00 */
[----:B-1-3--:R-:W1:Y:S01]  /*1da40*/  @P0 LDC.64 R2, c[0x0][0xb20] ;  /* 0x0002c800ff020b82 */ /* 0x00ae620000000a00 */
        /* <DEDUP_REMOVED lines=29> */
[----:B------:R-:W-:Y:S01]  /*1dc20*/  IMAD.U32 R7, RZ, RZ, UR4 ;  /* 0x00000004ff077e24 */ /* 0x000fe2000f8e00ff */
[----:B-1----:R-:W-:Y:S07]  /*1dc30*/  @P0 BRA `(.L_x_2886) ;  /* 0x0000000000100947 */ /* 0x002fee0003800000 */
[----:B------:R-:W-:Y:S05]  /*1dc40*/  @!P2 BRA `(.L_x_2886) ;  /* 0x00000000000ca947 */ /* 0x000fea0003800000 */
[----:B-----5:R-:W2:Y:S04]  /*1dc50*/  LDG.E R0, desc[UR54][R2.64] ;  /* 0x0000003602007981 */ /* 0x020ea8000c1e1900 */
[----:B------:R-:W2:Y:S02]  /*1dc60*/  LDG.E R5, desc[UR54][R2.64+0x4] ;  /* 0x0000043602057981 */ /* 0x000ea4000c1e1900 */
[----:B--2---:R-:W-:-:S07]  /*1dc70*/  IMAD.IADD R0, R5, 0x1, -R0 ;  /* 0x0000000105007824 */ /* 0x004fce00078e0a00 */
.L_x_2886:
        /* <DEDUP_REMOVED lines=18> */
.L_x_2887:
[----:B------:R-:W-:Y:S05]  /*1dda0*/  @!P3 BRA `(.L_x_2888) ;  /* 0x00000000000cb947 */ /* 0x000fea0003800000 */
[----:B------:R-:W2:Y:S04]  /*1ddb0*/  LDG.E R7, desc[UR54][R4.64] ;  /* 0x0000003604077981 */ /* 0x000ea8000c1e1900 */
[----:B------:R-:W2:Y:S02]  /*1ddc0*/  LDG.E R4, desc[UR54][R4.64+0x4] ;  /* 0x0000043604047981 */ /* 0x000ea4000c1e1900 */
[----:B--2---:R-:W-:-:S07]  /*1ddd0*/  IMAD.IADD R7, R4, 0x1, -R7 ;  /* 0x0000000104077824 */ /* 0x004fce00078e0a07 */
.L_x_2888:
[----:B--2---:R-:W2:Y:S04]  /*1dde0*/  @P1 LDG.E R4, desc[UR54][R2.64] ;  /* 0x0000003602041981 */ /* 0x004ea8000c1e1900 */
[----:B-1----:R-:W2:Y:S01]  /*1ddf0*/  @P1 LDG.E R2, desc[UR54][R2.64+0x4] ;  /* 0x0000043602021981 */ /* 0x002ea2000c1e1900 */
[----:B-----5:R-:W-:Y:S02]  /*1de00*/  IMAD.IADD R5, R7, 0x1, -R6 ;  /* 0x0000000107057824 */ /* 0x020fe400078e0a06 */
[----:B--2---:R-:W-:Y:S01]  /*1de10*/  @P1 IMAD.IADD R9, R2, 0x1, -R4 ;  /* 0x0000000102091824 */ /* 0x004fe200078e0a04 */
[----:B------:R-:W-:-:S03]  /*1de20*/  LEA R4, R17, 0x40, 0x6 ;  /* 0x0000004011047811 */ /* 0x000fc600078e30ff */
[----:B------:R-:W-:-:S04]  /*1de30*/  IMAD.IADD R8, R5, 0x1, R9 ;  /* 0x0000000105087824 */ /* 0x000fc800078e0209 */
[C---:B------:R-:W-:Y:S01]  /*1de40*/  VIADD R20, R8.reuse, 0x3f ;  /* 0x0000003f08147836 */ /* 0x040fe20000000000 */
[----:B------:R-:W-:-:S04]  /*1de50*/  IADD3 R4, R8, R4, -R0 ;  /* 0x0000000408047210 */ /* 0x000fc80007ffe800 */
[----:B------:R-:W-:-:S04]  /*1de60*/  SHF.R.S32.HI R2, RZ, 0x1f, R20 ;  /* 0x0000001fff027819 */ /* 0x000fc80000011414 */
[----:B------:R-:W-:Y:S02]  /*1de70*/  LEA.HI R20, R2, R20, RZ, 0x6 ;  /* 0x0000001402147211 */ /* 0x000fe400078f30ff */
[----:B------:R-:W1:Y:S02]  /*1de80*/  LDC.64 R2, c[0x0][0xad8] ;  /* 0x0002b600ff027b82 */ /* 0x000e640000000a00 */
[----:B------:R-:W-:Y:S02]  /*1de90*/  SHF.R.S32.HI R20, RZ, 0x6, R20 ;  /* 0x00000006ff147819 */ /* 0x000fe40000011414 */
[----:B-1----:R-:W-:Y:S01]  /*1dea0*/  ISETP.GE.AND P2, PT, R3, 0x1, PT ;  /* 0x000000010300780c */ /* 0x002fe20003f46270 */
        /* <DEDUP_REMOVED lines=13> */
.L_x_2891:
[----:B------:R-:W-:-:S13]  /*1df80*/  ISETP.NE.AND P0, PT, R3, 0x1, PT ;  /* 0x000000010300780c */ /* 0x000fda0003f05270 */
[----:B------:R-:W1:Y:S02]  /*1df90*/  @P0 LDC.64 R6, c[0x0][0xae0] ;  /* 0x0002b800ff060b82 */ /* 0x000e640000000a00 */
[----:B-1----:R-:W-:-:S05]  /*1dfa0*/  @P0 IMAD.HI.U32 R6, R11, R6, RZ ;  /* 0x000000060b060227 */ /* 0x002fca00078e00ff */
[----:B------:R-:W-:-:S07]  /*1dfb0*/  @P0 SHF.R.U32.HI R11, RZ, R7, R6 ;  /* 0x00000007ff0b0219 */ /* 0x000fce0000011606 */
.L_x_2892:
[----:B------:R-:W-:Y:S05]  /*1dfc0*/  BSYNC B0 ;  /* 0x0000000000007941 */ /* 0x000fea0003800000 */
.L_x_2890:
[----:B------:R-:W-:-:S05]  /*1dfd0*/  IMAD R11, R11, R3, R3 ;  /* 0x000000030b0b7224 */ /* 0x000fca00078e0203 */
[----:B------:R-:W-:-:S07]  /*1dfe0*/  VIMNMX R2, R2, R11, PT ;  /* 0x0000000b02027248 */ /* 0x000fce0003fe0100 */
.L_x_2889:
[----:B------:R-:W-:Y:S01]  /*1dff0*/  IMAD R0, R17, 0x40, -R0 ;  /* 0x0000004011007824 */ /* 0x000fe200078e0a00 */
[----:B------:R-:W-:-:S03]  /*1e000*/  ULDC UR4, c[0x0][0xad4] ;  /* 0x0002b50000047ab9 */ /* 0x000fc60000000800 */
[----:B------:R-:W-:-:S05]  /*1e010*/  IMAD.IADD R0, R8, 0x1, R0 ;  /* 0x0000000108007824 */ /* 0x000fca00078e0200 */
[----:B------:R-:W-:Y:S01]  /*1e020*/  IADD3 R8, R0, -UR4, RZ ;  /* 0x8000000400087c10 */ /* 0x000fe2000fffe0ff */
        /* <DEDUP_REMOVED lines=11> */
.L_x_2895:
[----:B------:R-:W-:Y:S01]  /*1e0e0*/  ISETP.NE.AND P0, PT, R3, 0x1, PT ;  /* 0x000000010300780c */ /* 0x000fe20003f05270 */
[----:B------:R-:W-:-:S12]  /*1e0f0*/  IMAD.MOV.U32 R11, RZ, RZ, R0 ;  /* 0x000000ffff0b7224 */ /* 0x000fd800078e0000 */
[----:B------:R-:W1:Y:S02]  /*1e100*/  @P0 LDC.64 R6, c[0x0][0xae0] ;  /* 0x0002b800ff060b82 */ /* 0x000e640000000a00 */
[----:B-1----:R-:W-:-:S05]  /*1e110*/  @P0 IMAD.HI.U32 R6, R0, R6, RZ ;  /* 0x0000000600060227 */ /* 0x002fca00078e00ff */
[----:B------:R-:W-:-:S07]  /*1e120*/  @P0 SHF.R.U32.HI R11, RZ, R7, R6 ;  /* 0x00000007ff0b0219 */ /* 0x000fce0000011606 */
.L_x_2896:
[----:B------:R-:W-:Y:S05]  /*1e130*/  BSYNC B0 ;  /* 0x0000000000007941 */ /* 0x000fea0003800000 */
.L_x_2894:
[----:B------:R-:W-:-:S05]  /*1e140*/  IMAD R3, R11, R3, RZ ;  /* 0x000000030b037224 */ /* 0x000fca00078e02ff */
[----:B------:R-:W-:-:S07]  /*1e150*/  VIMNMX R8, R8, R3, !PT ;  /* 0x0000000308087248 */ /* 0x000fce0007fe0100 */
.L_x_2893:
        /* <DEDUP_REMOVED lines=17> */
[----:B------:R-:W-:-:S05]  /*1e270*/  @P0 VIADD R3, R3, 0x3f ;  /* 0x0000003f03030836 */ /* 0x000fca0000000000 */
        /* <DEDUP_REMOVED lines=16> */
.L_x_3052:
[----:B------:R-:W-:-:S03]  /*1e380*/  UMOV UR4, 0xffffffff ;  /* 0xffffffff00047882 */ /* 0x000fc60000000000 */
[----:B------:R-:W-:Y:S05]  /*1e390*/  BRA.DIV UR4, `(.L_x_2900) ;  /* 0x0000006604987947 */ /* 0x000fea000b800000 */
[----:B------:R-:W-:-:S13]  /*1e3a0*/  ELECT P6, URZ, PT ;  /* 0x00000000003f782f */ /* 0x000fda00038c0000 */
.L_x_3055:
[----:B------:R-:W2:Y:S01]  /*1e3b0*/  LDL R7, [R1+0x24] ;  /* 0x0000240001077983 */ /* 0x000ea20000100800 */
[----:B------:R-:W-:Y:S02]  /*1e3c0*/  MOV R8, 0x400 ;  /* 0x0000040000087802 */ /* 0x000fe40000000f00 */
[----:B--2---:R-:W-:Y:S02]  /*1e3d0*/  R2UR UR4, R7 ;  /* 0x00000000070472ca */ /* 0x004fe400000e0000 */
[----:B------:R-:W1:Y:S11]  /*1e3e0*/  S2R R7, SR_CgaCtaId ;  /* 0x0000000000077919 */ /* 0x000e760000008800 */
[----:B------:R-:W-:-:S04]  /*1e3f0*/  UIADD3 UR4, UR4, 0x1, URZ ;  /* 0x0000000104047890 */ /* 0x000fc8000fffe03f */
        /* <DEDUP_REMOVED lines=8> */
.L_x_3056:
        /* <DEDUP_REMOVED lines=8> */
.L_x_3057:
        /* <DEDUP_REMOVED lines=11> */
.L_x_2905:
[----:B--2---:R-:W2:Y:S01]  /*1e5b0*/  LDL R11, [R1+0x4] ;  /* 0x00000400010b7983 */ /* 0x004ea20000100800 */
        /* <DEDUP_REMOVED lines=19> */
.L_x_3058:
        /* <DEDUP_REMOVED lines=8> */
.L_x_2907:
[----:B-12---:R-:W2:Y:S01]  /*1e770*/  LDL R9, [R1+0x4] ;  /* 0x0000040001097983 */ /* 0x006ea20000100800 */
        /* <DEDUP_REMOVED lines=51> */
.L_x_2903:
[----:B------:R-:W-:Y:S05]  /*1eab0*/  BSYNC B1 ;  /* 0x0000000000017941 */ /* 0x000fea0003800000 */
.L_x_2902:
        /* <DEDUP_REMOVED lines=16> */
.L_x_2914:
        /* <DEDUP_REMOVED lines=9> */
.L_x_3059:
        /* <DEDUP_REMOVED lines=11> */
.L_x_2911:
[----:B--2---:R-:W2:Y:S01]  /*1ed00*/  LDL R11, [R1+0x4] ;  /* 0x00000400010b7983 */ /* 0x004ea20000100800 */
        /* <DEDUP_REMOVED lines=11> */
[----:B--2---:R-:W-:-:S05]  /*1edc0*/  IMAD R11, R11, 0x2000, R7 ;  /* 0x000020000b0b7824 */ /* 0x004fca00078e0207 */
[----:B------:R-:W-:-:S13]  /*1edd0*/  R2UR UR8, R11 ;  /* 0x000000000b0872ca */ /* 0x000fda00000e0000 */
[----:B------:R-:W-:-:S09]  /*1ede0*/  UIADD3 UR8, UR8, 0x22400, URZ ;  /* 0x0002240008087890 */ /* 0x000fd2000fffe03f */
[----:B------:R2:W-:Y:S01]  /*1edf0*/  UTMALDG.4D [UR8], [UR4], desc[UR6] ;  /* 0x00000608040075b4 */ /* 0x0005e20008019000 */
[----:B------:R-:W3:Y:S02]  /*1ee00*/  SYNCS.PHASECHK.TRANS64.TRYWAIT P1, [R9+URZ+0x388c0], R10 ;  /* 0x0388c00a090075a7 */ /* 0x000ee4000802017f */
[----:B--23--:R-:W-:Y:S05]  /*1ee10*/  @!P1 BRA `(.L_x_2912) ;  /* 0x0000005c00689947 */ /* 0x00cfea0003800000 */
.L_x_3060:
        /* <DEDUP_REMOVED lines=8> */
.L_x_2913:
        /* <DEDUP_REMOVED lines=52> */
.L_x_2909:
[----:B------:R-:W-:Y:S05]  /*1f1e0*/  BSYNC B1 ;  /* 0x0000000000017941 */ /* 0x000fea0003800000 */
.L_x_2908:
        /* <DEDUP_REMOVED lines=13> */
.L_x_2898:
[----:B------:R-:W-:Y:S05]  /*1f2c0*/  BSYNC B0 ;  /* 0x0000000000007941 */ /* 0x000fea0003800000 */
.L_x_2897:
        /* <DEDUP_REMOVED lines=17> */
.L_x_2917:
[----:B------:R-:W-:-:S13]  /*1f3e0*/  ISETP.NE.AND P1, PT, R3, 0x1, PT ;  /* 0x000000010300780c */ /* 0x000fda0003f25270 */
[----:B------:R-:W2:Y:S02]  /*1f3f0*/  @P1 LDC.64 R4, c[0x0][0xae0] ;  /* 0x0002b800ff041b82 */ /* 0x000ea40000000a00 */
[----:B--2---:R-:W-:-:S05]  /*1f400*/  @P1 IMAD.HI.U32 R4, R6, R4, RZ ;  /* 0x0000000406041227 */ /* 0x004fca00078e00ff */
[----:B------:R-:W-:-:S07]  /*1f410*/  @P1 SHF.R.U32.HI R6, RZ, R5, R4 ;  /* 0x00000005ff061219 */ /* 0x000fce0000011604 */
.L_x_2918:
[----:B------:R-:W-:Y:S05]  /*1f420*/  BSYNC B0 ;  /* 0x0000000000007941 */ /* 0x000fea0003800000 */
.L_x_2916:
[----:B------:R-:W-:-:S05]  /*1f430*/  IMAD R6, R6, R3, R3 ;  /* 0x0000000306067224 */ /* 0x000fca00078e0203 */
[----:B------:R-:W-:-:S07]  /*1f440*/  VIMNMX R2, R2, R6, PT ;  /* 0x0000000602027248 */ /* 0x000fce0003fe0100 */
.L_x_2915:
        /* <DEDUP_REMOVED lines=19> */
.L_x_2921:
[----:B------:R-:W-:-:S13]  /*1f580*/  ISETP.NE.AND P0, PT, R3, 0x1, PT ;  /* 0x000000010300780c */ /* 0x000fda0003f05270 */
[----:B------:R-:W3:Y:S02]  /*1f590*/  @P0 LDC.64 R4, c[0x0][0xae0] ;  /* 0x0002b800ff040b82 */ /* 0x000ee40000000a00 */
[----:B---3--:R-:W-:-:S05]  /*1f5a0*/  @P0 IMAD.HI.U32 R4, R0, R4, RZ ;  /* 0x0000000400040227 */ /* 0x008fca00078e00ff */
[----:B------:R-:W-:-:S07]  /*1f5b0*/  @P0 SHF.R.U32.HI R0, RZ, R5, R4 ;  /* 0x00000005ff000219 */ /* 0x000fce0000011604 */
.L_x_2922:
[----:B------:R-:W-:Y:S05]  /*1f5c0*/  BSYNC B0 ;  /* 0x0000000000007941 */ /* 0x000fea0003800000 */
.L_x_2920:
[----:B------:R-:W-:-:S05]  /*1f5d0*/  IMAD R3, R0, R3, RZ ;  /* 0x0000000300037224 */ /* 0x000fca00078e02ff */
[----:B------:R-:W-:-:S07]  /*1f5e0*/  VIMNMX R2, R2, R3, !PT ;  /* 0x0000000302027248 */ /* 0x000fce0007fe0100 */
.L_x_2919:
        /* <DEDUP_REMOVED lines=12> */
[----:B------:R-:W3:Y:S01]  /*1f6b0*/  LDL R0, [R1+0x28] ;  /* 0x0000280001007983 */ /* 0x000ee20000100800 */
[----:B------:R-:W-:Y:S01]  /*1f6c0*/  VOTEU.ANY UR4, UPT, PT ;  /* 0x0000000000047886 */ /* 0x000fe200038e0100 */
[----:B------:R-:W4:Y:S01]  /*1f6d0*/  LDC.64 R2, c[0x0][0xd38] ;  /* 0x00034e00ff027b82 */ /* 0x000f220000000a00 */
[----:B------:R-:W-:Y:S01]  /*1f6e0*/  POPC R5, UR4 ;  /* 0x0000000400057d09 */ /* 0x000fe20008000000 */
[----:B------:R-:W5:Y:S01]  /*1f6f0*/  S2R R7, SR_LANEID ;  /* 0x0000000000077919 */ /* 0x000f620000000000 */
[----:B---3--:R-:W-:-:S06]  /*1f700*/  R2UR UR5, R0 ;  /* 0x00000000000572ca */ /* 0x008fcc00000e0000 */
[----:B------:R-:W5:Y:S02]  /*1f710*/  FLO.U32 R0, UR4 ;  /* 0x0000000400007d00 */ /* 0x000f6400080e0000 */
[----:B-----5:R-:W-:-:S13]  /*1f720*/  ISETP.EQ.U32.AND P0, PT, R0, R7, PT ;  /* 0x000000070000720c */ /* 0x020fda0003f02070 */
[----:B----4-:R-:W3:Y:S01]  /*1f730*/  @P0 ATOMG.E.ADD.STRONG.GPU PT, R3, desc[UR54][R2.64], R5 ;  /* 0x00000005020309a8 */ /* 0x010ee200081ee1f6 */
[----:B------:R-:W4:Y:S02]  /*1f740*/  S2R R4, SR_LTMASK ;  /* 0x0000000000047919 */ /* 0x000f240000003900 */
[----:B----4-:R-:W-:-:S04]  /*1f750*/  LOP3.LUT R4, R4, UR4, RZ, 0xc0, !PT ;  /* 0x0000000404047c12 */ /* 0x010fc8000f8ec0ff */
[----:B------:R-:W4:Y:S01]  /*1f760*/  POPC R7, R4 ;  /* 0x0000000400077309 */ /* 0x000f220000000000 */
[----:B---3--:R-:W4:Y:S02]  /*1f770*/  SHFL.IDX PT, R0, R3, R0, 0x1f ;  /* 0x00001f0003007589 */ /* 0x008f2400000e0000 */
[----:B----4-:R-:W-:Y:S01]  /*1f780*/  IADD3 R16, R0, UR5, R7 ;  /* 0x0000000500107c10 */ /* 0x010fe2000fffe007 */
[----:B------:R-:W-:Y:S06]  /*1f790*/  BRA `(.L_x_2925) ;  /* 0x0000003000b87947 */ /* 0x000fec0003800000 */
.L_x_2924:
[----:B------:R-:W3:Y:S01]  /*1f7a0*/  S2R R3, SR_CgaCtaId ;  /* 0x0000000000037919 */ /* 0x000ee20000008800 */
[----:B------:R-:W-:-:S04]  /*1f7b0*/  MOV R0, 0x400 ;  /* 0x0000040000007802 */ /* 0x000fc80000000f00 */
[----:B---3--:R-:W-:-:S05]  /*1f7c0*/  LEA R2, R3, R0, 0x18 ;  /* 0x0000000003027211 */ /* 0x008fca00078ec0ff */
[----:B------:R3:W-:Y:S01]  /*1f7d0*/  STL [R1+0x18], R2 ;  /* 0x0000180201007387 */ /* 0x0007e20000100800 */
[----:B------:R-:W-:-:S05]  /*1f7e0*/  VIADD R0, R2, 0x22400 ;  /* 0x0002240002007836 */ /* 0x000fca0000000000 */
        /* <DEDUP_REMOVED lines=18> */
.L_x_2926:
[----:B------:R-:W3:Y:S02]  /*1f910*/  LDL R2, [R1+0x18] ;  /* 0x0000180001027983 */ /* 0x000ee40000100800 */
[----:B---3--:R-:W-:-:S05]  /*1f920*/  VIADD R0, R2, 0x400 ;  /* 0x0000040002007836 */ /* 0x008fca0000000000 */
[----:B------:R-:W-:-:S13]  /*1f930*/  LOP3.LUT P0, RZ, R0, 0x3ff, RZ, 0xc0, !PT ;  /* 0x000003ff00ff7812 */ /* 0x000fda000780c0ff */
[----:B------:R-:W-:Y:S05]  /*1f940*/  @!P0 BRA `(.L_x_2927) ;  /* 0x0000000000808947 */ /* 0x000fea0003800000 */
[----:B------:R-:W-:Y:S01]  /*1f950*/  MOV R0, 0x0 ;  /* 0x0000000000007802 */ /* 0x000fe20000000f00 */
[----:B------:R-:W-:Y:S01]  /*1f960*/  ULDC.64 UR6, c[0x4][0x88] ;  /* 0x0100220000067ab9 */ /* 0x000fe20000000a00 */
[----:B------:R-:W-:Y:S01]  /*1f970*/  ULDC.64 UR8, c[0x4][0x90] ;  /* 0x0100240000087ab9 */ /* 0x000fe20000000a00 */
[----:B------:R-:W-:Y:S01]  /*1f980*/  ULDC.64 UR4, c[0x4][0x10] ;  /* 0x0100040000047ab9 */ /* 0x000fe20000000a00 */
[----:B------:R3:W4:Y:S01]  /*1f990*/  LDC.64 R2, c[0x4][R0] ;  /* 0x0100000000027b82 */ /* 0x0007220000000a00 */
[----:B------:R-:W-:Y:S01]  /*1f9a0*/  IMAD.U32 R4, RZ, RZ, UR6 ;  /* 0x00000006ff047e24 */ /* 0x000fe2000f8e00ff */
[----:B-1----:R-:W-:Y:S01]  /*1f9b0*/  MOV R11, UR5 ;  /* 0x00000005000b7c02 */ /* 0x002fe20008000f00 */
[----:B------:R-:W-:Y:S02]  /*1f9c0*/  IMAD.U32 R5, RZ, RZ, UR7 ;  /* 0x00000007ff057e24 */ /* 0x000fe4000f8e00ff */
[----:B--2---:R-:W-:Y:S02]  /*1f9d0*/  IMAD.U32 R6, RZ, RZ, UR8 ;  /* 0x00000008ff067e24 */ /* 0x004fe4000f8e00ff */
[----:B------:R-:W-:-:S02]  /*1f9e0*/  IMAD.U32 R7, RZ, RZ, UR9 ;  /* 0x00000009ff077e24 */ /* 0x000fc4000f8e00ff */
[----:B------:R-:W-:Y:S02]  /*1f9f0*/  IMAD.U32 R10, RZ, RZ, UR4 ;  /* 0x00000004ff0a7e24 */ /* 0x000fe4000f8e00ff */
[----:B------:R-:W-:Y:S02]  /*1fa00*/  IMAD.MOV.U32 R8, RZ, RZ, 0x70 ;  /* 0x00000070ff087424 */ /* 0x000fe400078e00ff */
[----:B------:R-:W-:Y:S02]  /*1fa10*/  IMAD.MOV.U32 R12, RZ, RZ, 0x1 ;  /* 0x00000001ff0c7424 */ /* 0x000fe400078e00ff */
[----:B0--3--:R-:W-:-:S07]  /*1fa20*/  IMAD.MOV.U32 R13, RZ, RZ, RZ ;  /* 0x000000ffff0d7224 */ /* 0x009fce00078e00ff */
[----:B------:R-:W-:-:S07]  /*1fa30*/  LEPC R20, `(.L_x_2928) ;  /* 0x000000001014794e */ /* 0x000fce0000000000 */
[----:B----4-:R-:W-:Y:S05]  /*1fa40*/  CALL.ABS.NOINC R2 ;  /* 0x0000000002007343 */ /* 0x010fea0003c00000 */
.L_x_2928:
[----:B------:R-:W-:Y:S01]  /*1fa50*/  MOV R2, 0x0 ;  /* 0x0000000000027802 */ /* 0x000fe20000000f00 */
[----:B------:R-:W-:Y:S01]  /*1fa60*/  ULDC.64 UR4, c[0x4][0x88] ;  /* 0x0100220000047ab9 */ /* 0x000fe20000000a00 */
[----:B------:R-:W-:Y:S01]  /*1fa70*/  ULDC.64 UR6, c[0x4][0x90] ;  /* 0x0100240000067ab9 */ /* 0x000fe20000000a00 */
[----:B------:R-:W-:Y:S01]  /*1fa80*/  ULDC.64 UR8, c[0x4][0x18] ;  /* 0x0100060000087ab9 */ /* 0x000fe20000000a00 */
[----:B------:R-:W-:Y:S02]  /*1fa90*/  IMAD.U32 R4, RZ, RZ, UR4 ;  /* 0x00000004ff047e24 */ /* 0x000fe4000f8e00ff */
[----:B------:R-:W0:Y:S01]  /*1faa0*/  LDC.64 R2, c[0x4][R2] ;  /* 0x0100000002027b82 */ /* 0x000e220000000a00 */
[----:B------:R-:W-:Y:S02]  /*1fab0*/  IMAD.U32 R5, RZ, RZ, UR5 ;  /* 0x00000005ff057e24 */ /* 0x000fe4000f8e00ff */
[----:B------:R-:W-:Y:S02]  /*1fac0*/  IMAD.U32 R6, RZ, RZ, UR6 ;  /* 0x00000006ff067e24 */ /* 0x000fe4000f8e00ff */
[----:B------:R-:W-:-:S02]  /*1fad0*/  IMAD.U32 R7, RZ, RZ, UR7 ;  /* 0x00000007ff077e24 */ /* 0x000fc4000f8e00ff */
[----:B------:R-:W-:Y:S02]  /*1fae0*/  IMAD.U32 R10, RZ, RZ, UR8 ;  /* 0x00000008ff0a7e24 */ /* 0x000fe4000f8e00ff */
[----:B------:R-:W-:Y:S02]  /*1faf0*/  IMAD.U32 R11, RZ, RZ, UR9 ;  /* 0x00000009ff0b7e24 */ /* 0x000fe4000f8e00ff */
[----:B------:R-:W-:Y:S02]  /*1fb00*/  IMAD.MOV.U32 R8, RZ, RZ, 0x70 ;  /* 0x00000070ff087424 */ /* 0x000fe400078e00ff */
[----:B------:R-:W-:Y:S02]  /*1fb10*/  IMAD.MOV.U32 R12, RZ, RZ, 0x1 ;  /* 0x00000001ff0c7424 */ /* 0x000fe400078e00ff */
[----:B------:R-:W-:-:S07]  /*1fb20*/  IMAD.MOV.U32 R13, RZ, RZ, RZ ;  /* 0x000000ffff0d7224 */ /* 0x000fce00078e00ff */
[----:B------:R-:W-:-:S07]  /*1fb30*/  LEPC R20, `(.L_x_2927) ;  /* 0x000000001014794e */ /* 0x000fce0000000000 */
[----:B0-----:R-:W-:Y:S05]  /*1fb40*/  CALL.ABS.NOINC R2 ;  /* 0x0000000002007343 */ /* 0x001fea0003c00000 */
.L_x_2927:
[----:B--2---:R-:W2:Y:S01]  /*1fb50*/  LDL.LU R6, [R1+0x20] ;  /* 0x0000200001067983 */ /* 0x004ea20000300800 */
[----:B------:R-:W3:Y:S01]  /*1fb60*/  LDC R0, c[0x0][0x428] ;  /* 0x00010a00ff007b82 */ /* 0x000ee20000000800 */
[----:B------:R-:W-:Y:S01]  /*1fb70*/  ULDC.64 UR4, c[0x0][0xaf0] ;  /* 0x0002bc0000047ab9 */ /* 0x000fe20000000a00 */
[----:B------:R-:W-:Y:S01]  /*1fb80*/  IMAD.MOV.U32 R4, RZ, RZ, R19 ;  /* 0x000000ffff047224 */ /* 0x000fe200078e0013 */
[----:B---3--:R-:W-:Y:S01]  /*1fb90*/  ISETP.NE.AND P0, PT, R0, 0x1, PT ;  /* 0x000000010000780c */ /* 0x008fe20003f05270 */
[----:B------:R-:W3:Y:S01]  /*1fba0*/  S2R R5, SR_TID.X ;  /* 0x0000000000057919 */ /* 0x000ee20000002100 */
[----:B------:R-:W-:-:S11]  /*1fbb0*/  IMAD.MOV.U32 R0, RZ, RZ, R18 ;  /* 0x000000ffff007224 */ /* 0x000fd600078e0012 */
[----:B------:R-:W4:Y:S08]  /*1fbc0*/  @P0 LDC R3, c[0x0][0x42c] ;  /* 0x00010b00ff030b82 */ /* 0x000f300000000800 */
[----:B------:R-:W0:Y:S01]  /*1fbd0*/  @P0 LDC R2, c[0x0][0x430] ;  /* 0x00010c00ff020b82 */ /* 0x000e220000000800 */
[----:B----4-:R-:W-:-:S05]  /*1fbe0*/  @P0 IMAD.HI.U32 R3, R18, R3, RZ ;  /* 0x0000000312030227 */ /* 0x010fca00078e00ff */
[----:B0-----:R-:W-:Y:S02]  /*1fbf0*/  @P0 SHF.R.U32.HI R0, RZ, R2, R3 ;  /* 0x00000002ff000219 */ /* 0x001fe40000011603 */
[----:B------:R-:W-:-:S04]  /*1fc00*/  ISETP.NE.U32.AND P0, PT, RZ, UR4, PT ;  /* 0x00000004ff007c0c */ /* 0x000fc8000bf05070 */
[----:B------:R-:W-:Y:S01]  /*1fc10*/  ISETP.NE.AND.EX P0, PT, RZ, UR5, PT, P0 ;  /* 0x00000005ff007c0c */ /* 0x000fe2000bf05300 */
[----:B------:R-:W-:-:S12]  /*1fc20*/  ULDC.64 UR4, c[0x0][0xaf8] ;  /* 0x0002be0000047ab9 */ /* 0x000fd80000000a00 */
[----:B------:R-:W0:Y:S01]  /*1fc30*/  @P0 LDC.64 R2, c[0x0][0xaf0] ;  /* 0x0002bc00ff020b82 */ /* 0x000e220000000a00 */
[----:B---3--:R-:W-:-:S04]  /*1fc40*/  LOP3.LUT R5, R5, 0x1f, RZ, 0xc0, !PT ;  /* 0x0000001f05057812 */ /* 0x008fc800078ec0ff */
[----:B------:R-:W-:Y:S01]  /*1fc50*/  ISETP.NE.AND P6, PT, R5, RZ, PT ;  /* 0x000000ff0500720c */ /* 0x000fe20003fc5270 */
[----:B------:R-:W-:-:S03]  /*1fc60*/  ULDC.64 UR6, c[0x0][0x198] ;  /* 0x0000660000067ab9 */ /* 0x000fc60000000a00 */
[----:B------:R-:W-:-:S09]  /*1fc70*/  PLOP3.LUT P1, PT, P6, PT, PT, 0x8, 0x0 ;  /* 0x000000000000781c */ /* 0x000fd2000372e170 */
[----:B------:R-:W-:Y:S01]  /*1fc80*/  VOTEU.ALL UP1, P6 ;  /* 0x00000000003f7886 */ /* 0x000fe20003020000 */
[----:B0-----:R-:W-:-:S05]  /*1fc90*/  @P0 IMAD.WIDE R2, R19, 0x4, R2 ;  /* 0x0000000413020825 */ /* 0x001fca00078e0202 */
[----:B------:R0:W5:Y:S01]  /*1fca0*/  @P0 LDG.E R4, desc[UR54][R2.64] ;  /* 0x0000003602040981 */ /* 0x000162000c1e1900 */
[----:B------:R-:W-:Y:S01]  /*1fcb0*/  ISETP.NE.U32.AND P0, PT, RZ, UR4, PT ;  /* 0x00000004ff007c0c */ /* 0x000fe2000bf05070 */
[----:B------:R-:W-:-:S03]  /*1fcc0*/  @!UP1 UIADD3 UR8, UP0, UR6, 0x270, URZ ;  /* 0x0000027006089890 */ /* 0x000fc6000ff1e03f */
[----:B------:R-:W-:Y:S01]  /*1fcd0*/  ISETP.NE.AND.EX P0, PT, RZ, UR5, PT, P0 ;  /* 0x00000005ff007c0c */ /* 0x000fe2000bf05300 */
[----:B------:R-:W-:-:S03]  /*1fce0*/  @!UP1 UIADD3.X UR9, URZ, UR7, URZ, UP0, !UPT ;  /* 0x000000073f099290 */ /* 0x000fc600087fe43f */
[----:B------:R-:W-:Y:S01]  /*1fcf0*/  VOTEU.ALL UP0, P6 ;  /* 0x00000000003f7886 */ /* 0x000fe20003000000 */
[----:B0-----:R-:W-:Y:S01]  /*1fd00*/  SEL R2, R19, RZ, !P0 ;  /* 0x000000ff13027207 */ /* 0x001fe20004000000 */
[----:B--2---:R-:W-:-:S07]  /*1fd10*/  IMAD R17, R17, 0x40, R6 ;  /* 0x0000004011117824 */ /* 0x004fce00078e0206 */
.L_x_2929:
        /* <DEDUP_REMOVED lines=10> */
[----:B------:R-:W2:Y:S01]  /*1fdc0*/  LDL R3, [R1+0x1c] ;  /* 0x00001c0001037983 */ /* 0x000ea20000100800 */
[----:B------:R-:W0:Y:S01]  /*1fdd0*/  LDC.64 R20, c[0x0][0x3f8] ;  /* 0x0000fe00ff147b82 */ /* 0x000e220000000a00 */
[----:B------:R-:W-:Y:S02]  /*1fde0*/  ULDC.64 UR4, c[0x0][0xb00] ;  /* 0x0002c00000047ab9 */ /* 0x000fe40000000a00 */
[----:B0-----:R-:W-:Y:S01]  /*1fdf0*/  LOP3.LUT P0, RZ, R20, UR4, RZ, 0xfc, !PT ;  /* 0x0000000414ff7c12 */ /* 0x001fe2000f80fcff */
[----:B------:R-:W-:-:S03]  /*1fe00*/  UMOV UR4, 0xffffffff ;  /* 0xffffffff00047882 */ /* 0x000fc60000000000 */
[----:B------:R-:W-:-:S04]  /*1fe10*/  LOP3.LUT P0, RZ, R21, UR5, RZ, 0xfc, P0 ;  /* 0x0000000515ff7c12 */ /* 0x000fc8000800fcff */
[----:B-----5:R-:W-:Y:S01]  /*1fe20*/  SEL R6, R4, RZ, !P0 ;  /* 0x000000ff04067207 */ /* 0x020fe20004000000 */
[----:B--2---:R-:W-:Y:S01]  /*1fe30*/  VIADD R3, R3, 0xffffffff ;  /* 0xffffffff03037836 */ /* 0x004fe20000000000 */
[----:B------:R-:W-:Y:S07]  /*1fe40*/  BRA.DIV UR4, `(.L_x_2930) ;  /* 0x0000004e04707947 */ /* 0x000fee000b800000 */
.L_x_3063:
[----:B------:R-:W-:Y:S01]  /*1fe50*/  UMOV UR4, 0xffffffff ;  /* 0xffffffff00047882 */ /* 0x000fe20000000000 */
[----:B------:R-:W-:Y:S02]  /*1fe60*/  SHF.R.S32.HI R8, RZ, 0x1f, R4 ;  /* 0x0000001fff087819 */ /* 0x000fe40000011404 */
[----:B------:R-:W-:Y:S05]  /*1fe70*/  BRA.DIV UR4, `(.L_x_2931) ;  /* 0x0000004e04987947 */ /* 0x000fea000b800000 */
[----:B------:R-:W-:-:S13]  /*1fe80*/  ELECT P6, URZ, PT ;  /* 0x00000000003f782f */ /* 0x000fda00038c0000 */
.L_x_3066:
        /* <DEDUP_REMOVED lines=22> */
.L_x_2933:
        /* <DEDUP_REMOVED lines=9> */
.L_x_3067:
        /* <DEDUP_REMOVED lines=11> */
.L_x_2935:
[----:B------:R-:W2:Y:S04]  /*20130*/  LDL R9, [R1] ;  /* 0x0000000001097983 */ /* 0x000ea80000100800 */
[----:B0-----:R-:W3:Y:S01]  /*20140*/  LDL R7, [R1+0x10] ;  /* 0x0000100001077983 */ /* 0x001ee20000100800 */
[----:B------:R-:W-:Y:S01]  /*20150*/  MOV R10, 0x400 ;  /* 0x00000400000a7802 */ /* 0x000fe20000000f00 */
[----:B------:R-:W-:Y:S01]  /*20160*/  ULDC.64 UR14, c[0x0][0x198] ;  /* 0x00006600000e7ab9 */ /* 0x000fe20000000a00 */
[----:B------:R-:W-:Y:S01]  /*20170*/  R2UR UR9, R5 ;  /* 0x00000000050972ca */ /* 0x000fe200000e0000 */
[----:B------:R-:W0:Y:S01]  /*20180*/  S2R R11, SR_CgaCtaId ;  /* 0x00000000000b7919 */ /* 0x000e220000008800 */
[----:B------:R-:W-:Y:S01]  /*20190*/  R2UR UR11, R3 ;  /* 0x00000000030b72ca */ /* 0x000fe200000e0000 */
[----:B------:R-:W-:Y:S01]  /*201a0*/  UIADD3 UR6, UP0, UR14, 0x370, URZ ;  /* 0x000003700e067890 */ /* 0x000fe2000ff1e03f */
[----:B------:R-:W-:Y:S01]  /*201b0*/  R2UR UR12, R0 ;  /* 0x00000000000c72ca */ /* 0x000fe200000e0000 */
[----:B------:R-:W-:Y:S01]  /*201c0*/  UMOV UR5, 0x14f00000 ;  /* 0x14f0000000057882 */ /* 0x000fe20000000000 */
[----:B-----5:R-:W-:Y:S01]  /*201d0*/  R2UR UR13, R6 ;  /* 0x00000000060d72ca */ /* 0x020fe200000e0000 */
[----:B------:R-:W-:Y:S01]  /*201e0*/  UIADD3.X UR7, URZ, UR15, URZ, UP0, !UPT ;  /* 0x0000000f3f077290 */ /* 0x000fe200087fe43f */
[----:B------:R-:W-:-:S05]  /*201f0*/  UMOV UR10, URZ ;  /* 0x0000003f000a7c82 */ /* 0x000fca0008000000 */
[----:B------:R-:W-:Y:S01]  /*20200*/  UIADD3 UR9, UR9, 0x38830, URZ ;  /* 0x0003883009097890 */ /* 0x000fe2000fffe03f */
[----:B0-----:R-:W-:-:S05]  /*20210*/  LEA R10, R11, R10, 0x18 ;  /* 0x0000000a0b0a7211 */ /* 0x001fca00078ec0ff */
        /* <DEDUP_REMOVED lines=8> */
.L_x_2932:
[----:B------:R-:W0:Y:S01]  /*202a0*/  S2R R10, SR_CgaCtaId ;  /* 0x00000000000a7919 */ /* 0x000e220000008800 */
[----:B------:R-:W-:Y:S05]  /*202b0*/  WARPSYNC.ALL ;  /* 0x0000000000007948 */ /* 0x000fea0003800000 */
[----:B------:R-:W-:Y:S01]  /*202c0*/  BAR.SYNC.DEFER_BLOCKING 0x8, 0xa0 ;  /* 0x0202800000007b1d */ /* 0x000fe20000010000 */
[----:B------:R-:W-:Y:S02]  /*202d0*/  ELECT P0, URZ, PT ;  /* 0x00000000003f782f */ /* 0x000fe40003800000 */
[----:B-1----:R-:W-:-:S03]  /*202e0*/  MOV R9, 0x400 ;  /* 0x0000040000097802 */ /* 0x002fc60000000f00 */
        /* <DEDUP_REMOVED lines=19> */
[----:B------:R-:W-:Y:S01]  /*20420*/  R2UR UR54, R5 ;  /* 0x00000000053672ca */ /* 0x000fe200000e0000 */
[----:B------:R-:W-:-:S02]  /*20430*/  UIADD3.X UR5, URZ, UR21, URZ, UP0, !UPT ;  /* 0x000000153f057290 */ /* 0x000fc400087fe43f */
[----:B------:R-:W-:Y:S01]  /*20440*/  UIADD3 UR48, UR16, 0x28400, URZ ;  /* 0x0002840010307890 */ /* 0x000fe2000fffe03f */
[----:B------:R-:W-:Y:S01]  /*20450*/  UMOV UR50, 0xc0 ;  /* 0x000000c000327882 */ /* 0x000fe20000000000 */
[----:B------:R-:W-:Y:S01]  /*20460*/  UMOV UR51, UR11 ;  /* 0x0000000b00337c82 */ /* 0x000fe20008000000 */
[----:B------:R-:W-:Y:S02]  /*20470*/  MOV R7, UR50 ;  /* 0x0000003200077c02 */ /* 0x000fe40008000f00 */
[----:B------:R1:W-:Y:S01]  /*20480*/  UTMALDG.4D [UR8], [UR14], desc[UR6] ;  /* 0x000006080e0075b4 */ /* 0x0003e20008019000 */
[----:B0-----:R-:W-:Y:S01]  /*20490*/  MOV R2, 0x10000 ;  /* 0x0001000000027802 */ /* 0x001fe20000000f00 */
[----:B------:R-:W-:Y:S01]  /*204a0*/  UMOV UR50, 0x40 ;  /* 0x0000004000327882 */ /* 0x000fe20000000000 */
[----:B------:R-:W-:Y:S01]  /*204b0*/  UMOV UR52, UR12 ;  /* 0x0000000c00347c82 */ /* 0x000fe20008000000 */
[----:B------:R-:W-:Y:S01]  /*204c0*/  UMOV UR53, UR13 ;  /* 0x0000000d00357c82 */ /* 0x000fe20008000000 */
[----:B------:R-:W-:Y:S01]  /*204d0*/  UIADD3 UR56, UR16, 0x2a400, URZ ;  /* 0x0002a40010387890 */ /* 0x000fe2000fffe03f */
[----:B------:R0:W-:Y:S01]  /*204e0*/  SYNCS.ARRIVE.TRANS64 RZ, [R9+URZ+0x38810], R2 ;  /* 0x0388100209ff79a7 */ /* 0x0001e2000800003f */
[----:B------:R-:W-:-:S02]  /*204f0*/  UIADD3 UR40, UR16, 0x2e400, URZ ;  /* 0x0002e40010287890 */ /* 0x000fc4000fffe03f */
        /* <DEDUP_REMOVED lines=15> */
[----:B-1----:R-:W-:Y:S01]  /*205f0*/  UIADD3 UR8, UR16, 0x26400, URZ ;  /* 0x0002640010087890 */ /* 0x002fe2000fffe03f */
[----:B0-----:R-:W-:Y:S01]  /*20600*/  MOV R2, UR55 ;  /* 0x0000003700027c02 */ /* 0x001fe20008000f00 */
[----:B------:R-:W-:Y:S01]  /*20610*/  UIADD3 UR9, UR16, 0x38810, URZ ;  /* 0x0003881010097890 */ /* 0x000fe2000fffe03f */
[----:B------:R-:W-:Y:S01]  /*20620*/  UMOV UR27, UR11 ;  /* 0x0000000b001b7c82 */ /* 0x000fe20008000000 */
[----:B------:R-:W-:Y:S01]  /*20630*/  UMOV UR28, UR12 ;  /* 0x0000000c001c7c82 */ /* 0x000fe20008000000 */
[----:B------:R-:W-:Y:S01]  /*20640*/  UMOV UR29, UR13 ;  /* 0x0000000d001d7c82 */ /* 0x000fe20008000000 */
[----:B------:R-:W-:Y:S01]  /*20650*/  UMOV UR18, 0x1c0 ;  /* 0x000001c000127882 */ /* 0x000fe20000000000 */
        /* <DEDUP_REMOVED lines=22> */
.L_x_2937:
[----:B------:R-:W-:Y:S05]  /*207c0*/  BSYNC B0 ;  /* 0x0000000000007941 */ /* 0x000fea0003800000 */
.L_x_2936:
        /* <DEDUP_REMOVED lines=8> */
[----:B0-----:R-:W-:-:S05]  /*20850*/  IMAD.U32 R2, RZ, RZ, UR4 ;  /* 0x00000004ff027e24 */ /* 0x001fca000f8e00ff */
[----:B------:R-:W-:-:S04]  /*20860*/  SHF.L.U32 R2, R2, 0x1f, RZ ;  /* 0x0000001f02027819 */ /* 0x000fc800000006ff */
[----:B------:R-:W0:Y:S02]  /*20870*/  SYNCS.PHASECHK.TRANS64.TRYWAIT P0, [R9+URZ+0x38820], R2 ;  /* 0x03882002090075a7 */ /* 0x000e24000800017f */
[----:B0-----:R-:W-:Y:S05]  /*20880*/  @!P0 BRA `(.L_x_2938) ;  /* 0x0000004400488947 */ /* 0x001fea0003800000 */
.L_x_3068:
        /* <DEDUP_REMOVED lines=13> */
.L_x_3069:
        /* <DEDUP_REMOVED lines=11> */
.L_x_2942:
        /* <DEDUP_REMOVED lines=9> */
[----:B------:R-:W-:Y:S01]  /*20aa0*/  UMOV UR10, URZ ;  /* 0x0000003f000a7c82 */ /* 0x000fe20008000000 */
        /* <DEDUP_REMOVED lines=9> */
[----:B0-----:R-:W-:-:S05]  /*20b40*/  LEA R9, R10, R9, 0x18 ;  /* 0x000000090a097211 */ /* 0x001fca00078ec0ff */
        /* <DEDUP_REMOVED lines=38> */
.L_x_2940:
[----:B------:R-:W-:Y:S05]  /*20db0*/  BSYNC B0 ;  /* 0x0000000000007941 */ /* 0x000fea0003800000 */
.L_x_2939:
        /* <DEDUP_REMOVED lines=45> */
.L_x_2949:
[----:B------:R-:W2:Y:S01]  /*21090*/  S2R R3, SR_CgaCtaId ;  /* 0x0000000000037919 */ /* 0x000ea20000008800 */
[----:B------:R-:W-:-:S04]  /*210a0*/  MOV R2, 0x400 ;  /* 0x0000040000027802 */ /* 0x000fc80000000f00 */
[----:B--2---:R-:W-:Y:S02]  /*210b0*/  LEA R2, R3, R2, 0x18 ;  /* 0x0000000203027211 */ /* 0x004fe400078ec0ff */
[----:B------:R-:W-:-:S03]  /*210c0*/  SHF.L.U32 R3, R12, 0x1f, RZ ;  /* 0x0000001f0c037819 */ /* 0x000fc600000006ff */
[----:B------:R-:W-:-:S04]  /*210d0*/  IMAD R2, R13, 0x8, R2 ;  /* 0x000000080d027824 */ /* 0x000fc800078e0202 */
[----:B------:R-:W2:Y:S02]  /*210e0*/  SYNCS.PHASECHK.TRANS64.TRYWAIT P0, [R2+URZ+0x38840], R3 ;  /* 0x03884003020075a7 */ /* 0x000ea4000800017f */
[----:B--2---:R-:W-:Y:S05]  /*210f0*/  @!P0 BRA `(.L_x_2950) ;  /* 0x0000003c00608947 */ /* 0x004fea0003800000 */
.L_x_3070:
        /* <DEDUP_REMOVED lines=11> */
.L_x_2951:
[----:B---3--:R-:W3:Y:S01]  /*211b0*/  LDL R7, [R1] ;  /* 0x0000000001077983 */ /* 0x008ee20000100800 */
[----:B------:R-:W-:-:S03]  /*211c0*/  MOV R11, 0x400 ;  /* 0x00000400000b7802 */ /* 0x000fc60000000f00 */
[----:B------:R-:W4:Y:S01]  /*211d0*/  LDL R10, [R1+0x10] ;  /* 0x00001000010a7983 */ /* 0x000f220000100800 */
[----:B0-----:R-:W0:Y:S01]  /*211e0*/  S2R R12, SR_CgaCtaId ;  /* 0x00000000000c7919 */ /* 0x001e220000008800 */
[----:B------:R-:W-:Y:S01]  /*211f0*/  R2UR UR9, R2 ;  /* 0x00000000020972ca */ /* 0x000fe200000e0000 */
[----:B------:R-:W-:Y:S01]  /*21200*/  ULDC.64 UR6, c[0x0][0x198] ;  /* 0x0000660000067ab9 */ /* 0x000fe20000000a00 */
[----:B------:R-:W-:Y:S01]  /*21210*/  R2UR UR12, R0 ;  /* 0x00000000000c72ca */ /* 0x000fe200000e0000 */
[----:B------:R-:W-:Y:S01]  /*21220*/  UIADD3 UR4, UP0, UR6, 0x370, URZ ;  /* 0x0000037006047890 */ /* 0x000fe2000ff1e03f */
[----:B-----5:R-:W-:-:S03]  /*21230*/  R2UR UR13, R6 ;  /* 0x00000000060d72ca */ /* 0x020fc600000e0000 */
[----:B------:R-:W-:Y:S01]  /*21240*/  UIADD3.X UR5, URZ, UR7, URZ, UP0, !UPT ;  /* 0x000000073f057290 */ /* 0x000fe200087fe43f */
[----:B0-----:R-:W-:-:S05]  /*21250*/  LEA R11, R12, R11, 0x18 ;  /* 0x0000000b0c0b7211 */ /* 0x001fca00078ec0ff */
        /* <DEDUP_REMOVED lines=12> */
.L_x_3071:
        /* <DEDUP_REMOVED lines=8> */
.L_x_2953:
[----:B0-2---:R-:W2:Y:S01]  /*213a0*/  LDL R3, [R1] ;  /* 0x0000000001037983 */ /* 0x005ea20000100800 */
        /* <DEDUP_REMOVED lines=18> */
[----:B0-----:R-:W-:-:S05]  /*214d0*/  LEA R7, R10, R7, 0x18 ;  /* 0x000000070a077211 */ /* 0x001fca00078ec0ff */
        /* <DEDUP_REMOVED lines=35> */
.L_x_2948:
[----:B------:R-:W-:Y:S05]  /*21710*/  BSYNC B2 ;  /* 0x0000000000027941 */ /* 0x000fea0003800000 */
.L_x_2947:
[----:B------:R-:W2:Y:S02]  /*21720*/  LDL R2, [R1+0x1c] ;  /* 0x00001c0001027983 */ /* 0x000ea40000100800 */
[----:B--2---:R-:W-:-:S07]  /*21730*/  VIADD R5, R2, 0xfffffffd ;  /* 0xfffffffd02057836 */ /* 0x004fce0000000000 */
.L_x_2946:
[----:B------:R-:W-:Y:S05]  /*21740*/  BSYNC B1 ;  /* 0x0000000000017941 */ /* 0x000fea0003800000 */
.L_x_2945:
[----:B------:R-:W2:Y:S01]  /*21750*/  LDL.LU R2, [R1+0x1c] ;  /* 0x00001c0001027983 */ /* 0x000ea20000300800 */
[----:B------:R-:W-:Y:S01]  /*21760*/  VIADD R9, R9, 0xfffffffe ;  /* 0xfffffffe09097836 */ /* 0x000fe20000000000 */
[----:B--2---:R-:W-:-:S04]  /*21770*/  LOP3.LUT R2, RZ, R2, RZ, 0x33, !PT ;  /* 0x00000002ff027212 */ /* 0x004fc800078e33ff */
[----:B------:R-:W-:-:S13]  /*21780*/  ISETP.NE.AND P0, PT, R9, R2, PT ;  /* 0x000000020900720c */ /* 0x000fda0003f05270 */
[----:B------:R-:W-:Y:S05]  /*21790*/  @!P0 BRA `(.L_x_2944) ;  /* 0x0000001000408947 */ /* 0x000fea0003800000 */
.L_x_2968:
        /* <DEDUP_REMOVED lines=10> */
[----:B------:R-:W-:Y:S01]  /*21840*/  ISETP.NE.U32.AND P0, PT, RZ, UR38, PT ;  /* 0x00000026ff007c0c */ /* 0x000fe2000bf05070 */
[----:B------:R-:W-:-:S03]  /*21850*/  IMAD.MOV.U32 R11, RZ, RZ, R5 ;  /* 0x000000ffff0b7224 */ /* 0x000fc600078e0005 */
[----:B------:R-:W-:-:S13]  /*21860*/  ISETP.NE.AND.EX P0, PT, RZ, UR39, PT, P0 ;  /* 0x00000027ff007c0c */ /* 0x000fda000bf05300 */
[----:B------:R-:W-:Y:S05]  /*21870*/  @!P0 BRA `(.L_x_2956) ;  /* 0x0000000000408947 */ /* 0x000fea0003800000 */
[----:B------:R-:W2:Y:S02]  /*21880*/  LDC R11, c[0x0][0x41c] ;  /* 0x00010700ff0b7b82 */ /* 0x000ea40000000800 */
        /* <DEDUP_REMOVED lines=13> */
[----:B------:R-:W-:-:S05]  /*21960*/  LEA.HI.X R7, R2, UR39, R3, 0x2, P0 ;  /* 0x0000002702077c11 */ /* 0x000fca00080f1403 */
[----:B------:R2:W5:Y:S04]  /*21970*/  LDG.E R6, desc[UR54][R6.64] ;  /* 0x0000003606067981 */ /* 0x000568000c1e1900 */
.L_x_2956:
[----:B------:R-:W3:Y:S01]  /*21980*/  S2R R3, SR_CgaCtaId ;  /* 0x0000000000037919 */ /* 0x000ee20000008800 */
[----:B------:R-:W-:-:S04]  /*21990*/  MOV R2, 0x400 ;  /* 0x0000040000027802 */ /* 0x000fc80000000f00 */
[----:B---3--:R-:W-:Y:S02]  /*219a0*/  LEA R2, R3, R2, 0x18 ;  /* 0x0000000203027211 */ /* 0x008fe400078ec0ff */
[----:B------:R-:W-:-:S03]  /*219b0*/  SHF.L.U32 R3, R10, 0x1f, RZ ;  /* 0x0000001f0a037819 */ /* 0x000fc600000006ff */
[----:B------:R-:W-:-:S04]  /*219c0*/  IMAD R2, R9, 0x8, R2 ;  /* 0x0000000809027824 */ /* 0x000fc800078e0202 */
[----:B------:R-:W3:Y:S02]  /*219d0*/  SYNCS.PHASECHK.TRANS64.TRYWAIT P0, [R2+URZ+0x38840], R3 ;  /* 0x03884003020075a7 */ /* 0x000ee4000800017f */
[----:B---3--:R-:W-:Y:S05]  /*219e0*/  @!P0 BRA `(.L_x_2957) ;  /* 0x00000034004c8947 */ /* 0x008fea0003800000 */
.L_x_3072:
        /* <DEDUP_REMOVED lines=11> */
.L_x_2958:
[----:B0-----:R-:W4:Y:S01]  /*21aa0*/  LDL R12, [R1+0x10] ;  /* 0x00001000010c7983 */ /* 0x001f220000100800 */
[----:B--2---:R-:W-:Y:S01]  /*21ab0*/  MOV R7, 0x400 ;  /* 0x0000040000077802 */ /* 0x004fe20000000f00 */
[----:B------:R-:W0:Y:S01]  /*21ac0*/  S2R R13, SR_CgaCtaId ;  /* 0x00000000000d7919 */ /* 0x000e220000008800 */
[----:B------:R-:W-:Y:S01]  /*21ad0*/  R2UR UR9, R2 ;  /* 0x00000000020972ca */ /* 0x000fe200000e0000 */
[----:B------:R-:W-:Y:S01]  /*21ae0*/  ULDC.64 UR6, c[0x0][0x198] ;  /* 0x0000660000067ab9 */ /* 0x000fe20000000a00 */
[----:B------:R-:W-:Y:S01]  /*21af0*/  R2UR UR12, R0 ;  /* 0x00000000000c72ca */ /* 0x000fe200000e0000 */
[----:B------:R-:W-:Y:S01]  /*21b00*/  UIADD3 UR4, UP0, UR6, 0x370, URZ ;  /* 0x0000037006047890 */ /* 0x000fe2000ff1e03f */
[----:B-----5:R-:W-:-:S03]  /*21b10*/  R2UR UR13, R6 ;  /* 0x00000000060d72ca */ /* 0x020fc600000e0000 */
        /* <DEDUP_REMOVED lines=14> */
.L_x_3073:
        /* <DEDUP_REMOVED lines=8> */
.L_x_2960:
[----:B------:R-:W2:Y:S01]  /*21c80*/  S2R R11, SR_CgaCtaId ;  /* 0x00000000000b7919 */ /* 0x000ea20000008800 */
[----:B0--3--:R-:W-:Y:S01]  /*21c90*/  MOV R3, 0x400 ;  /* 0x0000040000037802 */ /* 0x009fe20000000f00 */
        /* <DEDUP_REMOVED lines=52> */
.L_x_2955:
[----:B------:R-:W-:Y:S05]  /*21fe0*/  BSYNC B1 ;  /* 0x0000000000017941 */ /* 0x000fea0003800000 */
.L_x_2954:
[----:B------:R-:W-:Y:S01]  /*21ff0*/  VIADD R9, R9, 0x1 ;  /* 0x0000000109097836 */ /* 0x000fe20000000000 */
[----:B------:R-:W-:Y:S04]  /*22000*/  BSSY B1, `(.L_x_2961) ;  /* 0x0000085000017945 */ /* 0x000fe80003800000 */
[----:B------:R-:W-:-:S04]  /*22010*/  ISETP.NE.AND P0, PT, R9, 0x2, PT ;  /* 0x000000020900780c */ /* 0x000fc80003f05270 */
[----:B------:R-:W-:Y:S02]  /*22020*/  SEL R2, RZ, 0x1, P0 ;  /* 0x00000001ff027807 */ /* 0x000fe40000000000 */
[----:B0-----:R-:W-:Y:S01]  /*22030*/  SEL R12, R9, RZ, P0 ;  /* 0x000000ff090c7207 */ /* 0x001fe20000000000 */
        /* <DEDUP_REMOVED lines=25> */
.L_x_2963:
[----:B------:R-:W3:Y:S01]  /*221d0*/  S2R R3, SR_CgaCtaId ;  /* 0x0000000000037919 */ /* 0x000ee20000008800 */
[----:B------:R-:W-:-:S04]  /*221e0*/  MOV R2, 0x400 ;  /* 0x0000040000027802 */ /* 0x000fc80000000f00 */
[----:B---3--:R-:W-:Y:S02]  /*221f0*/  LEA R2, R3, R2, 0x18 ;  /* 0x0000000203027211 */ /* 0x008fe400078ec0ff */
[----:B------:R-:W-:-:S03]  /*22200*/  SHF.L.U32 R3, R11, 0x1f, RZ ;  /* 0x0000001f0b037819 */ /* 0x000fc600000006ff */
[----:B------:R-:W-:-:S04]  /*22210*/  IMAD R2, R12, 0x8, R2 ;  /* 0x000000080c027824 */ /* 0x000fc800078e0202 */
[----:B------:R-:W3:Y:S02]  /*22220*/  SYNCS.PHASECHK.TRANS64.TRYWAIT P0, [R2+URZ+0x38840], R3 ;  /* 0x03884003020075a7 */ /* 0x000ee4000800017f */
[----:B---3--:R-:W-:Y:S05]  /*22230*/  @!P0 BRA `(.L_x_2964) ;  /* 0x0000002c00608947 */ /* 0x008fea0003800000 */
.L_x_3074:
        /* <DEDUP_REMOVED lines=11> */
.L_x_2965:
[----:B--2---:R-:W2:Y:S01]  /*222f0*/  LDL R7, [R1] ;  /* 0x0000000001077983 */ /* 0x004ea20000100800 */
[----:B0-----:R-:W-:-:S03]  /*22300*/  MOV R12, 0x400 ;  /* 0x00000400000c7802 */ /* 0x001fc60000000f00 */
[----:B------:R-:W4:Y:S01]  /*22310*/  LDL R11, [R1+0x10] ;  /* 0x00001000010b7983 */ /* 0x000f220000100800 */
        /* <DEDUP_REMOVED lines=19> */
[----:B0-2---:R-:W-:Y:S05]  /*22450*/  @!P1 BRA `(.L_x_2966) ;  /* 0x0000002800ec9947 */ /* 0x005fea0003800000 */
.L_x_3075:
        /* <DEDUP_REMOVED lines=8> */
.L_x_2967:
[----:B0--3--:R-:W2:Y:S01]  /*224e0*/  LDL R3, [R1] ;  /* 0x0000000001037983 */ /* 0x009ea20000100800 */
        /* <DEDUP_REMOVED lines=54> */
.L_x_2962:
[----:B------:R-:W-:Y:S05]  /*22850*/  BSYNC B1 ;  /* 0x0000000000017941 */ /* 0x000fea0003800000 */
.L_x_2961:
[----:B------:R-:W2:Y:S01]  /*22860*/  LDL R2, [R1+0x14] ;  /* 0x0000140001027983 */ /* 0x000ea20000100800 */
[----:B------:R-:W-:Y:S01]  /*22870*/  VIADD R5, R5, 0xfffffffe ;  /* 0xfffffffe05057836 */ /* 0x000fe20000000000 */
[----:B--2---:R-:W-:-:S13]  /*22880*/  ISETP.GT.AND P0, PT, R9, R2, PT ;  /* 0x000000020900720c */ /* 0x004fda0003f04270 */
[----:B------:R-:W-:Y:S05]  /*22890*/  @P0 BRA `(.L_x_2968) ;  /* 0xffffffec00c00947 */ /* 0x000fea000383ffff */
.L_x_2944:
[----:B------:R-:W-:Y:S05]  /*228a0*/  BSYNC B0 ;  /* 0x0000000000007941 */ /* 0x000fea0003800000 */
.L_x_2943:
        /* <DEDUP_REMOVED lines=25> */
.L_x_2970:
[----:B------:R-:W-:Y:S05]  /*22a40*/  BSYNC B0 ;  /* 0x0000000000007941 */ /* 0x000fea0003800000 */
.L_x_2969:
[----:B--2---:R-:W2:Y:S02]  /*22a50*/  LDL.LU R2, [R1+0x8] ;  /* 0x0000080001027983 */ /* 0x004ea40000300800 */
[----:B--2---:R-:W-:-:S05]  /*22a60*/  LOP3.LUT R2, R2, R0, RZ, 0x3c, !PT ;  /* 0x0000000002027212 */ /* 0x004fca00078e3cff */
[----:B------:R3:W-:Y:S02]  /*22a70*/  STL [R1+0x8], R2 ;  /* 0x0000080201007387 */ /* 0x0007e40000100800 */
.L_x_2925:
[----:B------:R-:W-:Y:S05]  /*22a80*/  BSYNC B6 ;  /* 0x0000000000067941 */ /* 0x000fea0003800000 */
.L_x_2923:
[----:B------:R-:W-:-:S03]  /*22a90*/  UMOV UR4, 0xffffffff ;  /* 0xffffffff00047882 */ /* 0x000fc60000000000 */
[----:B------:R-:W-:Y:S05]  /*22aa0*/  BRA.DIV UR4, `(.L_x_2971) ;  /* 0x00000026046c7947 */ /* 0x000fea000b800000 */
[----:B------:R4:W0:Y:S04]  /*22ab0*/  SHFL.IDX PT, R4, R16, RZ, 0x1f ;  /* 0x00001fff10047589 */ /* 0x00082800000e0000 */
[----:B------:R-:W0:Y:S02]  /*22ac0*/  SHFL.IDX PT, R16, R16, 0x1, 0x1f ;  /* 0x00201f0010107f89 */ /* 0x000e2400000e0000 */
.L_x_3079:
        /* <DEDUP_REMOVED lines=10> */
[----:B---3--:R-:W3:Y:S02]  /*22b70*/  LDC.64 R2, c[0x0][0xd58] ;  /* 0x00035600ff027b82 */ /* 0x008ee40000000a00 */
[----:B---3--:R-:W-:-:S05]  /*22b80*/  IMAD.WIDE R2, R5, 0x4, R2 ;  /* 0x0000000405027825 */ /* 0x008fca00078e0202 */
[----:B------:R3:W5:Y:S02]  /*22b90*/  LDG.E R17, desc[UR54][R2.64] ;  /* 0x0000003602117981 */ /* 0x000764000c1e1900 */
.L_x_2973:
[----:B------:R-:W-:Y:S05]  /*22ba0*/  BSYNC B0 ;  /* 0x0000000000007941 */ /* 0x000fea0003800000 */
.L_x_2972:
        /* <DEDUP_REMOVED lines=11> */
[----:B---3--:R-:W-:-:S05]  /*22c60*/  IADD3 R3, R13, R14, RZ ;  /* 0x0000000e0d037210 */ /* 0x008fca0007ffe0ff */
[----:B------:R-:W0:Y:S02]  /*22c70*/  SHFL.UP PT, R14, R3, 0x4, RZ ;  /* 0x04800000030e7989 */ /* 0x000e2400000e00ff */
[----:B0-----:R-:W-:Y:S02]  /*22c80*/  SEL R14, R14, RZ, P0 ;  /* 0x000000ff0e0e7207 */ /* 0x001fe40000000000 */
[----:B------:R-:W-:-:S03]  /*22c90*/  ISETP.GE.U32.AND P0, PT, R7, 0x10, PT ;  /* 0x000000100700780c */ /* 0x000fc60003f06070 */
[----:B------:R-:W-:-:S05]  /*22ca0*/  IMAD.IADD R5, R3, 0x1, R14 ;  /* 0x0000000103057824 */ /* 0x000fca00078e020e */
[----:B------:R-:W2:Y:S02]  /*22cb0*/  SHFL.UP PT, R14, R5, 0x8, RZ ;  /* 0x05000000050e7989 */ /* 0x000ea400000e00ff */
[----:B--2---:R-:W-:-:S05]  /*22cc0*/  SEL R6, R14, RZ, P1 ;  /* 0x000000ff0e067207 */ /* 0x004fca0000800000 */
[----:B------:R-:W-:-:S05]  /*22cd0*/  IMAD.IADD R6, R5, 0x1, R6 ;  /* 0x0000000105067824 */ /* 0x000fca00078e0206 */
[----:B------:R-:W0:Y:S02]  /*22ce0*/  SHFL.UP PT, R14, R6, 0x10, RZ ;  /* 0x06000000060e7989 */ /* 0x000e2400000e00ff */
[----:B0-----:R-:W-:-:S05]  /*22cf0*/  SEL R7, R14, RZ, P0 ;  /* 0x000000ff0e077207 */ /* 0x001fca0000000000 */
[----:B------:R-:W-:-:S05]  /*22d00*/  IMAD.IADD R2, R6, 0x1, R7 ;  /* 0x0000000106027824 */ /* 0x000fca00078e0207 */
[----:B------:R0:W2:Y:S02]  /*22d10*/  SHFL.IDX PT, R14, R2, 0x1f, 0x1f ;  /* 0x03e01f00020e7f89 */ /* 0x0000a400000e0000 */
.L_x_3087:
[----:B------:R-:W-:Y:S02]  /*22d20*/  ULDC UR4, c[0x0][0xd10] ;  /* 0x0003440000047ab9 */ /* 0x000fe40000000800 */
[----:B------:R-:W-:-:S04]  /*22d30*/  IMAD.U32 R5, RZ, RZ, UR4 ;  /* 0x00000004ff057e24 */ /* 0x000fc8000f8e00ff */
[----:B--2---:R-:W-:-:S04]  /*22d40*/  IMAD R3, R14, R5, RZ ;  /* 0x000000050e037224 */ /* 0x004fc800078e02ff */
[----:B----4-:R-:W-:-:S05]  /*22d50*/  IMAD.IADD R16, R16, 0x1, R3 ;  /* 0x0000000110107824 */ /* 0x010fca00078e0203 */
[----:B------:R-:W-:-:S13]  /*22d60*/  ISETP.GT.AND P0, PT, R16, R4, PT ;  /* 0x000000041000720c */ /* 0x000fda0003f04270 */
[----:B------:R-:W-:Y:S05]  /*22d70*/  @P0 BRA `(.L_x_2975) ;  /* 0x0000000000b40947 */ /* 0x000fea0003800000 */
[----:B------:R-:W2:Y:S02]  /*22d80*/  LDC R0, c[0x0][0xd14] ;  /* 0x00034500ff007b82 */ /* 0x000ea40000000800 */
.L_x_2980:
        /* <DEDUP_REMOVED lines=14> */
.L_x_2978:
[----:B------:R-:W-:Y:S05]  /*22e70*/  BSYNC B0 ;  /* 0x0000000000007941 */ /* 0x000fea0003800000 */
.L_x_2977:
[----:B------:R-:W-:-:S03]  /*22e80*/  UMOV UR4, 0xffffffff ;  /* 0xffffffff00047882 */ /* 0x000fc60000000000 */
[----:B------:R-:W-:Y:S05]  /*22e90*/  BRA.DIV UR4, `(.L_x_2979) ;  /* 0x00000026048c7947 */ /* 0x000fea000b800000 */
[----:B-----5:R-:W0:Y:S01]  /*22ea0*/  SHFL.UP PT, R14, R17, 0x1, RZ ;  /* 0x04200000110e7989 */ /* 0x020e2200000e00ff */
[C---:B------:R-:W-:Y:S02]  /*22eb0*/  ISETP.NE.AND P0, PT, R6.reuse, RZ, PT ;  /* 0x000000ff0600720c */ /* 0x040fe40003f05270 */
[----:B------:R-:W-:Y:S02]  /*22ec0*/  ISETP.GE.U32.AND P1, PT, R6, 0x2, PT ;  /* 0x000000020600780c */ /* 0x000fe40003f26070 */
[----:B0-2---:R-:W-:Y:S02]  /*22ed0*/  SEL R2, R14, RZ, P0 ;  /* 0x000000ff0e027207 */ /* 0x005fe40000000000 */
        /* <DEDUP_REMOVED lines=17> */
.L_x_3095:
[----:B------:R-:W-:Y:S02]  /*22ff0*/  ULDC UR4, c[0x0][0xd10] ;  /* 0x0003440000047ab9 */ /* 0x000fe40000000800 */
[----:B------:R-:W-:-:S04]  /*23000*/  IMAD.U32 R5, RZ, RZ, UR4 ;  /* 0x00000004ff057e24 */ /* 0x000fc8000f8e00ff */
[----:B--2---:R-:W-:-:S04]  /*23010*/  IMAD R3, R14, R5, RZ ;  /* 0x000000050e037224 */ /* 0x004fc800078e02ff */
[----:B------:R-:W-:-:S05]  /*23020*/  IMAD.IADD R16, R3, 0x1, R16 ;  /* 0x0000000103107824 */ /* 0x000fca00078e0210 */
[----:B------:R-:W-:-:S13]  /*23030*/  ISETP.GT.AND P0, PT, R16, R4, PT ;  /* 0x000000041000720c */ /* 0x000fda0003f04270 */
[----:B------:R-:W-:Y:S05]  /*23040*/  @!P0 BRA `(.L_x_2980) ;  /* 0xfffffffc00508947 */ /* 0x000fea000383ffff */
.L_x_2975:
        /* <DEDUP_REMOVED lines=8> */
.L_x_3099:
[----:B------:R-:W-:Y:S01]  /*230d0*/  ISETP.NE.AND P0, PT, R3, RZ, PT ;  /* 0x000000ff0300720c */ /* 0x000fe20003f05270 */
[----:B------:R-:W-:-:S12]  /*230e0*/  IMAD.MOV.U32 R7, RZ, RZ, RZ ;  /* 0x000000ffff077224 */ /* 0x000fd800078e00ff */
[----:B------:R-:W-:Y:S05]  /*230f0*/  @!P0 BRA `(.L_x_2982) ;  /* 0x0000000000108947 */ /* 0x000fea0003800000 */
[----:B------:R-:W-:Y:S01]  /*23100*/  UMOV UR4, 0xffffffff ;  /* 0xffffffff00047882 */ /* 0x000fe20000000000 */
[----:B------:R-:W-:Y:S02]  /*23110*/  VIADD R12, R6, 0xffffffff ;  /* 0xffffffff060c7836 */ /* 0x000fe40000000000 */
[----:B------:R-:W-:Y:S05]  /*23120*/  BRA.DIV UR4, `(.L_x_2983) ;  /* 0x0000002a04047947 */ /* 0x000fea000b800000 */
[----:B------:R4:W0:Y:S02]  /*23130*/  SHFL.IDX PT, R7, R2, R12, 0x1f ;  /* 0x00001f0c02077589 */ /* 0x00082400000e0000 */
.L_x_2982:
[----:B0---4-:R-:W0:Y:S01]  /*23140*/  LDC.64 R2, c[0x0][0xd68] ;  /* 0x00035a00ff027b82 */ /* 0x011e220000000a00 */
[----:B------:R-:W-:-:S04]  /*23150*/  IMAD.IADD R19, R6, 0x1, R19 ;  /* 0x0000000106137824 */ /* 0x000fc800078e0213 */
[----:B0-----:R-:W-:-:S05]  /*23160*/  IMAD.WIDE R2, R19, 0x4, R2 ;  /* 0x0000000413027825 */ /* 0x001fca00078e0202 */
[----:B-1----:R-:W2:Y:S01]  /*23170*/  LDG.E R9, desc[UR54][R2.64] ;  /* 0x0000003602097981 */ /* 0x002ea2000c1e1900 */
[----:B------:R-:W-:Y:S02]  /*23180*/  IMAD R16, R7, R5, R16 ;  /* 0x0000000507107224 */ /* 0x000fe400078e0210 */
[----:B--23--:R-:W-:-:S05]  /*23190*/  IMAD R6, R17, R9, RZ ;  /* 0x0000000911067224 */ /* 0x00cfca00078e02ff */
[----:B------:R-:W-:-:S04]  /*231a0*/  IABS R8, R6 ;  /* 0x0000000600087213 */ /* 0x000fc80000000000 */
[----:B------:R-:W0:Y:S08]  /*231b0*/  I2F.RP R2, R8 ;  /* 0x0000000800027306 */ /* 0x000e300000209400 */
[----:B0-----:R-:W0:Y:S02]  /*231c0*/  MUFU.RCP R2, R2 ;  /* 0x0000000200027308 */ /* 0x001e240000001000 */
[----:B0-----:R-:W-:-:S06]  /*231d0*/  VIADD R2, R2, 0xffffffe ;  /* 0x0ffffffe02027836 */ /* 0x001fcc0000000000 */
[----:B------:R-:W0:Y:S02]  /*231e0*/  F2I.FTZ.U32.TRUNC.NTZ R3, R2 ;  /* 0x0000000200037305 */ /* 0x000e24000021f000 */
[----:B0-----:R-:W-:-:S04]  /*231f0*/  IMAD.MOV R2, RZ, RZ, -R3 ;  /* 0x000000ffff027224 */ /* 0x001fc800078e0a03 */
[----:B------:R-:W-:Y:S02]  /*23200*/  IMAD R10, R2, R8, RZ ;  /* 0x00000008020a7224 */ /* 0x000fe400078e02ff */
[----:B------:R-:W-:-:S04]  /*23210*/  IMAD.MOV.U32 R2, RZ, RZ, RZ ;  /* 0x000000ffff027224 */ /* 0x000fc800078e00ff */
[----:B------:R-:W-:-:S04]  /*23220*/  IMAD.HI.U32 R10, R3, R10, R2 ;  /* 0x0000000a030a7227 */ /* 0x000fc800078e0002 */
[----:B------:R-:W-:Y:S01]  /*23230*/  IMAD.IADD R2, R4, 0x1, -R16 ;  /* 0x0000000104027824 */ /* 0x000fe200078e0a10 */
[----:B------:R-:W-:-:S04]  /*23240*/  IABS R4, R6 ;  /* 0x0000000600047213 */ /* 0x000fc80000000000 */
[----:B------:R-:W-:Y:S01]  /*23250*/  IABS R3, R2 ;  /* 0x0000000200037213 */ /* 0x000fe20000000000 */
[----:B------:R-:W-:-:S04]  /*23260*/  IMAD.MOV R4, RZ, RZ, -R4 ;  /* 0x000000ffff047224 */ /* 0x000fc800078e0a04 */
[----:B------:R-:W-:-:S04]  /*23270*/  IMAD.HI.U32 R10, R10, R3, RZ ;  /* 0x000000030a0a7227 */ /* 0x000fc800078e00ff */
[----:B------:R-:W-:-:S05]  /*23280*/  IMAD R3, R10, R4, R3 ;  /* 0x000000040a037224 */ /* 0x000fca00078e0203 */
[----:B------:R-:W-:-:S13]  /*23290*/  ISETP.GT.U32.AND P0, PT, R8, R3, PT ;  /* 0x000000030800720c */ /* 0x000fda0003f04070 */
[----:B------:R-:W-:Y:S01]  /*232a0*/  @!P0 IADD3 R3, R3, -R8, RZ ;  /* 0x8000000803038210 */ /* 0x000fe20007ffe0ff */
        /* <DEDUP_REMOVED lines=44> */
.L_x_2976:
[----:B------:R-:W-:Y:S01]  /*23570*/  UMOV UR4, URZ ;  /* 0x0000003f00047c82 */ /* 0x000fe20008000000 */
[----:B------:R-:W-:Y:S01]  /*23580*/  UMOV UR5, URZ ;  /* 0x0000003f00057c82 */ /* 0x000fe20008000000 */
[----:B------:R-:W-:Y:S01]  /*23590*/  ULDC UR6, c[0x0][0xd14] ;  /* 0x0003450000067ab9 */ /* 0x000fe20000000800 */
[----:B------:R-:W-:Y:S02]  /*235a0*/  IMAD.MOV.U32 R16, RZ, RZ, R4 ;  /* 0x000000ffff107224 */ /* 0x000fe400078e0004 */
[----:B------:R-:W-:Y:S02]  /*235b0*/  IMAD.U32 R17, RZ, RZ, UR4 ;  /* 0x00000004ff117e24 */ /* 0x000fe4000f8e00ff */
[----:B------:R-:W-:Y:S02]  /*235c0*/  IMAD.U32 R18, RZ, RZ, UR5 ;  /* 0x00000005ff127e24 */ /* 0x000fe4000f8e00ff */
[----:B------:R-:W-:-:S07]  /*235d0*/  IMAD.U32 R19, RZ, RZ, UR6 ;  /* 0x00000006ff137e24 */ /* 0x000fce000f8e00ff */
.L_x_2984:
        /* <DEDUP_REMOVED lines=12> */
.L_x_2885:
[----:B-1----:R-:W2:Y:S01]  /*236a0*/  LDL R0, [R1+0x24] ;  /* 0x0000240001007983 */ /* 0x002ea20000100800 */
[----:B------:R-:W1:Y:S01]  /*236b0*/  S2R R3, SR_CgaCtaId ;  /* 0x0000000000037919 */ /* 0x000e620000008800 */
[----:B--2---:R-:W-:Y:S02]  /*236c0*/  R2UR UR4, R0 ;  /* 0x00000000000472ca */ /* 0x004fe400000e0000 */
[----:B------:R-:W-:-:S04]  /*236d0*/  MOV R0, 0x400 ;  /* 0x0000040000007802 */ /* 0x000fc80000000f00 */
[----:B-1----:R-:W-:-:S07]  /*236e0*/  LEA R0, R3, R0, 0x18 ;  /* 0x0000000003007211 */ /* 0x002fce00078ec0ff */
[----:B------:R-:W-:-:S04]  /*236f0*/  UIADD3 UR4, UR4, 0x1, URZ ;  /* 0x0000000104047890 */ /* 0x000fc8000fffe03f */
[----:B------:R-:W-:-:S04]  /*23700*/  ULEA.HI UR5, UR4, UR4, URZ, 0x1 ;  /* 0x0000000404057291 */ /* 0x000fc8000f8f083f */
[----:B------:R-:W-:-:S04]  /*23710*/  ULOP3.LUT UR5, UR5, 0xfffffffe, URZ, 0xc0, !UPT ;  /* 0xfffffffe05057892 */ /* 0x000fc8000f8ec03f */
[----:B------:R-:W-:-:S06]  /*23720*/  UIADD3 UR5, UR4, -UR5, URZ ;  /* 0x8000000504057290 */ /* 0x000fcc000fffe03f */
[----:B------:R-:W-:-:S05]  /*23730*/  IMAD.U32 R3, RZ, RZ, UR5 ;  /* 0x00000005ff037e24 */ /* 0x000fca000f8e00ff */
[----:B------:R-:W-:-:S04]  /*23740*/  SHF.L.U32 R3, R3, 0x1f, RZ ;  /* 0x0000001f03037819 */ /* 0x000fc800000006ff */
[----:B------:R-:W1:Y:S02]  /*23750*/  SYNCS.PHASECHK.TRANS64.TRYWAIT P0, [R0+URZ+0x38820], R3 ;  /* 0x03882003000075a7 */ /* 0x000e64000800017f */
[----:B-1----:R-:W-:Y:S05]  /*23760*/  @!P0 BRA `(.L_x_2986) ;  /* 0x00000020009c8947 */ /* 0x002fea0003800000 */
.L_x_3102:
[----:B------:R-:W-:-:S03]  /*23770*/  UMOV UR4, 0xffffffff ;  /* 0xffffffff00047882 */ /* 0x000fc60000000000 */
[----:B------:R-:W-:Y:S05]  /*23780*/  BRA.DIV UR4, `(.L_x_2987) ;  /* 0x0000002204a87947 */ /* 0x000fea000b800000 */
[----:B---3--:R-:W2:Y:S02]  /*23790*/  S2R R2, SR_TID.X ;  /* 0x0000000000027919 */ /* 0x008ea40000002100 */
[----:B--2---:R-:W-:-:S04]  /*237a0*/  SHF.R.U32.HI R2, RZ, 0x5, R2 ;  /* 0x00000005ff027819 */ /* 0x004fc80000011602 */
[----:B------:R-:W-:-:S05]  /*237b0*/  LOP3.LUT R2, R2, 0x3, RZ, 0xc0, !PT ;  /* 0x0000000302027812 */ /* 0x000fca00078ec0ff */
[----:B------:R2:W3:Y:S02]  /*237c0*/  SHFL.IDX PT, R14, R2, RZ, 0x1f ;  /* 0x00001fff020e7589 */ /* 0x0004e400000e0000 */
.L_x_3105:
[----:B---3--:R-:W-:-:S13]  /*237d0*/  ISETP.NE.AND P0, PT, R14, RZ, PT ;  /* 0x000000ff0e00720c */ /* 0x008fda0003f05270 */
[----:B------:R-:W-:Y:S05]  /*237e0*/  @P0 BRA `(.L_x_2667) ;  /* 0x00000000009c0947 */ /* 0x000fea0003800000 */
[----:B------:R-:W-:-:S03]  /*237f0*/  UMOV UR4, 0xffffffff ;  /* 0xffffffff00047882 */ /* 0x000fc60000000000 */
[----:B------:R-:W-:Y:S05]  /*23800*/  BRA.DIV UR4, `(.L_x_2988) ;  /* 0x0000002204bc7947 */ /* 0x000fea000b800000 */
[----:B------:R-:W-:-:S13]  /*23810*/  ELECT P6, URZ, PT ;  /* 0x00000000003f782f */ /* 0x000fda00038c0000 */
.L_x_3108:
[----:B------:R-:W-:Y:S05]  /*23820*/  @!P6 BRA `(.L_x_2667) ;  /* 0x00000000008ce947 */ /* 0x000fea0003800000 */
[----:B--2---:R-:W2:Y:S02]  /*23830*/  LDL R2, [R1+0x30] ;  /* 0x0000300001027983 */ /* 0x004ea40000100800 */
[----:B--2---:R-:W-:-:S13]  /*23840*/  R2UR UR4, R2 ;  /* 0x00000000020472ca */ /* 0x004fda00000e0000 */
[----:B------:R-:W-:-:S06]  /*23850*/  ULOP3.LUT UR4, UR4, 0x2, URZ, 0xfc, !UPT ;  /* 0x0000000204047892 */ /* 0x000fcc000f8efc3f */
[----:B------:R-:W-:-:S05]  /*23860*/  IMAD.U32 R2, RZ, RZ, UR4 ;  /* 0x00000004ff027e24 */ /* 0x000fca000f8e00ff */
[----:B------:R-:W-:-:S13]  /*23870*/  ISETP.NE.AND P2, PT, R2, 0x3, PT ;  /* 0x000000030200780c */ /* 0x000fda0003f45270 */
[----:B------:R-:W-:Y:S05]  /*23880*/  @!P2 BRA `(.L_x_2989) ;  /* 0x000000000004a947 */ /* 0x000fea0003800000 */
[----:B------:R-:W-:Y:S01]  /*23890*/  BPT.TRAP 0x1 ;  /* 0x000000040000795c */ /* 0x000fe20000300000 */
.L_x_2989:
[----:B-1----:R-:W2:Y:S04]  /*238a0*/  LDL R3, [R1] ;  /* 0x0000000001037983 */ /* 0x002ea80000100800 */
[----:B------:R-:W3:Y:S01]  /*238b0*/  LDL.LU R7, [R1+0x8] ;  /* 0x0000080001077983 */ /* 0x000ee20000300800 */
[----:B------:R-:W-:-:S05]  /*238c0*/  VIADD R2, R0, 0x38840 ;  /* 0x0003884000027836 */ /* 0x000fca0000000000 */
[C---:B--2---:R-:W-:Y:S01]  /*238d0*/  LEA R6, R3.reuse, R2, 0x3 ;  /* 0x0000000203067211 */ /* 0x044fe200078e18ff */
        /* <DEDUP_REMOVED lines=10> */
.L_x_3109:
[----:B------:R-:W2:Y:S02]  /*23980*/  SYNCS.PHASECHK.TRANS64.TRYWAIT P0, [R7+URZ], R2 ;  /* 0x00000002070075a7 */ /* 0x000ea4000800017f */
[----:B--2---:R-:W-:Y:S05]  /*23990*/  @!P0 BRA `(.L_x_2991) ;  /* 0x00000020008c8947 */ /* 0x004fea0003800000 */
.L_x_3110:
[----:B------:R-:W-:Y:S05]  /*239a0*/  @!P2 BRA `(.L_x_2992) ;  /* 0x000000000004a947 */ /* 0x000fea0003800000 */
[----:B------:R-:W-:Y:S01]  /*239b0*/  BPT.TRAP 0x1 ;  /* 0x000000040000795c */ /* 0x000fe20000300000 */
.L_x_2992:
[----:B------:R-:W3:Y:S01]  /*239c0*/  LDL.LU R4, [R1] ;  /* 0x0000000001047983 */ /* 0x000ee20000300800 */
[----:B------:R-:W-:-:S04]  /*239d0*/  VIADD R0, R0, 0x38860 ;  /* 0x0003886000007836 */ /* 0x000fc80000000000 */
[----:B---3--:R-:W-:-:S04]  /*239e0*/  IMAD R4, R4, 0x8, R0 ;  /* 0x0000000804047824 */ /* 0x008fc800078e0200 */
[----:B------:R-:W3:Y:S02]  /*239f0*/  SYNCS.PHASECHK.TRANS64.TRYWAIT P0, [R4+URZ], R5 ;  /* 0x00000005040075a7 */ /* 0x000ee4000800017f */
[----:B---3--:R-:W-:Y:S05]  /*23a00*/  @!P0 BRA `(.L_x_2993) ;  /* 0x0000002000848947 */ /* 0x008fea0003800000 */
.L_x_3111:
[----:B------:R-:W-:-:S07]  /*23a10*/  IMAD R3, R3, 0x8, R0 ;  /* 0x0000000803037824 */ /* 0x000fce00078e0200 */
.L_x_2994:
[----:B----4-:R4:W0:Y:S02]  /*23a20*/  SYNCS.PHASECHK.TRANS64.TRYWAIT P0, [R3+URZ], R2 ;  /* 0x00000002030075a7 */ /* 0x010824000800017f */
[----:B0-----:R-:W-:Y:S05]  /*23a30*/  @!P0 NANOSLEEP.SYNCS 0x989680 ;  /* 0x009896800000895d */ /* 0x001fea0003900000 */
[----:B------:R-:W0:Y:S02]  /*23a40*/  @!P0 SYNCS.PHASECHK.TRANS64 P0, [R3+URZ], R2 ;  /* 0x00000002030085a7 */ /* 0x000e24000800007f */
[----:B0-----:R-:W-:Y:S05]  /*23a50*/  @!P0 BRA `(.L_x_2994) ;  /* 0xfffffffc00f08947 */ /* 0x001fea000383ffff */
.L_x_2667:
[----:B------:R-:W-:Y:S05]  /*23a60*/  BSYNC B8 ;  /* 0x0000000000087941 */ /* 0x000fea0003800000 */
.L_x_2664:
[----:B------:R-:W-:Y:S05]  /*23a70*/  EXIT ;  /* 0x000000000000794d */ /* 0x000fea0003800000 */
.L_x_2691:
[----:B0-----:R0:W1:Y:S02]  /*23a80*/  SYNCS.PHASECHK.TRANS64.TRYWAIT P5, [R70+URZ+0x38890], R77 ;  /* 0x0388904d460075a7 */ /* 0x00106400080a017f */
[----:B-1----:R-:W-:Y:S05]  /*23a90*/  @!P5 NANOSLEEP.SYNCS 0x989680 ;  /* 0x009896800000d95d */ /* 0x002fea0003900000 */
[----:B------:R-:W1:Y:S02]  /*23aa0*/  @!P5 SYNCS.PHASECHK.TRANS64 P5, [R70+URZ+0x38890], R77 ;  /* 0x0388904d4600d5a7 */ /* 0x000e6400080a007f */
[----:B-1----:R-:W-:Y:S05]  /*23ab0*/  @!P5 BRA `(.L_x_2691) ;  /* 0xfffffffc00f0d947 */ /* 0x002fea000383ffff */
[----:B------:R-:W-:Y:S05]  /*23ac0*/  BRA `(.L_x_2995) ;  /* 0xfffffdec00cc7947 */ /* 0x000fea000383ffff */
.L_x_2701:
[----:B0-----:R0:W1:Y:S02]  /*23ad0*/  SYNCS.PHASECHK.TRANS64.TRYWAIT P5, [R70+URZ+0x38890], R77 ;  /* 0x0388904d460075a7 */ /* 0x00106400080a017f */
[----:B-1----:R-:W-:Y:S05]  /*23ae0*/  @!P5 NANOSLEEP.SYNCS 0x989680 ;  /* 0x009896800000d95d */ /* 0x002fea0003900000 */
[----:B------:R-:W1:Y:S02]  /*23af0*/  @!P5 SYNCS.PHASECHK.TRANS64 P5, [R70+URZ+0x38890], R77 ;  /* 0x0388904d4600d5a7 */ /* 0x000e6400080a007f */
[----:B-1----:R-:W-:Y:S05]  /*23b00*/  @!P5 BRA `(.L_x_2701) ;  /* 0xfffffffc00f0d947 */ /* 0x002fea000383ffff */
[----:B------:R-:W-:Y:S05]  /*23b10*/  BRA `(.L_x_2996) ;  /* 0xfffffdf800487947 */ /* 0x000fea000383ffff */
.L_x_2706:
[----:B0-----:R0:W1:Y:S02]  /*23b20*/  SYNCS.PHASECHK.TRANS64.TRYWAIT P5, [R70+URZ+0x38890], R77 ;  /* 0x0388904d460075a7 */ /* 0x00106400080a017f */
[----:B-1----:R-:W-:Y:S05]  /*23b30*/  @!P5 NANOSLEEP.SYNCS 0x989680 ;  /* 0x009896800000d95d */ /* 0x002fea0003900000 */
[----:B------:R-:W1:Y:S02]  /*23b40*/  @!P5 SYNCS.PHASECHK.TRANS64 P5, [R70+URZ+0x38890], R77 ;  /* 0x0388904d4600d5a7 */ /* 0x000e6400080a007f */
[----:B-1----:R-:W-:Y:S05]  /*23b50*/  @!P5 BRA `(.L_x_2706) ;  /* 0xfffffffc00f0d947 */ /* 0x002fea000383ffff */
[----:B------:R-:W-:Y:S05]  /*23b60*/  BRA `(.L_x_2997) ;  /* 0xfffffe00007c7947 */ /* 0x000fea000383ffff */
.L_x_2710:
[----:B--2---:R2:W4:Y:S02]  /*23b70*/  SYNCS.PHASECHK.TRANS64.TRYWAIT P5, [R70+URZ+0x388b0], R77 ;  /* 0x0388b04d460075a7 */ /* 0x00452400080a017f */
[----:B----4-:R-:W-:Y:S05]  /*23b80*/  @!P5 NANOSLEEP.SYNCS 0x989680 ;  /* 0x009896800000d95d */ /* 0x010fea0003900000 */
[----:B------:R-:W4:Y:S02]  /*23b90*/  @!P5 SYNCS.PHASECHK.TRANS64 P5, [R70+URZ+0x388b0], R77 ;  /* 0x0388b04d4600d5a7 */ /* 0x000f2400080a007f */
[----:B----4-:R-:W-:Y:S05]  /*23ba0*/  @!P5 BRA `(.L_x_2710) ;  /* 0xfffffffc00f0d947 */ /* 0x010fea000383ffff */
[----:B------:R-:W-:Y:S05]  /*23bb0*/  BRA `(.L_x_2998) ;  /* 0xfffffe0000f87947 */ /* 0x000fea000383ffff */
.L_x_2753:
        /* <DEDUP_REMOVED lines=8> */
.L_x_3000:
[----:B------:R-:W-:Y:S05]  /*23c40*/  BSYNC B1 ;  /* 0x0000000000017941 */ /* 0x000fea0003800000 */
.L_x_2999:
[----:B------:R-:W-:Y:S05]  /*23c50*/  BRA `(.L_x_3001) ;  /* 0xfffffe40000c7947 */ /* 0x000fea000383ffff */
.L_x_2754:
        /* <DEDUP_REMOVED lines=8> */
.L_x_3003:
[----:B------:R-:W-:Y:S05]  /*23ce0*/  BSYNC B1 ;  /* 0x0000000000017941 */ /* 0x000fea0003800000 */
.L_x_3002:
[----:B------:R-:W-:Y:S05]  /*23cf0*/  BRA `(.L_x_3004) ;  /* 0xfffffe3c00ec7947 */ /* 0x000fea000383ffff */
.L_x_2755:
        /* <DEDUP_REMOVED lines=8> */
.L_x_3006:
[----:B------:R-:W-:Y:S05]  /*23d80*/  BSYNC B1 ;  /* 0x0000000000017941 */ /* 0x000fea0003800000 */
.L_x_3005:
[----:B------:R-:W-:Y:S05]  /*23d90*/  BRA `(.L_x_3007) ;  /* 0xfffffe3c00cc7947 */ /* 0x000fea000383ffff */
.L_x_2756:
        /* <DEDUP_REMOVED lines=8> */
.L_x_3009:
[----:B------:R-:W-:Y:S05]  /*23e20*/  BSYNC B1 ;  /* 0x0000000000017941 */ /* 0x000fea0003800000 */
.L_x_3008:
[----:B------:R-:W-:Y:S05]  /*23e30*/  BRA `(.L_x_3010) ;  /* 0xfffffe3c00ac7947 */ /* 0x000fea000383ffff */
.L_x_2757:
        /* <DEDUP_REMOVED lines=8> */
.L_x_3012:
[----:B------:R-:W-:Y:S05]  /*23ec0*/  BSYNC B1 ;  /* 0x0000000000017941 */ /* 0x000fea0003800000 */
.L_x_3011:
[----:B------:R-:W-:Y:S05]  /*23ed0*/  BRA `(.L_x_3013) ;  /* 0xfffffe3c008c7947 */ /* 0x000fea000383ffff */
.L_x_2758:
        /* <DEDUP_REMOVED lines=8> */
.L_x_3015:
[----:B------:R-:W-:Y:S05]  /*23f60*/  BSYNC B1 ;  /* 0x0000000000017941 */ /* 0x000fea0003800000 */
.L_x_3014:
[----:B------:R-:W-:Y:S05]  /*23f70*/  BRA `(.L_x_3016) ;  /* 0xfffffe3c006c7947 */ /* 0x000fea000383ffff */
.L_x_2759:
        /* <DEDUP_REMOVED lines=8> */
.L_x_3018:
[----:B------:R-:W-:Y:S05]  /*24000*/  BSYNC B1 ;  /* 0x0000000000017941 */ /* 0x000fea0003800000 */
.L_x_3017:
[----:B------:R-:W-:Y:S05]  /*24010*/  BRA `(.L_x_3019) ;  /* 0xfffffe3c004c7947 */ /* 0x000fea000383ffff */
.L_x_2760:
        /* <DEDUP_REMOVED lines=8> */
.L_x_3021:
[----:B------:R-:W-:Y:S05]  /*240a0*/  BSYNC B1 ;  /* 0x0000000000017941 */ /* 0x000fea0003800000 */
.L_x_3020:
[----:B------:R-:W-:Y:S05]  /*240b0*/  BRA `(.L_x_3022) ;  /* 0xfffffe3c002c7947 */ /* 0x000fea000383ffff */
.L_x_2762:
[----:B0-----:R0:W1:Y:S02]  /*240c0*/  SYNCS.PHASECHK.TRANS64.TRYWAIT P2, [R18+URZ+0x38800], R5 ;  /* 0x03880005120075a7 */ /* 0x001064000804017f */
[----:B-1----:R-:W-:Y:S05]  /*240d0*/  @!P2 NANOSLEEP.SYNCS 0x989680 ;  /* 0x009896800000a95d */ /* 0x002fea0003900000 */
[----:B------:R-:W1:Y:S02]  /*240e0*/  @!P2 SYNCS.PHASECHK.TRANS64 P2, [R18+URZ+0x38800], R5 ;  /* 0x038800051200a5a7 */ /* 0x000e64000804007f */
[----:B-1----:R-:W-:Y:S05]  /*240f0*/  @!P2 BRA `(.L_x_2762) ;  /* 0xfffffffc00f0a947 */ /* 0x002fea000383ffff */
[----:B------:R-:W-:Y:S05]  /*24100*/  BRA `(.L_x_3023) ;  /* 0xfffffe3c00a07947 */ /* 0x000fea000383ffff */
.L_x_2770:
        /* <DEDUP_REMOVED lines=8> */
.L_x_3025:
[----:B------:R-:W-:Y:S05]  /*24190*/  BSYNC B1 ;  /* 0x0000000000017941 */ /* 0x000fea0003800000 */
.L_x_3024:
[----:B------:R-:W-:Y:S05]  /*241a0*/  BRA `(.L_x_3026) ;  /* 0xfffffe4c00bc7947 */ /* 0x000fea000383ffff */
.L_x_2771:
        /* <DEDUP_REMOVED lines=8> */
.L_x_3028:
[----:B------:R-:W-:Y:S05]  /*24230*/  BSYNC B1 ;  /* 0x0000000000017941 */ /* 0x000fea0003800000 */
.L_x_3027:
[----:B------:R-:W-:Y:S05]  /*24240*/  BRA `(.L_x_3029) ;  /* 0xfffffe4c009c7947 */ /* 0x000fea000383ffff */
.L_x_2772:
        /* <DEDUP_REMOVED lines=8> */
.L_x_3031:
[----:B------:R-:W-:Y:S05]  /*242d0*/  BSYNC B1 ;  /* 0x0000000000017941 */ /* 0x000fea0003800000 */
.L_x_3030:
[----:B------:R-:W-:Y:S05]  /*242e0*/  BRA `(.L_x_3032) ;  /* 0xfffffe4c007c7947 */ /* 0x000fea000383ffff */
.L_x_2773:
[----:B------:R-:W-:Y:S01]  /*242f0*/  BSSY B1, `(.L_x_3033) ;  /* 0x0000008000017945 */ /* 0x000fe20003800000 */
[----:B------:R-:W-:Y:S01]  /*24300*/  MOV R13, R0 ;  /* 0x00000000000d7202 */ /* 0x000fe20000000f00 */
[----:B------:R-:W-:Y:S02]  /*24310*/  IMAD.MOV.U32 R12, RZ, RZ, RZ ;  /* 0x000000ffff0c7224 */ /* 0x000fe400078e00ff */
[----:B------:R-:W-:Y:S02]  /*24320*/  IMAD.MOV.U32 R11, RZ, RZ, 0x1c1f ;  /* 0x00001c1fff0b7424 */ /* 0x000fe400078e00ff */
[----:B------:R-:W-:-:S07]  /*24330*/  IMAD.MOV.U32 R15, RZ, RZ, -0x1 ;  /* 0xffffffffff0f7424 */ /* 0x000fce00078e00ff */
[----:B-----5:R-:W-:Y:S05]  /*24340*/  WARPSYNC.COLLECTIVE R15, `(.L_x_3034) ;  /* 0x000000000f087348 */ /* 0x020fea0003c00000 */
[----:B------:R0:W1:Y:S02]  /*24350*/  SHFL.IDX P6, R14, R13, R12, R11 ;  /* 0x0000000c0d0e7389 */ /* 0x00006400000c000b */
[----:B01---5:R-:W-:Y:S01]  /*24360*/  ENDCOLLECTIVE ;  /* 0x000000000000791b */ /* 0x023fe20003800000 */
.L_x_3034:
[----:B------:R-:W-:Y:S05]  /*24370*/  BSYNC B1 ;  /* 0x0000000000017941 */ /* 0x000fea0003800000 */
.L_x_3033:
[----:B------:R-:W-:Y:S05]  /*24380*/  BRA `(.L_x_3035) ;  /* 0xfffffe4c005c7947 */ /* 0x000fea000383ffff */
.L_x_2774:
        /* <DEDUP_REMOVED lines=8> */
.L_x_3037:
[----:B------:R-:W-:Y:S05]  /*24410*/  BSYNC B1 ;  /* 0x0000000000017941 */ /* 0x000fea0003800000 */
.L_x_3036:
[----:B------:R-:W-:Y:S05]  /*24420*/  BRA `(.L_x_3038) ;  /* 0xfffffe4c003c7947 */ /* 0x000fea000383ffff */
.L_x_2775:
        /* <DEDUP_REMOVED lines=8> */
.L_x_3040:
[----:B------:R-:W-:Y:S05]  /*244b0*/  BSYNC B1 ;  /* 0x0000000000017941 */ /* 0x000fea0003800000 */
.L_x_3039:
[----:B------:R-:W-:Y:S05]  /*244c0*/  BRA `(.L_x_3041) ;  /* 0xfffffe4c00207947 */ /* 0x000fea000383ffff */
.L_x_2776:
        /* <DEDUP_REMOVED lines=8> */
.L_x_3043:
[----:B------:R-:W-:Y:S05]  /*24550*/  BSYNC B1 ;  /* 0x0000000000017941 */ /* 0x000fea0003800000 */
.L_x_3042:
[----:B------:R-:W-:Y:S05]  /*24560*/  BRA `(.L_x_3044) ;  /* 0xfffffe4c00047947 */ /* 0x000fea000383ffff */
.L_x_2777:
        /* <DEDUP_REMOVED lines=8> */
.L_x_3046:
[----:B------:R-:W-:Y:S05]  /*245f0*/  BSYNC B1 ;  /* 0x0000000000017941 */ /* 0x000fea0003800000 */
.L_x_3045:
[----:B------:R-:W-:Y:S05]  /*24600*/  BRA `(.L_x_3047) ;  /* 0xfffffe4800e87947 */ /* 0x000fea000383ffff */
.L_x_2779:
[----:B0-----:R0:W1:Y:S02]  /*24610*/  SYNCS.PHASECHK.TRANS64.TRYWAIT P1, [R18+URZ+0x38800], R3 ;  /* 0x03880003120075a7 */ /* 0x001064000802017f */
[----:B-1----:R-:W-:Y:S05]  /*24620*/  @!P1 NANOSLEEP.SYNCS 0x989680 ;  /* 0x009896800000995d */ /* 0x002fea0003900000 */
[----:B------:R-:W1:Y:S02]  /*24630*/  @!P1 SYNCS.PHASECHK.TRANS64 P1, [R18+URZ+0x38800], R3 ;  /* 0x03880003120095a7 */ /* 0x000e64000802007f */
[----:B-1----:R-:W-:Y:S05]  /*24640*/  @!P1 BRA `(.L_x_2779) ;  /* 0xfffffffc00f09947 */ /* 0x002fea000383ffff */
[----:B------:R-:W-:Y:S05]  /*24650*/  BRA `(.L_x_3048) ;  /* 0xfffffe4c00607947 */ /* 0x000fea000383ffff */
.L_x_2785:
[----:B--2---:R2:W3:Y:S02]  /*24660*/  SYNCS.PHASECHK.TRANS64.TRYWAIT P1, [R14+URZ+0x38830], R7 ;  /* 0x038830070e0075a7 */ /* 0x0044e4000802017f */
[----:B---3--:R-:W-:Y:S05]  /*24670*/  @!P1 NANOSLEEP.SYNCS 0x989680 ;  /* 0x009896800000995d */ /* 0x008fea0003900000 */
[----:B------:R-:W3:Y:S02]  /*24680*/  @!P1 SYNCS.PHASECHK.TRANS64 P1, [R14+URZ+0x38830], R7 ;  /* 0x038830070e0095a7 */ /* 0x000ee4000802007f */
[----:B---3--:R-:W-:Y:S05]  /*24690*/  @!P1 BRA `(.L_x_2785) ;  /* 0xfffffffc00f09947 */ /* 0x008fea000383ffff */
[----:B------:R-:W-:Y:S05]  /*246a0*/  BRA `(.L_x_2784) ;  /* 0xfffffe5800f87947 */ /* 0x000fea000383ffff */
.L_x_2787:
[----:B0-----:R0:W3:Y:S02]  /*246b0*/  SYNCS.PHASECHK.TRANS64.TRYWAIT P1, [R18+URZ+0x38810], R3 ;  /* 0x03881003120075a7 */ /* 0x0010e4000802017f */
[----:B---3--:R-:W-:Y:S05]  /*246c0*/  @!P1 NANOSLEEP.SYNCS 0x989680 ;  /* 0x009896800000995d */ /* 0x008fea0003900000 */
[----:B------:R-:W3:Y:S02]  /*246d0*/  @!P1 SYNCS.PHASECHK.TRANS64 P1, [R18+URZ+0x38810], R3 ;  /* 0x03881003120095a7 */ /* 0x000ee4000802007f */
[----:B---3--:R-:W-:Y:S05]  /*246e0*/  @!P1 BRA `(.L_x_2787) ;  /* 0xfffffffc00f09947 */ /* 0x008fea000383ffff */
[----:B------:R-:W-:Y:S05]  /*246f0*/  BRA `(.L_x_3049) ;  /* 0xfffffe5c00a87947 */ /* 0x000fea000383ffff */
.L_x_2791:
[----:B----4-:R4:W0:Y:S02]  /*24700*/  SYNCS.PHASECHK.TRANS64.TRYWAIT P2, [R14+URZ+0x38850], R7 ;  /* 0x038850070e0075a7 */ /* 0x010824000804017f */
[----:B0-----:R-:W-:Y:S05]  /*24710*/  @!P2 NANOSLEEP.SYNCS 0x989680 ;  /* 0x009896800000a95d */ /* 0x001fea0003900000 */
[----:B------:R-:W0:Y:S02]  /*24720*/  @!P2 SYNCS.PHASECHK.TRANS64 P2, [R14+URZ+0x38850], R7 ;  /* 0x038850070e00a5a7 */ /* 0x000e24000804007f */
[----:B0-----:R-:W-:Y:S05]  /*24730*/  @!P2 BRA `(.L_x_2791) ;  /* 0xfffffffc00f0a947 */ /* 0x001fea000383ffff */
[----:B------:R-:W-:Y:S05]  /*24740*/  BRA `(.L_x_2790) ;  /* 0xfffffe5c00cc7947 */ /* 0x000fea000383ffff */
.L_x_2811:
[----:B-1----:R1:W2:Y:S02]  /*24750*/  SYNCS.PHASECHK.TRANS64.TRYWAIT P2, [R199+URZ+0x38830], R204 ;  /* 0x038830ccc70075a7 */ /* 0x0022a4000804017f */
[----:B--2---:R-:W-:Y:S05]  /*24760*/  @!P2 NANOSLEEP.SYNCS 0x989680 ;  /* 0x009896800000a95d */ /* 0x004fea0003900000 */
[----:B------:R-:W2:Y:S02]  /*24770*/  @!P2 SYNCS.PHASECHK.TRANS64 P2, [R199+URZ+0x38830], R204 ;  /* 0x038830ccc700a5a7 */ /* 0x000ea4000804007f */
[----:B--2---:R-:W-:Y:S05]  /*24780*/  @!P2 BRA `(.L_x_2811) ;  /* 0xfffffffc00f0a947 */ /* 0x004fea000383ffff */
[----:B------:R-:W-:Y:S05]  /*24790*/  BRA `(.L_x_2810) ;  /* 0xfffffe9800607947 */ /* 0x000fea000383ffff */
.L_x_2816:
[----:B---3--:R3:W4:Y:S02]  /*247a0*/  SYNCS.PHASECHK.TRANS64.TRYWAIT P2, [R199+URZ+0x38850], R204 ;  /* 0x038850ccc70075a7 */ /* 0x008724000804017f */
[----:B----4-:R-:W-:Y:S05]  /*247b0*/  @!P2 NANOSLEEP.SYNCS 0x989680 ;  /* 0x009896800000a95d */ /* 0x010fea0003900000 */
[----:B------:R-:W4:Y:S02]  /*247c0*/  @!P2 SYNCS.PHASECHK.TRANS64 P2, [R199+URZ+0x38850], R204 ;  /* 0x038850ccc700a5a7 */ /* 0x000f24000804007f */
[----:B----4-:R-:W-:Y:S05]  /*247d0*/  @!P2 BRA `(.L_x_2816) ;  /* 0xfffffffc00f0a947 */ /* 0x010fea000383ffff */
[----:B------:R-:W-:Y:S05]  /*247e0*/  BRA `(.L_x_2815) ;  /* 0xfffffe9800fc7947 */ /* 0x000fea000383ffff */
.L_x_2837:
[----:B-1----:R1:W2:Y:S02]  /*247f0*/  SYNCS.PHASECHK.TRANS64.TRYWAIT P3, [R14+URZ+0x38830], R21 ;  /* 0x038830150e0075a7 */ /* 0x0022a4000806017f */
[----:B--2---:R-:W-:Y:S05]  /*24800*/  @!P3 NANOSLEEP.SYNCS 0x989680 ;  /* 0x009896800000b95d */ /* 0x004fea0003900000 */
[----:B------:R-:W2:Y:S02]  /*24810*/  @!P3 SYNCS.PHASECHK.TRANS64 P3, [R14+URZ+0x38830], R21 ;  /* 0x038830150e00b5a7 */ /* 0x000ea4000806007f */
[----:B--2---:R-:W-:Y:S05]  /*24820*/  @!P3 BRA `(.L_x_2837) ;  /* 0xfffffffc00f0b947 */ /* 0x004fea000383ffff */
[----:B------:R-:W-:Y:S05]  /*24830*/  BRA `(.L_x_2836) ;  /* 0xfffffedc00147947 */ /* 0x000fea000383ffff */
.L_x_2842:
[----:B---3--:R3:W4:Y:S02]  /*24840*/  SYNCS.PHASECHK.TRANS64.TRYWAIT P3, [R14+URZ+0x38850], R21 ;  /* 0x038850150e0075a7 */ /* 0x008724000806017f */
[----:B----4-:R-:W-:Y:S05]  /*24850*/  @!P3 NANOSLEEP.SYNCS 0x989680 ;  /* 0x009896800000b95d */ /* 0x010fea0003900000 */
[----:B------:R-:W4:Y:S02]  /*24860*/  @!P3 SYNCS.PHASECHK.TRANS64 P3, [R14+URZ+0x38850], R21 ;  /* 0x038850150e00b5a7 */ /* 0x000f24000806007f */
[----:B----4-:R-:W-:Y:S05]  /*24870*/  @!P3 BRA `(.L_x_2842) ;  /* 0xfffffffc00f0b947 */ /* 0x010fea000383ffff */
[----:B------:R-:W-:Y:S05]  /*24880*/  BRA `(.L_x_2841) ;  /* 0xfffffedc00b07947 */ /* 0x000fea000383ffff */
.L_x_2850:
[----:B-1----:R1:W2:Y:S02]  /*24890*/  SYNCS.PHASECHK.TRANS64.TRYWAIT P2, [R191+URZ+0x38830], R190 ;  /* 0x038830bebf0075a7 */ /* 0x0022a4000804017f */
[----:B--2---:R-:W-:Y:S05]  /*248a0*/  @!P2 NANOSLEEP.SYNCS 0x989680 ;  /* 0x009896800000a95d */ /* 0x004fea0003900000 */
[----:B------:R-:W2:Y:S02]  /*248b0*/  @!P2 SYNCS.PHASECHK.TRANS64 P2, [R191+URZ+0x38830], R190 ;  /* 0x038830bebf00a5a7 */ /* 0x000ea4000804007f */
[----:B--2---:R-:W-:Y:S05]  /*248c0*/  @!P2 BRA `(.L_x_2850) ;  /* 0xfffffffc00f0a947 */ /* 0x004fea000383ffff */
[----:B------:R-:W-:Y:S05]  /*248d0*/  BRA `(.L_x_2849) ;  /* 0xffffff10009c7947 */ /* 0x000fea000383ffff */
.L_x_2855:
[----:B---3--:R3:W4:Y:S02]  /*248e0*/  SYNCS.PHASECHK.TRANS64.TRYWAIT P2, [R191+URZ+0x38850], R190 ;  /* 0x038850bebf0075a7 */ /* 0x008724000804017f */
[----:B----4-:R-:W-:Y:S05]  /*248f0*/  @!P2 NANOSLEEP.SYNCS 0x989680 ;  /* 0x009896800000a95d */ /* 0x010fea0003900000 */
[----:B------:R-:W4:Y:S02]  /*24900*/  @!P2 SYNCS.PHASECHK.TRANS64 P2, [R191+URZ+0x38850], R190 ;  /* 0x038850bebf00a5a7 */ /* 0x000f24000804007f */
[----:B----4-:R-:W-:Y:S05]  /*24910*/  @!P2 BRA `(.L_x_2855) ;  /* 0xfffffffc00f0a947 */ /* 0x010fea000383ffff */
[----:B------:R-:W-:Y:S05]  /*24920*/  BRA `(.L_x_2854) ;  /* 0xffffff1400387947 */ /* 0x000fea000383ffff */
.L_x_2899:
        /* <DEDUP_REMOVED lines=11> */
.L_x_3051:
[----:B------:R-:W-:Y:S05]  /*249e0*/  BSYNC B1 ;  /* 0x0000000000017941 */ /* 0x000fea0003800000 */
.L_x_3050:
[----:B------:R-:W-:Y:S05]  /*249f0*/  BRA `(.L_x_3052) ;  /* 0xffffff9800607947 */ /* 0x000fea000383ffff */
.L_x_2900:
[----:B------:R-:W-:Y:S01]  /*24a00*/  BSSY B1, `(.L_x_3053) ;  /* 0x0000006000017945 */ /* 0x000fe20003800000 */
[----:B------:R-:W-:-:S07]  /*24a10*/  IMAD.MOV.U32 R15, RZ, RZ, -0x1 ;  /* 0xffffffffff0f7424 */ /* 0x000fce00078e00ff */
[----:B0-----:R-:W-:Y:S05]  /*24a20*/  WARPSYNC.COLLECTIVE R15, `(.L_x_3054) ;  /* 0x000000000f0c7348 */ /* 0x001fea0003c00000 */
[----:B------:R-:W-:Y:S02]  /*24a30*/  ELECT P6, UR62, PT ;  /* 0x00000000003e782f */ /* 0x000fe400038c0000 */
[----:B------:R-:W-:Y:S01]  /*24a40*/  MOV R14, UR62 ;  /* 0x0000003e000e7c02 */ /* 0x000fe20008000f00 */
[----:B0-----:R-:W-:Y:S10]  /*24a50*/  ENDCOLLECTIVE ;  /* 0x000000000000791b */ /* 0x001ff40003800000 */
.L_x_3054:
[----:B------:R-:W-:Y:S05]  /*24a60*/  BSYNC B1 ;  /* 0x0000000000017941 */ /* 0x000fea0003800000 */
.L_x_3053:
[----:B------:R-:W-:Y:S05]  /*24a70*/  BRA `(.L_x_3055) ;  /* 0xffffff98004c7947 */ /* 0x000fea000383ffff */
.L_x_2901:
[----:B-1----:R1:W2:Y:S02]  /*24a80*/  SYNCS.PHASECHK.TRANS64.TRYWAIT P0, [R7+URZ+0x38820], R8 ;  /* 0x03882008070075a7 */ /* 0x0022a4000800017f */
[----:B--2---:R-:W-:Y:S05]  /*24a90*/  @!P0 NANOSLEEP.SYNCS 0x989680 ;  /* 0x009896800000895d */ /* 0x004fea0003900000 */
[----:B------:R-:W2:Y:S02]  /*24aa0*/  @!P0 SYNCS.PHASECHK.TRANS64 P0, [R7+URZ+0x38820], R8 ;  /* 0x03882008070085a7 */ /* 0x000ea4000800007f */
[----:B--2---:R-:W-:Y:S05]  /*24ab0*/  @!P0 BRA `(.L_x_2901) ;  /* 0xfffffffc00f08947 */ /* 0x004fea000383ffff */
[----:B------:R-:W-:Y:S05]  /*24ac0*/  BRA `(.L_x_3056) ;  /* 0xffffff98006c7947 */ /* 0x000fea000383ffff */
.L_x_2904:
[----:B-1----:R1:W2:Y:S02]  /*24ad0*/  SYNCS.PHASECHK.TRANS64.TRYWAIT P0, [R8+URZ+0x388a0], R9 ;  /* 0x0388a009080075a7 */ /* 0x0022a4000800017f */
[----:B--2---:R-:W-:Y:S05]  /*24ae0*/  @!P0 NANOSLEEP.SYNCS 0x989680 ;  /* 0x009896800000895d */ /* 0x004fea0003900000 */
[----:B------:R-:W2:Y:S02]  /*24af0*/  @!P0 SYNCS.PHASECHK.TRANS64 P0, [R8+URZ+0x388a0], R9 ;  /* 0x0388a009080085a7 */ /* 0x000ea4000800007f */
[----:B--2---:R-:W-:Y:S05]  /*24b00*/  @!P0 BRA `(.L_x_2904) ;  /* 0xfffffffc00f08947 */ /* 0x004fea000383ffff */
[----:B------:R-:W-:Y:S05]  /*24b10*/  BRA `(.L_x_3057) ;  /* 0xffffff9800787947 */ /* 0x000fea000383ffff */
.L_x_2906:
[----:B--2---:R2:W3:Y:S02]  /*24b20*/  SYNCS.PHASECHK.TRANS64.TRYWAIT P0, [R8+URZ+0x388c0], R9 ;  /* 0x0388c009080075a7 */ /* 0x0044e4000800017f */
[----:B---3--:R-:W-:Y:S05]  /*24b30*/  @!P0 NANOSLEEP.SYNCS 0x989680 ;  /* 0x009896800000895d */ /* 0x008fea0003900000 */
[----:B------:R-:W3:Y:S02]  /*24b40*/  @!P0 SYNCS.PHASECHK.TRANS64 P0, [R8+URZ+0x388c0], R9 ;  /* 0x0388c009080085a7 */ /* 0x000ee4000800007f */
[----:B---3--:R-:W-:Y:S05]  /*24b50*/  @!P0 BRA `(.L_x_2906) ;  /* 0xfffffffc00f08947 */ /* 0x008fea000383ffff */
[----:B------:R-:W-:Y:S05]  /*24b60*/  BRA `(.L_x_3058) ;  /* 0xffffff9800e07947 */ /* 0x000fea000383ffff */
.L_x_2910:
[----:B-1----:R1:W2:Y:S02]  /*24b70*/  SYNCS.PHASECHK.TRANS64.TRYWAIT P0, [R9+URZ+0x388a0], R10 ;  /* 0x0388a00a090075a7 */ /* 0x0022a4000800017f */
[----:B--2---:R-:W-:Y:S05]  /*24b80*/  @!P0 NANOSLEEP.SYNCS 0x989680 ;  /* 0x009896800000895d */ /* 0x004fea0003900000 */
[----:B------:R-:W2:Y:S02]  /*24b90*/  @!P0 SYNCS.PHASECHK.TRANS64 P0, [R9+URZ+0x388a0], R10 ;  /* 0x0388a00a090085a7 */ /* 0x000ea4000800007f */
[----:B--2---:R-:W-:Y:S05]  /*24ba0*/  @!P0 BRA `(.L_x_2910) ;  /* 0xfffffffc00f08947 */ /* 0x004fea000383ffff */
[----:B------:R-:W-:Y:S05]  /*24bb0*/  BRA `(.L_x_3059) ;  /* 0xffffffa000247947 */ /* 0x000fea000383ffff */
.L_x_2912:
[----:B--2---:R2:W3:Y:S02]  /*24bc0*/  SYNCS.PHASECHK.TRANS64.TRYWAIT P1, [R9+URZ+0x388c0], R10 ;  /* 0x0388c00a090075a7 */ /* 0x0044e4000802017f */
[----:B---3--:R-:W-:Y:S05]  /*24bd0*/  @!P1 NANOSLEEP.SYNCS 0x989680 ;  /* 0x009896800000995d */ /* 0x008fea0003900000 */
[----:B------:R-:W3:Y:S02]  /*24be0*/  @!P1 SYNCS.PHASECHK.TRANS64 P1, [R9+URZ+0x388c0], R10 ;  /* 0x0388c00a090095a7 */ /* 0x000ee4000802007f */
[----:B---3--:R-:W-:Y:S05]  /*24bf0*/  @!P1 BRA `(.L_x_2912) ;  /* 0xfffffffc00f09947 */ /* 0x008fea000383ffff */
[----:B------:R-:W-:Y:S05]  /*24c00*/  BRA `(.L_x_3060) ;  /* 0xffffffa000847947 */ /* 0x000fea000383ffff */
.L_x_2930:
[----:B------:R-:W0:Y:S01]  /*24c10*/  S2R R5, SR_TID.X ;  /* 0x0000000000057919 */ /* 0x000e220000002100 */
[----:B------:R-:W-:Y:S01]  /*24c20*/  BSSY B0, `(.L_x_3061) ;  /* 0x000000a000007945 */ /* 0x000fe20003800000 */
[----:B------:R-:W-:Y:S02]  /*24c30*/  IMAD.MOV.U32 R12, RZ, RZ, RZ ;  /* 0x000000ffff0c7224 */ /* 0x000fe400078e00ff */
[----:B-1----:R-:W-:Y:S02]  /*24c40*/  IMAD.MOV.U32 R11, RZ, RZ, 0x1f ;  /* 0x0000001fff0b7424 */ /* 0x002fe400078e00ff */
[----:B------:R-:W-:Y:S01]  /*24c50*/  IMAD.MOV.U32 R15, RZ, RZ, -0x1 ;  /* 0xffffffffff0f7424 */ /* 0x000fe200078e00ff */
[----:B0-----:R-:W-:-:S04]  /*24c60*/  SHF.R.U32.HI R5, RZ, 0x5, R5 ;  /* 0x00000005ff057819 */ /* 0x001fc80000011605 */
[----:B------:R-:W-:-:S04]  /*24c70*/  LOP3.LUT R5, R5, 0x3, RZ, 0xc0, !PT ;  /* 0x0000000305057812 */ /* 0x000fc800078ec0ff */
[----:B------:R-:W-:-:S07]  /*24c80*/  MOV R13, R5 ;  /* 0x00000005000d7202 */ /* 0x000fce0000000f00 */
[----:B------:R-:W-:Y:S05]  /*24c90*/  WARPSYNC.COLLECTIVE R15, `(.L_x_3062) ;  /* 0x000000000f087348 */ /* 0x000fea0003c00000 */
[----:B------:R0:W1:Y:S02]  /*24ca0*/  SHFL.IDX P6, R14, R13, R12, R11 ;  /* 0x0000000c0d0e7389 */ /* 0x00006400000c000b */
[----:B01----:R-:W-:Y:S01]  /*24cb0*/  ENDCOLLECTIVE ;  /* 0x000000000000791b */ /* 0x003fe20003800000 */
.L_x_3062:
[----:B------:R-:W-:Y:S05]  /*24cc0*/  BSYNC B0 ;  /* 0x0000000000007941 */ /* 0x000fea0003800000 */
.L_x_3061:
[----:B------:R-:W-:Y:S05]  /*24cd0*/  BRA `(.L_x_3063) ;  /* 0xffffffb0005c7947 */ /* 0x000fea000383ffff */
.L_x_2931:
[----:B------:R-:W-:Y:S01]  /*24ce0*/  BSSY B0, `(.L_x_3064) ;  /* 0x0000006000007945 */ /* 0x000fe20003800000 */
[----:B------:R-:W-:-:S07]  /*24cf0*/  IMAD.MOV.U32 R15, RZ, RZ, -0x1 ;  /* 0xffffffffff0f7424 */ /* 0x000fce00078e00ff */
[----:B-1----:R-:W-:Y:S05]  /*24d00*/  WARPSYNC.COLLECTIVE R15, `(.L_x_3065) ;  /* 0x000000000f0c7348 */ /* 0x002fea0003c00000 */
[----:B------:R-:W-:Y:S02]  /*24d10*/  ELECT P6, UR62, PT ;  /* 0x00000000003e782f */ /* 0x000fe400038c0000 */
[----:B------:R-:W-:Y:S01]  /*24d20*/  MOV R14, UR62 ;  /* 0x0000003e000e7c02 */ /* 0x000fe20008000f00 */
[----:B-1----:R-:W-:Y:S10]  /*24d30*/  ENDCOLLECTIVE ;  /* 0x000000000000791b */ /* 0x002ff40003800000 */
.L_x_3065:
[----:B------:R-:W-:Y:S05]  /*24d40*/  BSYNC B0 ;  /* 0x0000000000007941 */ /* 0x000fea0003800000 */
.L_x_3064:
[----:B------:R-:W-:Y:S05]  /*24d50*/  BRA `(.L_x_3066) ;  /* 0xffffffb0004c7947 */ /* 0x000fea000383ffff */
.L_x_2934:
[----:B0-----:R0:W1:Y:S02]  /*24d60*/  SYNCS.PHASECHK.TRANS64.TRYWAIT P0, [R5+URZ+0x38840], R7 ;  /* 0x03884007050075a7 */ /* 0x001064000800017f */
[----:B-1----:R-:W-:Y:S05]  /*24d70*/  @!P0 NANOSLEEP.SYNCS 0x989680 ;  /* 0x009896800000895d */ /* 0x002fea0003900000 */
[----:B------:R-:W1:Y:S02]  /*24d80*/  @!P0 SYNCS.PHASECHK.TRANS64 P0, [R5+URZ+0x38840], R7 ;  /* 0x03884007050085a7 */ /* 0x000e64000800007f */
[----:B-1----:R-:W-:Y:S05]  /*24d90*/  @!P0 BRA `(.L_x_2934) ;  /* 0xfffffffc00f08947 */ /* 0x002fea000383ffff */
[----:B------:R-:W-:Y:S05]  /*24da0*/  BRA `(.L_x_3067) ;  /* 0xffffffb000b47947 */ /* 0x000fea000383ffff */
.L_x_2938:
        /* <DEDUP_REMOVED lines=8> */
.L_x_2941:
[----:B0-----:R0:W1:Y:S02]  /*24e30*/  SYNCS.PHASECHK.TRANS64.TRYWAIT P0, [R2+URZ+0x38860], R5 ;  /* 0x03886005020075a7 */ /* 0x001064000800017f */
[----:B-1----:R-:W-:Y:S05]  /*24e40*/  @!P0 NANOSLEEP.SYNCS 0x989680 ;  /* 0x009896800000895d */ /* 0x002fea0003900000 */
[----:B------:R-:W1:Y:S02]  /*24e50*/  @!P0 SYNCS.PHASECHK.TRANS64 P0, [R2+URZ+0x38860], R5 ;  /* 0x03886005020085a7 */ /* 0x000e64000800007f */
[----:B-1----:R-:W-:Y:S05]  /*24e60*/  @!P0 BRA `(.L_x_2941) ;  /* 0xfffffffc00f08947 */ /* 0x002fea000383ffff */
[----:B------:R-:W-:Y:S05]  /*24e70*/  BRA `(.L_x_3069) ;  /* 0xffffffb800b87947 */ /* 0x000fea000383ffff */
.L_x_2950:
[----:B--2---:R2:W3:Y:S02]  /*24e80*/  SYNCS.PHASECHK.TRANS64.TRYWAIT P0, [R2+URZ+0x38840], R3 ;  /* 0x03884003020075a7 */ /* 0x0044e4000800017f */
[----:B---3--:R-:W-:Y:S05]  /*24e90*/  @!P0 NANOSLEEP.SYNCS 0x989680 ;  /* 0x009896800000895d */ /* 0x008fea0003900000 */
[----:B------:R-:W3:Y:S02]  /*24ea0*/  @!P0 SYNCS.PHASECHK.TRANS64 P0, [R2+URZ+0x38840], R3 ;  /* 0x03884003020085a7 */ /* 0x000ee4000800007f */
[----:B---3--:R-:W-:Y:S05]  /*24eb0*/  @!P0 BRA `(.L_x_2950) ;  /* 0xfffffffc00f08947 */ /* 0x008fea000383ffff */
[----:B------:R-:W-:Y:S05]  /*24ec0*/  BRA `(.L_x_3070) ;  /* 0xffffffc0008c7947 */ /* 0x000fea000383ffff */
.L_x_2952:
[----:B0-----:R0:W3:Y:S02]  /*24ed0*/  SYNCS.PHASECHK.TRANS64.TRYWAIT P0, [R2+URZ+0x38860], R3 ;  /* 0x03886003020075a7 */ /* 0x0010e4000800017f */
[----:B---3--:R-:W-:Y:S05]  /*24ee0*/  @!P0 NANOSLEEP.SYNCS 0x989680 ;  /* 0x009896800000895d */ /* 0x008fea0003900000 */
[----:B------:R-:W3:Y:S02]  /*24ef0*/  @!P0 SYNCS.PHASECHK.TRANS64 P0, [R2+URZ+0x38860], R3 ;  /* 0x03886003020085a7 */ /* 0x000ee4000800007f */
[----:B---3--:R-:W-:Y:S05]  /*24f00*/  @!P0 BRA `(.L_x_2952) ;  /* 0xfffffffc00f08947 */ /* 0x008fea000383ffff */
[----:B------:R-:W-:Y:S05]  /*24f10*/  BRA `(.L_x_3071) ;  /* 0xffffffc400007947 */ /* 0x000fea000383ffff */
.L_x_2957:
[----:B---3--:R3:W4:Y:S02]  /*24f20*/  SYNCS.PHASECHK.TRANS64.TRYWAIT P0, [R2+URZ+0x38840], R3 ;  /* 0x03884003020075a7 */ /* 0x008724000800017f */
[----:B----4-:R-:W-:Y:S05]  /*24f30*/  @!P0 NANOSLEEP.SYNCS 0x989680 ;  /* 0x009896800000895d */ /* 0x010fea0003900000 */
[----:B------:R-:W4:Y:S02]  /*24f40*/  @!P0 SYNCS.PHASECHK.TRANS64 P0, [R2+URZ+0x38840], R3 ;  /* 0x03884003020085a7 */ /* 0x000f24000800007f */
[----:B----4-:R-:W-:Y:S05]  /*24f50*/  @!P0 BRA `(.L_x_2957) ;  /* 0xfffffffc00f08947 */ /* 0x010fea000383ffff */
[----:B------:R-:W-:Y:S05]  /*24f60*/  BRA `(.L_x_3072) ;  /* 0xffffffc800a07947 */ /* 0x000fea000383ffff */
.L_x_2959:
[----:B0-----:R0:W2:Y:S02]  /*24f70*/  SYNCS.PHASECHK.TRANS64.TRYWAIT P1, [R2+URZ+0x38860], R3 ;  /* 0x03886003020075a7 */ /* 0x0010a4000802017f */
[----:B--2---:R-:W-:Y:S05]  /*24f80*/  @!P1 NANOSLEEP.SYNCS 0x989680 ;  /* 0x009896800000995d */ /* 0x004fea0003900000 */
[----:B------:R-:W2:Y:S02]  /*24f90*/  @!P1 SYNCS.PHASECHK.TRANS64 P1, [R2+URZ+0x38860], R3 ;  /* 0x03886003020095a7 */ /* 0x000ea4000802007f */
[----:B--2---:R-:W-:Y:S05]  /*24fa0*/  @!P1 BRA `(.L_x_2959) ;  /* 0xfffffffc00f09947 */ /* 0x004fea000383ffff */
[----:B------:R-:W-:Y:S05]  /*24fb0*/  BRA `(.L_x_3073) ;  /* 0xffffffcc00107947 */ /* 0x000fea000383ffff */
.L_x_2964:
[----:B---3--:R3:W4:Y:S02]  /*24fc0*/  SYNCS.PHASECHK.TRANS64.TRYWAIT P0, [R2+URZ+0x38840], R3 ;  /* 0x03884003020075a7 */ /* 0x008724000800017f */
[----:B----4-:R-:W-:Y:S05]  /*24fd0*/  @!P0 NANOSLEEP.SYNCS 0x989680 ;  /* 0x009896800000895d */ /* 0x010fea0003900000 */
[----:B------:R-:W4:Y:S02]  /*24fe0*/  @!P0 SYNCS.PHASECHK.TRANS64 P0, [R2+URZ+0x38840], R3 ;  /* 0x03884003020085a7 */ /* 0x000f24000800007f */
[----:B----4-:R-:W-:Y:S05]  /*24ff0*/  @!P0 BRA `(.L_x_2964) ;  /* 0xfffffffc00f08947 */ /* 0x010fea000383ffff */
[----:B------:R-:W-:Y:S05]  /*25000*/  BRA `(.L_x_3074) ;  /* 0xffffffd0008c7947 */ /* 0x000fea000383ffff */
.L_x_2966:
[----:B0-----:R0:W2:Y:S02]  /*25010*/  SYNCS.PHASECHK.TRANS64.TRYWAIT P1, [R2+URZ+0x38860], R3 ;  /* 0x03886003020075a7 */ /* 0x0010a4000802017f */
[----:B--2---:R-:W-:Y:S05]  /*25020*/  @!P1 NANOSLEEP.SYNCS 0x989680 ;  /* 0x009896800000995d */ /* 0x004fea0003900000 */
[----:B------:R-:W2:Y:S02]  /*25030*/  @!P1 SYNCS.PHASECHK.TRANS64 P1, [R2+URZ+0x38860], R3 ;  /* 0x03886003020095a7 */ /* 0x000ea4000802007f */
[----:B--2---:R-:W-:Y:S05]  /*25040*/  @!P1 BRA `(.L_x_2966) ;  /* 0xfffffffc00f09947 */ /* 0x004fea000383ffff */
[----:B------:R-:W-:Y:S05]  /*25050*/  BRA `(.L_x_3075) ;  /* 0xffffffd400007947 */ /* 0x000fea000383ffff */
.L_x_2971:
[----:B------:R-:W-:Y:S01]  /*25060*/  BSSY B0, `(.L_x_3076) ;  /* 0x0000008000007945 */ /* 0x000fe20003800000 */
[----:B0-----:R-:W-:Y:S02]  /*25070*/  IMAD.MOV.U32 R13, RZ, RZ, R16 ;  /* 0x000000ffff0d7224 */ /* 0x001fe400078e0010 */
[----:B------:R-:W-:Y:S02]  /*25080*/  IMAD.MOV.U32 R12, RZ, RZ, RZ ;  /* 0x000000ffff0c7224 */ /* 0x000fe400078e00ff */
[----:B-1----:R-:W-:Y:S02]  /*25090*/  IMAD.MOV.U32 R11, RZ, RZ, 0x1f ;  /* 0x0000001fff0b7424 */ /* 0x002fe400078e00ff */
[----:B------:R-:W-:-:S07]  /*250a0*/  IMAD.MOV.U32 R15, RZ, RZ, -0x1 ;  /* 0xffffffffff0f7424 */ /* 0x000fce00078e00ff */
[----:B--23--:R-:W-:Y:S05]  /*250b0*/  WARPSYNC.COLLECTIVE R15, `(.L_x_3077) ;  /* 0x000000000f087348 */ /* 0x00cfea0003c00000 */
[----:B------:R0:W1:Y:S02]  /*250c0*/  SHFL.IDX P6, R14, R13, R12, R11 ;  /* 0x0000000c0d0e7389 */ /* 0x00006400000c000b */
[----:B0123--:R-:W-:Y:S01]  /*250d0*/  ENDCOLLECTIVE ;  /* 0x000000000000791b */ /* 0x00ffe20003800000 */
.L_x_3077:
[----:B------:R-:W-:Y:S05]  /*250e0*/  BSYNC B0 ;  /* 0x0000000000007941 */ /* 0x000fea0003800000 */
.L_x_3076:
        /* <DEDUP_REMOVED lines=8> */
.L_x_3078:
[----:B------:R-:W-:Y:S01]  /*25170*/  IMAD.MOV.U32 R16, RZ, RZ, R14 ;  /* 0x000000ffff107224 */ /* 0x000fe200078e000e */
[----:B------:R-:W-:Y:S06]  /*25180*/  BRA `(.L_x_3079) ;  /* 0xffffffd800507947 */ /* 0x000fec000383ffff */
.L_x_2974:
        /* <DEDUP_REMOVED lines=8> */
.L_x_3081:
[----:B------:R-:W-:Y:S05]  /*25210*/  BSYNC B0 ;  /* 0x0000000000007941 */ /* 0x000fea0003800000 */
.L_x_3080:
        /* <DEDUP_REMOVED lines=10> */
.L_x_3082:
        /* <DEDUP_REMOVED lines=8> */
.L_x_3083:
        /* <DEDUP_REMOVED lines=8> */
.L_x_3084:
        /* <DEDUP_REMOVED lines=8> */
.L_x_3085:
        /* <DEDUP_REMOVED lines=8> */
.L_x_3086:
[----:B------:R-:W-:Y:S05]  /*254c0*/  BRA `(.L_x_3087) ;  /* 0xffffffd800147947 */ /* 0x000fea000383ffff */
.L_x_2979:
        /* <DEDUP_REMOVED lines=8> */
.L_x_3089:
[----:B------:R-:W-:Y:S05]  /*25550*/  BSYNC B0 ;  /* 0x0000000000007941 */ /* 0x000fea0003800000 */
.L_x_3088:
[----:B------:R-:W-:Y:S01]  /*25560*/  ISETP.NE.AND P0, PT, R6, RZ, PT ;  /* 0x000000ff0600720c */ /* 0x000fe20003f05270 */
[----:B------:R-:W-:Y:S02]  /*25570*/  IMAD.MOV.U32 R12, RZ, RZ, 0x2 ;  /* 0x00000002ff0c7424 */ /* 0x000fe400078e00ff */
[----:B------:R-:W-:Y:S01]  /*25580*/  IMAD.MOV.U32 R11, RZ, RZ, RZ ;  /* 0x000000ffff0b7224 */ /* 0x000fe200078e00ff */
[----:B------:R-:W-:Y:S01]  /*25590*/  SEL R2, R14, RZ, P0 ;  /* 0x000000ff0e027207 */ /* 0x000fe20000000000 */
[----:B------:R-:W-:Y:S01]  /*255a0*/  IMAD.MOV.U32 R15, RZ, RZ, -0x1 ;  /* 0xffffffffff0f7424 */ /* 0x000fe200078e00ff */
[----:B------:R-:W-:-:S03]  /*255b0*/  ISETP.GE.U32.AND P0, PT, R6, 0x2, PT ;  /* 0x000000020600780c */ /* 0x000fc60003f06070 */
[----:B------:R-:W-:-:S04]  /*255c0*/  IMAD.IADD R2, R17, 0x1, R2 ;  /* 0x0000000111027824 */ /* 0x000fc800078e0202 */
[----:B------:R-:W-:-:S07]  /*255d0*/  IMAD.MOV.U32 R13, RZ, RZ, R2 ;  /* 0x000000ffff0d7224 */ /* 0x000fce00078e0002 */
[----:B------:R-:W-:Y:S05]  /*255e0*/  WARPSYNC.COLLECTIVE R15, `(.L_x_3090) ;  /* 0x000000000f087348 */ /* 0x000fea0003c00000 */
[----:B------:R0:W1:Y:S02]  /*255f0*/  SHFL.UP P6, R14, R13, R12, R11 ;  /* 0x0400000c0d0e7389 */ /* 0x00006400000c000b */
[----:B01----:R-:W-:Y:S01]  /*25600*/  ENDCOLLECTIVE ;  /* 0x000000000000791b */ /* 0x003fe20003800000 */
.L_x_3090:
        /* <DEDUP_REMOVED lines=8> */
.L_x_3091:
        /* <DEDUP_REMOVED lines=8> */
.L_x_3092:
        /* <DEDUP_REMOVED lines=8> */
.L_x_3093:
        /* <DEDUP_REMOVED lines=8> */
.L_x_3094:
[----:B------:R-:W-:Y:S05]  /*25810*/  BRA `(.L_x_3095) ;  /* 0xffffffd400f47947 */ /* 0x000fea000383ffff */
.L_x_2981:
[----:B------:R-:W-:Y:S01]  /*25820*/  BSSY B0, `(.L_x_3096) ;  /* 0x0000006000007945 */ /* 0x000fe20003800000 */
[----:B------:R-:W-:Y:S01]  /*25830*/  PLOP3.LUT P6, PT, P6, PT, PT, 0x8, 0x0 ;  /* 0x000000000000781c */ /* 0x000fe200037ce170 */
[----:B------:R-:W-:-:S12]  /*25840*/  IMAD.MOV.U32 R15, RZ, RZ, -0x1 ;  /* 0xffffffffff0f7424 */ /* 0x000fd800078e00ff */
[----:B01----:R-:W-:Y:S05]  /*25850*/  WARPSYNC.COLLECTIVE R15, `(.L_x_3097) ;  /* 0x000000000f087348 */ /* 0x003fea0003c00000 */
[----:B------:R-:W-:Y:S01]  /*25860*/  VOTE.ANY R14, PT, P6 ;  /* 0x00000000000e7806 */ /* 0x000fe200030e0100 */
[----:B01----:R-:W-:Y:S06]  /*25870*/  ENDCOLLECTIVE ;  /* 0x000000000000791b */ /* 0x003fec0003800000 */
.L_x_3097:
[----:B------:R-:W-:Y:S05]  /*25880*/  BSYNC B0 ;  /* 0x0000000000007941 */ /* 0x000fea0003800000 */
.L_x_3096:
        /* <DEDUP_REMOVED lines=9> */
.L_x_3098:
[----:B------:R-:W-:Y:S01]  /*25920*/  IMAD.MOV.U32 R17, RZ, RZ, R14 ;  /* 0x000000ffff117224 */ /* 0x000fe200078e000e */
[----:B------:R-:W-:Y:S06]  /*25930*/  BRA `(.L_x_3099) ;  /* 0xffffffd400e47947 */ /* 0x000fec000383ffff */
.L_x_2983:
[----:B------:R-:W-:Y:S01]  /*25940*/  BSSY B0, `(.L_x_3100) ;  /* 0x0000007000007945 */ /* 0x000fe20003800000 */
[----:B------:R-:W-:Y:S02]  /*25950*/  IMAD.MOV.U32 R13, RZ, RZ, R2 ;  /* 0x000000ffff0d7224 */ /* 0x000fe400078e0002 */
[----:B-1----:R-:W-:Y:S02]  /*25960*/  IMAD.MOV.U32 R11, RZ, RZ, 0x1f ;  /* 0x0000001fff0b7424 */ /* 0x002fe400078e00ff */
[----:B------:R-:W-:-:S07]  /*25970*/  IMAD.MOV.U32 R15, RZ, RZ, -0x1 ;  /* 0xffffffffff0f7424 */ /* 0x000fce00078e00ff */
[----:B0-23--:R-:W-:Y:S05]  /*25980*/  WARPSYNC.COLLECTIVE R15, `(.L_x_3101) ;  /* 0x000000000f087348 */ /* 0x00dfea0003c00000 */
[----:B------:R1:W4:Y:S02]  /*25990*/  SHFL.IDX P6, R14, R13, R12, R11 ;  /* 0x0000000c0d0e7389 */ /* 0x00032400000c000b */
[----:B01234-:R-:W-:Y:S01]  /*259a0*/  ENDCOLLECTIVE ;  /* 0x000000000000791b */ /* 0x01ffe20003800000 */
.L_x_3101:
[----:B------:R-:W-:Y:S05]  /*259b0*/  BSYNC B0 ;  /* 0x0000000000007941 */ /* 0x000fea0003800000 */
.L_x_3100:
[----:B------:R-:W-:Y:S01]  /*259c0*/  IMAD.MOV.U32 R7, RZ, RZ, R14 ;  /* 0x000000ffff077224 */ /* 0x000fe200078e000e */
[----:B------:R-:W-:Y:S06]  /*259d0*/  BRA `(.L_x_2982) ;  /* 0xffffffd400d87947 */ /* 0x000fec000383ffff */
.L_x_2986:
[----:B-1----:R1:W2:Y:S02]  /*259e0*/  SYNCS.PHASECHK.TRANS64.TRYWAIT P0, [R0+URZ+0x38820], R3 ;  /* 0x03882003000075a7 */ /* 0x0022a4000800017f */
[----:B--2---:R-:W-:Y:S05]  /*259f0*/  @!P0 NANOSLEEP.SYNCS 0x989680 ;  /* 0x009896800000895d */ /* 0x004fea0003900000 */
[----:B------:R-:W2:Y:S02]  /*25a00*/  @!P0 SYNCS.PHASECHK.TRANS64 P0, [R0+URZ+0x38820], R3 ;  /* 0x03882003000085a7 */ /* 0x000ea4000800007f */
[----:B--2---:R-:W-:Y:S05]  /*25a10*/  @!P0 BRA `(.L_x_2986) ;  /* 0xfffffffc00f08947 */ /* 0x004fea000383ffff */
[----:B------:R-:W-:Y:S05]  /*25a20*/  BRA `(.L_x_3102) ;  /* 0xffffffdc00507947 */ /* 0x000fea000383ffff */
.L_x_2987:
[----:B---3--:R-:W2:Y:S01]  /*25a30*/  S2R R2, SR_TID.X ;  /* 0x0000000000027919 */ /* 0x008ea20000002100 */
        /* <DEDUP_REMOVED lines=10> */
.L_x_3104:
[----:B------:R-:W-:Y:S05]  /*25ae0*/  BSYNC B0 ;  /* 0x0000000000007941 */ /* 0x000fea0003800000 */
.L_x_3103:
[----:B------:R-:W-:Y:S05]  /*25af0*/  BRA `(.L_x_3105) ;  /* 0xffffffdc00347947 */ /* 0x000fea000383ffff */
.L_x_2988:
[----:B------:R-:W-:Y:S01]  /*25b00*/  BSSY B0, `(.L_x_3106) ;  /* 0x0000006000007945 */ /* 0x000fe20003800000 */
[----:B------:R-:W-:-:S07]  /*25b10*/  IMAD.MOV.U32 R15, RZ, RZ, -0x1 ;  /* 0xffffffffff0f7424 */ /* 0x000fce00078e00ff */
[----:B012---:R-:W-:Y:S05]  /*25b20*/  WARPSYNC.COLLECTIVE R15, `(.L_x_3107) ;  /* 0x000000000f0c7348 */ /* 0x007fea0003c00000 */
[----:B------:R-:W-:Y:S02]  /*25b30*/  ELECT P6, UR62, PT ;  /* 0x00000000003e782f */ /* 0x000fe400038c0000 */
[----:B------:R-:W-:Y:S01]  /*25b40*/  MOV R14, UR62 ;  /* 0x0000003e000e7c02 */ /* 0x000fe20008000f00 */
[----:B012---:R-:W-:Y:S10]  /*25b50*/  ENDCOLLECTIVE ;  /* 0x000000000000791b */ /* 0x007ff40003800000 */
.L_x_3107:
[----:B------:R-:W-:Y:S05]  /*25b60*/  BSYNC B0 ;  /* 0x0000000000007941 */ /* 0x000fea0003800000 */
.L_x_3106:
[----:B------:R-:W-:Y:S05]  /*25b70*/  BRA `(.L_x_3108) ;  /* 0xffffffdc00287947 */ /* 0x000fea000383ffff */
.L_x_2990:
[----:B-1----:R1:W2:Y:S02]  /*25b80*/  SYNCS.PHASECHK.TRANS64.TRYWAIT P0, [R6+URZ], R5 ;  /* 0x00000005060075a7 */ /* 0x0022a4000800017f */
[----:B--2---:R-:W-:Y:S05]  /*25b90*/  @!P0 NANOSLEEP.SYNCS 0x989680 ;  /* 0x009896800000895d */ /* 0x004fea0003900000 */
[----:B------:R-:W2:Y:S02]  /*25ba0*/  @!P0 SYNCS.PHASECHK.TRANS64 P0, [R6+URZ], R5 ;  /* 0x00000005060085a7 */ /* 0x000ea4000800007f */
[----:B--2---:R-:W-:Y:S05]  /*25bb0*/  @!P0 BRA `(.L_x_2990) ;  /* 0xfffffffc00f08947 */ /* 0x004fea000383ffff */
[----:B------:R-:W-:Y:S05]  /*25bc0*/  BRA `(.L_x_3109) ;  /* 0xffffffdc006c7947 */ /* 0x000fea000383ffff */
.L_x_2991:
[----:B--2---:R2:W3:Y:S02]  /*25bd0*/  SYNCS.PHASECHK.TRANS64.TRYWAIT P0, [R7+URZ], R2 ;  /* 0x00000002070075a7 */ /* 0x0044e4000800017f */
[----:B---3--:R-:W-:Y:S05]  /*25be0*/  @!P0 NANOSLEEP.SYNCS 0x989680 ;  /* 0x009896800000895d */ /* 0x008fea0003900000 */
[----:B------:R-:W3:Y:S02]  /*25bf0*/  @!P0 SYNCS.PHASECHK.TRANS64 P0, [R7+URZ], R2 ;  /* 0x00000002070085a7 */ /* 0x000ee4000800007f */
[----:B---3--:R-:W-:Y:S05]  /*25c00*/  @!P0 BRA `(.L_x_2991) ;  /* 0xfffffffc00f08947 */ /* 0x008fea000383ffff */
[----:B------:R-:W-:Y:S05]  /*25c10*/  BRA `(.L_x_3110) ;  /* 0xffffffdc00607947 */ /* 0x000fea000383ffff */
.L_x_2993:
[----:B---3--:R3:W4:Y:S02]  /*25c20*/  SYNCS.PHASECHK.TRANS64.TRYWAIT P0, [R4+URZ], R5 ;  /* 0x00000005040075a7 */ /* 0x008724000800017f */
[----:B----4-:R-:W-:Y:S05]  /*25c30*/  @!P0 NANOSLEEP.SYNCS 0x989680 ;  /* 0x009896800000895d */ /* 0x010fea0003900000 */
[----:B------:R-:W4:Y:S02]  /*25c40*/  @!P0 SYNCS.PHASECHK.TRANS64 P0, [R4+URZ], R5 ;  /* 0x00000005040085a7 */ /* 0x000f24000800007f */
[----:B----4-:R-:W-:Y:S05]  /*25c50*/  @!P0 BRA `(.L_x_2993) ;  /* 0xfffffffc00f08947 */ /* 0x010fea000383ffff */
[----:B------:R-:W-:Y:S05]  /*25c60*/  BRA `(.L_x_3111) ;  /* 0xffffffdc00687947 */ /* 0x000fea000383ffff */
.L_x_3112:
        /* <DEDUP_REMOVED lines=9> */
.L_x_4560:


//--------------------- .text._ZN7cutlass13device_kernelIN5flash11enable_sm90INS1_16FlashAttnFwdSm90INS1_25CollectiveMainloopFwdSm90ILi2EN4cute5tupleIJNS5_1CILi1EEES8_S8_EEENS6_IJNS7_ILi64EEESA_SA_EEELi512ENS_10bfloat16_tEfNS_4arch4Sm90ELb1ELb0ELb1ELb0ELb0ELb0ELb0ELb0ELb0ELb0ELb0ELb0EEENS1_21CollectiveEpilogueFwdINS6_IJSA_NS7_ILi512EEESA_EEES9_SC_SE_Li256ELb0ELb0ELb0ELb0EEENS1_30DynamicPersistentTileSchedulerILi256ELi32ELb0ELb0ELb1EEEEEEEEEvNT_6ParamsE --------------------------
	.section	.text._ZN7cutlass13device_kernelIN5flash11enable_sm90INS1_16FlashAttnFwdSm90INS1_25CollectiveMainloopFwdSm90ILi2EN4cute5tupleIJNS5_1CILi1EEES8_S8_EEENS6_IJNS7_ILi64EEESA_SA_EEELi512ENS_10bfloat16_tEfNS_4arch4Sm90ELb1ELb0ELb1ELb0ELb0ELb0ELb0ELb0ELb0ELb0ELb0ELb0EEENS1_21CollectiveEpilogueFwdINS6_IJSA_NS7_ILi512EEESA_EEES9_SC_SE_Li256ELb0ELb0ELb0ELb0EEENS1_30DynamicPersistentTileSchedulerILi256ELi32ELb0ELb0ELb1EEEEEEEEEvNT_6ParamsE,"ax",@progbits
	.align	128
.text._ZN7cutlass13device_kernelIN5flash11enable_sm90INS1_16FlashAttnFwdSm90INS1_25CollectiveMainloopFwdSm90ILi2EN4cute5tupleIJNS5_1CILi1EEES8_S8_EEENS6_IJNS7_ILi64EEESA_SA_EEELi512ENS_10bfloat16_tEfNS_4arch4Sm90ELb1ELb0ELb1ELb0ELb0ELb0ELb0ELb0ELb0ELb0ELb0ELb0EEENS1_21CollectiveEpilogueFwdINS6_IJSA_NS7_ILi512EEESA_EEES9_SC_SE_Li256ELb0ELb0ELb0ELb0EEENS1_30DynamicPersistentTileSchedulerILi256ELi32ELb0ELb0ELb1EEEEEEEEEvNT_6ParamsE:
        .type           _ZN7cutlass13device_kernelIN5flash11enable_sm90INS1_16FlashAttnFwdSm90INS1_25CollectiveMainloopFwdSm90ILi2EN4cute5tupleIJNS5_1CILi1EEES8_S8_EEENS6_IJNS7_ILi64EEESA_SA_EEELi512ENS_10bfloat16_tEfNS_4arch4Sm90ELb1ELb0ELb1ELb0ELb0ELb0ELb0ELb0ELb0ELb0ELb0ELb0EEENS1_21CollectiveEpilogueFwdINS6_IJSA_NS7_ILi512EEESA_EEES9_SC_SE_Li256ELb0ELb0ELb0ELb0EEENS1_30DynamicPersistentTileSchedulerILi256ELi32ELb0ELb0ELb1EEEEEEEEEvNT_6ParamsE,@function
        .size           _ZN7cutlass13device_kernelIN5flash11enable_sm90INS1_16FlashAttnFwdSm90INS1_25CollectiveMainloopFwdSm90ILi2EN4cute5tupleIJNS5_1CILi1EEES8_S8_EEENS6_IJNS7_ILi64EEESA_SA_EEELi512ENS_10bfloat16_tEfNS_4arch4Sm90ELb1ELb0ELb1ELb0ELb0ELb0ELb0ELb0ELb0ELb0ELb0ELb0EEENS1_21CollectiveEpilogueFwdINS6_IJSA_NS7_ILi512EEESA_EEES9_SC_SE_Li256ELb0ELb0ELb0ELb0EEENS1_30DynamicPersistentTileSchedulerILi256ELi32ELb0ELb0ELb1EEEEEEEEEvNT_6ParamsE,(.L_x_4561 - _ZN7cutlass13device_kernelIN5flash11enable_sm90INS1_16FlashAttnFwdSm90INS1_25CollectiveMainloopFwdSm90ILi2EN4cute5tupleIJNS5_1CILi1EEES8_S8_EEENS6_IJNS7_ILi64EEESA_SA_EEELi512ENS_10bfloat16_tEfNS_4arch4Sm90ELb1ELb0ELb1ELb0ELb0ELb0ELb0ELb0ELb0ELb0ELb0ELb0EEENS1_21CollectiveEpilogueFwdINS6_IJSA_NS7_ILi512EEESA_EEES9_SC_SE_Li256ELb0ELb0ELb0ELb0EEENS1_30DynamicPersistentTileSchedulerILi256ELi32ELb0ELb0ELb1EEEEEEEEEvNT_6ParamsE)
        .other          _ZN7cutlass13device_kernelIN5flash11enable_sm90INS1_16FlashAttnFwdSm90INS1_25CollectiveMainloopFwdSm90ILi2EN4cute5tupleIJNS5_1CILi1EEES8_S8_EEENS6_IJNS7_ILi64EEESA_SA_EEELi512ENS_10bfloat16_tEfNS_4arch4Sm90ELb1ELb0ELb1ELb0ELb0ELb0ELb0ELb0ELb0ELb0ELb0ELb0EEENS1_21CollectiveEpilogueFwdINS6_IJSA_NS7_ILi512EEESA_EEES9_SC_SE_Li256ELb0ELb0ELb0ELb0EEENS1_30DynamicPersistentTileSchedulerILi256ELi32ELb0ELb0ELb1EEEEEEEEEvNT_6ParamsE,@"STO_CUDA_ENTRY STV_DEFAULT"
_ZN7cutlass13device_kernelIN5flash11enable_sm90INS1_16FlashAttnFwdSm90INS1_25CollectiveMainloopFwdSm90ILi2EN4cute5tupleIJNS5_1CILi1EEES8_S8_EEENS6_IJNS7_ILi64EEESA_SA_EEELi512ENS_10bfloat16_tEfNS_4arch4Sm90ELb1ELb0ELb1ELb0ELb0ELb0ELb0ELb0ELb0ELb0ELb0ELb0EEENS1_21CollectiveEpilogueFwdINS6_IJSA_NS7_ILi512EEESA_EEES9_SC_SE_Li256ELb0ELb0ELb0ELb0EEENS1_30DynamicPersistentTileSchedulerILi256ELi32ELb0ELb0ELb1EEEEEEEEEvNT_6ParamsE:
        /* <DEDUP_REMOVED lines=23> */
.L_x_3114:
[----:B------:R-:W-:Y:S05]  /*0170*/  BSYNC B0 ;  /* 0x0000000000007941 */ /* 0x000fea0003800000 */
.L_x_3113:
        /* <DEDUP_REMOVED lines=33> */
.L_x_3115:
        /* <DEDUP_REMOVED lines=22> */
.L_x_3116:
        /* <DEDUP_REMOVED lines=18> */
.L_x_3117:
        /* <DEDUP_REMOVED lines=22> */
.L_x_3118:
        /* <DEDUP_REMOVED lines=22> */
.L_x_3119:
[----:B------:R-:W-:Y:S01]  /*08d0*/  PLOP3.LUT P0, PT, PT, PT, UP0, 0x80, 0x0 ;  /* 0x000000000000781c */ /* 0x000fe20003f0f008 */
[----:B------:R-:W-:Y:S01]  /*08e0*/  UMOV UR36, 0x1 ;  /* 0x0000000100247882 */ /* 0x000fe20000000000 */
[----:B------:R-:W-:Y:S01]  /*08f0*/  NOP ;  /* 0x0000000000007918 */ /* 0x000fe20000000000 */
[----:B------:R-:W-:Y:S01]  /*0900*/  USEL UR36, UR36, 0x2, !UP0 ;  /* 0x0000000224247887 */ /* 0x000fe2000c000000 */
[----:B------:R-:W-:Y:S01]  /*0910*/  ULDC.64 UR50, c[0x0][0x208] ;  /* 0x0000820000327ab9 */ /* 0x000fe20000000a00 */
[----:B-123--:R-:W-:Y:S08]  /*0920*/  BAR.SYNC.DEFER_BLOCKING 0x0 ;  /* 0x0000000000007b1d */ /* 0x00eff00000010000 */
[----:B------:R-:W-:Y:S05]  /*0930*/  @!P0 BRA `(.L_x_3120) ;  /* 0x000000a400f88947 */ /* 0x000fea0003800000 */
.L_x_3121:
[----:B------:R-:W-:-:S08]  /*0940*/  NOP ;  /* 0x0000000000007918 */ /* 0x000fd00000000000 */
[----:B------:R-:W1:Y:S02]  /*0950*/  USETMAXREG.TRY_ALLOC.CTAPOOL UP0, 0xf0 ;  /* 0x000000f0000079c8 */ /* 0x000e640008000600 */
[----:B-1----:R-:W-:-:S13]  /*0960*/  PLOP3.LUT P0, PT, PT, PT, UP0, 0x80, 0x0 ;  /* 0x000000000000781c */ /* 0x002fda0003f0f008 */
[----:B------:R-:W-:Y:S05]  /*0970*/  @!P0 BRA `(.L_x_3121) ;  /* 0xfffffffc00f08947 */ /* 0x000fea000383ffff */
[----:B------:R-:W1:Y:S01]  /*0980*/  S2R R2, SR_TID.X ;  /* 0x0000000000027919 */ /* 0x000e620000002100 */
[----:B------:R-:W2:Y:S08]  /*0990*/  S2UR UR4, SR_CTAID.X ;  /* 0x00000000000479c3 */ /* 0x000eb00000002500 */
[----:B------:R-:W-:Y:S06]  /*09a0*/  BAR.ARV 0x4, 0x120 ;  /* 0x0104800000007b1d */ /* 0x000fec0000002000 */
[----:B-1----:R-:W-:-:S04]  /*09b0*/  LOP3.LUT R0, R2, 0xffffff80, RZ, 0xc0, !PT ;  /* 0xffffff8002007812 */ /* 0x002fc800078ec0ff */
[----:B------:R-:W-:Y:S02]  /*09c0*/  ISETP.NE.AND P0, PT, R0, 0x80, PT ;  /* 0x000000800000780c */ /* 0x000fe40003f05270 */
[----:B------:R-:W2:Y:S11]  /*09d0*/  LDC R0, c[0x0][0xda8] ;  /* 0x00036a00ff007b82 */ /* 0x000eb60000000800 */
[----:B------:R-:W-:Y:S06]  /*09e0*/  @!P0 BAR.ARV 0x8, 0xa0 ;  /* 0x0202800000008b1d */ /* 0x000fec0000002000 */
[----:B------:R-:W-:-:S13]  /*09f0*/  ISETP.GE.U32.AND P0, PT, R2, 0x100, PT ;  /* 0x000001000200780c */ /* 0x000fda0003f06070 */
[----:B------:R-:W-:Y:S06]  /*0a00*/  @P0 BAR.ARV 0xf, 0x100 ;  /* 0x03c4000000000b1d */ /* 0x000fec0000002000 */
[----:B--2---:R-:W-:-:S13]  /*0a10*/  ISETP.LE.AND P0, PT, R0, UR4, PT ;  /* 0x0000000400007c0c */ /* 0x004fda000bf03270 */
        /* <DEDUP_REMOVED lines=13> */
[----:B------:R-:W-:Y:S02]  /*0af0*/  LOP3.LUT R6, R4, 0xfffffff0, RZ, 0xc0, !PT ;  /* 0xfffffff004067812 */ /* 0x000fe400078ec0ff */
[----:B------:R-:W-:Y:S02]  /*0b00*/  LEA.HI R3, R0, R191, RZ, 0x7 ;  /* 0x000000bf00037211 */ /* 0x000fe400078f38ff */
[--C-:B------:R-:W-:Y:S02]  /*0b10*/  SHF.R.S32.HI R189, RZ, 0x5, R2.reuse ;  /* 0x00000005ffbd7819 */ /* 0x100fe40000011402 */
[----:B------:R-:W-:Y:S02]  /*0b20*/  SHF.R.S32.HI R8, RZ, 0x1f, R2 ;  /* 0x0000001fff087819 */ /* 0x000fe40000011402 */
[----:B------:R-:W-:Y:S02]  /*0b30*/  IADD3 R9, R191, -R6, RZ ;  /* 0x80000006bf097210 */ /* 0x000fe40007ffe0ff */
[----:B------:R-:W-:-:S02]  /*0b40*/  LOP3.LUT R2, R3, 0xffffff80, RZ, 0xc0, !PT ;  /* 0xffffff8003027812 */ /* 0x000fc400078ec0ff */
[----:B------:R-:W-:Y:S01]  /*0b50*/  LEA.HI R8, R8, R189, RZ, 0x2 ;  /* 0x000000bd08087211 */ /* 0x000fe200078f10ff */
[----:B-1----:R-:W-:Y:S01]  /*0b60*/  ULEA UR48, UR5, UR48, 0x18 ;  /* 0x0000003005307291 */ /* 0x002fe2000f8ec03f */
[----:B------:R-:W-:Y:S02]  /*0b70*/  SHF.R.S32.HI R6, RZ, 0x1f, R9 ;  /* 0x0000001fff067819 */ /* 0x000fe40000011409 */
[----:B------:R-:W-:Y:S02]  /*0b80*/  SHF.R.S32.HI R11, RZ, 0x4, R4 ;  /* 0x00000004ff0b7819 */ /* 0x000fe40000011404 */
[----:B------:R-:W-:Y:S02]  /*0b90*/  IADD3 R2, R191, -R2, RZ ;  /* 0x80000002bf027210 */ /* 0x000fe40007ffe0ff */
[----:B------:R-:W-:Y:S02]  /*0ba0*/  LOP3.LUT R10, R8, 0x3ffffc, RZ, 0xc0, !PT ;  /* 0x003ffffc080a7812 */ /* 0x000fe400078ec0ff */
[----:B------:R-:W-:-:S02]  /*0bb0*/  LEA.HI R8, R6, R9, RZ, 0x3 ;  /* 0x0000000906087211 */ /* 0x000fc400078f18ff */
[----:B------:R-:W-:Y:S02]  /*0bc0*/  LEA.HI R4, R4, R11, RZ, 0x1 ;  /* 0x0000000b04047211 */ /* 0x000fe400078f08ff */
[----:B------:R-:W-:Y:S02]  /*0bd0*/  SHF.R.S32.HI R5, RZ, 0x1f, R2 ;  /* 0x0000001fff057819 */ /* 0x000fe40000011402 */
[----:B------:R-:W-:Y:S02]  /*0be0*/  IADD3 R13, R189, -R10, RZ ;  /* 0x8000000abd0d7210 */ /* 0x000fe40007ffe0ff */
[----:B------:R-:W-:Y:S02]  /*0bf0*/  LOP3.LUT R10, R8, 0xfffffff8, RZ, 0xc0, !PT ;  /* 0xfffffff8080a7812 */ /* 0x000fe400078ec0ff */
[----:B------:R-:W-:Y:S02]  /*0c00*/  SHF.R.S32.HI R188, RZ, 0x7, R3 ;  /* 0x00000007ffbc7819 */ /* 0x000fe40000011403 */
[----:B------:R-:W-:Y:S01]  /*0c10*/  LOP3.LUT R12, R4, 0x1ffffffe, RZ, 0xc0, !PT ;  /* 0x1ffffffe040c7812 */ /* 0x000fe200078ec0ff */
[----:B------:R-:W-:Y:S01]  /*0c20*/  IMAD.IADD R10, R9, 0x1, -R10 ;  /* 0x00000001090a7824 */ /* 0x000fe200078e0a0a */
[----:B------:R-:W-:Y:S01]  /*0c30*/  LEA.HI R4, R5, R2, RZ, 0x2 ;  /* 0x0000000205047211 */ /* 0x000fe200078f10ff */
[----:B------:R-:W-:Y:S01]  /*0c40*/  IMAD R14, R188, 0x100, R9 ;  /* 0x00000100bc0e7824 */ /* 0x000fe200078e0209 */
[----:B------:R-:W-:-:S02]  /*0c50*/  IADD3 R12, R11, -R12, RZ ;  /* 0x8000000c0b0c7210 */ /* 0x000fc40007ffe0ff */
[----:B------:R-:W-:Y:S02]  /*0c60*/  LOP3.LUT R9, R4, 0x7ffffffc, RZ, 0xc0, !PT ;  /* 0x7ffffffc04097812 */ /* 0x000fe400078ec0ff */
[--C-:B------:R-:W-:Y:S02]  /*0c70*/  SHF.R.S32.HI R6, RZ, 0x2, R4.reuse ;  /* 0x00000002ff067819 */ /* 0x100fe40000011404 */
[----:B------:R-:W-:Y:S02]  /*0c80*/  SHF.R.S32.HI R7, RZ, 0x1f, R4 ;  /* 0x0000001fff077819 */ /* 0x000fe40000011404 */
[----:B------:R-:W-:Y:S02]  /*0c90*/  SHF.L.U32 R4, R10, 0x6, RZ ;  /* 0x000000060a047819 */ /* 0x000fe400000006ff */
[----:B------:R-:W-:Y:S01]  /*0ca0*/  IADD3 R16, R2, -R9, RZ ;  /* 0x8000000902107210 */ /* 0x000fe20007ffe0ff */
[----:B------:R-:W-:Y:S01]  /*0cb0*/  IMAD.SHL.U32 R9, R12, 0x8, RZ ;  /* 0x000000080c097824 */ /* 0x000fe200078e00ff */
[----:B------:R-:W-:-:S02]  /*0cc0*/  LEA R14, R13, R14, 0x4 ;  /* 0x0000000e0d0e7211 */ /* 0x000fc400078e20ff */
[----:B------:R-:W-:Y:S02]  /*0cd0*/  SHF.L.U32 R8, R8, 0x6, RZ ;  /* 0x0000000608087819 */ /* 0x000fe400000006ff */
[----:B------:R-:W-:Y:S02]  /*0ce0*/  LOP3.LUT R4, R4, 0x1c0, RZ, 0xc0, !PT ;  /* 0x000001c004047812 */ /* 0x000fe400078ec0ff */
[----:B------:R-:W-:Y:S02]  /*0cf0*/  LEA R190, R14, R9, 0x6 ;  /* 0x000000090ebe7211 */ /* 0x000fe400078e30ff */
[----:B------:R-:W-:Y:S02]  /*0d00*/  LOP3.LUT R8, R8, 0x7ffffe00, RZ, 0xc0, !PT ;  /* 0x7ffffe0008087812 */ /* 0x000fe400078ec0ff */
[----:B------:R-:W-:Y:S02]  /*0d10*/  LOP3.LUT R9, R4, 0x8, R9, 0xf8, !PT ;  /* 0x0000000804097812 */ /* 0x000fe400078ef809 */
[----:B------:R-:W-:Y:S01]  /*0d20*/  SHF.R.U32.HI R4, RZ, 0x3, R4 ;  /* 0x00000003ff047819 */ /* 0x000fe20000011604 */
[----:B------:R-:W-:Y:S01]  /*0d30*/  IMAD R8, R189, 0x400, R8 ;  /* 0x00000400bd087824 */ /* 0x000fe200078e0208 */
[----:B------:R-:W-:-:S02]  /*0d40*/  R2P PR, R10, 0x6 ;  /* 0x000000060a007804 */ /* 0x000fc40000000000 */
[----:B------:R-:W-:Y:S02]  /*0d50*/  LOP3.LUT R9, R9, R4, RZ, 0x3c, !PT ;  /* 0x0000000409097212 */ /* 0x000fe400078e3cff */
[----:B------:R-:W-:Y:S02]  /*0d60*/  LEA.HI R7, R7, R6, RZ, 0x3 ;  /* 0x0000000607077211 */ /* 0x000fe400078f18ff */
[----:B------:R-:W-:Y:S02]  /*0d70*/  IADD3 R8, R8, R9, RZ ;  /* 0x0000000908087210 */ /* 0x000fe40007ffe0ff */
[----:B------:R-:W-:Y:S02]  /*0d80*/  LEA.HI R0, R0, R191, RZ, 0x3 ;  /* 0x000000bf00007211 */ /* 0x000fe400078f18ff */
[----:B------:R-:W-:Y:S02]  /*0d90*/  LEA R18, R8, UR48, 0x1 ;  /* 0x0000003008127c11 */ /* 0x000fe4000f8e08ff */
[----:B------:R-:W-:-:S02]  /*0da0*/  LEA.HI R3, R3, R188, RZ, 0x1 ;  /* 0x000000bc03037211 */ /* 0x000fc400078f08ff */
[----:B------:R-:W-:Y:S01]  /*0db0*/  LOP3.LUT R7, R7, 0xfffffff8, RZ, 0xc0, !PT ;  /* 0xfffffff807077812 */ /* 0x000fe200078ec0ff */
[----:B------:R-:W-:Y:S01]  /*0dc0*/  VIADD R23, R18, 0x26800 ;  /* 0x0002680012177836 */ /* 0x000fe20000000000 */
[----:B------:R-:W-:Y:S02]  /*0dd0*/  LEA.HI R5, R5, R2, RZ, 0x5 ;  /* 0x0000000205057211 */ /* 0x000fe400078f28ff */
[----:B------:R-:W-:Y:S02]  /*0de0*/  LOP3.LUT R4, R0, 0x1ffffff8, RZ, 0xc0, !PT ;  /* 0x1ffffff800047812 */ /* 0x000fe400078ec0ff */
[----:B------:R-:W-:Y:S02]  /*0df0*/  LOP3.LUT R3, R3, 0xfffffe, RZ, 0xc0, !PT ;  /* 0x00fffffe03037812 */ /* 0x000fe400078ec0ff */
[----:B------:R-:W-:Y:S01]  /*0e00*/  IADD3 R19, R18, 0x26820, RZ ;  /* 0x0002682012137810 */ /* 0x000fe20007ffe0ff */
[----:B------:R-:W-:Y:S01]  /*0e10*/  @P1 VIADD R19, R23, 0xffffffe0 ;  /* 0xffffffe017131836 */ /* 0x000fe20000000000 */
[----:B------:R-:W-:-:S02]  /*0e20*/  SEL R22, R22, 0xffffffc0, !P2 ;  /* 0xffffffc016167807 */ /* 0x000fc40005000000 */
[----:B------:R-:W-:Y:S02]  /*0e30*/  IADD3 R7, R6, -R7, RZ ;  /* 0x8000000706077210 */ /* 0x000fe40007ffe0ff */
[----:B------:R-:W-:Y:S02]  /*0e40*/  SHF.R.S32.HI R2, RZ, 0x5, R5 ;  /* 0x00000005ff027819 */ /* 0x000fe40000011405 */
[----:B------:R-:W-:Y:S02]  /*0e50*/  IADD3 R4, R191, -R4, RZ ;  /* 0x80000004bf047210 */ /* 0x000fe40007ffe0ff */
[----:B------:R-:W-:Y:S02]  /*0e60*/  IADD3 R3, R188, -R3, RZ ;  /* 0x80000003bc037210 */ /* 0x000fe40007ffe0ff */
[----:B------:R-:W-:Y:S01]  /*0e70*/  IADD3 R23, R23, R22, RZ ;  /* 0x0000001617177210 */ /* 0x000fe20007ffe0ff */
[----:B------:R-:W-:Y:S01]  /*0e80*/  IMAD.IADD R22, R22, 0x1, R19 ;  /* 0x0000000116167824 */ /* 0x000fe200078e0213 */
[----:B------:R-:W-:-:S02]  /*0e90*/  LEA R2, R2, R7, 0x4 ;  /* 0x0000000702027211 */ /* 0x000fc400078e20ff */
[----:B------:R-:W-:Y:S02]  /*0ea0*/  SHF.R.S32.HI R186, RZ, 0x3, R0 ;  /* 0x00000003ffba7819 */ /* 0x000fe40000011400 */
[----:B------:R-:W-:Y:S02]  /*0eb0*/  SHF.L.U32 R184, R4, 0x3, RZ ;  /* 0x0000000304b87819 */ /* 0x000fe400000006ff */
[----:B------:R-:W-:Y:S02]  /*0ec0*/  SHF.L.U32 R17, R3, 0x8, RZ ;  /* 0x0000000803117819 */ /* 0x000fe400000006ff */
[----:B------:R-:W-:-:S07]  /*0ed0*/  SHF.L.U32 R16, R16, 0x1, RZ ;  /* 0x0000000110107819 */ /* 0x000fce00000006ff */
.L_x_3174:
        /* <DEDUP_REMOVED lines=20> */
.L_x_3122:
[----:B------:R-:W-:Y:S01]  /*1020*/  ULDC UR6, c[0x0][0xdc4] ;  /* 0x0003710000067ab9 */ /* 0x000fe20000000800 */
[----:B------:R-:W-:Y:S01]  /*1030*/  UMOV UR40, UR7 ;  /* 0x0000000700287c82 */ /* 0x000fe20008000000 */
[----:B------:R-:W-:-:S11]  /*1040*/  UISETP.NE.AND UP0, UPT, UR6, 0x1, UPT ;  /* 0x000000010600788c */ /* 0x000fd6000bf05270 */
[----:B------:R-:W-:Y:S02]  /*1050*/  @UP0 ULDC.64 UR10, c[0x0][0xdc8] ;  /* 0x00037200000a0ab9 */ /* 0x000fe40000000a00 */
[----:B------:R-:W-:-:S04]  /*1060*/  UIMAD.WIDE.U32 UR4, UR7, UR10, URZ ;  /* 0x0000000a070472a5 */ /* 0x000fc8000f8e003f */
[----:B------:R-:W-:-:S04]  /*1070*/  @UP0 USHF.R.U32.HI UR40, URZ, UR11, UR5 ;  /* 0x0000000b3f280299 */ /* 0x000fc80008011605 */
[----:B------:R-:W-:-:S12]  /*1080*/  UIMAD UR4, UR40, UR6, URZ ;  /* 0x00000006280472a4 */ /* 0x000fd8000f8e023f */
.L_x_3123:
[----:B------:R-:W-:Y:S01]  /*1090*/  ULOP3.LUT UR5, URZ, UR40, URZ, 0x33, !UPT ;  /* 0x000000283f057292 */ /* 0x000fe2000f8e333f */
[----:B------:R-:W-:Y:S01]  /*10a0*/  CS2R R154, SRZ ;  /* 0x00000000009a7805 */ /* 0x000fe2000001ff00 */
[----:B------:R-:W-:Y:S01]  /*10b0*/  ULDC.64 UR10, c[0x0][0x3f8] ;  /* 0x0000fe00000a7ab9 */ /* 0x000fe20000000a00 */
[----:B------:R-:W-:Y:S01]  /*10c0*/  ULDC UR6, c[0x0][0xdac] ;  /* 0x00036b0000067ab9 */ /* 0x000fe20000000800 */
[----:B------:R-:W-:Y:S01]  /*10d0*/  UISETP.NE.U32.AND UP0, UPT, UR10, URZ, UPT ;  /* 0x0000003f0a00728c */ /* 0x000fe2000bf05070 */
[----:B------:R-:W-:Y:S01]  /*10e0*/  CS2R R156, SRZ ;  /* 0x00000000009c7805 */ /* 0x000fe2000001ff00 */
[----:B------:R-:W-:Y:S01]  /*10f0*/  UIADD3 UR5, UR5, UR6, URZ ;  /* 0x0000000605057290 */ /* 0x000fe2000fffe03f */
[----:B------:R-:W-:Y:S01]  /*1100*/  CS2R R150, SRZ ;  /* 0x0000000000967805 */ /* 0x000fe2000001ff00 */
[----:B------:R-:W-:Y:S01]  /*1110*/  UISETP.NE.AND.EX UP0, UPT, UR11, URZ, UPT, UP0 ;  /* 0x0000003f0b00728c */ /* 0x000fe2000bf05300 */
[----:B------:R-:W-:Y:S01]  /*1120*/  CS2R R148, SRZ ;  /* 0x0000000000947805 */ /* 0x000fe2000001ff00 */
[----:B------:R-:W-:Y:S01]  /*1130*/  USHF.L.U32 UR42, UR5, 0x6, URZ ;  /* 0x00000006052a7899 */ /* 0x000fe2000800063f */
[----:B------:R-:W-:Y:S01]  /*1140*/  CS2R R146, SRZ ;  /* 0x0000000000927805 */ /* 0x000fe2000001ff00 */
[----:B------:R-:W-:Y:S01]  /*1150*/  UIADD3 UR4, UR7, -UR4, URZ ;  /* 0x8000000407047290 */ /* 0x000fe2000fffe03f */
[----:B------:R-:W-:Y:S01]  /*1160*/  CS2R R144, SRZ ;  /* 0x0000000000907805 */ /* 0x000fe2000001ff00 */
[----:B------:R-:W-:Y:S01]  /*1170*/  ULDC UR43, c[0x0][0xdb8] ;  /* 0x00036e00002b7ab9 */ /* 0x000fe20000000800 */
[----:B------:R-:W-:Y:S01]  /*1180*/  ULDC UR49, c[0x0][0x404] ;  /* 0x0001010000317ab9 */ /* 0x000fe20000000800 */
[----:B------:R-:W-:Y:S01]  /*1190*/  ULDC UR7, c[0x0][0x288] ;  /* 0x0000a20000077ab9 */ /* 0x000fe20000000800 */
[----:B------:R-:W-:Y:S01]  /*11a0*/  UISETP.NE.AND UP1, UPT, UR43, 0x1, UPT ;  /* 0x000000012b00788c */ /* 0x000fe2000bf25270 */
[----:B------:R-:W-:Y:S01]  /*11b0*/  CS2R R142, SRZ ;  /* 0x00000000008e7805 */ /* 0x000fe2000001ff00 */
[----:B------:R-:W-:Y:S01]  /*11c0*/  USEL UR49, UR49, 0x1, UP0 ;  /* 0x0000000131317887 */ /* 0x000fe20008000000 */
[----:B------:R-:W-:Y:S01]  /*11d0*/  CS2R R140, SRZ ;  /* 0x00000000008c7805 */ /* 0x000fe2000001ff00 */
[----:B------:R-:W-:Y:S01]  /*11e0*/  UIADD3 UR7, UR42, 0x7f, -UR7 ;  /* 0x0000007f2a077890 */ /* 0x000fe2000fffe807 */
[----:B------:R-:W-:Y:S01]  /*11f0*/  CS2R R138, SRZ ;  /* 0x00000000008a7805 */ /* 0x000fe2000001ff00 */
[----:B------:R-:W-:Y:S01]  /*1200*/  ULDC UR10, c[0x0][0xdc4] ;  /* 0x00037100000a7ab9 */ /* 0x000fe20000000800 */
[----:B------:R-:W-:Y:S01]  /*1210*/  ULDC UR9, c[0x0][0x2e0] ;  /* 0x0000b80000097ab9 */ /* 0x000fe20000000800 */
[----:B------:R-:W-:Y:S01]  /*1220*/  UIMAD UR10, UR8, UR10, UR4 ;  /* 0x0000000a080a72a4 */ /* 0x000fe2000f8e0204 */
[----:B------:R-:W-:Y:S01]  /*1230*/  CS2R R136, SRZ ;  /* 0x0000000000887805 */ /* 0x000fe2000001ff00 */
[----:B------:R-:W-:Y:S01]  /*1240*/  UIMAD UR6, UR49, UR9, 0x3f ;  /* 0x0000003f310674a4 */ /* 0x000fe2000f8e0209 */
[----:B------:R-:W-:Y:S01]  /*1250*/  CS2R R134, SRZ ;  /* 0x0000000000867805 */ /* 0x000fe2000001ff00 */
[----:B------:R-:W-:Y:S01]  /*1260*/  UIMAD UR8, UR49, UR9, UR7 ;  /* 0x00000009310872a4 */ /* 0x000fe2000f8e0207 */
[----:B------:R-:W-:Y:S01]  /*1270*/  CS2R R132, SRZ ;  /* 0x0000000000847805 */ /* 0x000fe2000001ff00 */
[----:B------:R-:W-:Y:S01]  /*1280*/  UISETP.NE.AND UP2, UPT, UR46, 0x1, UPT ;  /* 0x000000012e00788c */ /* 0x000fe2000bf45270 */
[----:B------:R-:W-:Y:S01]  /*1290*/  CS2R R130, SRZ ;  /* 0x0000000000827805 */ /* 0x000fe2000001ff00 */
[----:B------:R-:W-:Y:S01]  /*12a0*/  USHF.R.S32.HI UR7, URZ, 0x1f, UR6 ;  /* 0x0000001f3f077899 */ /* 0x000fe20008011406 */
[----:B------:R-:W-:Y:S01]  /*12b0*/  CS2R R128, SRZ ;  /* 0x0000000000807805 */ /* 0x000fe2000001ff00 */
[----:B------:R-:W-:Y:S01]  /*12c0*/  USHF.R.S32.HI UR9, URZ, 0x1f, UR8 ;  /* 0x0000001f3f097899 */ /* 0x000fe20008011408 */
[----:B------:R-:W-:Y:S01]  /*12d0*/  CS2R R126, SRZ ;  /* 0x00000000007e7805 */ /* 0x000fe2000001ff00 */
[----:B------:R-:W-:Y:S01]  /*12e0*/  @UP1 ULDC UR4, c[0x0][0xdbc] ;  /* 0x00036f0000041ab9 */ /* 0x000fe20000000800 */
[----:B------:R-:W-:Y:S01]  /*12f0*/  ULEA.HI UR7, UR7, UR6, URZ, 0x6 ;  /* 0x0000000607077291 */ /* 0x000fe2000f8f303f */
[----:B------:R-:W-:Y:S01]  /*1300*/  PLOP3.LUT P0, PT, PT, PT, UP2, 0x80, 0x0 ;  /* 0x000000000000781c */ /* 0x000fe20003f0f028 */
[----:B------:R-:W-:Y:S01]  /*1310*/  UIMAD.WIDE.U32 UR4, UR10, UR4, URZ ;  /* 0x000000040a0472a5 */ /* 0x000fe2000f8e003f */
[----:B------:R-:W-:Y:S01]  /*1320*/  CS2R R124, SRZ ;  /* 0x00000000007c7805 */ /* 0x000fe2000001ff00 */
[----:B------:R-:W-:Y:S01]  /*1330*/  ULEA.HI UR9, UR9, UR8, URZ, 0x6 ;  /* 0x0000000809097291 */ /* 0x000fe2000f8f303f */
[----:B------:R-:W-:Y:S01]  /*1340*/  CS2R R122, SRZ ;  /* 0x00000000007a7805 */ /* 0x000fe2000001ff00 */
[----:B------:R-:W-:Y:S01]  /*1350*/  @UP1 ULDC UR11, c[0x0][0xdc0] ;  /* 0x00037000000b1ab9 */ /* 0x000fe20000000800 */
[----:B------:R-:W-:Y:S01]  /*1360*/  UMOV UR44, UR10 ;  /* 0x0000000a002c7c82 */ /* 0x000fe20008000000 */
[----:B------:R-:W-:Y:S01]  /*1370*/  @UP1 USHF.R.U32.HI UR44, URZ, UR11, UR5 ;  /* 0x0000000b3f2c1299 */ /* 0x000fe20008011605 */
[----:B------:R-:W-:Y:S01]  /*1380*/  CS2R R120, SRZ ;  /* 0x0000000000787805 */ /* 0x000fe2000001ff00 */
[----:B------:R-:W-:Y:S01]  /*1390*/  USHF.R.S32.HI UR7, URZ, 0x6, UR7 ;  /* 0x000000063f077899 */ /* 0x000fe20008011407 */
[----:B------:R-:W-:Y:S01]  /*13a0*/  CS2R R118, SRZ ;  /* 0x0000000000767805 */ /* 0x000fe2000001ff00 */
[----:B------:R-:W-:Y:S01]  /*13b0*/  USHF.R.S32.HI UR9, URZ, 0x6, UR9 ;  /* 0x000000063f097899 */ /* 0x000fe20008011409 */
[----:B------:R-:W-:Y:S01]  /*13c0*/  CS2R R116, SRZ ;  /* 0x0000000000747805 */ /* 0x000fe2000001ff00 */
[----:B------:R-:W-:Y:S01]  /*13d0*/  UIADD3 UR4, -UR44, URZ, URZ ;  /* 0x0000003f2c047290 */ /* 0x000fe2000fffe13f */
[----:B------:R-:W-:Y:S01]  /*13e0*/  CS2R R170, SRZ ;  /* 0x0000000000aa7805 */ /* 0x000fe2000001ff00 */
[----:B------:R-:W-:Y:S01]  /*13f0*/  UISETP.LT.AND UP0, UPT, UR7, UR9, UPT ;  /* 0x000000090700728c */ /* 0x000fe2000bf01270 */
[----:B------:R-:W-:Y:S01]  /*1400*/  CS2R R112, SRZ ;  /* 0x0000000000707805 */ /* 0x000fe2000001ff00 */
[----:B------:R-:W-:Y:S01]  /*1410*/  UIMAD UR43, UR43, UR4, UR10 ;  /* 0x000000042b2b72a4 */ /* 0x000fe2000f8e020a */
[----:B------:R-:W-:Y:S01]  /*1420*/  CS2R R168, SRZ ;  /* 0x0000000000a87805 */ /* 0x000fe2000001ff00 */
[----:B------:R-:W-:Y:S01]  /*1430*/  USEL UR45, UR7, UR9, UP0 ;  /* 0x00000009072d7287 */ /* 0x000fe20008000000 */
        /* <DEDUP_REMOVED lines=42> */
[----:B------:R-:W-:Y:S06]  /*16e0*/  @!P0 BRA `(.L_x_3124) ;  /* 0x00000018005c8947 */ /* 0x000fec0003800000 */
[----:B------:R-:W-:Y:S01]  /*16f0*/  UISETP.GE.AND UP0, UPT, UR45, 0x1, UPT ;  /* 0x000000012d00788c */ /* 0x000fe2000bf06270 */
[----:B------:R-:W-:-:S05]  /*1700*/  PLOP3.LUT P0, PT, PT, PT, PT, 0x80, 0x0 ;  /* 0x000000000000781c */ /* 0x000fca0003f0f070 */
[----:B------:R-:W-:-:S13]  /*1710*/  PLOP3.LUT P1, PT, PT, PT, UP0, 0x80, 0x0 ;  /* 0x000000000000781c */ /* 0x000fda0003f2f008 */
[----:B------:R-:W-:Y:S05]  /*1720*/  @!P1 BRA `(.L_x_3125) ;  /* 0x0000007c00d89947 */ /* 0x000fea0003800000 */
        /* <DEDUP_REMOVED lines=14> */
.L_x_3126:
[----:B------:R-:W-:Y:S01]  /*1810*/  ULEA UR16, UR39, UR48, 0x3 ;  /* 0x0000003027107291 */ /* 0x000fe2000f8e183f */
[----:B------:R-:W-:-:S04]  /*1820*/  MOV R0, UR38 ;  /* 0x0000002600007c02 */ /* 0x000fc80008000f00 */
[----:B------:R-:W-:-:S04]  /*1830*/  SHF.L.U32 R0, R0, 0x1f, RZ ;  /* 0x0000001f00007819 */ /* 0x000fc800000006ff */
[----:B------:R-:W1:Y:S02]  /*1840*/  SYNCS.PHASECHK.TRANS64.TRYWAIT P0, [UR16+0x28c50], R0 ;  /* 0x028c5000ff0075a7 */ /* 0x000e640008000150 */
[----:B-1----:R-:W-:Y:S05]  /*1850*/  @!P0 BRA `(.L_x_3127) ;  /* 0x000000c8007c8947 */ /* 0x002fea0003800000 */
.L_x_3233:
        /* <DEDUP_REMOVED lines=48> */
[----:B------:R-:W-:-:S07]  /*1b60*/  IMAD.U32 R0, RZ, RZ, UR45 ;  /* 0x0000002dff007e24 */ /* 0x000fce000f8e00ff */
.L_x_3133:
[----:B------:R-:W-:Y:S01]  /*1b70*/  BAR.SYNC.DEFER_BLOCKING 0xe, 0x100 ;  /* 0x0384000000007b1d */ /* 0x000fe20000010000 */
[----:B-1----:R-:W-:Y:S01]  /*1b80*/  MOV R3, UR39 ;  /* 0x0000002700037c02 */ /* 0x002fe20008000f00 */
[----:B------:R-:W-:Y:S01]  /*1b90*/  UISETP.NE.AND UP1, UPT, UR47, 0x3, UPT ;  /* 0x000000032f00788c */ /* 0x000fe2000bf25270 */
[C---:B------:R-:W-:Y:S01]  /*1ba0*/  ISETP.GT.AND P1, PT, R0.reuse, RZ, PT ;  /* 0x000000ff0000720c */ /* 0x040fe20003f24270 */
[----:B------:R-:W-:Y:S01]  /*1bb0*/  UIADD3 UR39, UR39, 0x1, URZ ;  /* 0x0000000127277890 */ /* 0x000fe2000fffe03f */
[----:B------:R-:W-:Y:S02]  /*1bc0*/  LEA R3, R3, R2, 0x6 ;  /* 0x0000000203037211 */ /* 0x000fe400078e30ff */
[----:B------:R-:W-:Y:S01]  /*1bd0*/  IADD3 R0, R0, -0x1, RZ ;  /* 0xffffffff00007810 */ /* 0x000fe20007ffe0ff */
[----:B------:R-:W-:Y:S01]  /*1be0*/  UISETP.NE.AND UP0, UPT, UR39, 0x2, UPT ;  /* 0x000000022700788c */ /* 0x000fe2000bf05270 */
[----:B------:R-:W-:Y:S02]  /*1bf0*/  LEA R3, R3, UR48, 0x2 ;  /* 0x0000003003037c11 */ /* 0x000fe4000f8e10ff */
[----:B------:R-:W-:Y:S01]  /*1c00*/  PLOP3.LUT P2, PT, PT, PT, UP1, 0x80, 0x0 ;  /* 0x000000000000781c */ /* 0x000fe20003f4f018 */
        /* <DEDUP_REMOVED lines=135> */
.L_x_3129:
[----:B------:R-:W-:Y:S01]  /*2480*/  ULEA UR6, UR39, UR48, 0x3 ;  /* 0x0000003027067291 */ /* 0x000fe2000f8e183f */
[----:B------:R-:W-:-:S05]  /*2490*/  IMAD.U32 R3, RZ, RZ, UR38 ;  /* 0x00000026ff037e24 */ /* 0x000fca000f8e00ff */
[----:B------:R-:W-:-:S04]  /*24a0*/  SHF.L.U32 R3, R3, 0x1f, RZ ;  /* 0x0000001f03037819 */ /* 0x000fc800000006ff */
[----:B------:R1:W2:Y:S01]  /*24b0*/  SYNCS.PHASECHK.TRANS64.TRYWAIT P0, [UR6+0x28c50], R3 ;  /* 0x028c5003ff0075a7 */ /* 0x0002a20008000146 */
[----:B------:R-:W-:Y:S05]  /*24c0*/  @!P2 BRA `(.L_x_3130) ;  /* 0x000000000004a947 */ /* 0x000fea0003800000 */
[----:B------:R-:W-:Y:S01]  /*24d0*/  BPT.TRAP 0x1 ;  /* 0x000000040000795c */ /* 0x000fe20000300000 */
.L_x_3130:
[----:B--2---:R-:W-:Y:S05]  /*24e0*/  @P0 BRA `(.L_x_3131) ;  /* 0x0000000000080947 */ /* 0x004fea0003800000 */
[----:B------:R-:W2:Y:S02]  /*24f0*/  SYNCS.PHASECHK.TRANS64.TRYWAIT P0, [UR6+0x28c50], R3 ;  /* 0x028c5003ff0075a7 */ /* 0x000ea40008000146 */
[----:B--2---:R-:W-:Y:S05]  /*2500*/  @!P0 BRA `(.L_x_3132) ;  /* 0x000000bc00688947 */ /* 0x004fea0003800000 */
.L_x_3131:
        /* <DEDUP_REMOVED lines=19> */
[----:B------:R-:W-:-:S04]  /*2640*/  @!P0 LEA R3, R3, UR48, 0x3 ;  /* 0x0000003003038c11 */ /* 0x000fc8000f8e18ff */
        /* <DEDUP_REMOVED lines=17> */
.L_x_3128:
[----:B------:R-:W-:Y:S01]  /*2760*/  BAR.SYNC.DEFER_BLOCKING 0xe, 0x100 ;  /* 0x0384000000007b1d */ /* 0x000fe20000010000 */
[----:B-1----:R-:W-:Y:S01]  /*2770*/  MOV R3, UR39 ;  /* 0x0000002700037c02 */ /* 0x002fe20008000f00 */
[----:B------:R-:W-:Y:S01]  /*2780*/  UIADD3 UR39, UR39, 0x1, URZ ;  /* 0x0000000127277890 */ /* 0x000fe2000fffe03f */
[----:B------:R-:W-:Y:S02]  /*2790*/  PLOP3.LUT P0, PT, PT, PT, PT, 0x8, 0x0 ;  /* 0x000000000000781c */ /* 0x000fe40003f0e170 */
[----:B------:R-:W-:Y:S01]  /*27a0*/  MOV R156, RZ ;  /* 0x000000ff009c7202 */ /* 0x000fe20000000f00 */
[----:B------:R-:W-:Y:S01]  /*27b0*/  IMAD R0, R3, 0x40, R2 ;  /* 0x0000004003007824 */ /* 0x000fe200078e0202 */
[----:B------:R-:W-:Y:S01]  /*27c0*/  UISETP.NE.AND UP0, UPT, UR39, 0x2, UPT ;  /* 0x000000022700788c */ /* 0x000fe2000bf05270 */
[----:B------:R-:W-:-:S03]  /*27d0*/  MOV R155, RZ ;  /* 0x000000ff009b7202 */ /* 0x000fc60000000f00 */
        /* <DEDUP_REMOVED lines=136> */
.L_x_3124:
[----:B------:R-:W-:Y:S01]  /*3060*/  UISETP.GE.AND UP0, UPT, UR45, 0x1, UPT ;  /* 0x000000012d00788c */ /* 0x000fe2000bf06270 */
[----:B------:R-:W-:-:S05]  /*3070*/  PLOP3.LUT P0, PT, PT, PT, PT, 0x80, 0x0 ;  /* 0x000000000000781c */ /* 0x000fca0003f0f070 */
[----:B------:R-:W-:-:S13]  /*3080*/  PLOP3.LUT P1, PT, PT, PT, UP0, 0x80, 0x0 ;  /* 0x000000000000781c */ /* 0x000fda0003f2f008 */
[----:B------:R-:W-:Y:S05]  /*3090*/  @!P1 BRA `(.L_x_3125) ;  /* 0x00000064007c9947 */ /* 0x000fea0003800000 */
        /* <DEDUP_REMOVED lines=18> */
[----:B------:R1:W2:Y:S01]  /*31c0*/  LDC.64 R14, c[0x4][R0] ;  /* 0x01000000000e7b82 */ /* 0x0002a20000000a00 */
[----:B------:R-:W-:Y:S01]  /*31d0*/  IMAD.U32 R5, RZ, RZ, UR5 ;  /* 0x00000005ff057e24 */ /* 0x000fe2000f8e00ff */
        /* <DEDUP_REMOVED lines=10> */
.L_x_3134:
        /* <DEDUP_REMOVED lines=9> */
.L_x_3234:
[----:B------:R-:W-:Y:S05]  /*3310*/  @!P0 BRA `(.L_x_3136) ;  /* 0x0000000000048947 */ /* 0x000fea0003800000 */
[----:B------:R-:W-:Y:S01]  /*3320*/  BPT.TRAP 0x1 ;  /* 0x000000040000795c */ /* 0x000fe20000300000 */
.L_x_3136:
[----:B------:R-:W-:Y:S02]  /*3330*/  MOV R7, UR39 ;  /* 0x0000002700077c02 */ /* 0x000fe40008000f00 */
[----:B------:R-:W-:Y:S02]  /*3340*/  MOV R8, UR38 ;  /* 0x0000002600087c02 */ /* 0x000fe40008000f00 */
[----:B------:R-:W-:Y:S02]  /*3350*/  LEA R7, R7, UR48, 0x3 ;  /* 0x0000003007077c11 */ /* 0x000fe4000f8e18ff */
[----:B------:R-:W-:-:S04]  /*3360*/  SHF.L.U32 R8, R8, 0x1f, RZ ;  /* 0x0000001f08087819 */ /* 0x000fc800000006ff */
[----:B------:R2:W3:Y:S01]  /*3370*/  SYNCS.PHASECHK.TRANS64.TRYWAIT P1, [R7+URZ+0x28c30], R8 ;  /* 0x028c3008070075a7 */ /* 0x0004e2000802017f */
[----:B------:R-:W-:Y:S05]  /*3380*/  @!P0 BRA `(.L_x_3137) ;  /* 0x0000000000048947 */ /* 0x000fea0003800000 */
[----:B------:R-:W-:Y:S01]  /*3390*/  BPT.TRAP 0x1 ;  /* 0x000000040000795c */ /* 0x000fe20000300000 */
.L_x_3137:
[----:B---3--:R-:W-:Y:S05]  /*33a0*/  @P1 BRA `(.L_x_3138) ;  /* 0x0000000000081947 */ /* 0x008fea0003800000 */
[----:B------:R-:W3:Y:S02]  /*33b0*/  SYNCS.PHASECHK.TRANS64.TRYWAIT P1, [R7+URZ+0x28c30], R8 ;  /* 0x028c3008070075a7 */ /* 0x000ee4000802017f */
[----:B---3--:R-:W-:Y:S05]  /*33c0*/  @!P1 BRA `(.L_x_3139) ;  /* 0x000000ac00e89947 */ /* 0x008fea0003800000 */
.L_x_3138:
[----:B-1----:R-:W1:Y:S01]  /*33d0*/  S2R R0, SR_TID.X ;  /* 0x0000000000007919 */ /* 0x002e620000002100 */
[----:B------:R-:W-:-:S04]  /*33e0*/  UIADD3 UR4, UR48, 0x22400, URZ ;  /* 0x0002240030047890 */ /* 0x000fc8000fffe03f */
[----:B------:R-:W-:-:S04]  /*33f0*/  USHF.R.U32.HI UR4, URZ, 0x4, UR4 ;  /* 0x000000043f047899 */ /* 0x000fc80008011604 */
[----:B------:R-:W-:Y:S01]  /*3400*/  ULOP3.LUT UR4, UR4, 0x3fff, URZ, 0xc0, !UPT ;  /* 0x00003fff04047892 */ /* 0x000fe2000f8ec03f */
[----:B-1----:R-:W-:-:S05]  /*3410*/  LOP3.LUT R3, R0, 0x7f, RZ, 0xc0, !PT ;  /* 0x0000007f00037812 */ /* 0x002fca00078ec0ff */
        /* <DEDUP_REMOVED lines=10> */
[----:B------:R-:W-:Y:S01]  /*34c0*/  IADD3 R5, R2, UR42, RZ ;  /* 0x0000002a02057c10 */ /* 0x000fe2000fffe0ff */
[----:B------:R-:W-:Y:S01]  /*34d0*/  UMOV UR7, 0x40000040 ;  /* 0x4000004000077882 */ /* 0x000fe20000000000 */
[----:B------:R-:W-:Y:S01]  /*34e0*/  UMOV UR5, 0x40000040 ;  /* 0x4000004000057882 */ /* 0x000fe20000000000 */
        /* <DEDUP_REMOVED lines=16> */
[----:B------:R-:W-:Y:S01]  /*35f0*/  HGMMA.64x64x16.F32.BF16 R24, gdesc[UR4], R24, gsb0 ;  /* 0x00e00000041879f0 */ /* 0x000fe20008001818 */
[----:B------:R-:W-:Y:S02]  /*3600*/  UMOV UR6, 0xffffffc0 ;  /* 0xffffffc000067882 */ /* 0x000fe40000000000 */
[----:B------:R-:W-:-:S04]  /*3610*/  UIMAD UR6, UR45, UR6, 0x40 ;  /* 0x000000402d0674a4 */ /* 0x000fc8000f8e0206 */
[----:B------:R-:W-:Y:S01]  /*3620*/  UIADD3 UR7, UR6, 0x1, URZ ;  /* 0x0000000106077890 */ /* 0x000fe2000fffe03f */
[----:B------:R-:W-:Y:S02]  /*3630*/  WARPGROUP.DEPBAR.LE gsb0, 0x0 ;  /* 0x00008000000079c5 */ /* 0x000fe40000010000 */
[----:B------:R-:W-:-:S06]  /*3640*/  WARPGROUP.ARRIVE ;  /* 0x00000000000079c5 */ /* 0x000fcc0000000000 */
[----:B------:R-:W-:Y:S01]  /*3650*/  HGMMA.64x64x16.F32.BF16 R24, gdesc[UR8], R24, gsb0 ;  /* 0x00e00000081879f0 */ /* 0x000fe20008001818 */
[----:B------:R-:W-:Y:S02]  /*3660*/  ULDC UR10, c[0x0][0x9d8] ;  /* 0x00027600000a7ab9 */ /* 0x000fe40000000800 */
[----:B------:R-:W-:Y:S02]  /*3670*/  WARPGROUP.DEPBAR.LE gsb0, 0x0 ;  /* 0x00008000000079c5 */ /* 0x000fe40000010000 */
[----:B------:R-:W-:-:S06]  /*3680*/  WARPGROUP.ARRIVE ;  /* 0x00000000000079c5 */ /* 0x000fcc0000000000 */
[----:B------:R-:W-:Y:S01]  /*3690*/  HGMMA.64x64x16.F32.BF16 R24, gdesc[UR12], R24, gsb0 ;  /* 0x00e000000c1879f0 */ /* 0x000fe20008001818 */
[----:B------:R-:W-:Y:S01]  /*36a0*/  ULDC UR14, c[0x0][0x2e0] ;  /* 0x0000b800000e7ab9 */ /* 0x000fe20000000800 */
[----:B------:R-:W-:Y:S01]  /*36b0*/  ULDC UR15, c[0x0][0x288] ;  /* 0x0000a200000f7ab9 */ /* 0x000fe20000000800 */
[----:B------:R-:W-:Y:S01]  /*36c0*/  UIMAD UR7, UR49, UR14, UR7 ;  /* 0x0000000e310772a4 */ /* 0x000fe2000f8e0207 */
[----:B------:R-:W-:Y:S01]  /*36d0*/  MOV R3, UR15 ;  /* 0x0000000f00037c02 */ /* 0x000fe20008000f00 */
[----:B------:R-:W-:-:S04]  /*36e0*/  UIMAD UR6, UR49, UR14, UR6 ;  /* 0x0000000e310672a4 */ /* 0x000fc8000f8e0206 */
[----:B------:R-:W-:Y:S02]  /*36f0*/  IADD3 R4, -R3, UR7, -R16 ;  /* 0x0000000703047c10 */ /* 0x000fe4000fffe910 */
[----:B------:R-:W-:Y:S02]  /*3700*/  IADD3 R3, -R16, UR6, RZ ;  /* 0x0000000610037c10 */ /* 0x000fe4000fffe1ff */
[----:B------:R-:W-:Y:S02]  /*3710*/  IADD3 R6, R4, 0x8, R5 ;  /* 0x0000000804067810 */ /* 0x000fe40007ffe005 */
[----:B------:R-:W-:Y:S02]  /*3720*/  VIADDMNMX R4, R5, R4, R3, PT ;  /* 0x0000000405047246 */ /* 0x000fe40003800103 */
[----:B------:R-:W-:Y:S02]  /*3730*/  VIMNMX R6, R3, R6, PT ;  /* 0x0000000603067248 */ /* 0x000fe40003fe0100 */
[----:B------:R-:W-:-:S02]  /*3740*/  ISETP.GT.AND P5, PT, R4, 0x28, PT ;  /* 0x000000280400780c */ /* 0x000fc40003fa4270 */
[C---:B------:R-:W-:Y:S02]  /*3750*/  ISETP.GT.AND P2, PT, R6.reuse, RZ, PT ;  /* 0x000000ff0600720c */ /* 0x040fe40003f44270 */
[C---:B------:R-:W-:Y:S02]  /*3760*/  ISETP.GT.AND P3, PT, R6.reuse, 0x1, PT ;  /* 0x000000010600780c */ /* 0x040fe40003f64270 */
[----:B------:R-:W-:Y:S01]  /*3770*/  ISETP.GT.AND P4, PT, R6, 0x8, PT ;  /* 0x000000080600780c */ /* 0x000fe20003f84270 */
        /* <DEDUP_REMOVED lines=26> */
[----:B------:R-:W-:Y:S01]  /*3920*/  ISETP.GT.AND P2, PT, R6, 0x9, PT ;  /* 0x000000090600780c */ /* 0x000fe20003f44270 */
[----:B------:R-:W-:Y:S01]  /*3930*/  FMUL.FTZ R33, R33, UR10 ;  /* 0x0000000a21217c20 */ /* 0x000fe20008410000 */
[----:B------:R-:W-:Y:S01]  /*3940*/  FMUL.FTZ R36, R36, UR10 ;  /* 0x0000000a24247c20 */ /* 0x000fe20008410000 */
[----:B------:R-:W-:Y:S01]  /*3950*/  FMUL.FTZ R37, R37, UR10 ;  /* 0x0000000a25257c20 */ /* 0x000fe20008410000 */
[----:B------:R-:W-:Y:S01]  /*3960*/  FMUL.FTZ R40, R40, UR10 ;  /* 0x0000000a28287c20 */ /* 0x000fe20008410000 */
[----:B------:R-:W1:Y:S01]  /*3970*/  MUFU.TANH R31, R31 ;  /* 0x0000001f001f7308 */ /* 0x000e620000002400 */
[----:B----4-:R-:W-:Y:S01]  /*3980*/  FSEL R27, R27, -INF , P3 ;  /* 0xff8000001b1b7808 */ /* 0x010fe20001800000 */
[----:B------:R-:W-:Y:S01]  /*3990*/  FMUL.FTZ R41, R41, UR10 ;  /* 0x0000000a29297c20 */ /* 0x000fe20008410000 */
[----:B------:R-:W-:Y:S01]  /*39a0*/  ISETP.GT.AND P3, PT, R6, 0x10, PT ;  /* 0x000000100600780c */ /* 0x000fe20003f64270 */
[----:B------:R-:W-:Y:S01]  /*39b0*/  FMUL.FTZ R44, R44, UR10 ;  /* 0x0000000a2c2c7c20 */ /* 0x000fe20008410000 */
[----:B------:R-:W-:Y:S01]  /*39c0*/  FMNMX.FTZ R9, R26, R27, !PT ;  /* 0x0000001b1a097209 */ /* 0x000fe20007810000 */
[----:B------:R-:W-:Y:S01]  /*39d0*/  FMUL.FTZ R45, R45, UR10 ;  /* 0x0000000a2d2d7c20 */ /* 0x000fe20008410000 */
[----:B------:R-:W-:Y:S01]  /*39e0*/  FMUL.FTZ R48, R48, UR10 ;  /* 0x0000000a30307c20 */ /* 0x000fe20008410000 */
[----:B------:R-:W4:Y:S01]  /*39f0*/  MUFU.TANH R34, R34 ;  /* 0x0000002200227308 */ /* 0x000f220000002400 */
[----:B-----5:R-:W-:Y:S01]  /*3a00*/  FSEL R30, R30, -INF , P4 ;  /* 0xff8000001e1e7808 */ /* 0x020fe20002000000 */
[----:B------:R-:W-:Y:S01]  /*3a10*/  FMUL.FTZ R49, R49, UR10 ;  /* 0x0000000a31317c20 */ /* 0x000fe20008410000 */
[----:B------:R-:W-:Y:S01]  /*3a20*/  ISETP.GT.AND P4, PT, R4, 0x8, PT ;  /* 0x000000080400780c */ /* 0x000fe20003f84270 */
[----:B------:R-:W-:Y:S01]  /*3a30*/  FMUL.FTZ R52, R52, UR10 ;  /* 0x0000000a34347c20 */ /* 0x000fe20008410000 */
[----:B------:R-:W-:Y:S01]  /*3a40*/  FMNMX.FTZ R10, R30, R9, !PT ;  /* 0x000000091e0a7209 */ /* 0x000fe20007810000 */
[----:B------:R-:W-:Y:S01]  /*3a50*/  FMUL.FTZ R53, R53, UR10 ;  /* 0x0000000a35357c20 */ /* 0x000fe20008410000 */
[----:B------:R-:W-:Y:S01]  /*3a60*/  ULDC UR10, c[0x0][0x988] ;  /* 0x00026200000a7ab9 */ /* 0x000fe20000000800 */
[----:B------:R-:W5:Y:S01]  /*3a70*/  MUFU.TANH R35, R35 ;  /* 0x0000002300237308 */ /* 0x000f620000002400 */
[----:B-1----:R-:W-:-:S02]  /*3a80*/  FSEL R31, R31, -INF , P2 ;  /* 0xff8000001f1f7808 */ /* 0x002fc40001000000 */
[----:B------:R-:W-:Y:S02]  /*3a90*/  ISETP.GT.AND P2, PT, R6, 0x11, PT ;  /* 0x000000110600780c */ /* 0x000fe40003f44270 */
[----:B------:R-:W-:-:S03]  /*3aa0*/  FMNMX.FTZ R9, R31, R10, !PT ;  /* 0x0000000a1f097209 */ /* 0x000fc60007810000 */
[----:B------:R-:W1:Y:S01]  /*3ab0*/  MUFU.TANH R38, R38 ;  /* 0x0000002600267308 */ /* 0x000e620000002400 */
[----:B----4-:R-:W-:Y:S02]  /*3ac0*/  FSEL R34, R34, -INF , P3 ;  /* 0xff80000022227808 */ /* 0x010fe40001800000 */
[----:B------:R-:W-:Y:S02]  /*3ad0*/  ISETP.GT.AND P3, PT, R6, 0x18, PT ;  /* 0x000000180600780c */ /* 0x000fe40003f64270 */
[----:B------:R-:W-:-:S03]  /*3ae0*/  FMNMX.FTZ R10, R34, R9, !PT ;  /* 0x00000009220a7209 */ /* 0x000fc60007810000 */
[----:B------:R-:W4:Y:S01]  /*3af0*/  MUFU.TANH R39, R39 ;  /* 0x0000002700277308 */ /* 0x000f220000002400 */
[----:B-----5:R-:W-:Y:S02]  /*3b00*/  FSEL R35, R35, -INF , P2 ;  /* 0xff80000023237808 */ /* 0x020fe40001000000 */
[----:B------:R-:W-:Y:S02]  /*3b10*/  ISETP.GT.AND P2, PT, R6, 0x19, PT ;  /* 0x000000190600780c */ /* 0x000fe40003f44270 */
[----:B------:R-:W-:-:S03]  /*3b20*/  FMNMX.FTZ R9, R35, R10, !PT ;  /* 0x0000000a23097209 */ /* 0x000fc60007810000 */
[----:B------:R-:W5:Y:S01]  /*3b30*/  MUFU.TANH R42, R42 ;  /* 0x0000002a002a7308 */ /* 0x000f620000002400 */
[----:B-1----:R-:W-:Y:S02]  /*3b40*/  FSEL R38, R38, -INF , P3 ;  /* 0xff80000026267808 */ /* 0x002fe40001800000 */
        /* <DEDUP_REMOVED lines=36> */
[----:B------:R-:W-:Y:S02]  /*3d90*/  ISETP.GT.AND P2, PT, R4, RZ, PT ;  /* 0x000000ff0400720c */ /* 0x000fe40003f44270 */
[----:B------:R-:W-:-:S03]  /*3da0*/  FMNMX.FTZ R6, R55, R6, !PT ;  /* 0x0000000637067209 */ /* 0x000fc60007810000 */
[----:B------:R-:W1:Y:S01]  /*3db0*/  MUFU.TANH R28, R28 ;  /* 0x0000001c001c7308 */ /* 0x000e620000002400 */
[----:B----4-:R-:W-:Y:S01]  /*3dc0*/  FSEL R24, R24, -INF , P2 ;  /* 0xff80000018187808 */ /* 0x010fe20001000000 */
[----:B------:R-:W4:Y:S01]  /*3dd0*/  SHFL.BFLY PT, R9, R6, 0x2, 0x1f ;  /* 0x0c401f0006097f89 */ /* 0x000f2200000e0000 */
[----:B------:R-:W-:-:S05]  /*3de0*/  ISETP.GT.AND P2, PT, R4, 0x9, PT ;  /* 0x000000090400780c */ /* 0x000fca0003f44270 */
[----:B------:R-:W2:Y:S01]  /*3df0*/  MUFU.TANH R29, R29 ;  /* 0x0000001d001d7308 */ /* 0x000ea20000002400 */
[----:B-----5:R-:W-:Y:S02]  /*3e00*/  FSEL R25, R25, -INF , P3 ;  /* 0xff80000019197808 */ /* 0x020fe40001800000 */
[----:B------:R-:W-:Y:S02]  /*3e10*/  ISETP.GT.AND P3, PT, R4, 0x10, PT ;  /* 0x000000100400780c */ /* 0x000fe40003f64270 */
[----:B------:R-:W-:-:S03]  /*3e20*/  FMNMX.FTZ R5, R24, R25, !PT ;  /* 0x0000001918057209 */ /* 0x000fc60007810000 */
[----:B------:R-:W5:Y:S01]  /*3e30*/  MUFU.TANH R32, R32 ;  /* 0x0000002000207308 */ /* 0x000f620000002400 */
[----:B-1----:R-:W-:Y:S02]  /*3e40*/  FSEL R28, R28, -INF , P4 ;  /* 0xff8000001c1c7808 */ /* 0x002fe40002000000 */
[----:B------:R-:W-:-:S05]  /*3e50*/  ISETP.GT.AND P4, PT, R4, 0x19, PT ;  /* 0x000000190400780c */ /* 0x000fca0003f84270 */
[----:B------:R-:W1:Y:S01]  /*3e60*/  MUFU.TANH R33, R33 ;  /* 0x0000002100217308 */ /* 0x000e620000002400 */
[----:B--2---:R-:W-:Y:S02]  /*3e70*/  FSEL R29, R29, -INF , P2 ;  /* 0xff8000001d1d7808 */ /* 0x004fe40001000000 */
[----:B----4-:R-:W-:Y:S02]  /*3e80*/  FMNMX.FTZ R9, R6, R9, !PT ;  /* 0x0000000906097209 */ /* 0x010fe40007810000 */
[----:B------:R-:W-:-:S03]  /*3e90*/  ISETP.GT.AND P2, PT, R4, 0x11, PT ;  /* 0x000000110400780c */ /* 0x000fc60003f44270 */
[----:B------:R-:W2:Y:S01]  /*3ea0*/  SHFL.BFLY PT, R6, R9, 0x1, 0x1f ;  /* 0x0c201f0009067f89 */ /* 0x000ea200000e0000 */
[----:B------:R-:W4:Y:S01]  /*3eb0*/  MUFU.TANH R36, R36 ;  /* 0x0000002400247308 */ /* 0x000f220000002400 */
[----:B-----5:R-:W-:Y:S02]  /*3ec0*/  FSEL R32, R32, -INF , P3 ;  /* 0xff80000020207808 */ /* 0x020fe40001800000 */
[----:B------:R-:W-:-:S05]  /*3ed0*/  ISETP.GT.AND P3, PT, R4, 0x18, PT ;  /* 0x000000180400780c */ /* 0x000fca0003f64270 */
[----:B------:R-:W5:Y:S01]  /*3ee0*/  MUFU.TANH R37, R37 ;  /* 0x0000002500257308 */ /* 0x000f620000002400 */
[----:B-1----:R-:W-:Y:S02]  /*3ef0*/  FSEL R33, R33, -INF , P2 ;  /* 0xff80000021217808 */ /* 0x002fe40001000000 */
[----:B------:R-:W-:-:S05]  /*3f00*/  ISETP.GT.AND P2, PT, R4, 0x20, PT ;  /* 0x000000200400780c */ /* 0x000fca0003f44270 */
[----:B------:R-:W1:Y:S01]  /*3f10*/  MUFU.TANH R40, R40 ;  /* 0x0000002800287308 */ /* 0x000e620000002400 */
[----:B----4-:R-:W-:Y:S02]  /*3f20*/  FSEL R36, R36, -INF , P3 ;  /* 0xff80000024247808 */ /* 0x010fe40001800000 */
[----:B------:R-:W-:Y:S02]  /*3f30*/  ISETP.GT.AND P3, PT, R4, 0x21, PT ;  /* 0x000000210400780c */ /* 0x000fe40003f64270 */
[----:B--2---:R-:W-:-:S03]  /*3f40*/  FMNMX.FTZ R3, R9, R6, !PT ;  /* 0x0000000609037209 */ /* 0x004fc60007810000 */
[----:B------:R-:W2:Y:S01]  /*3f50*/  MUFU.TANH R41, R41 ;  /* 0x0000002900297308 */ /* 0x000ea20000002400 */
[----:B------:R-:W-:Y:S02]  /*3f60*/  FMNMX.FTZ R6, R28, R5, !PT ;  /* 0x000000051c067209 */ /* 0x000fe40007810000 */
[----:B-----5:R-:W-:Y:S01]  /*3f70*/  FSEL R37, R37, -INF , P4 ;  /* 0xff80000025257808 */ /* 0x020fe20002000000 */
[----:B------:R-:W-:Y:S01]  /*3f80*/  FMUL.FTZ R9, R3, UR10 ;  /* 0x0000000a03097c20 */ /* 0x000fe20008410000 */
[----:B------:R-:W-:Y:S02]  /*3f90*/  FMNMX.FTZ R5, R29, R6, !PT ;  /* 0x000000061d057209 */ /* 0x000fe40007810000 */
[----:B------:R-:W-:Y:S01]  /*3fa0*/  ISETP.GT.AND P4, PT, R4, 0x29, PT ;  /* 0x000000290400780c */ /* 0x000fe20003f84270 */
[----:B------:R-:W4:Y:S01]  /*3fb0*/  MUFU.TANH R44, R44 ;  /* 0x0000002c002c7308 */ /* 0x000f220000002400 */
[----:B------:R-:W-:Y:S02]  /*3fc0*/  FMNMX.FTZ R6, R32, R5, !PT ;  /* 0x0000000520067209 */ /* 0x000fe40007810000 */
[----:B-1----:R-:W-:-:S02]  /*3fd0*/  FSEL R40, R40, -INF , P2 ;  /* 0xff80000028287808 */ /* 0x002fc40001000000 */
[----:B------:R-:W-:Y:S02]  /*3fe0*/  FMNMX.FTZ R5, R33, R6, !PT ;  /* 0x0000000621057209 */ /* 0x000fe40007810000 */
[----:B------:R-:W-:Y:S01]  /*3ff0*/  ISETP.GT.AND P2, PT, R4, 0x30, PT ;  /* 0x000000300400780c */ /* 0x000fe20003f44270 */
[----:B------:R-:W1:Y:S01]  /*4000*/  MUFU.TANH R45, R45 ;  /* 0x0000002d002d7308 */ /* 0x000e620000002400 */
[----:B------:R-:W-:Y:S02]  /*4010*/  FMNMX.FTZ R6, R36, R5, !PT ;  /* 0x0000000524067209 */ /* 0x000fe40007810000 */
[----:B--2---:R-:W-:Y:S02]  /*4020*/  FSEL R41, R41, -INF , P3 ;  /* 0xff80000029297808 */ /* 0x004fe40001800000 */
[----:B------:R-:W-:Y:S02]  /*4030*/  FMNMX.FTZ R5, R37, R6, !PT ;  /* 0x0000000625057209 */ /* 0x000fe40007810000 */
[----:B------:R-:W-:Y:S01]  /*4040*/  FSETP.NEU.FTZ.AND P3, PT, R3, -INF , PT ;  /* 0xff8000000300780b */ /* 0x000fe20003f7d000 */
[----:B------:R-:W2:Y:S01]  /*4050*/  MUFU.TANH R48, R48 ;  /* 0x0000003000307308 */ /* 0x000ea20000002400 */
[----:B------:R-:W-:-:S02]  /*4060*/  FMNMX.FTZ R6, R40, R5, !PT ;  /* 0x0000000528067209 */ /* 0x000fc40007810000 */
[----:B----4-:R-:W-:Y:S02]  /*4070*/  FSEL R44, R44, -INF , P5 ;  /* 0xff8000002c2c7808 */ /* 0x010fe40002800000 */
[----:B------:R-:W-:Y:S02]  /*4080*/  FMNMX.FTZ R5, R41, R6, !PT ;  /* 0x0000000629057209 */ /* 0x000fe40007810000 */
[----:B------:R-:W-:Y:S01]  /*4090*/  FSEL R9, R9, RZ, P3 ;  /* 0x000000ff09097208 */ /* 0x000fe20001800000 */
[----:B------:R-:W4:Y:S01]  /*40a0*/  MUFU.TANH R49, R49 ;  /* 0x0000003100317308 */ /* 0x000f220000002400 */
[----:B-1----:R-:W-:Y:S02]  /*40b0*/  FSEL R45, R45, -INF , P4 ;  /* 0xff8000002d2d7808 */ /* 0x002fe40002000000 */
[----:B------:R-:W-:Y:S01]  /*40c0*/  FMNMX.FTZ R6, R44, R5, !PT ;  /* 0x000000052c067209 */ /* 0x000fe20007810000 */
[--C-:B------:R-:W-:Y:S01]  /*40d0*/  FFMA.FTZ R26, R26, UR10, -R9.reuse ;  /* 0x0000000a1a1a7c23 */ /* 0x100fe20008010809 */
[----:B------:R-:W-:Y:S01]  /*40e0*/  ISETP.GT.AND P3, PT, R4, 0x31, PT ;  /* 0x000000310400780c */ /* 0x000fe20003f64270 */
[--C-:B------:R-:W-:Y:S01]  /*40f0*/  FFMA.FTZ R27, R27, UR10, -R9.reuse ;  /* 0x0000000a1b1b7c23 */ /* 0x100fe20008010809 */
[----:B------:R-:W-:Y:S01]  /*4100*/  FMNMX.FTZ R5, R45, R6, !PT ;  /* 0x000000062d057209 */ /* 0x000fe20007810000 */
[----:B------:R-:W1:Y:S01]  /*4110*/  MUFU.TANH R52, R52 ;  /* 0x0000003400347308 */ /* 0x000e620000002400 */
[----:B--2---:R-:W-:Y:S01]  /*4120*/  FSEL R48, R48, -INF , P2 ;  /* 0xff80000030307808 */ /* 0x004fe20001000000 */
[--C-:B------:R-:W-:Y:S01]  /*4130*/  FFMA.FTZ R30, R30, UR10, -R9.reuse ;  /* 0x0000000a1e1e7c23 */ /* 0x100fe20008010809 */
[----:B------:R-:W-:Y:S01]  /*4140*/  ISETP.GT.AND P2, PT, R4, 0x38, PT ;  /* 0x000000380400780c */ /* 0x000fe20003f44270 */
[--C-:B------:R-:W-:Y:S01]  /*4150*/  FFMA.FTZ R31, R31, UR10, -R9.reuse ;  /* 0x0000000a1f1f7c23 */ /* 0x100fe20008010809 */
[----:B------:R-:W-:Y:S01]  /*4160*/  FMNMX.FTZ R6, R48, R5, !PT ;  /* 0x0000000530067209 */ /* 0x000fe20007810000 */
[--C-:B------:R-:W-:Y:S01]  /*4170*/  FFMA.FTZ R34, R34, UR10, -R9.reuse ;  /* 0x0000000a22227c23 */ /* 0x100fe20008010809 */
[--C-:B------:R-:W-:Y:S01]  /*4180*/  FFMA.FTZ R35, R35, UR10, -R9.reuse ;  /* 0x0000000a23237c23 */ /* 0x100fe20008010809 */
[----:B------:R-:W2:Y:S01]  /*4190*/  MUFU.TANH R53, R53 ;  /* 0x0000003500357308 */ /* 0x000ea20000002400 */
[----:B----4-:R-:W-:Y:S01]  /*41a0*/  FSEL R49, R49, -INF , P3 ;  /* 0xff80000031317808 */ /* 0x010fe20001800000 */
[--C-:B------:R-:W-:Y:S01]  /*41b0*/  FFMA.FTZ R38, R38, UR10, -R9.reuse ;  /* 0x0000000a26267c23 */ /* 0x100fe20008010809 */
[----:B------:R-:W-:Y:S01]  /*41c0*/  ISETP.GT.AND P3, PT, R4, 0x39, PT ;  /* 0x000000390400780c */ /* 0x000fe20003f64270 */
[--C-:B------:R-:W-:Y:S01]  /*41d0*/  FFMA.FTZ R39, R39, UR10, -R9.reuse ;  /* 0x0000000a27277c23 */ /* 0x100fe20008010809 */
[----:B------:R-:W-:Y:S01]  /*41e0*/  FMNMX.FTZ R5, R49, R6, !PT ;  /* 0x0000000631057209 */ /* 0x000fe20007810000 */
[--C-:B------:R-:W-:Y:S01]  /*41f0*/  FFMA.FTZ R42, R42, UR10, -R9.reuse ;  /* 0x0000000a2a2a7c23 */ /* 0x100fe20008010809 */
[--C-:B------:R-:W-:Y:S01]  /*4200*/  FFMA.FTZ R43, R43, UR10, -R9.reuse ;  /* 0x0000000a2b2b7c23 */ /* 0x100fe20008010809 */
[----:B------:R-:W-:Y:S01]  /*4210*/  MUFU.EX2 R26, R26 ;  /* 0x0000001a001a7308 */ /* 0x000fe20000000800 */
[----:B-1----:R-:W-:Y:S01]  /*4220*/  FSEL R52, R52, -INF , P2 ;  /* 0xff80000034347808 */ /* 0x002fe20001000000 */
[--C-:B------:R-:W-:Y:S01]  /*4230*/  FFMA.FTZ R46, R46, UR10, -R9.reuse ;  /* 0x0000000a2e2e7c23 */ /* 0x100fe20008010809 */
[--C-:B------:R-:W-:Y:S01]  /*4240*/  FFMA.FTZ R47, R47, UR10, -R9.reuse ;  /* 0x0000000a2f2f7c23 */ /* 0x100fe20008010809 */
[--C-:B------:R-:W-:Y:S01]  /*4250*/  FFMA.FTZ R50, R50, UR10, -R9.reuse ;  /* 0x0000000a32327c23 */ /* 0x100fe20008010809 */
[----:B------:R-:W-:Y:S01]  /*4260*/  FMNMX.FTZ R4, R52, R5, !PT ;  /* 0x0000000534047209 */ /* 0x000fe20007810000 */
[--C-:B------:R-:W-:Y:S01]  /*4270*/  FFMA.FTZ R51, R51, UR10, -R9.reuse ;  /* 0x0000000a33337c23 */ /* 0x100fe20008010809 */
[--C-:B------:R-:W-:Y:S01]  /*4280*/  FFMA.FTZ R54, R54, UR10, -R9.reuse ;  /* 0x0000000a36367c23 */ /* 0x100fe20008010809 */
[----:B------:R-:W1:Y:S01]  /*4290*/  MUFU.EX2 R27, R27 ;  /* 0x0000001b001b7308 */ /* 0x000e620000000800 */
[----:B--2---:R-:W-:Y:S01]  /*42a0*/  FSEL R53, R53, -INF , P3 ;  /* 0xff80000035357808 */ /* 0x004fe20001800000 */
[----:B------:R-:W-:-:S03]  /*42b0*/  FFMA.FTZ R9, R55, UR10, -R9 ;  /* 0x0000000a37097c23 */ /* 0x000fc60008010809 */
[----:B------:R-:W-:-:S03]  /*42c0*/  FMNMX.FTZ R4, R53, R4, !PT ;  /* 0x0000000435047209 */ /* 0x000fc60007810000 */
[----:B------:R-:W-:Y:S02]  /*42d0*/  MUFU.EX2 R30, R30 ;  /* 0x0000001e001e7308 */ /* 0x000fe40000000800 */
[----:B------:R-:W2:Y:S06]  /*42e0*/  SHFL.BFLY PT, R5, R4, 0x2, 0x1f ;  /* 0x0c401f0004057f89 */ /* 0x000eac00000e0000 */
[----:B------:R-:W4:Y:S01]  /*42f0*/  MUFU.EX2 R31, R31 ;  /* 0x0000001f001f7308 */ /* 0x000f220000000800 */
[----:B-1----:R-:W-:-:S07]  /*4300*/  F2FP.BF16.F32.PACK_AB R153, R27, R26 ;  /* 0x0000001a1b99723e */ /* 0x002fce00000010ff */
[----:B------:R-:W-:Y:S08]  /*4310*/  MUFU.EX2 R34, R34 ;  /* 0x0000002200227308 */ /* 0x000ff00000000800 */
[----:B------:R-:W1:Y:S01]  /*4320*/  MUFU.EX2 R35, R35 ;  /* 0x0000002300237308 */ /* 0x000e620000000800 */
[----:B----4-:R-:W-:Y:S02]  /*4330*/  F2FP.BF16.F32.PACK_AB R155, R31, R30 ;  /* 0x0000001e1f9b723e */ /* 0x010fe400000010ff */
[----:B--2---:R-:W-:-:S05]  /*4340*/  FMNMX.FTZ R5, R4, R5, !PT ;  /* 0x0000000504057209 */ /* 0x004fca0007810000 */
[----:B------:R-:W2:Y:S01]  /*4350*/  SHFL.BFLY PT, R4, R5, 0x1, 0x1f ;  /* 0x0c201f0005047f89 */ /* 0x000ea200000e0000 */
[----:B------:R-:W-:Y:S08]  /*4360*/  MUFU.EX2 R38, R38 ;  /* 0x0000002600267308 */ /* 0x000ff00000000800 */
[----:B------:R-:W4:Y:S01]  /*4370*/  MUFU.EX2 R39, R39 ;  /* 0x0000002700277308 */ /* 0x000f220000000800 */
[----:B-1----:R-:W-:-:S07]  /*4380*/  F2FP.BF16.F32.PACK_AB R157, R35, R34 ;  /* 0x00000022239d723e */ /* 0x002fce00000010ff */
[----:B------:R-:W-:Y:S01]  /*4390*/  MUFU.EX2 R42, R42 ;  /* 0x0000002a002a7308 */ /* 0x000fe20000000800 */
[----:B--2---:R-:W-:-:S07]  /*43a0*/  FMNMX.FTZ R4, R5, R4, !PT ;  /* 0x0000000405047209 */ /* 0x004fce0007810000 */
[----:B------:R-:W1:Y:S01]  /*43b0*/  MUFU.EX2 R43, R43 ;  /* 0x0000002b002b7308 */ /* 0x000e620000000800 */
[----:B----4-:R-:W-:Y:S02]  /*43c0*/  F2FP.BF16.F32.PACK_AB R159, R39, R38 ;  /* 0x00000026279f723e */ /* 0x010fe400000010ff */
[C---:B------:R-:W-:Y:S01]  /*43d0*/  FSETP.NEU.FTZ.AND P2, PT, R4.reuse, -INF , PT ;  /* 0xff8000000400780b */ /* 0x040fe20003f5d000 */
[----:B------:R-:W-:-:S04]  /*43e0*/  FMUL.FTZ R5, R4, UR10 ;  /* 0x0000000a04057c20 */ /* 0x000fc80008410000 */
[----:B------:R-:W-:Y:S01]  /*43f0*/  MUFU.EX2 R46, R46 ;  /* 0x0000002e002e7308 */ /* 0x000fe20000000800 */
[----:B------:R-:W-:Y:S01]  /*4400*/  FSEL R6, R5, RZ, P2 ;  /* 0x000000ff05067208 */ /* 0x000fe20001000000 */
[----:B------:R-:W-:-:S04]  /*4410*/  FADD.FTZ R5, R26, R27 ;  /* 0x0000001b1a057221 */ /* 0x000fc80000010000 */
        /* <DEDUP_REMOVED lines=8> */
[----:B------:R-:W-:Y:S01]  /*44a0*/  FADD.FTZ R10, R30, R5 ;  /* 0x000000051e0a7221 */ /* 0x000fe20000010000 */
[----:B------:R-:W-:Y:S01]  /*44b0*/  @!P1 IADD3 R5, R7, 0x28c40, RZ ;  /* 0x00028c4007059810 */ /* 0x000fe20007ffe0ff */
[--C-:B------:R-:W-:Y:S01]  /*44c0*/  FFMA.FTZ R37, R37, UR10, -R6.reuse ;  /* 0x0000000a25257c23 */ /* 0x100fe20008010806 */
[----:B------:R-:W-:Y:S01]  /*44d0*/  FFMA.FTZ R40, R40, UR10, -R6 ;  /* 0x0000000a28287c23 */ /* 0x000fe20008010806 */
[----:B------:R-:W-:Y:S01]  /*44e0*/  FADD.FTZ R13, R31, R10 ;  /* 0x0000000a1f0d7221 */ /* 0x000fe20000010000 */
[----:B------:R-:W-:Y:S01]  /*44f0*/  @!P1 PRMT R5, RZ, 0x654, R5 ;  /* 0x00000654ff059816 */ /* 0x000fe20000000005 */
[----:B------:R-:W2:Y:S01]  /*4500*/  MUFU.EX2 R25, R25 ;  /* 0x0000001900197308 */ /* 0x000ea20000000800 */
[--C-:B------:R-:W-:Y:S01]  /*4510*/  FFMA.FTZ R41, R41, UR10, -R6.reuse ;  /* 0x0000000a29297c23 */ /* 0x100fe20008010806 */
[----:B------:R-:W-:Y:S01]  /*4520*/  FADD.FTZ R12, R34, R13 ;  /* 0x0000000d220c7221 */ /* 0x000fe20000010000 */
[----:B------:R4:W-:Y:S01]  /*4530*/  @!P1 SYNCS.ARRIVE.TRANS64.RED.A1T0 RZ, [R5+URZ], RZ ;  /* 0x000000ff05ff99a7 */ /* 0x0009e2000810043f */
[--C-:B------:R-:W-:Y:S01]  /*4540*/  FFMA.FTZ R44, R44, UR10, -R6.reuse ;  /* 0x0000000a2c2c7c23 */ /* 0x100fe20008010806 */
[--C-:B------:R-:W-:Y:S01]  /*4550*/  FFMA.FTZ R45, R45, UR10, -R6.reuse ;  /* 0x0000000a2d2d7c23 */ /* 0x100fe20008010806 */
[--C-:B------:R-:W-:Y:S01]  /*4560*/  FFMA.FTZ R48, R48, UR10, -R6.reuse ;  /* 0x0000000a30307c23 */ /* 0x100fe20008010806 */
[--C-:B------:R-:W-:Y:S01]  /*4570*/  FFMA.FTZ R49, R49, UR10, -R6.reuse ;  /* 0x0000000a31317c23 */ /* 0x100fe20008010806 */
[----:B------:R-:W5:Y:S01]  /*4580*/  MUFU.EX2 R28, R28 ;  /* 0x0000001c001c7308 */ /* 0x000f620000000800 */
[--C-:B------:R-:W-:Y:S01]  /*4590*/  FFMA.FTZ R52, R52, UR10, -R6.reuse ;  /* 0x0000000a34347c23 */ /* 0x100fe20008010806 */
[----:B------:R-:W-:Y:S01]  /*45a0*/  FFMA.FTZ R6, R53, UR10, -R6 ;  /* 0x0000000a35067c23 */ /* 0x000fe20008010806 */
[----:B-1----:R-:W-:-:S05]  /*45b0*/  F2FP.BF16.F32.PACK_AB R161, R43, R42 ;  /* 0x0000002a2ba1723e */ /* 0x002fca00000010ff */
        /* <DEDUP_REMOVED lines=15> */
[----:B------:R-:W-:Y:S01]  /*46b0*/  FADD.FTZ R13, R43, R12 ;  /* 0x0000000c2b0d7221 */ /* 0x000fe20000010000 */
[----:B--2---:R-:W-:-:S06]  /*46c0*/  FADD.FTZ R5, R33, R10 ;  /* 0x0000000a21057221 */ /* 0x004fcc0000010000 */
        /* <DEDUP_REMOVED lines=9> */
[----:B------:R-:W-:Y:S01]  /*4760*/  MUFU.EX2 R44, R44 ;  /* 0x0000002c002c7308 */ /* 0x000fe20000000800 */
[----:B----4-:R-:W-:-:S07]  /*4770*/  FADD.FTZ R10, R40, R11 ;  /* 0x0000000b280a7221 */ /* 0x010fce0000010000 */
[----:B------:R-:W2:Y:S01]  /*4780*/  MUFU.EX2 R47, R47 ;  /* 0x0000002f002f7308 */ /* 0x000ea20000000800 */
[C---:B-----5:R-:W-:Y:S01]  /*4790*/  FADD.FTZ R11, R41.reuse, R10 ;  /* 0x0000000a290b7221 */ /* 0x060fe20000010000 */
[----:B------:R-:W-:Y:S01]  /*47a0*/  FADD.FTZ R10, R46, R13 ;  /* 0x0000000d2e0a7221 */ /* 0x000fe20000010000 */
[----:B------:R-:W-:-:S05]  /*47b0*/  F2FP.BF16.F32.PACK_AB R160, R41, R40 ;  /* 0x0000002829a0723e */ /* 0x000fca00000010ff */
        /* <DEDUP_REMOVED lines=12> */
[----:B------:R-:W-:Y:S08]  /*4880*/  MUFU.EX2 R54, R54 ;  /* 0x0000003600367308 */ /* 0x000ff00000000800 */
[----:B------:R-:W2:Y:S01]  /*4890*/  MUFU.EX2 R9, R9 ;  /* 0x0000000900097308 */ /* 0x000ea20000000800 */
[----:B----4-:R-:W-:-:S07]  /*48a0*/  F2FP.BF16.F32.PACK_AB R164, R49, R48 ;  /* 0x0000003031a4723e */ /* 0x010fce00000010ff */
[----:B------:R-:W-:Y:S08]  /*48b0*/  MUFU.EX2 R52, R52 ;  /* 0x0000003400347308 */ /* 0x000ff00000000800 */
[----:B------:R4:W5:Y:S01]  /*48c0*/  MUFU.EX2 R5, R6 ;  /* 0x0000000600057308 */ /* 0x0009620000000800 */
[----:B--2---:R-:W-:Y:S01]  /*48d0*/  F2FP.BF16.F32.PACK_AB R167, R9, R54 ;  /* 0x0000003609a7723e */ /* 0x004fe200000010ff */
[----:B----4-:R-:W-:-:S04]  /*48e0*/  FADD.FTZ R6, R44, R11 ;  /* 0x0000000b2c067221 */ /* 0x010fc80000010000 */
[----:B------:R-:W-:Y:S01]  /*48f0*/  FADD.FTZ R45, R45, R6 ;  /* 0x000000062d2d7221 */ /* 0x000fe20000010000 */
[----:B------:R-:W-:-:S03]  /*4900*/  FADD.FTZ R6, R54, R51 ;  /* 0x0000003336067221 */ /* 0x000fc60000010000 */
[----:B------:R-:W-:Y:S01]  /*4910*/  FADD.FTZ R48, R48, R45 ;  /* 0x0000002d30307221 */ /* 0x000fe20000010000 */
[----:B-----5:R-:W-:Y:S01]  /*4920*/  F2FP.BF16.F32.PACK_AB R166, R5, R52 ;  /* 0x0000003405a6723e */ /* 0x020fe200000010ff */
[----:B------:R-:W-:Y:S02]  /*4930*/  FADD.FTZ R6, R9, R6 ;  /* 0x0000000609067221 */ /* 0x000fe40000010000 */
[----:B------:R-:W-:Y:S02]  /*4940*/  FADD.FTZ R49, R49, R48 ;  /* 0x0000003031317221 */ /* 0x000fe40000010000 */
[----:B------:R1:W-:Y:S02]  /*4950*/  STSM.16.M88.4 [R22], R164 ;  /* 0x000000a416007844 */ /* 0x0003e40000000200 */
[----:B------:R-:W-:-:S04]  /*4960*/  FADD.FTZ R52, R52, R49 ;  /* 0x0000003134347221 */ /* 0x000fc80000010000 */
[----:B------:R-:W-:Y:S01]  /*4970*/  FADD.FTZ R5, R5, R52 ;  /* 0x0000003405057221 */ /* 0x000fe20000010000 */
[----:B------:R-:W-:Y:S06]  /*4980*/  @!P0 BRA `(.L_x_3140) ;  /* 0x0000000000048947 */ /* 0x000fec0003800000 */
[----:B------:R-:W-:Y:S01]  /*4990*/  BPT.TRAP 0x1 ;  /* 0x000000040000795c */ /* 0x000fe20000300000 */
.L_x_3140:
[----:B------:R2:W4:Y:S01]  /*49a0*/  SYNCS.PHASECHK.TRANS64.TRYWAIT P2, [R7+URZ+0x28c50], R8 ;  /* 0x028c5008070075a7 */ /* 0x000522000804017f */
[----:B------:R-:W-:Y:S05]  /*49b0*/  @!P0 BRA `(.L_x_3141) ;  /* 0x0000000000048947 */ /* 0x000fea0003800000 */
[----:B------:R-:W-:Y:S01]  /*49c0*/  BPT.TRAP 0x1 ;  /* 0x000000040000795c */ /* 0x000fe20000300000 */
.L_x_3141:
[----:B----4-:R-:W-:Y:S05]  /*49d0*/  @P2 BRA `(.L_x_3142) ;  /* 0x0000000000082947 */ /* 0x010fea0003800000 */
[----:B------:R-:W4:Y:S02]  /*49e0*/  SYNCS.PHASECHK.TRANS64.TRYWAIT P2, [R7+URZ+0x28c50], R8 ;  /* 0x028c5008070075a7 */ /* 0x000f24000804017f */
[----:B----4-:R-:W-:Y:S05]  /*49f0*/  @!P2 BRA `(.L_x_3143) ;  /* 0x000000980070a947 */ /* 0x010fea0003800000 */
.L_x_3142:
[----:B------:R-:W-:Y:S01]  /*4a00*/  ULEA UR11, UR39, UR41, 0xc ;  /* 0x00000029270b7291 */ /* 0x000fe2000f8e603f */
[----:B------:R-:W-:Y:S01]  /*4a10*/  WARPGROUP.ARRIVE ;  /* 0x00000000000079c5 */ /* 0x000fe20000000000 */
[----:B------:R-:W-:Y:S01]  /*4a20*/  UMOV UR7, 0x40000040 ;  /* 0x4000004000077882 */ /* 0x000fe20000000000 */
[----:B------:R-:W-:Y:S01]  /*4a30*/  UIMAD UR49, UR49, UR14, -UR15 ;  /* 0x0000000e313172a4 */ /* 0x000fe2000f8e0a0f */
[----:B--234-:R-:W-:Y:S01]  /*4a40*/  @!P1 IADD3 R7, R7, 0x28c60, RZ ;  /* 0x00028c6007079810 */ /* 0x01cfe20007ffe0ff */
[----:B------:R-:W-:Y:S02]  /*4a50*/  UIADD3 UR22, UR45, -0x2, URZ ;  /* 0xfffffffe2d167890 */ /* 0x000fe4000fffe03f */
[----:B------:R-:W-:Y:S01]  /*4a60*/  UMOV UR6, UR11 ;  /* 0x0000000b00067c82 */ /* 0x000fe20008000000 */
[----:B------:R-:W-:Y:S01]  /*4a70*/  UIADD3 UR49, UR42, UR49, URZ ;  /* 0x000000312a317290 */ /* 0x000fe2000fffe03f */
[----:B------:R-:W-:Y:S01]  /*4a80*/  HGMMA.64x256x16.F32.BF16 R24, R152, gdesc[UR4].tnspB, RZ, !UPT, gsb0 ;  /* 0x43e0000498187df0 */ /* 0x000fe2000c0018ff */
[----:B------:R-:W-:Y:S01]  /*4a90*/  UIADD3 UR6, UR11, 0x80, URZ ;  /* 0x000000800b067890 */ /* 0x000fe2000fffe03f */
[----:B------:R-:W-:Y:S01]  /*4aa0*/  @!P1 PRMT R7, RZ, 0x654, R7 ;  /* 0x00000654ff079816 */ /* 0x000fe20000000007 */
        /* <DEDUP_REMOVED lines=17> */
[----:B------:R-:W-:-:S04]  /*4bc0*/  USHF.R.S32.HI UR6, URZ, 0x1f, UR49 ;  /* 0x0000001f3f067899 */ /* 0x000fc80008011431 */
[----:B------:R-:W-:-:S04]  /*4bd0*/  ULEA.HI UR6, UR6, UR49, URZ, 0x6 ;  /* 0x0000003106067291 */ /* 0x000fc8000f8f303f */
[----:B------:R-:W-:-:S04]  /*4be0*/  USHF.R.S32.HI UR6, URZ, 0x6, UR6 ;  /* 0x000000063f067899 */ /* 0x000fc80008011406 */
[----:B------:R-:W-:-:S04]  /*4bf0*/  UISETP.LT.AND UP0, UPT, URZ, UR6, UPT ;  /* 0x000000063f00728c */ /* 0x000fc8000bf01270 */
[----:B------:R-:W-:-:S04]  /*4c00*/  USEL UR23, URZ, UR6, !UP0 ;  /* 0x000000063f177287 */ /* 0x000fc8000c000000 */
[----:B------:R-:W-:-:S06]  /*4c10*/  UISETP.GE.AND UP0, UPT, UR22, UR23, UPT ;  /* 0x000000171600728c */ /* 0x000fcc000bf06270 */
[----:B------:R-:W-:Y:S01]  /*4c20*/  PLOP3.LUT P2, PT, PT, PT, UP0, 0x80, 0x0 ;  /* 0x000000000000781c */ /* 0x000fe20003f4f008 */
        /* <DEDUP_REMOVED lines=11> */
[----:B------:R-:W-:Y:S01]  /*4ce0*/  IMAD.MOV.U32 R8, RZ, RZ, R3 ;  /* 0x000000ffff087224 */ /* 0x000fe200078e0003 */
[----:B------:R-:W-:Y:S01]  /*4cf0*/  MOV R9, R4 ;  /* 0x0000000400097202 */ /* 0x000fe20000000f00 */
[----:B------:R-:W-:Y:S01]  /*4d00*/  UMOV UR29, UR39 ;  /* 0x00000027001d7c82 */ /* 0x000fe20008000000 */
[----:B------:R-:W-:Y:S01]  /*4d10*/  ULDC UR25, c[0x0][0x2e0] ;  /* 0x0000b80000197ab9 */ /* 0x000fe20000000800 */
[----:B------:R-:W-:Y:S01]  /*4d20*/  ULDC UR26, c[0x0][0x288] ;  /* 0x0000a200001a7ab9 */ /* 0x000fe20000000800 */
[----:B------:R-:W-:Y:S01]  /*4d30*/  ULDC UR27, c[0x0][0x404] ;  /* 0x00010100001b7ab9 */ /* 0x000fe20000000800 */
[----:B------:R-:W-:Y:S01]  /*4d40*/  ULDC UR28, c[0x0][0x9d8] ;  /* 0x00027600001c7ab9 */ /* 0x000fe20000000800 */
[----:B------:R-:W-:Y:S01]  /*4d50*/  ULDC UR24, c[0x0][0x988] ;  /* 0x0002620000187ab9 */ /* 0x000fe20000000800 */
[----:B------:R-:W-:-:S05]  /*4d60*/  ULDC.64 UR20, c[0x0][0x3f8] ;  /* 0x0000fe0000147ab9 */ /* 0x000fca0000000a00 */
.L_x_3153:
[----:B------:R-:W-:-:S04]  /*4d70*/  UIADD3 UR39, UR29, 0x1, URZ ;  /* 0x000000011d277890 */ /* 0x000fc8000fffe03f */
[----:B------:R-:W-:-:S04]  /*4d80*/  UISETP.NE.AND UP0, UPT, UR39, 0x2, UPT ;  /* 0x000000022700788c */ /* 0x000fc8000bf05270 */
[----:B------:R-:W-:Y:S02]  /*4d90*/  USEL UR6, URZ, 0x1, UP0 ;  /* 0x000000013f067887 */ /* 0x000fe40008000000 */
[----:B------:R-:W-:Y:S02]  /*4da0*/  USEL UR39, UR39, URZ, UP0 ;  /* 0x0000003f27277287 */ /* 0x000fe40008000000 */
[----:B------:R-:W-:Y:S01]  /*4db0*/  ULOP3.LUT UR38, UR38, UR6, URZ, 0x3c, !UPT ;  /* 0x0000000626267292 */ /* 0x000fe2000f8e3c3f */
[----:B---3--:R-:W-:Y:S11]  /*4dc0*/  @!P0 BRA `(.L_x_3145) ;  /* 0x0000000000048947 */ /* 0x008ff60003800000 */
[----:B------:R-:W-:Y:S01]  /*4dd0*/  BPT.TRAP 0x1 ;  /* 0x000000040000795c */ /* 0x000fe20000300000 */
.L_x_3145:
[----:B------:R-:W-:Y:S01]  /*4de0*/  ULEA UR30, UR39, UR48, 0x3 ;  /* 0x00000030271e7291 */ /* 0x000fe2000f8e183f */
[----:B--2---:R-:W-:-:S04]  /*4df0*/  MOV R7, UR38 ;  /* 0x0000002600077c02 */ /* 0x004fc80008000f00 */
[----:B------:R-:W-:-:S04]  /*4e00*/  SHF.L.U32 R7, R7, 0x1f, RZ ;  /* 0x0000001f07077819 */ /* 0x000fc800000006ff */
[----:B------:R2:W3:Y:S01]  /*4e10*/  SYNCS.PHASECHK.TRANS64.TRYWAIT P2, [UR30+0x28c30], R7 ;  /* 0x028c3007ff0075a7 */ /* 0x0004e2000804015e */
[----:B------:R-:W-:Y:S05]  /*4e20*/  @!P0 BRA `(.L_x_3146) ;  /* 0x0000000000048947 */ /* 0x000fea0003800000 */
[----:B------:R-:W-:Y:S01]  /*4e30*/  BPT.TRAP 0x1 ;  /* 0x000000040000795c */ /* 0x000fe20000300000 */
.L_x_3146:
[----:B---3--:R-:W-:Y:S05]  /*4e40*/  @P2 BRA `(.L_x_3147) ;  /* 0x0000000000082947 */ /* 0x008fea0003800000 */
[----:B------:R-:W3:Y:S02]  /*4e50*/  SYNCS.PHASECHK.TRANS64.TRYWAIT P2, [UR30+0x28c30], R7 ;  /* 0x028c3007ff0075a7 */ /* 0x000ee4000804015e */
[----:B---3--:R-:W-:Y:S05]  /*4e60*/  @!P2 BRA `(.L_x_3148) ;  /* 0x000000940068a947 */ /* 0x008fea0003800000 */
.L_x_3147:
[----:B------:R-:W-:Y:S01]  /*4e70*/  R2UR UR18, R0 ;  /* 0x00000000001272ca */ /* 0x000fe200000e0000 */
[----:B-1----:R-:W-:Y:S01]  /*4e80*/  WARPGROUP.ARRIVE ;  /* 0x00000000000079c5 */ /* 0x002fe20000000000 */
[----:B------:R-:W-:Y:S01]  /*4e90*/  UMOV UR19, 0x40000040 ;  /* 0x4000004000137882 */ /* 0x000fe20000000000 */
[----:B------:R-:W-:Y:S01]  /*4ea0*/  UMOV UR7, 0x40000040 ;  /* 0x4000004000077882 */ /* 0x000fe20000000000 */
[----:B------:R-:W-:Y:S01]  /*4eb0*/  UMOV UR11, 0x40000040 ;  /* 0x40000040000b7882 */ /* 0x000fe20000000000 */
[----:B------:R-:W-:Y:S01]  /*4ec0*/  UMOV UR15, 0x40000040 ;  /* 0x40000040000f7882 */ /* 0x000fe20000000000 */
[----:B------:R-:W-:-:S04]  /*4ed0*/  UISETP.NE.U32.AND UP0, UPT, UR20, URZ, UPT ;  /* 0x0000003f1400728c */ /* 0x000fc8000bf05070 */
[----:B------:R-:W-:-:S03]  /*4ee0*/  UISETP.NE.AND.EX UP0, UPT, UR21, URZ, UPT, UP0 ;  /* 0x0000003f1500728c */ /* 0x000fc6000bf05300 */
[----:B------:R-:W-:-:S04]  /*4ef0*/  ULEA UR18, UR39, UR18, 0x9 ;  /* 0x0000001227127291 */ /* 0x000fc8000f8e483f */
[----:B------:R-:W-:Y:S02]  /*4f00*/  UIADD3 UR6, UR18, 0x2, URZ ;  /* 0x0000000212067890 */ /* 0x000fe4000fffe03f */
[----:B------:R-:W-:Y:S02]  /*4f10*/  UIADD3 UR10, UR18, 0x4, URZ ;  /* 0x00000004120a7890 */ /* 0x000fe4000fffe03f */
[----:B------:R-:W-:Y:S02]  /*4f20*/  UIADD3 UR14, UR18, 0x6, URZ ;  /* 0x00000006120e7890 */ /* 0x000fe4000fffe03f */
[----:B------:R-:W-:Y:S03]  /*4f30*/  HGMMA.64x64x16.F32.BF16 R152, gdesc[UR16], RZ, !UPT, gsb0 ;  /* 0x00e00000109879f0 */ /* 0x000fe6000c0018ff */
[----:B------:R-:W-:Y:S02]  /*4f40*/  WARPGROUP.DEPBAR.LE gsb0, 0x0 ;  /* 0x00008000000079c5 */ /* 0x000fe40000010000 */
[----:B------:R-:W-:-:S06]  /*4f50*/  WARPGROUP.ARRIVE ;  /* 0x00000000000079c5 */ /* 0x000fcc0000000000 */
[----:B------:R-:W-:Y:S01]  /*4f60*/  HGMMA.64x64x16.F32.BF16 R152, gdesc[UR4], R152, gsb0 ;  /* 0x00e00000049879f0 */ /* 0x000fe20008001898 */
[----:B------:R-:W-:Y:S01]  /*4f70*/  UMOV UR6, 0xffffffc0 ;  /* 0xffffffc000067882 */ /* 0x000fe20000000000 */
[----:B------:R-:W-:Y:S02]  /*4f80*/  USEL UR7, UR27, 0x1, UP0 ;  /* 0x000000011b077887 */ /* 0x000fe40008000000 */
[----:B------:R-:W-:-:S04]  /*4f90*/  UIMAD UR6, UR22, UR6, 0x1 ;  /* 0x00000001160674a4 */ /* 0x000fc8000f8e0206 */
[----:B------:R-:W-:-:S04]  /*4fa0*/  UIADD3 UR6, UR42, UR6, URZ ;  /* 0x000000062a067290 */ /* 0x000fc8000fffe03f */
[----:B------:R-:W-:Y:S01]  /*4fb0*/  UIMAD UR6, UR7, UR25, UR6 ;  /* 0x00000019070672a4 */ /* 0x000fe2000f8e0206 */
        /* <DEDUP_REMOVED lines=20> */
[----:B------:R4:W5:Y:S01]  /*5100*/  MUFU.TANH R10, R153 ;  /* 0x00000099000a7308 */ /* 0x0009620000002400 */
        /* <DEDUP_REMOVED lines=8> */
[----:B----4-:R-:W-:Y:S01]  /*5190*/  MOV R153, UR26 ;  /* 0x0000001a00997c02 */ /* 0x010fe20008000f00 */
[----:B------:R-:W-:Y:S01]  /*51a0*/  FMUL.FTZ R162, R162, UR28 ;  /* 0x0000001ca2a27c20 */ /* 0x000fe20008410000 */
[----:B------:R-:W-:Y:S01]  /*51b0*/  FMUL.FTZ R163, R163, UR28 ;  /* 0x0000001ca3a37c20 */ /* 0x000fe20008410000 */
[----:B------:R-:W-:Y:S01]  /*51c0*/  FMUL.FTZ R166, R166, UR28 ;  /* 0x0000001ca6a67c20 */ /* 0x000fe20008410000 */
[----:B------:R-:W-:Y:S01]  /*51d0*/  IADD3 R153, -R153, UR6, -R16 ;  /* 0x0000000699997c10 */ /* 0x000fe2000fffe910 */
[----:B------:R-:W-:Y:S01]  /*51e0*/  FMUL.FTZ R167, R167, UR28 ;  /* 0x0000001ca7a77c20 */ /* 0x000fe20008410000 */
[----:B------:R-:W-:Y:S01]  /*51f0*/  FMUL.FTZ R170, R170, UR28 ;  /* 0x0000001caaaa7c20 */ /* 0x000fe20008410000 */
[----:B------:R4:W2:Y:S01]  /*5200*/  MUFU.TANH R11, R157 ;  /* 0x0000009d000b7308 */ /* 0x0008a20000002400 */
[----:B---3--:R-:W-:Y:S01]  /*5210*/  IADD3 R4, R2, R153, RZ ;  /* 0x0000009902047210 */ /* 0x008fe20007ffe0ff */
[----:B------:R-:W-:Y:S01]  /*5220*/  FMUL.FTZ R171, R171, UR28 ;  /* 0x0000001cabab7c20 */ /* 0x000fe20008410000 */
[----:B------:R-:W-:Y:S01]  /*5230*/  FMUL.FTZ R174, R174, UR28 ;  /* 0x0000001caeae7c20 */ /* 0x000fe20008410000 */
[----:B------:R-:W-:Y:S01]  /*5240*/  FMUL.FTZ R175, R175, UR28 ;  /* 0x0000001cafaf7c20 */ /* 0x000fe20008410000 */
[----:B------:R-:W-:Y:S01]  /*5250*/  ISETP.GT.AND P2, PT, R4, RZ, PT ;  /* 0x000000ff0400720c */ /* 0x000fe20003f44270 */
[----:B------:R-:W-:Y:S01]  /*5260*/  FMUL.FTZ R178, R178, UR28 ;  /* 0x0000001cb2b27c20 */ /* 0x000fe20008410000 */
[----:B------:R-:W-:Y:S01]  /*5270*/  ISETP.GT.AND P3, PT, R4, 0x1, PT ;  /* 0x000000010400780c */ /* 0x000fe20003f64270 */
[----:B------:R3:W3:Y:S01]  /*5280*/  MUFU.TANH R13, R160 ;  /* 0x000000a0000d7308 */ /* 0x0006e20000002400 */
[----:B-1----:R-:W-:Y:S01]  /*5290*/  FSEL R12, R12, -INF , P2 ;  /* 0xff8000000c0c7808 */ /* 0x002fe20001000000 */
[----:B------:R-:W-:Y:S01]  /*52a0*/  FMUL.FTZ R179, R179, UR28 ;  /* 0x0000001cb3b37c20 */ /* 0x000fe20008410000 */
[----:B------:R-:W-:Y:S01]  /*52b0*/  ISETP.GT.AND P2, PT, R4, 0x8, PT ;  /* 0x000000080400780c */ /* 0x000fe20003f44270 */
[----:B------:R-:W-:Y:S01]  /*52c0*/  FMUL.FTZ R182, R182, UR28 ;  /* 0x0000001cb6b67c20 */ /* 0x000fe20008410000 */
[----:B-----5:R-:W-:Y:S01]  /*52d0*/  FSEL R10, R10, -INF , P3 ;  /* 0xff8000000a0a7808 */ /* 0x020fe20001800000 */
[----:B------:R-:W-:Y:S01]  /*52e0*/  FMUL.FTZ R183, R183, UR28 ;  /* 0x0000001cb7b77c20 */ /* 0x000fe20008410000 */
[----:B----4-:R-:W-:Y:S01]  /*52f0*/  FMNMX.FTZ R157, R12, R9, !PT ;  /* 0x000000090c9d7209 */ /* 0x010fe20007810000 */
[----:B------:R1:W4:Y:S01]  /*5300*/  MUFU.TANH R14, R161 ;  /* 0x000000a1000e7308 */ /* 0x0003220000002400 */
[----:B------:R-:W-:-:S02]  /*5310*/  ISETP.GT.AND P3, PT, R4, 0x9, PT ;  /* 0x000000090400780c */ /* 0x000fc40003f64270 */
[----:B--2---:R-:W-:Y:S02]  /*5320*/  FSEL R3, R3, -INF , P2 ;  /* 0xff80000003037808 */ /* 0x004fe40001000000 */
[----:B---3--:R-:W-:Y:S02]  /*5330*/  FMNMX.FTZ R160, R10, R157, !PT ;  /* 0x0000009d0aa07209 */ /* 0x008fe40007810000 */
[----:B------:R-:W-:Y:S01]  /*5340*/  ISETP.GT.AND P2, PT, R4, 0x10, PT ;  /* 0x000000100400780c */ /* 0x000fe20003f44270 */
[----:B------:R-:W2:Y:S01]  /*5350*/  MUFU.TANH R15, R164 ;  /* 0x000000a4000f7308 */ /* 0x000ea20000002400 */
[----:B------:R-:W-:Y:S01]  /*5360*/  FSEL R11, R11, -INF , P3 ;  /* 0xff8000000b0b7808 */ /* 0x000fe20001800000 */
[----:B-1----:R-:W-:Y:S01]  /*5370*/  FMUL.FTZ R161, R154, UR28 ;  /* 0x0000001c9aa17c20 */ /* 0x002fe20008410000 */
[----:B------:R-:W-:Y:S02]  /*5380*/  FMNMX.FTZ R160, R3, R160, !PT ;  /* 0x000000a003a07209 */ /* 0x000fe40007810000 */
[----:B------:R-:W-:-:S02]  /*5390*/  ISETP.GT.AND P3, PT, R4, 0x11, PT ;  /* 0x000000110400780c */ /* 0x000fc40003f64270 */
[----:B------:R-:W-:Y:S01]  /*53a0*/  FSEL R13, R13, -INF , P2 ;  /* 0xff8000000d0d7808 */ /* 0x000fe20001000000 */
[----:B------:R-:W1:Y:S01]  /*53b0*/  MUFU.TANH R20, R165 ;  /* 0x000000a500147308 */ /* 0x000e620000002400 */
[----:B------:R-:W-:Y:S02]  /*53c0*/  FMNMX.FTZ R160, R11, R160, !PT ;  /* 0x000000a00ba07209 */ /* 0x000fe40007810000 */
[----:B------:R-:W-:Y:S02]  /*53d0*/  ISETP.GT.AND P2, PT, R4, 0x18, PT ;  /* 0x000000180400780c */ /* 0x000fe40003f44270 */
[----:B----4-:R-:W-:Y:S02]  /*53e0*/  FSEL R14, R14, -INF , P3 ;  /* 0xff8000000e0e7808 */ /* 0x010fe40001800000 */
[----:B------:R-:W-:Y:S01]  /*53f0*/  FMNMX.FTZ R157, R13, R160, !PT ;  /* 0x000000a00d9d7209 */ /* 0x000fe20007810000 */
[----:B------:R-:W3:Y:S01]  /*5400*/  MUFU.TANH R21, R168 ;  /* 0x000000a800157308 */ /* 0x000ee20000002400 */
[----:B------:R-:W-:-:S02]  /*5410*/  ISETP.GT.AND P3, PT, R4, 0x19, PT ;  /* 0x000000190400780c */ /* 0x000fc40003f64270 */
[----:B--2---:R-:W-:Y:S02]  /*5420*/  FSEL R15, R15, -INF , P2 ;  /* 0xff8000000f0f7808 */ /* 0x004fe40001000000 */
[----:B------:R-:W-:Y:S02]  /*5430*/  FMNMX.FTZ R164, R14, R157, !PT ;  /* 0x0000009d0ea47209 */ /* 0x000fe40007810000 */
[----:B------:R-:W-:Y:S01]  /*5440*/  ISETP.GT.AND P2, PT, R4, 0x20, PT ;  /* 0x000000200400780c */ /* 0x000fe20003f44270 */
[----:B------:R-:W2:Y:S01]  /*5450*/  MUFU.TANH R152, R169 ;  /* 0x000000a900987308 */ /* 0x000ea20000002400 */
[----:B-1----:R-:W-:Y:S02]  /*5460*/  FSEL R20, R20, -INF , P3 ;  /* 0xff80000014147808 */ /* 0x002fe40001800000 */
[----:B------:R-:W-:Y:S02]  /*5470*/  FMNMX.FTZ R157, R15, R164, !PT ;  /* 0x000000a40f9d7209 */ /* 0x000fe40007810000 */
[----:B------:R-:W-:-:S02]  /*5480*/  ISETP.GT.AND P3, PT, R4, 0x21, PT ;  /* 0x000000210400780c */ /* 0x000fc40003f64270 */
[----:B------:R-:W-:Y:S01]  /*5490*/  FMNMX.FTZ R164, R20, R157, !PT ;  /* 0x0000009d14a47209 */ /* 0x000fe20007810000 */
[----:B------:R-:W1:Y:S01]  /*54a0*/  MUFU.TANH R153, R172 ;  /* 0x000000ac00997308 */ /* 0x000e620000002400 */
[----:B---3--:R-:W-:Y:S02]  /*54b0*/  FSEL R21, R21, -INF , P2 ;  /* 0xff80000015157808 */ /* 0x008fe40001000000 */
[----:B------:R-:W-:Y:S02]  /*54c0*/  ISETP.GT.AND P2, PT, R4, 0x28, PT ;  /* 0x000000280400780c */ /* 0x000fe40003f44270 */
[----:B------:R-:W-:-:S03]  /*54d0*/  FMNMX.FTZ R157, R21, R164, !PT ;  /* 0x000000a4159d7209 */ /* 0x000fc60007810000 */
[----:B------:R-:W3:Y:S01]  /*54e0*/  MUFU.TANH R156, R173 ;  /* 0x000000ad009c7308 */ /* 0x000ee20000002400 */
[----:B--2---:R-:W-:Y:S02]  /*54f0*/  FSEL R152, R152, -INF , P3 ;  /* 0xff80000098987808 */ /* 0x004fe40001800000 */
[----:B------:R-:W-:Y:S02]  /*5500*/  ISETP.GT.AND P3, PT, R4, 0x29, PT ;  /* 0x000000290400780c */ /* 0x000fe40003f64270 */
[----:B------:R-:W-:-:S03]  /*5510*/  FMNMX.FTZ R164, R152, R157, !PT ;  /* 0x0000009d98a47209 */ /* 0x000fc60007810000 */
[----:B------:R-:W2:Y:S01]  /*5520*/  MUFU.TANH R176, R176 ;  /* 0x000000b000b07308 */ /* 0x000ea20000002400 */
[----:B-1----:R-:W-:Y:S02]  /*5530*/  FSEL R153, R153, -INF , P2 ;  /* 0xff80000099997808 */ /* 0x002fe40001000000 */
[----:B------:R-:W-:Y:S02]  /*5540*/  ISETP.GT.AND P2, PT, R4, 0x30, PT ;  /* 0x000000300400780c */ /* 0x000fe40003f44270 */
[----:B------:R-:W-:Y:S01]  /*5550*/  FMNMX.FTZ R165, R153, R164, !PT ;  /* 0x000000a499a57209 */ /* 0x000fe20007810000 */
[----:B------:R-:W-:Y:S02]  /*5560*/  FMUL.FTZ R164, R155, UR28 ;  /* 0x0000001c9ba47c20 */ /* 0x000fe40008410000 */
[----:B------:R-:W1:Y:S01]  /*5570*/  MUFU.TANH R160, R177 ;  /* 0x000000b100a07308 */ /* 0x000e620000002400 */
[----:B---3--:R-:W-:Y:S02]  /*5580*/  FSEL R156, R156, -INF , P3 ;  /* 0xff8000009c9c7808 */ /* 0x008fe40001800000 */
[----:B------:R-:W-:-:S02]  /*5590*/  ISETP.GT.AND P3, PT, R4, 0x31, PT ;  /* 0x000000310400780c */ /* 0x000fc40003f64270 */
[----:B------:R-:W-:-:S03]  /*55a0*/  FMNMX.FTZ R165, R156, R165, !PT ;  /* 0x000000a59ca57209 */ /* 0x000fc60007810000 */
[----:B------:R-:W3:Y:S01]  /*55b0*/  MUFU.TANH R180, R180 ;  /* 0x000000b400b47308 */ /* 0x000ee20000002400 */
[----:B--2---:R-:W-:Y:S01]  /*55c0*/  FSEL R154, R176, -INF , P2 ;  /* 0xff800000b09a7808 */ /* 0x004fe20001000000 */
[C---:B------:R-:W-:Y:S01]  /*55d0*/  VIADD R176, R4.reuse, 0x8 ;  /* 0x0000000804b07836 */ /* 0x040fe20000000000 */
[----:B------:R-:W-:Y:S02]  /*55e0*/  ISETP.GT.AND P2, PT, R4, 0x38, PT ;  /* 0x000000380400780c */ /* 0x000fe40003f44270 */
[----:B------:R-:W-:Y:S02]  /*55f0*/  FMNMX.FTZ R165, R154, R165, !PT ;  /* 0x000000a59aa57209 */ /* 0x000fe40007810000 */
[----:B------:R-:W-:Y:S01]  /*5600*/  ISETP.GT.AND P4, PT, R176, 0x20, PT ;  /* 0x00000020b000780c */ /* 0x000fe20003f84270 */
[----:B------:R-:W2:Y:S01]  /*5610*/  MUFU.TANH R157, R181 ;  /* 0x000000b5009d7308 */ /* 0x000ea20000002400 */
[----:B-1----:R-:W-:Y:S02]  /*5620*/  FSEL R160, R160, -INF , P3 ;  /* 0xff800000a0a07808 */ /* 0x002fe40001800000 */
[----:B------:R-:W-:-:S02]  /*5630*/  ISETP.GT.AND P3, PT, R4, 0x39, PT ;  /* 0x000000390400780c */ /* 0x000fc40003f64270 */
[----:B------:R-:W-:Y:S02]  /*5640*/  FMNMX.FTZ R168, R160, R165, !PT ;  /* 0x000000a5a0a87209 */ /* 0x000fe40007810000 */
[----:B------:R-:W-:Y:S01]  /*5650*/  ISETP.GT.AND P5, PT, R176, 0x21, PT ;  /* 0x00000021b000780c */ /* 0x000fe20003fa4270 */
[----:B------:R-:W1:Y:S01]  /*5660*/  MUFU.TANH R161, R161 ;  /* 0x000000a100a17308 */ /* 0x000e620000002400 */
[----:B---3--:R-:W-:Y:S02]  /*5670*/  FSEL R155, R180, -INF , P2 ;  /* 0xff800000b49b7808 */ /* 0x008fe40001000000 */
[----:B------:R-:W-:Y:S02]  /*5680*/  ISETP.GT.AND P2, PT, R176, RZ, PT ;  /* 0x000000ffb000720c */ /* 0x000fe40003f44270 */
[----:B------:R-:W-:-:S03]  /*5690*/  FMNMX.FTZ R168, R155, R168, !PT ;  /* 0x000000a89ba87209 */ /* 0x000fc60007810000 */
[----:B------:R-:W3:Y:S01]  /*56a0*/  MUFU.TANH R164, R164 ;  /* 0x000000a400a47308 */ /* 0x000ee20000002400 */
[----:B--2---:R-:W-:Y:S02]  /*56b0*/  FSEL R157, R157, -INF , P3 ;  /* 0xff8000009d9d7808 */ /* 0x004fe40001800000 */
[----:B------:R-:W-:Y:S02]  /*56c0*/  ISETP.GT.AND P3, PT, R176, 0x1, PT ;  /* 0x00000001b000780c */ /* 0x000fe40003f64270 */
[----:B------:R-:W-:-:S03]  /*56d0*/  FMNMX.FTZ R172, R157, R168, !PT ;  /* 0x000000a89dac7209 */ /* 0x000fc60007810000 */
[----:B------:R-:W2:Y:S02]  /*56e0*/  MUFU.TANH R158, R158 ;  /* 0x0000009e009e7308 */ /* 0x000ea40000002400 */
[----:B------:R-:W4:Y:S06]  /*56f0*/  SHFL.BFLY PT, R173, R172, 0x2, 0x1f ;  /* 0x0c401f00acad7f89 */ /* 0x000f2c00000e0000 */
[----:B------:R1:W5:Y:S08]  /*5700*/  MUFU.TANH R165, R159 ;  /* 0x0000009f00a57308 */ /* 0x0003700000002400 */
[----:B------:R2:W5:Y:S01]  /*5710*/  MUFU.TANH R168, R162 ;  /* 0x000000a200a87308 */ /* 0x0005620000002400 */
[----:B-1----:R-:W-:-:S02]  /*5720*/  FSEL R159, R161, -INF , P2 ;  /* 0xff800000a19f7808 */ /* 0x002fc40001000000 */
[----:B------:R-:W-:Y:S02]  /*5730*/  ISETP.GT.AND P2, PT, R176, 0x8, PT ;  /* 0x00000008b000780c */ /* 0x000fe40003f44270 */
[----:B---3--:R-:W-:Y:S02]  /*5740*/  FSEL R161, R164, -INF , P3 ;  /* 0xff800000a4a17808 */ /* 0x008fe40001800000 */
[----:B------:R-:W-:Y:S01]  /*5750*/  ISETP.GT.AND P3, PT, R176, 0x9, PT ;  /* 0x00000009b000780c */ /* 0x000fe20003f64270 */
[----:B------:R1:W3:Y:S01]  /*5760*/  MUFU.TANH R169, R163 ;  /* 0x000000a300a97308 */ /* 0x0002e20000002400 */
[----:B--2---:R-:W-:Y:S02]  /*5770*/  FMNMX.FTZ R162, R159, R8, !PT ;  /* 0x000000089fa27209 */ /* 0x004fe40007810000 */
[----:B----4-:R-:W-:Y:S02]  /*5780*/  FMNMX.FTZ R177, R172, R173, !PT ;  /* 0x000000adacb17209 */ /* 0x010fe40007810000 */
[----:B------:R-:W-:-:S02]  /*5790*/  FSEL R158, R158, -INF , P2 ;  /* 0xff8000009e9e7808 */ /* 0x000fc40001000000 */
[----:B------:R-:W-:Y:S01]  /*57a0*/  ISETP.GT.AND P2, PT, R176, 0x10, PT ;  /* 0x00000010b000780c */ /* 0x000fe20003f44270 */
[----:B------:R-:W2:Y:S01]  /*57b0*/  MUFU.TANH R166, R166 ;  /* 0x000000a600a67308 */ /* 0x000ea20000002400 */
[----:B-1----:R-:W-:Y:S01]  /*57c0*/  FMNMX.FTZ R163, R161, R162, !PT ;  /* 0x000000a2a1a37209 */ /* 0x002fe20007810000 */
[----:B------:R-:W1:Y:S01]  /*57d0*/  SHFL.BFLY PT, R180, R177, 0x1, 0x1f ;  /* 0x0c201f00b1b47f89 */ /* 0x000e6200000e0000 */
[----:B-----5:R-:W-:Y:S02]  /*57e0*/  FSEL R162, R165, -INF , P3 ;  /* 0xff800000a5a27808 */ /* 0x020fe40001800000 */
[----:B------:R-:W-:Y:S02]  /*57f0*/  FMNMX.FTZ R165, R158, R163, !PT ;  /* 0x000000a39ea57209 */ /* 0x000fe40007810000 */
[----:B------:R-:W-:Y:S01]  /*5800*/  ISETP.GT.AND P3, PT, R176, 0x11, PT ;  /* 0x00000011b000780c */ /* 0x000fe20003f64270 */
[----:B------:R-:W4:Y:S01]  /*5810*/  MUFU.TANH R167, R167 ;  /* 0x000000a700a77308 */ /* 0x000f220000002400 */
[----:B------:R-:W-:-:S02]  /*5820*/  FSEL R163, R168, -INF , P2 ;  /* 0xff800000a8a37808 */ /* 0x000fc40001000000 */
[----:B------:R-:W-:Y:S02]  /*5830*/  FMNMX.FTZ R164, R162, R165, !PT ;  /* 0x000000a5a2a47209 */ /* 0x000fe40007810000 */
[----:B------:R-:W-:Y:S02]  /*5840*/  ISETP.GT.AND P2, PT, R176, 0x18, PT ;  /* 0x00000018b000780c */ /* 0x000fe40003f44270 */
[----:B------:R-:W-:Y:S01]  /*5850*/  FMNMX.FTZ R165, R163, R164, !PT ;  /* 0x000000a4a3a57209 */ /* 0x000fe20007810000 */
[----:B------:R3:W5:Y:S08]  /*5860*/  MUFU.TANH R172, R170 ;  /* 0x000000aa00ac7308 */ /* 0x0007700000002400 */
[----:B------:R4:W1:Y:S01]  /*5870*/  MUFU.TANH R173, R171 ;  /* 0x000000ab00ad7308 */ /* 0x0008620000002400 */
[----:B---3--:R-:W-:-:S02]  /*5880*/  FSEL R170, R169, -INF , P3 ;  /* 0xff800000a9aa7808 */ /* 0x008fc40001800000 */
[----:B------:R-:W-:Y:S02]  /*5890*/  ISETP.GT.AND P3, PT, R176, 0x19, PT ;  /* 0x00000019b000780c */ /* 0x000fe40003f64270 */
[----:B--2---:R-:W-:Y:S02]  /*58a0*/  FSEL R169, R166, -INF , P2 ;  /* 0xff800000a6a97808 */ /* 0x004fe40001000000 */
[----:B------:R-:W-:Y:S01]  /*58b0*/  FMNMX.FTZ R164, R170, R165, !PT ;  /* 0x000000a5aaa47209 */ /* 0x000fe20007810000 */
[----:B------:R-:W2:Y:S01]  /*58c0*/  MUFU.TANH R174, R174 ;  /* 0x000000ae00ae7308 */ /* 0x000ea20000002400 */
[----:B----4-:R-:W-:Y:S02]  /*58d0*/  FSEL R171, R167, -INF , P3 ;  /* 0xff800000a7ab7808 */ /* 0x010fe40001800000 */
[----:B------:R-:W-:Y:S02]  /*58e0*/  FMNMX.FTZ R166, R169, R164, !PT ;  /* 0x000000a4a9a67209 */ /* 0x000fe40007810000 */
[----:B-----5:R-:W-:-:S02]  /*58f0*/  FSEL R164, R172, -INF , P4 ;  /* 0xff800000aca47808 */ /* 0x020fc40002000000 */
[----:B------:R-:W-:Y:S01]  /*5900*/  FMNMX.FTZ R165, R171, R166, !PT ;  /* 0x000000a6aba57209 */ /* 0x000fe20007810000 */
[----:B------:R-:W3:Y:S01]  /*5910*/  MUFU.TANH R175, R175 ;  /* 0x000000af00af7308 */ /* 0x000ee20000002400 */
[----:B-1----:R-:W-:Y:S02]  /*5920*/  FMNMX.FTZ R4, R177, R180, !PT ;  /* 0x000000b4b1047209 */ /* 0x002fe40007810000 */
[----:B------:R-:W-:Y:S02]  /*5930*/  ISETP.GT.AND P3, PT, R176, 0x28, PT ;  /* 0x00000028b000780c */ /* 0x000fe40003f64270 */
[----:B------:R-:W-:Y:S01]  /*5940*/  FSEL R166, R173, -INF , P5 ;  /* 0xff800000ada67808 */ /* 0x000fe20002800000 */
[----:B------:R-:W-:Y:S01]  /*5950*/  FMUL.FTZ R173, R4, UR10 ;  /* 0x0000000a04ad7c20 */ /* 0x000fe20008410000 */
[----:B------:R-:W-:Y:S01]  /*5960*/  FMNMX.FTZ R167, R164, R165, !PT ;  /* 0x000000a5a4a77209 */ /* 0x000fe20007810000 */
[----:B------:R-:W1:Y:S01]  /*5970*/  MUFU.TANH R168, R178 ;  /* 0x000000b200a87308 */ /* 0x000e620000002400 */
[----:B------:R-:W-:-:S02]  /*5980*/  ISETP.GT.AND P2, PT, R176, 0x29, PT ;  /* 0x00000029b000780c */ /* 0x000fc40003f44270 */
[----:B--2---:R-:W-:Y:S02]  /*5990*/  FSEL R165, R174, -INF , P3 ;  /* 0xff800000aea57808 */ /* 0x004fe40001800000 */
[----:B------:R-:W-:Y:S02]  /*59a0*/  FMNMX.FTZ R172, R166, R167, !PT ;  /* 0x000000a7a6ac7209 */ /* 0x000fe40007810000 */
[----:B------:R-:W-:Y:S01]  /*59b0*/  FSETP.NEU.FTZ.AND P5, PT, R4, -INF , PT ;  /* 0xff8000000400780b */ /* 0x000fe20003fbd000 */
[----:B------:R-:W2:Y:S01]  /*59c0*/  MUFU.TANH R179, R179 ;  /* 0x000000b300b37308 */ /* 0x000ea20000002400 */
[----:B------:R-:W-:Y:S02]  /*59d0*/  ISETP.GT.AND P4, PT, R176, 0x30, PT ;  /* 0x00000030b000780c */ /* 0x000fe40003f84270 */
[----:B---3--:R-:W-:Y:S02]  /*59e0*/  FSEL R167, R175, -INF , P2 ;  /* 0xff800000afa77808 */ /* 0x008fe40001000000 */
[----:B------:R-:W-:-:S02]  /*59f0*/  FMNMX.FTZ R172, R165, R172, !PT ;  /* 0x000000aca5ac7209 */ /* 0x000fc40007810000 */
[----:B------:R-:W-:Y:S01]  /*5a00*/  FSEL R192, R173, RZ, P5 ;  /* 0x000000ffadc07208 */ /* 0x000fe20002800000 */
[----:B------:R-:W3:Y:S01]  /*5a10*/  MUFU.TANH R182, R182 ;  /* 0x000000b600b67308 */ /* 0x000ee20000002400 */
[----:B------:R-:W-:Y:S02]  /*5a20*/  ISETP.GT.AND P2, PT, R176, 0x31, PT ;  /* 0x00000031b000780c */ /* 0x000fe40003f44270 */
[----:B-1----:R-:W-:Y:S01]  /*5a30*/  FSEL R168, R168, -INF , P4 ;  /* 0xff800000a8a87808 */ /* 0x002fe20002000000 */
[--C-:B------:R-:W-:Y:S01]  /*5a40*/  FFMA.FTZ R178, R12, UR10, -R192.reuse ;  /* 0x0000000a0cb27c23 */ /* 0x100fe200080108c0 */
[----:B------:R-:W-:Y:S01]  /*5a50*/  FMNMX.FTZ R173, R167, R172, !PT ;  /* 0x000000aca7ad7209 */ /* 0x000fe20007810000 */
[--C-:B------:R-:W-:Y:S01]  /*5a60*/  FFMA.FTZ R160, R160, UR10, -R192.reuse ;  /* 0x0000000aa0a07c23 */ /* 0x100fe200080108c0 */
[----:B------:R-:W-:Y:S01]  /*5a70*/  ISETP.GT.AND P3, PT, R176, 0x38, PT ;  /* 0x00000038b000780c */ /* 0x000fe20003f64270 */
[----:B------:R-:W1:Y:S01]  /*5a80*/  MUFU.TANH R183, R183 ;  /* 0x000000b700b77308 */ /* 0x000e620000002400 */
[----:B--2---:R-:W-:Y:S01]  /*5a90*/  FSEL R12, R179, -INF , P2 ;  /* 0xff800000b30c7808 */ /* 0x004fe20001000000 */
[--C-:B------:R-:W-:Y:S01]  /*5aa0*/  FFMA.FTZ R179, R10, UR10, -R192.reuse ;  /* 0x0000000a0ab37c23 */ /* 0x100fe200080108c0 */
[----:B------:R-:W-:Y:S01]  /*5ab0*/  FMNMX.FTZ R175, R168, R173, !PT ;  /* 0x000000ada8af7209 */ /* 0x000fe20007810000 */
[--C-:B------:R-:W-:Y:S01]  /*5ac0*/  FFMA.FTZ R181, R155, UR10, -R192.reuse ;  /* 0x0000000a9bb57c23 */ /* 0x100fe200080108c0 */
[----:B------:R-:W-:Y:S01]  /*5ad0*/  ISETP.GT.AND P2, PT, R176, 0x39, PT ;  /* 0x00000039b000780c */ /* 0x000fe20003f44270 */
[--C-:B------:R-:W-:Y:S01]  /*5ae0*/  FFMA.FTZ R14, R14, UR10, -R192.reuse ;  /* 0x0000000a0e0e7c23 */ /* 0x100fe200080108c0 */
[----:B------:R-:W-:Y:S01]  /*5af0*/  FMNMX.FTZ R174, R12, R175, !PT ;  /* 0x000000af0cae7209 */ /* 0x000fe20007810000 */
[----:B------:R2:W-:Y:S01]  /*5b00*/  MUFU.EX2 R172, R178 ;  /* 0x000000b200ac7308 */ /* 0x0005e20000000800 */
[----:B---3--:R-:W-:Y:S01]  /*5b10*/  FSEL R173, R182, -INF , P3 ;  /* 0xff800000b6ad7808 */ /* 0x008fe20001800000 */
[--C-:B------:R-:W-:Y:S01]  /*5b20*/  FFMA.FTZ R182, R157, UR10, -R192.reuse ;  /* 0x0000000a9db67c23 */ /* 0x100fe200080108c0 */
[----:B------:R-:W-:-:S02]  /*5b30*/  FFMA.FTZ R20, R20, UR10, -R192 ;  /* 0x0000000a14147c23 */ /* 0x000fc400080108c0 */
[----:B------:R-:W-:Y:S01]  /*5b40*/  FMNMX.FTZ R177, R173, R174, !PT ;  /* 0x000000aeadb17209 */ /* 0x000fe20007810000 */
[--C-:B------:R-:W-:Y:S02]  /*5b50*/  FFMA.FTZ R174, R3, UR10, -R192.reuse ;  /* 0x0000000a03ae7c23 */ /* 0x100fe400080108c0 */
[----:B------:R3:W-:Y:S01]  /*5b60*/  MUFU.EX2 R175, R179 ;  /* 0x000000b300af7308 */ /* 0x0007e20000000800 */
[----:B-1----:R-:W-:Y:S01]  /*5b70*/  FSEL R10, R183, -INF , P2 ;  /* 0xff800000b70a7808 */ /* 0x002fe20001000000 */
[----:B--2---:R-:W-:-:S03]  /*5b80*/  FFMA.FTZ R178, R156, UR10, -R192 ;  /* 0x0000000a9cb27c23 */ /* 0x004fc600080108c0 */
[----:B------:R-:W-:Y:S01]  /*5b90*/  FMNMX.FTZ R3, R10, R177, !PT ;  /* 0x000000b10a037209 */ /* 0x000fe20007810000 */
[--C-:B------:R-:W-:Y:S01]  /*5ba0*/  FFMA.FTZ R177, R11, UR10, -R192.reuse ;  /* 0x0000000a0bb17c23 */ /* 0x100fe200080108c0 */
[--C-:B------:R-:W-:Y:S01]  /*5bb0*/  FFMA.FTZ R11, R13, UR10, -R192.reuse ;  /* 0x0000000a0d0b7c23 */ /* 0x100fe200080108c0 */
[--C-:B------:R-:W-:Y:S01]  /*5bc0*/  FFMA.FTZ R13, R15, UR10, -R192.reuse ;  /* 0x0000000a0f0d7c23 */ /* 0x100fe200080108c0 */
[--C-:B---3--:R-:W-:Y:S01]  /*5bd0*/  FFMA.FTZ R179, R154, UR10, -R192.reuse ;  /* 0x0000000a9ab37c23 */ /* 0x108fe200080108c0 */
[----:B------:R-:W1:Y:S01]  /*5be0*/  SHFL.BFLY PT, R176, R3, 0x2, 0x1f ;  /* 0x0c401f0003b07f89 */ /* 0x000e6200000e0000 */
[----:B------:R-:W-:Y:S01]  /*5bf0*/  FSEL R154, R4, RZ, P5 ;  /* 0x000000ff049a7208 */ /* 0x000fe20002800000 */
[--C-:B------:R-:W-:Y:S01]  /*5c00*/  FFMA.FTZ R15, R21, UR10, -R192.reuse ;  /* 0x0000000a150f7c23 */ /* 0x100fe200080108c0 */
[----:B------:R-:W-:Y:S01]  /*5c10*/  FFMA.FTZ R21, R153, UR10, -R192 ;  /* 0x0000000a99157c23 */ /* 0x000fe200080108c0 */
[----:B------:R-:W-:Y:S02]  /*5c20*/  MUFU.EX2 R174, R174 ;  /* 0x000000ae00ae7308 */ /* 0x000fe40000000800 */
[----:B------:R-:W-:-:S04]  /*5c30*/  FADD.FTZ R154, -R154, R9 ;  /* 0x000000099a9a7221 */ /* 0x000fc80000010100 */
[----:B------:R-:W-:Y:S02]  /*5c40*/  FMUL.FTZ R9, R154, UR10 ;  /* 0x0000000a9a097c20 */ /* 0x000fe40008410000 */
[----:B------:R-:W-:Y:S08]  /*5c50*/  MUFU.EX2 R177, R177 ;  /* 0x000000b100b17308 */ /* 0x000ff00000000800 */
[----:B------:R-:W2:Y:S01]  /*5c60*/  MUFU.EX2 R9, R9 ;  /* 0x0000000900097308 */ /* 0x000ea20000000800 */
[----:B-1----:R-:W-:Y:S01]  /*5c70*/  FMNMX.FTZ R180, R3, R176, !PT ;  /* 0x000000b003b47209 */ /* 0x002fe20007810000 */
[----:B------:R-:W-:-:S06]  /*5c80*/  FFMA.FTZ R176, R152, UR10, -R192 ;  /* 0x0000000a98b07c23 */ /* 0x000fcc00080108c0 */
[----:B------:R-:W-:Y:S01]  /*5c90*/  MUFU.EX2 R11, R11 ;  /* 0x0000000b000b7308 */ /* 0x000fe20000000800 */
[----:B------:R-:W1:Y:S07]  /*5ca0*/  SHFL.BFLY PT, R3, R180, 0x1, 0x1f ;  /* 0x0c201f00b4037f89 */ /* 0x000e6e00000e0000 */
[----:B------:R-:W-:Y:S01]  /*5cb0*/  MUFU.EX2 R14, R14 ;  /* 0x0000000e000e7308 */ /* 0x000fe20000000800 */
[-C--:B--2---:R-:W-:Y:S01]  /*5cc0*/  FMUL.FTZ R24, R24, R9.reuse ;  /* 0x0000000918187220 */ /* 0x084fe20000410000 */
        /* <DEDUP_REMOVED lines=15> */
[----:B-1----:R-:W-:Y:S01]  /*5dc0*/  FMNMX.FTZ R3, R180, R3, !PT ;  /* 0x00000003b4037209 */ /* 0x002fe20007810000 */
[-C--:B------:R-:W-:Y:S01]  /*5dd0*/  FMUL.FTZ R52, R52, R9.reuse ;  /* 0x0000000934347220 */ /* 0x080fe20000410000 */
[-C--:B------:R-:W-:Y:S01]  /*5de0*/  FMUL.FTZ R53, R53, R9.reuse ;  /* 0x0000000935357220 */ /* 0x080fe20000410000 */
[-C--:B------:R-:W-:Y:S01]  /*5df0*/  FMUL.FTZ R56, R56, R9.reuse ;  /* 0x0000000938387220 */ /* 0x080fe20000410000 */
[C---:B------:R-:W-:Y:S01]  /*5e00*/  FSETP.NEU.FTZ.AND P2, PT, R3.reuse, -INF , PT ;  /* 0xff8000000300780b */ /* 0x040fe20003f5d000 */
[----:B------:R-:W-:Y:S01]  /*5e10*/  FMUL.FTZ R152, R3, UR10 ;  /* 0x0000000a03987c20 */ /* 0x000fe20008410000 */
[-C--:B------:R-:W-:Y:S01]  /*5e20*/  FMUL.FTZ R57, R57, R9.reuse ;  /* 0x0000000939397220 */ /* 0x080fe20000410000 */
[----:B------:R1:W-:Y:S01]  /*5e30*/  MUFU.EX2 R180, R160 ;  /* 0x000000a000b47308 */ /* 0x0003e20000000800 */
[-C--:B------:R-:W-:Y:S01]  /*5e40*/  FMUL.FTZ R60, R60, R9.reuse ;  /* 0x000000093c3c7220 */ /* 0x080fe20000410000 */
[-C--:B------:R-:W-:Y:S01]  /*5e50*/  FMUL.FTZ R61, R61, R9.reuse ;  /* 0x000000093d3d7220 */ /* 0x080fe20000410000 */
[----:B------:R-:W-:Y:S01]  /*5e60*/  FSEL R152, R152, RZ, P2 ;  /* 0x000000ff98987208 */ /* 0x000fe20001000000 */
[-C--:B------:R-:W-:Y:S01]  /*5e70*/  FMUL.FTZ R64, R64, R9.reuse ;  /* 0x0000000940407220 */ /* 0x080fe20000410000 */
[-C--:B------:R-:W-:Y:S01]  /*5e80*/  FMUL.FTZ R65, R65, R9.reuse ;  /* 0x0000000941417220 */ /* 0x080fe20000410000 */
[-C--:B------:R-:W-:Y:S01]  /*5e90*/  FMUL.FTZ R68, R68, R9.reuse ;  /* 0x0000000944447220 */ /* 0x080fe20000410000 */
[----:B------:R-:W-:Y:S01]  /*5ea0*/  FMUL.FTZ R69, R69, R9 ;  /* 0x0000000945457220 */ /* 0x000fe20000410000 */
[--C-:B------:R-:W-:Y:S01]  /*5eb0*/  FFMA.FTZ R156, R161, UR10, -R152.reuse ;  /* 0x0000000aa19c7c23 */ /* 0x100fe20008010898 */
[----:B------:R-:W-:Y:S01]  /*5ec0*/  FSEL R161, R3, RZ, P2 ;  /* 0x000000ff03a17208 */ /* 0x000fe20001000000 */
[--C-:B------:R-:W-:Y:S01]  /*5ed0*/  FFMA.FTZ R153, R159, UR10, -R152.reuse ;  /* 0x0000000a9f997c23 */ /* 0x100fe20008010898 */
[--C-:B------:R-:W-:Y:S01]  /*5ee0*/  FFMA.FTZ R155, R158, UR10, -R152.reuse ;  /* 0x0000000a9e9b7c23 */ /* 0x100fe20008010898 */
[----:B-1----:R-:W-:Y:S01]  /*5ef0*/  FFMA.FTZ R160, R170, UR10, -R152 ;  /* 0x0000000aaaa07c23 */ /* 0x002fe20008010898 */
[----:B------:R-:W-:Y:S01]  /*5f00*/  MOV R170, UR30 ;  /* 0x0000001e00aa7c02 */ /* 0x000fe20008000f00 */
[----:B------:R-:W-:Y:S01]  /*5f10*/  FADD.FTZ R161, -R161, R8 ;  /* 0x00000008a1a17221 */ /* 0x000fe20000010100 */
[----:B------:R-:W-:Y:S01]  /*5f20*/  MUFU.EX2 R156, R156 ;  /* 0x0000009c009c7308 */ /* 0x000fe20000000800 */
[--C-:B------:R-:W-:Y:S01]  /*5f30*/  FFMA.FTZ R158, R162, UR10, -R152.reuse ;  /* 0x0000000aa29e7c23 */ /* 0x100fe20008010898 */
[----:B------:R-:W-:Y:S01]  /*5f40*/  @!P1 IADD3 R154, R170, 0x28c40, RZ ;  /* 0x00028c40aa9a9810 */ /* 0x000fe20007ffe0ff */
[----:B------:R-:W-:Y:S01]  /*5f50*/  FMUL.FTZ R8, R161, UR10 ;  /* 0x0000000aa1087c20 */ /* 0x000fe20008410000 */
[--C-:B------:R-:W-:Y:S01]  /*5f60*/  FFMA.FTZ R157, R163, UR10, -R152.reuse ;  /* 0x0000000aa39d7c23 */ /* 0x100fe20008010898 */
[----:B------:R-:W-:Y:S01]  /*5f70*/  IADD3 R163, -R17, RZ, RZ ;  /* 0x000000ff11a37210 */ /* 0x000fe20007ffe1ff */
[----:B------:R-:W-:Y:S01]  /*5f80*/  FFMA.FTZ R159, R169, UR10, -R152 ;  /* 0x0000000aa99f7c23 */ /* 0x000fe20008010898 */
[----:B------:R-:W-:Y:S01]  /*5f90*/  @!P1 PRMT R154, RZ, 0x654, R154 ;  /* 0x00000654ff9a9816 */ /* 0x000fe2000000009a */
[----:B------:R-:W-:Y:S01]  /*5fa0*/  MUFU.EX2 R153, R153 ;  /* 0x0000009900997308 */ /* 0x000fe20000000800 */
[----:B------:R-:W-:Y:S01]  /*5fb0*/  ISETP.NE.AND P2, PT, R16, R163, PT ;  /* 0x000000a31000720c */ /* 0x000fe20003f45270 */
[--C-:B------:R-:W-:Y:S01]  /*5fc0*/  FFMA.FTZ R162, R171, UR10, -R152.reuse ;  /* 0x0000000aaba27c23 */ /* 0x100fe20008010898 */
[----:B------:R1:W-:Y:S01]  /*5fd0*/  @!P1 SYNCS.ARRIVE.TRANS64.RED.A1T0 RZ, [R154+URZ], RZ ;  /* 0x000000ff9aff99a7 */ /* 0x0003e2000810043f */
[--C-:B------:R-:W-:Y:S01]  /*5fe0*/  FFMA.FTZ R161, R164, UR10, -R152.reuse ;  /* 0x0000000aa4a17c23 */ /* 0x100fe20008010898 */
[----:B------:R-:W-:Y:S01]  /*5ff0*/  MOV R163, UR29 ;  /* 0x0000001d00a37c02 */ /* 0x000fe20008000f00 */
[--C-:B------:R-:W-:Y:S01]  /*6000*/  FFMA.FTZ R164, R166, UR10, -R152.reuse ;  /* 0x0000000aa6a47c23 */ /* 0x100fe20008010898 */
[--C-:B------:R-:W-:Y:S01]  /*6010*/  FFMA.FTZ R165, R165, UR10, -R152.reuse ;  /* 0x0000000aa5a57c23 */ /* 0x100fe20008010898 */
[----:B------:R-:W2:Y:S01]  /*6020*/  MUFU.EX2 R8, R8 ;  /* 0x0000000800087308 */ /* 0x000ea20000000800 */
[--C-:B------:R-:W-:Y:S01]  /*6030*/  FFMA.FTZ R167, R167, UR10, -R152.reuse ;  /* 0x0000000aa7a77c23 */ /* 0x100fe20008010898 */
[----:B------:R-:W-:Y:S01]  /*6040*/  FFMA.FTZ R168, R168, UR10, -R152 ;  /* 0x0000000aa8a87c23 */ /* 0x000fe20008010898 */
[----:B-1----:R-:W-:Y:S01]  /*6050*/  FFMA.FTZ R154, R9, R5, R172 ;  /* 0x00000005099a7223 */ /* 0x002fe200000100ac */
[--C-:B------:R-:W-:Y:S01]  /*6060*/  FFMA.FTZ R12, R12, UR10, -R152.reuse ;  /* 0x0000000a0c0c7c23 */ /* 0x100fe20008010898 */
[----:B------:R-:W-:Y:S01]  /*6070*/  FFMA.FTZ R173, R173, UR10, -R152 ;  /* 0x0000000aadad7c23 */ /* 0x000fe20008010898 */
[----:B------:R-:W-:-:S02]  /*6080*/  @!P2 IMAD R5, R163, 0x40, R2 ;  /* 0x00000040a305a824 */ /* 0x000fc400078e0202 */
[----:B------:R-:W-:Y:S01]  /*6090*/  FADD.FTZ R171, R175, R154 ;  /* 0x0000009aafab7221 */ /* 0x000fe20000010000 */
[----:B------:R-:W1:Y:S01]  /*60a0*/  MUFU.EX2 R155, R155 ;  /* 0x0000009b009b7308 */ /* 0x000e620000000800 */
[----:B------:R-:W-:Y:S01]  /*60b0*/  FFMA.FTZ R10, R10, UR10, -R152 ;  /* 0x0000000a0a0a7c23 */ /* 0x000fe20008010898 */
[-C--:B------:R-:W-:Y:S01]  /*60c0*/  FMUL.FTZ R72, R72, R9.reuse ;  /* 0x0000000948487220 */ /* 0x080fe20000410000 */
[----:B------:R-:W-:Y:S01]  /*60d0*/  FADD.FTZ R154, R174, R171 ;  /* 0x000000abae9a7221 */ /* 0x000fe20000010000 */
[----:B------:R-:W-:Y:S01]  /*60e0*/  @!P2 LEA R5, R5, UR48, 0x2 ;  /* 0x000000300505ac11 */ /* 0x000fe2000f8e10ff */
[-C--:B------:R-:W-:Y:S01]  /*60f0*/  FMUL.FTZ R73, R73, R9.reuse ;  /* 0x0000000949497220 */ /* 0x080fe20000410000 */
[----:B------:R-:W-:Y:S01]  /*6100*/  FMUL.FTZ R76, R76, R9 ;  /* 0x000000094c4c7220 */ /* 0x000fe20000410000 */
[----:B------:R-:W-:Y:S01]  /*6110*/  FADD.FTZ R154, R177, R154 ;  /* 0x0000009ab19a7221 */ /* 0x000fe20000010000 */
[----:B------:R-:W3:Y:S01]  /*6120*/  MUFU.EX2 R158, R158 ;  /* 0x0000009e009e7308 */ /* 0x000ee20000000800 */
[----:B--2---:R-:W-:Y:S01]  /*6130*/  FFMA.FTZ R169, R8, R6, R153 ;  /* 0x0000000608a97223 */ /* 0x004fe20000010099 */
[----:B------:R-:W-:Y:S01]  /*6140*/  @!P2 STS [R5+0x28800], R9 ;  /* 0x028800090500a388 */ /* 0x000fe20000000800 */
[C---:B------:R-:W-:Y:S01]  /*6150*/  F2FP.BF16.F32.PACK_AB R153, R156.reuse, R153 ;  /* 0x000000999c99723e */ /* 0x040fe200000010ff */
[----:B------:R-:W-:Y:S01]  /*6160*/  FMUL.FTZ R77, R77, R9 ;  /* 0x000000094d4d7220 */ /* 0x000fe20000410000 */
[----:B------:R-:W-:Y:S01]  /*6170*/  FADD.FTZ R6, R156, R169 ;  /* 0x000000a99c067221 */ /* 0x000fe20000010000 */
[----:B------:R2:W-:Y:S01]  /*6180*/  @!P2 STS [R5+0x28820], R8 ;  /* 0x028820080500a388 */ /* 0x0005e20000000800 */
[----:B------:R-:W-:Y:S01]  /*6190*/  F2FP.BF16.F32.PACK_AB R156, R14, R11 ;  /* 0x0000000b0e9c723e */ /* 0x000fe200000010ff */
        /* <DEDUP_REMOVED lines=57> */
[----:B-1----:R-:W-:Y:S01]  /*6530*/  FADD.FTZ R165, R11, R154 ;  /* 0x0000009a0ba57221 */ /* 0x002fe20000010000 */
[----:B------:R-:W-:Y:S01]  /*6540*/  FADD.FTZ R154, R160, R169 ;  /* 0x000000a9a09a7221 */ /* 0x000fe20000010000 */
[-C--:B------:R-:W-:Y:S01]  /*6550*/  FMUL.FTZ R42, R42, R8.reuse ;  /* 0x000000082a2a7220 */ /* 0x080fe20000410000 */
[----:B------:R-:W-:Y:S01]  /*6560*/  FMUL.FTZ R43, R43, R8 ;  /* 0x000000082b2b7220 */ /* 0x000fe20000410000 */
[----:B------:R-:W-:Y:S01]  /*6570*/  FADD.FTZ R152, R14, R165 ;  /* 0x000000a50e987221 */ /* 0x000fe20000010000 */
[----:B---3--:R-:W-:Y:S01]  /*6580*/  FADD.FTZ R169, R159, R154 ;  /* 0x0000009a9fa97221 */ /* 0x008fe20000010000 */
[----:B------:R-:W-:Y:S01]  /*6590*/  F2FP.BF16.F32.PACK_AB R154, R177, R174 ;  /* 0x000000aeb19a723e */ /* 0x000fe200000010ff */
[----:B------:R-:W1:Y:S01]  /*65a0*/  MUFU.EX2 R176, R176 ;  /* 0x000000b000b07308 */ /* 0x000e620000000800 */
[----:B----4-:R-:W-:Y:S01]  /*65b0*/  F2FP.BF16.F32.PACK_AB R159, R162, R159 ;  /* 0x0000009fa29f723e */ /* 0x010fe200000010ff */
        /* <DEDUP_REMOVED lines=17> */
[----:B------:R-:W-:Y:S01]  /*66d0*/  FADD.FTZ R172, R162, R169 ;  /* 0x000000a9a2ac7221 */ /* 0x000fe20000010000 */
[----:B------:R-:W-:Y:S01]  /*66e0*/  BAR.SYNC.DEFER_BLOCKING 0xf, 0x100 ;  /* 0x03c4000000007b1d */ /* 0x000fe20000010000 */
[----:B------:R-:W-:Y:S01]  /*66f0*/  FADD.FTZ R166, R20, R167 ;  /* 0x000000a714a67221 */ /* 0x000fe20000010000 */
[----:B-1----:R-:W-:Y:S01]  /*6700*/  F2FP.BF16.F32.PACK_AB R160, R176, R15 ;  /* 0x0000000fb0a0723e */ /* 0x002fe200000010ff */
[----:B------:R-:W-:Y:S01]  /*6710*/  FADD.FTZ R169, R161, R172 ;  /* 0x000000aca1a97221 */ /* 0x000fe20000010000 */
[C---:B------:R-:W-:Y:S01]  /*6720*/  F2FP.BF16.F32.PACK_AB R161, R164.reuse, R161 ;  /* 0x000000a1a4a1723e */ /* 0x040fe200000010ff */
[----:B------:R-:W-:Y:S01]  /*6730*/  FADD.FTZ R167, R15, R166 ;  /* 0x000000a60fa77221 */ /* 0x000fe20000010000 */
[----:B------:R-:W1:Y:S01]  /*6740*/  MUFU.EX2 R165, R168 ;  /* 0x000000a800a57308 */ /* 0x000e620000000800 */
[----:B------:R-:W-:Y:S01]  /*6750*/  FADD.FTZ R166, R164, R169 ;  /* 0x000000a9a4a67221 */ /* 0x000fe20000010000 */
[-C--:B------:R-:W-:Y:S01]  /*6760*/  FMUL.FTZ R71, R71, R8.reuse ;  /* 0x0000000847477220 */ /* 0x080fe20000410000 */
[----:B------:R-:W-:Y:S01]  /*6770*/  FADD.FTZ R158, R176, R167 ;  /* 0x000000a7b09e7221 */ /* 0x000fe20000010000 */
[-C--:B------:R-:W-:Y:S01]  /*6780*/  FMUL.FTZ R74, R74, R8.reuse ;  /* 0x000000084a4a7220 */ /* 0x080fe20000410000 */
[----:B------:R-:W-:Y:S01]  /*6790*/  FADD.FTZ R11, R163, R166 ;  /* 0x000000a6a30b7221 */ /* 0x000fe20000010000 */
[----:B----4-:R-:W-:Y:S01]  /*67a0*/  F2FP.BF16.F32.PACK_AB R163, R6, R163 ;  /* 0x000000a306a3723e */ /* 0x010fe200000010ff */
[----:B--2---:R-:W-:Y:S01]  /*67b0*/  FADD.FTZ R5, R21, R158 ;  /* 0x0000009e15057221 */ /* 0x004fe20000010000 */
[----:B------:R-:W2:Y:S01]  /*67c0*/  MUFU.EX2 R178, R178 ;  /* 0x000000b200b27308 */ /* 0x000ea20000000800 */
[----:B------:R-:W-:Y:S01]  /*67d0*/  F2FP.BF16.F32.PACK_AB R158, R20, R13 ;  /* 0x0000000d149e723e */ /* 0x000fe200000010ff */
[----:B------:R-:W-:Y:S01]  /*67e0*/  FADD.FTZ R20, R6, R11 ;  /* 0x0000000b06147221 */ /* 0x000fe20000010000 */
[-C--:B------:R-:W-:Y:S01]  /*67f0*/  FMUL.FTZ R75, R75, R8.reuse ;  /* 0x000000084b4b7220 */ /* 0x080fe20000410000 */
[-C--:B------:R-:W-:Y:S01]  /*6800*/  FMUL.FTZ R78, R78, R8.reuse ;  /* 0x000000084e4e7220 */ /* 0x080fe20000410000 */
        /* <DEDUP_REMOVED lines=9> */
[----:B------:R1:W-:Y:S01]  /*68a0*/  STSM.16.M88.4 [R19], R156 ;  /* 0x0000009c13007844 */ /* 0x0003e20000000200 */
[-C--:B------:R-:W-:Y:S01]  /*68b0*/  FMUL.FTZ R91, R91, R8.reuse ;  /* 0x000000085b5b7220 */ /* 0x080fe20000410000 */
[----:B------:R-:W4:Y:S01]  /*68c0*/  MUFU.EX2 R179, R179 ;  /* 0x000000b300b37308 */ /* 0x000f220000000800 */
        /* <DEDUP_REMOVED lines=17> */
[----:B------:R-:W-:Y:S01]  /*69e0*/  F2FP.BF16.F32.PACK_AB R164, R180, R179 ;  /* 0x000000b3b4a4723e */ /* 0x000fe200000010ff */
[-C--:B------:R-:W-:Y:S01]  /*69f0*/  FMUL.FTZ R111, R111, R8.reuse ;  /* 0x000000086f6f7220 */ /* 0x080fe20000410000 */
[-C--:B------:R-:W-:Y:S01]  /*6a00*/  FMUL.FTZ R114, R114, R8.reuse ;  /* 0x0000000872727220 */ /* 0x080fe20000410000 */
[----:B------:R-:W-:Y:S01]  /*6a10*/  FADD.FTZ R14, R180, R5 ;  /* 0x00000005b40e7221 */ /* 0x000fe20000010000 */
        /* <DEDUP_REMOVED lines=18> */
[-C--:B------:R-:W-:Y:S01]  /*6b40*/  FMUL.FTZ R143, R143, R8.reuse ;  /* 0x000000088f8f7220 */ /* 0x080fe20000410000 */
[C---:B----4-:R-:W-:Y:S01]  /*6b50*/  F2FP.BF16.F32.PACK_AB R166, R182.reuse, R181 ;  /* 0x000000b5b6a6723e */ /* 0x050fe200000010ff */
[----:B------:R-:W-:Y:S01]  /*6b60*/  FADD.FTZ R5, R182, R5 ;  /* 0x00000005b6057221 */ /* 0x000fe20000010000 */
[-C--:B------:R-:W-:Y:S01]  /*6b70*/  FMUL.FTZ R146, R146, R8.reuse ;  /* 0x0000000892927220 */ /* 0x080fe20000410000 */
[-C--:B------:R-:W-:Y:S01]  /*6b80*/  FMUL.FTZ R147, R147, R8.reuse ;  /* 0x0000000893937220 */ /* 0x080fe20000410000 */
[-C--:B------:R-:W-:Y:S01]  /*6b90*/  FMUL.FTZ R150, R150, R8.reuse ;  /* 0x0000000896967220 */ /* 0x080fe20000410000 */
[----:B------:R-:W-:Y:S01]  /*6ba0*/  FMUL.FTZ R151, R151, R8 ;  /* 0x0000000897977220 */ /* 0x000fe20000410000 */
[C---:B--2---:R-:W-:Y:S01]  /*6bb0*/  F2FP.BF16.F32.PACK_AB R167, R10.reuse, R167 ;  /* 0x000000a70aa7723e */ /* 0x044fe200000010ff */
[----:B------:R-:W-:-:S04]  /*6bc0*/  FADD.FTZ R6, R10, R11 ;  /* 0x0000000b0a067221 */ /* 0x000fc80000010000 */
[----:B------:R1:W-:Y:S01]  /*6bd0*/  STSM.16.M88.4 [R22], R164 ;  /* 0x000000a416007844 */ /* 0x0003e20000000200 */
[----:B------:R-:W-:Y:S05]  /*6be0*/  @!P0 BRA `(.L_x_3149) ;  /* 0x0000000000048947 */ /* 0x000fea0003800000 */
[----:B------:R-:W-:Y:S01]  /*6bf0*/  BPT.TRAP 0x1 ;  /* 0x000000040000795c */ /* 0x000fe20000300000 */
.L_x_3149:
[----:B------:R2:W3:Y:S01]  /*6c00*/  SYNCS.PHASECHK.TRANS64.TRYWAIT P2, [UR30+0x28c50], R7 ;  /* 0x028c5007ff0075a7 */ /* 0x0004e2000804015e */
[----:B------:R-:W-:Y:S05]  /*6c10*/  @!P0 BRA `(.L_x_3150) ;  /* 0x0000000000048947 */ /* 0x000fea0003800000 */
[----:B------:R-:W-:Y:S01]  /*6c20*/  BPT.TRAP 0x1 ;  /* 0x000000040000795c */ /* 0x000fe20000300000 */
.L_x_3150:
[----:B---3--:R-:W-:Y:S05]  /*6c30*/  @P2 BRA `(.L_x_3151) ;  /* 0x0000000000082947 */ /* 0x008fea0003800000 */
[----:B------:R-:W3:Y:S02]  /*6c40*/  SYNCS.PHASECHK.TRANS64.TRYWAIT P2, [UR30+0x28c50], R7 ;  /* 0x028c5007ff0075a7 */ /* 0x000ee4000804015e */
[----:B---3--:R-:W-:Y:S05]  /*6c50*/  @!P2 BRA `(.L_x_3152) ;  /* 0x000000780004a947 */ /* 0x008fea0003800000 */
.L_x_3151:
[----:B------:R-:W-:Y:S01]  /*6c60*/  ULEA UR11, UR39, UR41, 0xc ;  /* 0x00000029270b7291 */ /* 0x000fe2000f8e603f */
[----:B------:R-:W-:Y:S01]  /*6c70*/  WARPGROUP.ARRIVE ;  /* 0x00000000000079c5 */ /* 0x000fe20000000000 */
[----:B------:R-:W-:Y:S01]  /*6c80*/  UMOV UR7, 0x40000040 ;  /* 0x4000004000077882 */ /* 0x000fe20000000000 */
[----:B------:R-:W-:Y:S01]  /*6c90*/  UISETP.GT.AND UP0, UPT, UR22, UR23, UPT ;  /* 0x000000171600728c */ /* 0x000fe2000bf04270 */
[----:B---3--:R-:W-:Y:S01]  /*6ca0*/  @!P1 IADD3 R170, R170, 0x28c60, RZ ;  /* 0x00028c60aaaa9810 */ /* 0x008fe20007ffe0ff */
[----:B------:R-:W-:Y:S01]  /*6cb0*/  UIADD3 UR22, UR22, -0x1, URZ ;  /* 0xffffffff16167890 */ /* 0x000fe2000fffe03f */
[----:B------:R-:W-:Y:S01]  /*6cc0*/  MOV R8, R3 ;  /* 0x0000000300087202 */ /* 0x000fe20000000f00 */
[----:B------:R-:W-:Y:S01]  /*6cd0*/  UMOV UR6, UR11 ;  /* 0x0000000b00067c82 */ /* 0x000fe20008000000 */
[----:B------:R-:W-:Y:S01]  /*6ce0*/  @!P1 PRMT R170, RZ, 0x654, R170 ;  /* 0x00000654ffaa9816 */ /* 0x000fe200000000aa */
[----:B------:R-:W-:Y:S01]  /*6cf0*/  HGMMA.64x256x16.F32.BF16 R24, R152, gdesc[UR4].tnspB, R24, gsb0 ;  /* 0x43e0000498187df0 */ /* 0x000fe20008001818 */
[----:B------:R-:W-:Y:S01]  /*6d00*/  UIADD3 UR6, UR11, 0x80, URZ ;  /* 0x000000800b067890 */ /* 0x000fe2000fffe03f */
[----:B------:R-:W-:Y:S01]  /*6d10*/  PLOP3.LUT P2, PT, PT, PT, UP0, 0x80, 0x0 ;  /* 0x000000000000781c */ /* 0x000fe20003f4f008 */
[----:B------:R-:W-:Y:S01]  /*6d20*/  UMOV UR7, 0x40000040 ;  /* 0x4000004000077882 */ /* 0x000fe20000000000 */
[----:B------:R-:W-:Y:S01]  /*6d30*/  UMOV UR29, UR39 ;  /* 0x00000027001d7c82 */ /* 0x000fe20008000000 */
[----:B------:R-:W-:Y:S01]  /*6d40*/  MOV R9, R4 ;  /* 0x0000000400097202 */ /* 0x000fe20000000f00 */
[----:B------:R-:W-:-:S02]  /*6d50*/  WARPGROUP.DEPBAR.LE gsb0, 0x0 ;  /* 0x00008000000079c5 */ /* 0x000fc40000010000 */
[----:B------:R-:W-:-:S15]  /*6d60*/  WARPGROUP.ARRIVE ;  /* 0x00000000000079c5 */ /* 0x000fde0000000000 */
[----:B------:R-:W-:-:S05]  /*6d70*/  NOP ;  /* 0x0000000000007918 */ /* 0x000fca0000000000 */
        /* <DEDUP_REMOVED lines=24> */
.L_x_3144:
[----:B------:R-:W-:-:S13]  /*6f00*/  ISETP.LE.AND P2, PT, RZ, UR22, PT ;  /* 0x00000016ff007c0c */ /* 0x000fda000bf43270 */
[----:B------:R-:W-:Y:S05]  /*6f10*/  @!P2 BRA `(.L_x_3154) ;  /* 0x0000001c0030a947 */ /* 0x000fea0003800000 */
[----:B------:R-:W-:Y:S01]  /*6f20*/  MOV R8, R3 ;  /* 0x0000000300087202 */ /* 0x000fe20000000f00 */
[----:B------:R-:W-:Y:S01]  /*6f30*/  IMAD.MOV.U32 R13, RZ, RZ, R4 ;  /* 0x000000ffff0d7224 */ /* 0x000fe200078e0004 */
[----:B------:R-:W-:Y:S01]  /*6f40*/  UMOV UR21, UR39 ;  /* 0x0000002700157c82 */ /* 0x000fe20008000000 */
[----:B------:R-:W-:Y:S01]  /*6f50*/  ULDC UR23, c[0x0][0x9d8] ;  /* 0x0002760000177ab9 */ /* 0x000fe20000000800 */
[----:B------:R-:W-:-:S05]  /*6f60*/  ULDC UR20, c[0x0][0x988] ;  /* 0x0002620000147ab9 */ /* 0x000fca0000000800 */
.L_x_3163:
[----:B------:R-:W-:-:S04]  /*6f70*/  UIADD3 UR39, UR21, 0x1, URZ ;  /* 0x0000000115277890 */ /* 0x000fc8000fffe03f */
[----:B------:R-:W-:-:S04]  /*6f80*/  UISETP.NE.AND UP0, UPT, UR39, 0x2, UPT ;  /* 0x000000022700788c */ /* 0x000fc8000bf05270 */
[----:B------:R-:W-:Y:S02]  /*6f90*/  USEL UR6, URZ, 0x1, UP0 ;  /* 0x000000013f067887 */ /* 0x000fe40008000000 */
[----:B------:R-:W-:Y:S02]  /*6fa0*/  USEL UR39, UR39, URZ, UP0 ;  /* 0x0000003f27277287 */ /* 0x000fe40008000000 */
[----:B------:R-:W-:Y:S01]  /*6fb0*/  ULOP3.LUT UR38, UR38, UR6, URZ, 0x3c, !UPT ;  /* 0x0000000626267292 */ /* 0x000fe2000f8e3c3f */
[----:B-1-34-:R-:W-:Y:S11]  /*6fc0*/  @!P0 BRA `(.L_x_3155) ;  /* 0x0000000000048947 */ /* 0x01aff60003800000 */
[----:B------:R-:W-:Y:S01]  /*6fd0*/  BPT.TRAP 0x1 ;  /* 0x000000040000795c */ /* 0x000fe20000300000 */
.L_x_3155:
[----:B------:R-:W-:Y:S01]  /*6fe0*/  ULEA UR24, UR39, UR48, 0x3 ;  /* 0x0000003027187291 */ /* 0x000fe2000f8e183f */
[----:B--2---:R-:W-:-:S04]  /*6ff0*/  MOV R7, UR38 ;  /* 0x0000002600077c02 */ /* 0x004fc80008000f00 */
[----:B------:R-:W-:-:S04]  /*7000*/  SHF.L.U32 R7, R7, 0x1f, RZ ;  /* 0x0000001f07077819 */ /* 0x000fc800000006ff */
[----:B------:R2:W4:Y:S01]  /*7010*/  SYNCS.PHASECHK.TRANS64.TRYWAIT P2, [UR24+0x28c30], R7 ;  /* 0x028c3007ff0075a7 */ /* 0x0005220008040158 */
[----:B------:R-:W-:Y:S05]  /*7020*/  @!P0 BRA `(.L_x_3156) ;  /* 0x0000000000048947 */ /* 0x000fea0003800000 */
[----:B------:R-:W-:Y:S01]  /*7030*/  BPT.TRAP 0x1 ;  /* 0x000000040000795c */ /* 0x000fe20000300000 */
.L_x_3156:
[----:B----4-:R-:W-:Y:S05]  /*7040*/  @P2 BRA `(.L_x_3157) ;  /* 0x0000000000082947 */ /* 0x010fea0003800000 */
[----:B------:R-:W4:Y:S02]  /*7050*/  SYNCS.PHASECHK.TRANS64.TRYWAIT P2, [UR24+0x28c30], R7 ;  /* 0x028c3007ff0075a7 */ /* 0x000f240008040158 */
[----:B----4-:R-:W-:Y:S05]  /*7060*/  @!P2 BRA `(.L_x_3158) ;  /* 0x000000740014a947 */ /* 0x010fea0003800000 */
.L_x_3157:
[----:B------:R-:W-:Y:S01]  /*7070*/  R2UR UR18, R0 ;  /* 0x00000000001272ca */ /* 0x000fe200000e0000 */
[----:B-1-3--:R-:W-:Y:S01]  /*7080*/  WARPGROUP.ARRIVE ;  /* 0x00000000000079c5 */ /* 0x00afe20000000000 */
        /* <DEDUP_REMOVED lines=46> */
[----:B------:R-:W-:-:S04]  /*7370*/  FMUL.FTZ R171, R179, UR23 ;  /* 0x00000017b3ab7c20 */ /* 0x000fc80008410000 */
        /* <DEDUP_REMOVED lines=19> */
[----:B------:R-:W-:Y:S01]  /*74b0*/  FMUL.FTZ R162, R163, UR23 ;  /* 0x00000017a3a27c20 */ /* 0x000fe20008410000 */
[----:B------:R-:W-:Y:S01]  /*74c0*/  FMUL.FTZ R163, R166, UR23 ;  /* 0x00000017a6a37c20 */ /* 0x000fe20008410000 */
[----:B------:R-:W-:Y:S01]  /*74d0*/  FMUL.FTZ R166, R167, UR23 ;  /* 0x00000017a7a67c20 */ /* 0x000fe20008410000 */
[----:B------:R-:W-:Y:S01]  /*74e0*/  FMUL.FTZ R167, R170, UR23 ;  /* 0x00000017aaa77c20 */ /* 0x000fe20008410000 */
[----:B------:R-:W-:Y:S01]  /*74f0*/  FMUL.FTZ R170, R178, UR23 ;  /* 0x00000017b2aa7c20 */ /* 0x000fe20008410000 */
        /* <DEDUP_REMOVED lines=10> */
[----:B------:R-:W-:Y:S01]  /*75a0*/  FMUL.FTZ R169, R174, UR23 ;  /* 0x00000017aea97c20 */ /* 0x000fe20008410000 */
[----:B------:R-:W-:-:S05]  /*75b0*/  FMUL.FTZ R174, R183, UR23 ;  /* 0x00000017b7ae7c20 */ /* 0x000fca0008410000 */
[----:B------:R-:W3:Y:S01]  /*75c0*/  MUFU.TANH R10, R10 ;  /* 0x0000000a000a7308 */ /* 0x000ee20000002400 */
[----:B----4-:R-:W-:-:S05]  /*75d0*/  FMNMX.FTZ R4, R165, R4, !PT ;  /* 0x00000004a5047209 */ /* 0x010fca0007810000 */
[----:B------:R-:W4:Y:S02]  /*75e0*/  SHFL.BFLY PT, R173, R4, 0x2, 0x1f ;  /* 0x0c401f0004ad7f89 */ /* 0x000f2400000e0000 */
[----:B------:R-:W5:Y:S08]  /*75f0*/  MUFU.TANH R11, R11 ;  /* 0x0000000b000b7308 */ /* 0x000f700000002400 */
[----:B------:R-:W2:Y:S08]  /*7600*/  MUFU.TANH R12, R12 ;  /* 0x0000000c000c7308 */ /* 0x000eb00000002400 */
[----:B------:R-:W2:Y:S01]  /*7610*/  MUFU.TANH R161, R161 ;  /* 0x000000a100a17308 */ /* 0x000ea20000002400 */
[----:B----4-:R-:W-:-:S02]  /*7620*/  FMNMX.FTZ R176, R4, R173, !PT ;  /* 0x000000ad04b07209 */ /* 0x010fc40007810000 */
[----:B-1----:R-:W-:-:S05]  /*7630*/  FMNMX.FTZ R173, R9, R8, !PT ;  /* 0x0000000809ad7209 */ /* 0x002fca0007810000 */
[----:B------:R-:W1:Y:S01]  /*7640*/  MUFU.TANH R162, R162 ;  /* 0x000000a200a27308 */ /* 0x000e620000002400 */
[----:B------:R-:W4:Y:S01]  /*7650*/  SHFL.BFLY PT, R177, R176, 0x1, 0x1f ;  /* 0x0c201f00b0b17f89 */ /* 0x000f2200000e0000 */
[----:B---3--:R-:W-:Y:S01]  /*7660*/  FMNMX.FTZ R4, R10, R173, !PT ;  /* 0x000000ad0a047209 */ /* 0x008fe20007810000 */
[----:B------:R-:W-:-:S03]  /*7670*/  FMUL.FTZ R173, R182, UR23 ;  /* 0x00000017b6ad7c20 */ /* 0x000fc60008410000 */
[----:B-----5:R-:W-:Y:S02]  /*7680*/  FMNMX.FTZ R175, R11, R4, !PT ;  /* 0x000000040baf7209 */ /* 0x020fe40007810000 */
[----:B------:R-:W3:Y:S02]  /*7690*/  MUFU.TANH R163, R163 ;  /* 0x000000a300a37308 */ /* 0x000ee40000002400 */
[----:B--2---:R-:W-:-:S04]  /*76a0*/  FMNMX.FTZ R4, R12, R175, !PT ;  /* 0x000000af0c047209 */ /* 0x004fc80007810000 */
[----:B------:R-:W-:Y:S02]  /*76b0*/  FMNMX.FTZ R175, R161, R4, !PT ;  /* 0x00000004a1af7209 */ /* 0x000fe40007810000 */
[----:B------:R-:W2:Y:S08]  /*76c0*/  MUFU.TANH R166, R166 ;  /* 0x000000a600a67308 */ /* 0x000eb00000002400 */
[----:B------:R-:W5:Y:S01]  /*76d0*/  MUFU.TANH R167, R167 ;  /* 0x000000a700a77308 */ /* 0x000f620000002400 */
[----:B----4-:R-:W-:-:S02]  /*76e0*/  FMNMX.FTZ R4, R176, R177, !PT ;  /* 0x000000b1b0047209 */ /* 0x010fc40007810000 */
[----:B-1----:R-:W-:-:S03]  /*76f0*/  FMNMX.FTZ R176, R162, R175, !PT ;  /* 0x000000afa2b07209 */ /* 0x002fc60007810000 */
[C---:B------:R-:W-:Y:S02]  /*7700*/  FADD.FTZ R175, -R4.reuse, R13 ;  /* 0x0000000d04af7221 */ /* 0x040fe40000010100 */
[----:B------:R-:W1:Y:S01]  /*7710*/  MUFU.TANH R168, R168 ;  /* 0x000000a800a87308 */ /* 0x000e620000002400 */
[----:B---3--:R-:W-:Y:S01]  /*7720*/  FMNMX.FTZ R13, R163, R176, !PT ;  /* 0x000000b0a30d7209 */ /* 0x008fe20007810000 */
[----:B------:R-:W-:Y:S01]  /*7730*/  FMUL.FTZ R179, R4, UR10 ;  /* 0x0000000a04b37c20 */ /* 0x000fe20008410000 */
[----:B------:R-:W-:Y:S02]  /*7740*/  FMUL.FTZ R176, R175, UR10 ;  /* 0x0000000aafb07c20 */ /* 0x000fe40008410000 */
[----:B--2---:R-:W-:Y:S01]  /*7750*/  FMNMX.FTZ R178, R166, R13, !PT ;  /* 0x0000000da6b27209 */ /* 0x004fe20007810000 */
[--C-:B------:R-:W-:Y:S01]  /*7760*/  FFMA.FTZ R177, R14, UR10, -R179.reuse ;  /* 0x0000000a0eb17c23 */ /* 0x100fe200080108b3 */
[--C-:B------:R-:W-:Y:S01]  /*7770*/  FFMA.FTZ R15, R15, UR10, -R179.reuse ;  /* 0x0000000a0f0f7c23 */ /* 0x100fe200080108b3 */
[----:B------:R-:W2:Y:S01]  /*7780*/  MUFU.TANH R169, R169 ;  /* 0x000000a900a97308 */ /* 0x000ea20000002400 */
[----:B-----5:R-:W-:Y:S01]  /*7790*/  FMNMX.FTZ R13, R167, R178, !PT ;  /* 0x000000b2a70d7209 */ /* 0x020fe20007810000 */
        /* <DEDUP_REMOVED lines=16> */
[----:B---3--:R-:W-:-:S07]  /*78a0*/  FMNMX.FTZ R175, R172, R175, !PT ;  /* 0x000000afacaf7209 */ /* 0x008fce0007810000 */
[----:B------:R-:W3:Y:S01]  /*78b0*/  MUFU.TANH R173, R173 ;  /* 0x000000ad00ad7308 */ /* 0x000ee20000002400 */
[----:B-1----:R-:W-:-:S07]  /*78c0*/  FMNMX.FTZ R178, R170, R175, !PT ;  /* 0x000000afaab27209 */ /* 0x002fce0007810000 */
[----:B------:R-:W1:Y:S01]  /*78d0*/  MUFU.TANH R174, R174 ;  /* 0x000000ae00ae7308 */ /* 0x000e620000002400 */
[----:B--2---:R-:W-:-:S07]  /*78e0*/  FMNMX.FTZ R178, R171, R178, !PT ;  /* 0x000000b2abb27209 */ /* 0x004fce0007810000 */
[----:B------:R-:W2:Y:S01]  /*78f0*/  MUFU.EX2 R176, R176 ;  /* 0x000000b000b07308 */ /* 0x000ea20000000800 */
[----:B---3--:R-:W-:Y:S01]  /*7900*/  FMNMX.FTZ R3, R173, R178, !PT ;  /* 0x000000b2ad037209 */ /* 0x008fe20007810000 */
[----:B------:R-:W-:-:S06]  /*7910*/  FFMA.FTZ R178, R152, UR10, -R179 ;  /* 0x0000000a98b27c23 */ /* 0x000fcc00080108b3 */
[----:B------:R3:W4:Y:S01]  /*7920*/  MUFU.EX2 R13, R177 ;  /* 0x000000b1000d7308 */ /* 0x0007220000000800 */
[----:B-1----:R-:W-:-:S05]  /*7930*/  FMNMX.FTZ R3, R174, R3, !PT ;  /* 0x00000003ae037209 */ /* 0x002fca0007810000 */
[----:B------:R-:W1:Y:S02]  /*7940*/  SHFL.BFLY PT, R182, R3, 0x2, 0x1f ;  /* 0x0c401f0003b67f89 */ /* 0x000e6400000e0000 */
[----:B------:R-:W-:Y:S01]  /*7950*/  MUFU.EX2 R14, R14 ;  /* 0x0000000e000e7308 */ /* 0x000fe20000000800 */
[----:B---3--:R-:W-:Y:S01]  /*7960*/  FFMA.FTZ R177, R164, UR10, -R179 ;  /* 0x0000000aa4b17c23 */ /* 0x008fe200080108b3 */
[-C--:B--2---:R-:W-:Y:S01]  /*7970*/  FMUL.FTZ R24, R24, R176.reuse ;  /* 0x000000b018187220 */ /* 0x084fe20000410000 */
[-C--:B------:R-:W-:Y:S01]  /*7980*/  FMUL.FTZ R25, R25, R176.reuse ;  /* 0x000000b019197220 */ /* 0x080fe20000410000 */
[-C--:B------:R-:W-:Y:S01]  /*7990*/  FMUL.FTZ R28, R28, R176.reuse ;  /* 0x000000b01c1c7220 */ /* 0x080fe20000410000 */
[-C--:B------:R-:W-:Y:S01]  /*79a0*/  FMUL.FTZ R29, R29, R176.reuse ;  /* 0x000000b01d1d7220 */ /* 0x080fe20000410000 */
[-C--:B------:R-:W-:Y:S01]  /*79b0*/  FMUL.FTZ R32, R32, R176.reuse ;  /* 0x000000b020207220 */ /* 0x080fe20000410000 */
[-C--:B------:R-:W-:Y:S01]  /*79c0*/  FMUL.FTZ R33, R33, R176.reuse ;  /* 0x000000b021217220 */ /* 0x080fe20000410000 */
[----:B------:R-:W-:Y:S01]  /*79d0*/  MUFU.EX2 R15, R15 ;  /* 0x0000000f000f7308 */ /* 0x000fe20000000800 */
[----:B----4-:R-:W-:Y:S01]  /*79e0*/  FFMA.FTZ R5, R176, R5, R13 ;  /* 0x00000005b0057223 */ /* 0x010fe2000001000d */
        /* <DEDUP_REMOVED lines=12> */
[----:B-1----:R-:W-:Y:S01]  /*7ab0*/  FMNMX.FTZ R152, R3, R182, !PT ;  /* 0x000000b603987209 */ /* 0x002fe20007810000 */
[----:B------:R-:W-:Y:S01]  /*7ac0*/  FFMA.FTZ R182, R156, UR10, -R179 ;  /* 0x0000000a9cb67c23 */ /* 0x000fe200080108b3 */
[----:B------:R-:W-:Y:S01]  /*7ad0*/  MUFU.EX2 R21, R21 ;  /* 0x0000001500157308 */ /* 0x000fe20000000800 */
[----:B------:R-:W-:Y:S01]  /*7ae0*/  IADD3 R179, -R17, RZ, RZ ;  /* 0x000000ff11b37210 */ /* 0x000fe20007ffe1ff */
[-C--:B------:R-:W-:Y:S01]  /*7af0*/  FMUL.FTZ R57, R57, R176.reuse ;  /* 0x000000b039397220 */ /* 0x080fe20000410000 */
[----:B------:R-:W1:Y:S01]  /*7b00*/  SHFL.BFLY PT, R3, R152, 0x1, 0x1f ;  /* 0x0c201f0098037f89 */ /* 0x000e6200000e0000 */
[-C--:B------:R-:W-:Y:S01]  /*7b10*/  FMUL.FTZ R60, R60, R176.reuse ;  /* 0x000000b03c3c7220 */ /* 0x080fe20000410000 */
[----:B------:R-:W-:Y:S01]  /*7b20*/  ISETP.NE.AND P2, PT, R16, R179, PT ;  /* 0x000000b31000720c */ /* 0x000fe20003f45270 */
[-C--:B------:R-:W-:Y:S01]  /*7b30*/  FMUL.FTZ R61, R61, R176.reuse ;  /* 0x000000b03d3d7220 */ /* 0x080fe20000410000 */
[----:B------:R-:W-:Y:S01]  /*7b40*/  MOV R179, UR21 ;  /* 0x0000001500b37c02 */ /* 0x000fe20008000f00 */
        /* <DEDUP_REMOVED lines=10> */
[----:B------:R-:W-:Y:S01]  /*7bf0*/  @!P2 LEA R154, R179, R2, 0x6 ;  /* 0x00000002b39aa211 */ /* 0x000fe200078e30ff */
[-C--:B------:R-:W-:Y:S01]  /*7c00*/  FMUL.FTZ R80, R80, R176.reuse ;  /* 0x000000b050507220 */ /* 0x080fe20000410000 */
[-C--:B------:R-:W-:Y:S01]  /*7c10*/  FMUL.FTZ R81, R81, R176.reuse ;  /* 0x000000b051517220 */ /* 0x080fe20000410000 */
[-C--:B------:R-:W-:Y:S01]  /*7c20*/  FMUL.FTZ R84, R84, R176.reuse ;  /* 0x000000b054547220 */ /* 0x080fe20000410000 */
[----:B------:R-:W-:Y:S01]  /*7c30*/  @!P2 LEA R154, R154, UR48, 0x2 ;  /* 0x000000309a9aac11 */ /* 0x000fe2000f8e10ff */
[-C--:B------:R-:W-:Y:S01]  /*7c40*/  FMUL.FTZ R85, R85, R176.reuse ;  /* 0x000000b055557220 */ /* 0x080fe20000410000 */
[----:B------:R-:W2:Y:S01]  /*7c50*/  MUFU.EX2 R180, R180 ;  /* 0x000000b400b47308 */ /* 0x000ea20000000800 */
        /* <DEDUP_REMOVED lines=11> */
[--C-:B------:R-:W-:Y:S01]  /*7d10*/  FFMA.FTZ R196, R9, UR10, -R156.reuse ;  /* 0x0000000a09c47c23 */ /* 0x100fe2000801089c */
[----:B------:R-:W-:Y:S01]  /*7d20*/  FMUL.FTZ R152, R152, UR10 ;  /* 0x0000000a98987c20 */ /* 0x000fe20008410000 */
[--C-:B------:R-:W-:Y:S01]  /*7d30*/  FFMA.FTZ R200, R168, UR10, -R156.reuse ;  /* 0x0000000aa8c87c23 */ /* 0x100fe2000801089c */
[----:B------:R-:W-:Y:S01]  /*7d40*/  MOV R168, UR24 ;  /* 0x0000001800a87c02 */ /* 0x000fe20008000f00 */
[--C-:B------:R-:W-:Y:S01]  /*7d50*/  FFMA.FTZ R9, R10, UR10, -R156.reuse ;  /* 0x0000000a0a097c23 */ /* 0x100fe2000801089c */
[--C-:B------:R-:W-:Y:S01]  /*7d60*/  FFMA.FTZ R10, R11, UR10, -R156.reuse ;  /* 0x0000000a0b0a7c23 */ /* 0x100fe2000801089c */
[----:B------:R1:W3:Y:S01]  /*7d70*/  MUFU.EX2 R175, R152 ;  /* 0x0000009800af7308 */ /* 0x0002e20000000800 */
[--C-:B------:R-:W-:Y:S01]  /*7d80*/  FFMA.FTZ R11, R12, UR10, -R156.reuse ;  /* 0x0000000a0c0b7c23 */ /* 0x100fe2000801089c */
[--C-:B------:R-:W-:Y:S01]  /*7d90*/  FFMA.FTZ R12, R161, UR10, -R156.reuse ;  /* 0x0000000aa10c7c23 */ /* 0x100fe2000801089c */
[--C-:B------:R-:W-:Y:S01]  /*7da0*/  FFMA.FTZ R161, R162, UR10, -R156.reuse ;  /* 0x0000000aa2a17c23 */ /* 0x100fe2000801089c */
[--C-:B------:R-:W-:Y:S01]  /*7db0*/  FFMA.FTZ R163, R163, UR10, -R156.reuse ;  /* 0x0000000aa3a37c23 */ /* 0x100fe2000801089c */
[--C-:B------:R-:W-:Y:S01]  /*7dc0*/  FFMA.FTZ R198, R166, UR10, -R156.reuse ;  /* 0x0000000aa6c67c23 */ /* 0x100fe2000801089c */
[--C-:B------:R-:W-:Y:S01]  /*7dd0*/  FFMA.FTZ R171, R171, UR10, -R156.reuse ;  /* 0x0000000aabab7c23 */ /* 0x100fe2000801089c */
[----:B------:R-:W-:Y:S01]  /*7de0*/  FFMA.FTZ R172, R172, UR10, -R156 ;  /* 0x0000000aacac7c23 */ /* 0x000fe2000801089c */
[----:B------:R-:W4:Y:S01]  /*7df0*/  MUFU.EX2 R196, R196 ;  /* 0x000000c400c47308 */ /* 0x000f220000000800 */
[----:B-1----:R-:W-:-:S02]  /*7e00*/  @!P1 VIADD R152, R168, 0x28c40 ;  /* 0x00028c40a8989836 */ /* 0x002fc40000000000 */
[--C-:B------:R-:W-:Y:S01]  /*7e10*/  FFMA.FTZ R173, R173, UR10, -R156.reuse ;  /* 0x0000000aadad7c23 */ /* 0x100fe2000801089c */
[----:B------:R-:W-:Y:S01]  /*7e20*/  FFMA.FTZ R174, R174, UR10, -R156 ;  /* 0x0000000aaeae7c23 */ /* 0x000fe2000801089c */
[----:B--2---:R-:W-:Y:S01]  /*7e30*/  F2FP.BF16.F32.PACK_AB R158, R180, R153 ;  /* 0x00000099b49e723e */ /* 0x004fe200000010ff */
[-C--:B------:R-:W-:Y:S01]  /*7e40*/  FMUL.FTZ R101, R101, R176.reuse ;  /* 0x000000b065657220 */ /* 0x080fe20000410000 */
[----:B------:R-:W-:Y:S01]  /*7e50*/  @!P1 PRMT R152, RZ, 0x654, R152 ;  /* 0x00000654ff989816 */ /* 0x000fe20000000098 */
[-C--:B------:R-:W-:Y:S01]  /*7e60*/  FMUL.FTZ R104, R104, R176.reuse ;  /* 0x000000b068687220 */ /* 0x080fe20000410000 */
[----:B------:R-:W1:Y:S01]  /*7e70*/  MUFU.EX2 R9, R9 ;  /* 0x0000000900097308 */ /* 0x000e620000000800 */
[-C--:B------:R-:W-:Y:S01]  /*7e80*/  FMUL.FTZ R105, R105, R176.reuse ;  /* 0x000000b069697220 */ /* 0x080fe20000410000 */
[----:B------:R2:W-:Y:S01]  /*7e90*/  @!P1 SYNCS.ARRIVE.TRANS64.RED.A1T0 RZ, [R152+URZ], RZ ;  /* 0x000000ff98ff99a7 */ /* 0x0005e2000810043f */
[----:B------:R-:W-:Y:S01]  /*7ea0*/  @!P2 STS [R154+0x28800], R176 ;  /* 0x028800b09a00a388 */ /* 0x000fe20000000800 */
[-C--:B------:R-:W-:Y:S01]  /*7eb0*/  FMUL.FTZ R108, R108, R176.reuse ;  /* 0x000000b06c6c7220 */ /* 0x080fe20000410000 */
[-C--:B------:R-:W-:Y:S01]  /*7ec0*/  FMUL.FTZ R109, R109, R176.reuse ;  /* 0x000000b06d6d7220 */ /* 0x080fe20000410000 */
[----:B------:R-:W-:Y:S01]  /*7ed0*/  FMUL.FTZ R112, R112, R176 ;  /* 0x000000b070707220 */ /* 0x000fe20000410000 */
[----:B---3--:R3:W-:Y:S01]  /*7ee0*/  @!P2 STS [R154+0x28820], R175 ;  /* 0x028820af9a00a388 */ /* 0x0087e20000000800 */
[----:B------:R-:W5:Y:S01]  /*7ef0*/  MUFU.EX2 R10, R10 ;  /* 0x0000000a000a7308 */ /* 0x000f620000000800 */
[----:B----4-:R-:W-:Y:S01]  /*7f00*/  FFMA.FTZ R6, R175, R6, R196 ;  /* 0x00000006af067223 */ /* 0x010fe200000100c4 */
[----:B--2---:R-:W-:Y:S01]  /*7f10*/  FADD.FTZ R152, R14, R5 ;  /* 0x000000050e987221 */ /* 0x004fe20000010000 */
[-C--:B------:R-:W-:Y:S01]  /*7f20*/  FMUL.FTZ R113, R113, R176.reuse ;  /* 0x000000b071717220 */ /* 0x080fe20000410000 */
[-C--:B------:R-:W-:Y:S01]  /*7f30*/  FMUL.FTZ R116, R116, R176.reuse ;  /* 0x000000b074747220 */ /* 0x080fe20000410000 */
[-C--:B------:R-:W-:Y:S01]  /*7f40*/  FMUL.FTZ R117, R117, R176.reuse ;  /* 0x000000b075757220 */ /* 0x080fe20000410000 */
[----:B------:R-:W-:Y:S01]  /*7f50*/  FADD.FTZ R5, R15, R152 ;  /* 0x000000980f057221 */ /* 0x000fe20000010000 */
[-C--:B------:R-:W-:Y:S01]  /*7f60*/  FMUL.FTZ R120, R120, R176.reuse ;  /* 0x000000b078787220 */ /* 0x080fe20000410000 */
[----:B------:R-:W2:Y:S01]  /*7f70*/  MUFU.EX2 R11, R11 ;  /* 0x0000000b000b7308 */ /* 0x000ea20000000800 */
[C---:B---3--:R-:W-:Y:S01]  /*7f80*/  F2FP.BF16.F32.PACK_AB R154, R20.reuse, R15 ;  /* 0x0000000f149a723e */ /* 0x048fe200000010ff */
[----:B------:R-:W-:Y:S01]  /*7f90*/  FADD.FTZ R152, R20, R5 ;  /* 0x0000000514987221 */ /* 0x000fe20000010000 */
[----:B-1----:R-:W-:Y:S01]  /*7fa0*/  FADD.FTZ R5, R9, R6 ;  /* 0x0000000609057221 */ /* 0x002fe20000010000 */
[-C--:B------:R-:W-:Y:S01]  /*7fb0*/  FMUL.FTZ R121, R121, R176.reuse ;  /* 0x000000b079797220 */ /* 0x080fe20000410000 */
[-C--:B------:R-:W-:Y:S01]  /*7fc0*/  FMUL.FTZ R124, R124, R176.reuse ;  /* 0x000000b07c7c7220 */ /* 0x080fe20000410000 */
[-C--:B------:R-:W-:Y:S01]  /*7fd0*/  FMUL.FTZ R125, R125, R176.reuse ;  /* 0x000000b07d7d7220 */ /* 0x080fe20000410000 */
[-C--:B------:R-:W-:Y:S01]  /*7fe0*/  FMUL.FTZ R128, R128, R176.reuse ;  /* 0x000000b080807220 */ /* 0x080fe20000410000 */
[----:B------:R-:W1:Y:S01]  /*7ff0*/  MUFU.EX2 R12, R12 ;  /* 0x0000000c000c7308 */ /* 0x000e620000000800 */
        /* <DEDUP_REMOVED lines=9> */
[-C--:B------:R-:W-:Y:S01]  /*8090*/  FMUL.FTZ R141, R141, R176.reuse ;  /* 0x000000b08d8d7220 */ /* 0x080fe20000410000 */
[-C--:B------:R-:W-:Y:S01]  /*80a0*/  FMUL.FTZ R144, R144, R176.reuse ;  /* 0x000000b090907220 */ /* 0x080fe20000410000 */
[-C--:B------:R-:W-:Y:S01]  /*80b0*/  FMUL.FTZ R145, R145, R176.reuse ;  /* 0x000000b091917220 */ /* 0x080fe20000410000 */
[-C--:B------:R-:W-:Y:S01]  /*80c0*/  FMUL.FTZ R148, R148, R176.reuse ;  /* 0x000000b094947220 */ /* 0x080fe20000410000 */
[----:B------:R-:W-:Y:S01]  /*80d0*/  FMUL.FTZ R149, R149, R176 ;  /* 0x000000b095957220 */ /* 0x000fe20000410000 */
[-C--:B------:R-:W-:Y:S01]  /*80e0*/  FMUL.FTZ R26, R26, R175.reuse ;  /* 0x000000af1a1a7220 */ /* 0x080fe20000410000 */
[----:B------:R2:W-:Y:S01]  /*80f0*/  MUFU.EX2 R8, R165 ;  /* 0x000000a500087308 */ /* 0x0005e20000000800 */
        /* <DEDUP_REMOVED lines=8> */
[--C-:B--2---:R-:W-:Y:S01]  /*8180*/  FFMA.FTZ R165, R167, UR10, -R156.reuse ;  /* 0x0000000aa7a57c23 */ /* 0x104fe2000801089c */
[--C-:B------:R-:W-:Y:S01]  /*8190*/  FFMA.FTZ R167, R169, UR10, -R156.reuse ;  /* 0x0000000aa9a77c23 */ /* 0x100fe2000801089c */
[----:B------:R-:W-:Y:S01]  /*81a0*/  FFMA.FTZ R169, R170, UR10, -R156 ;  /* 0x0000000aaaa97c23 */ /* 0x000fe2000801089c */
[----:B---3--:R-:W-:Y:S01]  /*81b0*/  FADD.FTZ R6, R161, R6 ;  /* 0x00000006a1067221 */ /* 0x008fe20000010000 */
[----:B------:R-:W-:Y:S01]  /*81c0*/  F2FP.BF16.F32.PACK_AB R156, R178, R21 ;  /* 0x00000015b29c723e */ /* 0x000fe200000010ff */
        /* <DEDUP_REMOVED lines=12> */
[----:B-1----:R-:W-:Y:S01]  /*8290*/  FADD.FTZ R5, R163, R6 ;  /* 0x00000006a3057221 */ /* 0x002fe20000010000 */
[-C--:B------:R-:W-:Y:S01]  /*82a0*/  FMUL.FTZ R58, R58, R175.reuse ;  /* 0x000000af3a3a7220 */ /* 0x080fe20000410000 */
[-C--:B------:R-:W-:Y:S01]  /*82b0*/  FMUL.FTZ R59, R59, R175.reuse ;  /* 0x000000af3b3b7220 */ /* 0x080fe20000410000 */
[----:B------:R-:W-:Y:S01]  /*82c0*/  FADD.FTZ R152, R178, R171 ;  /* 0x000000abb2987221 */ /* 0x000fe20000010000 */
[-C--:B------:R-:W-:Y:S01]  /*82d0*/  FMUL.FTZ R62, R62, R175.reuse ;  /* 0x000000af3e3e7220 */ /* 0x080fe20000410000 */
[-C--:B------:R-:W-:Y:S01]  /*82e0*/  FMUL.FTZ R63, R63, R175.reuse ;  /* 0x000000af3f3f7220 */ /* 0x080fe20000410000 */
[----:B------:R-:W1:Y:S01]  /*82f0*/  MUFU.EX2 R182, R182 ;  /* 0x000000b600b67308 */ /* 0x000e620000000800 */
[----:B------:R-:W-:Y:S01]  /*8300*/  FADD.FTZ R171, R153, R152 ;  /* 0x0000009899ab7221 */ /* 0x000fe20000010000 */
[----:B------:R-:W-:Y:S01]  /*8310*/  F2FP.BF16.F32.PACK_AB R153, R9, R196 ;  /* 0x000000c40999723e */ /* 0x000fe200000010ff */
[-C--:B------:R-:W-:Y:S01]  /*8320*/  FMUL.FTZ R66, R66, R175.reuse ;  /* 0x000000af42427220 */ /* 0x080fe20000410000 */
[-C--:B------:R-:W-:Y:S01]  /*8330*/  FMUL.FTZ R67, R67, R175.reuse ;  /* 0x000000af43437220 */ /* 0x080fe20000410000 */
[----:B------:R-:W-:Y:S01]  /*8340*/  FADD.FTZ R152, R180, R171 ;  /* 0x000000abb4987221 */ /* 0x000fe20000010000 */
[-C--:B------:R-:W-:Y:S01]  /*8350*/  FMUL.FTZ R70, R70, R175.reuse ;  /* 0x000000af46467220 */ /* 0x080fe20000410000 */
[-C--:B------:R-:W-:Y:S01]  /*8360*/  FMUL.FTZ R71, R71, R175.reuse ;  /* 0x000000af47477220 */ /* 0x080fe20000410000 */
[----:B------:R-:W2:Y:S01]  /*8370*/  MUFU.EX2 R165, R165 ;  /* 0x000000a500a57308 */ /* 0x000ea20000000800 */
[----:B------:R-:W-:Y:S01]  /*8380*/  FADD.FTZ R171, R155, R152 ;  /* 0x000000989bab7221 */ /* 0x000fe20000010000 */
[----:B---3--:R-:W-:Y:S01]  /*8390*/  FADD.FTZ R6, R198, R5 ;  /* 0x00000005c6067221 */ /* 0x008fe20000010000 */
        /* <DEDUP_REMOVED lines=42> */
[----:B------:R-:W-:Y:S01]  /*8640*/  F2FP.BF16.F32.PACK_AB R157, R161, R12 ;  /* 0x0000000ca19d723e */ /* 0x000fe200000010ff */
[----:B------:R-:W-:Y:S01]  /*8650*/  FMUL.FTZ R127, R127, R175 ;  /* 0x000000af7f7f7220 */ /* 0x000fe20000410000 */
[----:B------:R-:W-:Y:S01]  /*8660*/  F2FP.BF16.F32.PACK_AB R161, R200, R165 ;  /* 0x000000a5c8a1723e */ /* 0x000fe200000010ff */
[-C--:B------:R-:W-:Y:S01]  /*8670*/  FMUL.FTZ R130, R130, R175.reuse ;  /* 0x000000af82827220 */ /* 0x080fe20000410000 */
[----:B------:R-:W2:Y:S01]  /*8680*/  MUFU.EX2 R172, R172 ;  /* 0x000000ac00ac7308 */ /* 0x000ea20000000800 */
[----:B---3--:R-:W-:Y:S01]  /*8690*/  FADD.FTZ R5, R167, R6 ;  /* 0x00000006a7057221 */ /* 0x008fe20000010000 */
[----:B------:R3:W-:Y:S01]  /*86a0*/  STSM.16.M88.4 [R18+0x26800], R152 ;  /* 0x0268009812007844 */ /* 0x0007e20000000200 */
        /* <DEDUP_REMOVED lines=14> */
[----:B--2---:R-:W-:-:S07]  /*8790*/  FADD.FTZ R6, R172, R5 ;  /* 0x00000005ac067221 */ /* 0x004fce0000010000 */
[----:B------:R-:W2:Y:S01]  /*87a0*/  MUFU.EX2 R177, R177 ;  /* 0x000000b100b17308 */ /* 0x000ea20000000800 */
[C---:B----4-:R-:W-:Y:S01]  /*87b0*/  FADD.FTZ R14, R194.reuse, R13 ;  /* 0x0000000dc20e7221 */ /* 0x050fe20000010000 */
[----:B------:R-:W-:Y:S02]  /*87c0*/  F2FP.BF16.F32.PACK_AB R164, R194, R159 ;  /* 0x0000009fc2a4723e */ /* 0x000fe400000010ff */
[----:B------:R-:W-:Y:S02]  /*87d0*/  F2FP.BF16.F32.PACK_AB R159, R198, R163 ;  /* 0x000000a3c69f723e */ /* 0x000fe400000010ff */
[----:B------:R-:W-:Y:S02]  /*87e0*/  F2FP.BF16.F32.PACK_AB R163, R172, R167 ;  /* 0x000000a7aca3723e */ /* 0x000fe400000010ff */
[----:B------:R-:W4:Y:S01]  /*87f0*/  MUFU.EX2 R173, R173 ;  /* 0x000000ad00ad7308 */ /* 0x000f220000000800 */
[----:B-1----:R-:W-:Y:S01]  /*8800*/  FADD.FTZ R13, R169, R6 ;  /* 0x00000006a90d7221 */ /* 0x002fe20000010000 */
[C---:B------:R-:W-:Y:S01]  /*8810*/  F2FP.BF16.F32.PACK_AB R165, R170.reuse, R169 ;  /* 0x000000a9aaa5723e */ /* 0x040fe200000010ff */
[----:B------:R3:W-:Y:S02]  /*8820*/  STSM.16.M88.4 [R19], R156 ;  /* 0x0000009c13007844 */ /* 0x0007e40000000200 */
[----:B------:R-:W-:-:S02]  /*8830*/  FADD.FTZ R6, R170, R13 ;  /* 0x0000000daa067221 */ /* 0x000fc40000010000 */
[----:B------:R3:W-:Y:S01]  /*8840*/  STSM.16.M88.4 [R23], R160 ;  /* 0x000000a017007844 */ /* 0x0007e20000000200 */
[----:B------:R-:W1:Y:S01]  /*8850*/  MUFU.EX2 R174, R174 ;  /* 0x000000ae00ae7308 */ /* 0x000e620000000800 */
[----:B--2---:R-:W-:Y:S01]  /*8860*/  F2FP.BF16.F32.PACK_AB R166, R8, R177 ;  /* 0x000000b108a6723e */ /* 0x004fe200000010ff */
[----:B------:R-:W-:-:S04]  /*8870*/  FADD.FTZ R5, R177, R14 ;  /* 0x0000000eb1057221 */ /* 0x000fc80000010000 */
[----:B------:R-:W-:Y:S01]  /*8880*/  FADD.FTZ R5, R8, R5 ;  /* 0x0000000508057221 */ /* 0x000fe20000010000 */
[----:B----4-:R-:W-:Y:S01]  /*8890*/  FADD.FTZ R9, R173, R6 ;  /* 0x00000006ad097221 */ /* 0x010fe20000010000 */
[----:B-1----:R-:W-:-:S03]  /*88a0*/  F2FP.BF16.F32.PACK_AB R167, R174, R173 ;  /* 0x000000adaea7723e */ /* 0x002fc600000010ff */
[----:B------:R-:W-:Y:S02]  /*88b0*/  FADD.FTZ R6, R174, R9 ;  /* 0x00000009ae067221 */ /* 0x000fe40000010000 */
[----:B------:R3:W-:Y:S01]  /*88c0*/  STSM.16.M88.4 [R22], R164 ;  /* 0x000000a416007844 */ /* 0x0007e20000000200 */
[----:B------:R-:W-:Y:S05]  /*88d0*/  @!P0 BRA `(.L_x_3159) ;  /* 0x0000000000048947 */ /* 0x000fea0003800000 */
[----:B------:R-:W-:Y:S01]  /*88e0*/  BPT.TRAP 0x1 ;  /* 0x000000040000795c */ /* 0x000fe20000300000 */
.L_x_3159:
[----:B------:R1:W2:Y:S01]  /*88f0*/  SYNCS.PHASECHK.TRANS64.TRYWAIT P2, [UR24+0x28c50], R7 ;  /* 0x028c5007ff0075a7 */ /* 0x0002a20008040158 */
[----:B------:R-:W-:Y:S05]  /*8900*/  @!P0 BRA `(.L_x_3160) ;  /* 0x0000000000048947 */ /* 0x000fea0003800000 */
[----:B------:R-:W-:Y:S01]  /*8910*/  BPT.TRAP 0x1 ;  /* 0x000000040000795c */ /* 0x000fe20000300000 */
.L_x_3160:
[----:B--2---:R-:W-:Y:S05]  /*8920*/  @P2 BRA `(.L_x_3161) ;  /* 0x0000000000082947 */ /* 0x004fea0003800000 */
[----:B------:R-:W2:Y:S02]  /*8930*/  SYNCS.PHASECHK.TRANS64.TRYWAIT P2, [UR24+0x28c50], R7 ;  /* 0x028c5007ff0075a7 */ /* 0x000ea40008040158 */
[----:B--2---:R-:W-:Y:S05]  /*8940*/  @!P2 BRA `(.L_x_3162) ;  /* 0x0000005800f4a947 */ /* 0x004fea0003800000 */
.L_x_3161:
[----:B------:R-:W-:Y:S01]  /*8950*/  ULEA UR11, UR39, UR41, 0xc ;  /* 0x00000029270b7291 */ /* 0x000fe2000f8e603f */
[----:B------:R-:W-:Y:S01]  /*8960*/  WARPGROUP.ARRIVE ;  /* 0x00000000000079c5 */ /* 0x000fe20000000000 */
[----:B------:R-:W-:Y:S01]  /*8970*/  UMOV UR7, 0x40000040 ;  /* 0x4000004000077882 */ /* 0x000fe20000000000 */
[----:B------:R-:W-:Y:S01]  /*8980*/  ISETP.LT.AND P2, PT, RZ, UR22, PT ;  /* 0x00000016ff007c0c */ /* 0x000fe2000bf41270 */
[----:B------:R-:W-:Y:S01]  /*8990*/  UIADD3 UR22, UR22, -0x1, URZ ;  /* 0xffffffff16167890 */ /* 0x000fe2000fffe03f */
[----:B--2---:R-:W-:Y:S01]  /*89a0*/  @!P1 IADD3 R168, R168, 0x28c60, RZ ;  /* 0x00028c60a8a89810 */ /* 0x004fe20007ffe0ff */
[----:B------:R-:W-:Y:S01]  /*89b0*/  UMOV UR21, UR39 ;  /* 0x0000002700157c82 */ /* 0x000fe20008000000 */
[----:B------:R-:W-:Y:S01]  /*89c0*/  UMOV UR6, UR11 ;  /* 0x0000000b00067c82 */ /* 0x000fe20008000000 */
[----:B------:R-:W-:Y:S01]  /*89d0*/  MOV R8, R3 ;  /* 0x0000000300087202 */ /* 0x000fe20000000f00 */
[----:B------:R-:W-:Y:S01]  /*89e0*/  HGMMA.64x256x16.F32.BF16 R24, R152, gdesc[UR4].tnspB, R24, gsb0 ;  /* 0x43e0000498187df0 */ /* 0x000fe20008001818 */
[----:B------:R-:W-:Y:S01]  /*89f0*/  UIADD3 UR6, UR11, 0x80, URZ ;  /* 0x000000800b067890 */ /* 0x000fe2000fffe03f */
[----:B------:R-:W-:Y:S01]  /*8a00*/  @!P1 PRMT R168, RZ, 0x654, R168 ;  /* 0x00000654ffa89816 */ /* 0x000fe200000000a8 */
[----:B------:R-:W-:Y:S01]  /*8a10*/  UMOV UR7, 0x40000040 ;  /* 0x4000004000077882 */ /* 0x000fe20000000000 */
[----:B------:R-:W-:Y:S01]  /*8a20*/  MOV R13, R4 ;  /* 0x00000004000d7202 */ /* 0x000fe20000000f00 */
        /* <DEDUP_REMOVED lines=27> */
.L_x_3154:
[----:B------:R-:W5:Y:S01]  /*8be0*/  SHFL.BFLY PT, R0, R5, 0x2, 0x1f ;  /* 0x0c401f0005007f89 */ /* 0x000f6200000e0000 */
[----:B------:R-:W-:Y:S01]  /*8bf0*/  MOV R11, UR10 ;  /* 0x0000000a000b7c02 */ /* 0x000fe20008000f00 */
[----:B------:R-:W-:Y:S01]  /*8c00*/  UIADD3 UR37, UR37, 0x1, URZ ;  /* 0x0000000125257890 */ /* 0x000fe2000fffe03f */
[----:B-1-3--:R-:W-:Y:S01]  /*8c10*/  MOV R156, 0xff800000 ;  /* 0xff800000009c7802 */ /* 0x00afe20000000f00 */
[----:B------:R-:W1:Y:S01]  /*8c20*/  SHFL.BFLY PT, R9, R6, 0x2, 0x1f ;  /* 0x0c401f0006097f89 */ /* 0x000e6200000e0000 */
[----:B------:R-:W-:Y:S01]  /*8c30*/  MOV R155, 0xff800000 ;  /* 0xff800000009b7802 */ /* 0x000fe20000000f00 */
[----:B------:R-:W-:Y:S08]  /*8c40*/  BAR.ARV 0x8, 0xa0 ;  /* 0x0202800000007b1d */ /* 0x000ff00000002000 */
[----:B------:R-:W-:Y:S01]  /*8c50*/  BAR.SYNC.DEFER_BLOCKING 0xf, 0x100 ;  /* 0x03c4000000007b1d */ /* 0x000fe20000010000 */
[----:B-----5:R-:W-:Y:S01]  /*8c60*/  FADD.FTZ R0, R0, R5 ;  /* 0x0000000500007221 */ /* 0x020fe20000010000 */
[----:B------:R-:W-:Y:S01]  /*8c70*/  MOV R5, UR39 ;  /* 0x0000002700057c02 */ /* 0x000fe20008000f00 */
[----:B------:R-:W-:Y:S01]  /*8c80*/  UIADD3 UR39, UR39, 0x1, URZ ;  /* 0x0000000127277890 */ /* 0x000fe2000fffe03f */
[----:B-1----:R-:W-:-:S02]  /*8c90*/  FADD.FTZ R9, R9, R6 ;  /* 0x0000000609097221 */ /* 0x002fc40000010000 */
[----:B--2---:R-:W1:Y:S01]  /*8ca0*/  SHFL.BFLY PT, R7, R0, 0x1, 0x1f ;  /* 0x0c201f0000077f89 */ /* 0x004e6200000e0000 */
[----:B------:R-:W-:-:S03]  /*8cb0*/  UISETP.NE.AND UP0, UPT, UR39, 0x2, UPT ;  /* 0x000000022700788c */ /* 0x000fc6000bf05270 */
[----:B------:R-:W2:Y:S01]  /*8cc0*/  SHFL.BFLY PT, R8, R9, 0x1, 0x1f ;  /* 0x0c201f0009087f89 */ /* 0x000ea200000e0000 */
[----:B------:R-:W-:Y:S02]  /*8cd0*/  USEL UR4, URZ, 0x1, UP0 ;  /* 0x000000013f047887 */ /* 0x000fe40008000000 */
[----:B------:R-:W-:Y:S02]  /*8ce0*/  USEL UR39, UR39, URZ, UP0 ;  /* 0x0000003f27277287 */ /* 0x000fe40008000000 */
[----:B------:R-:W-:Y:S01]  /*8cf0*/  ULOP3.LUT UR38, UR38, UR4, URZ, 0x3c, !UPT ;  /* 0x0000000426267292 */ /* 0x000fe2000f8e3c3f */
[----:B-1----:R-:W-:Y:S01]  /*8d00*/  FADD.FTZ R10, R0, R7 ;  /* 0x00000007000a7221 */ /* 0x002fe20000010000 */
[----:B------:R-:W-:Y:S01]  /*8d10*/  IMAD.MOV R7, RZ, RZ, -R17 ;  /* 0x000000ffff077224 */ /* 0x000fe200078e0a11 */
[----:B------:R-:W-:Y:S01]  /*8d20*/  MOV R0, RZ ;  /* 0x000000ff00007202 */ /* 0x000fe20000000f00 */
[----:B--2---:R-:W-:Y:S02]  /*8d30*/  FADD.FTZ R8, R9, R8 ;  /* 0x0000000809087221 */ /* 0x004fe40000010000 */
[----:B------:R-:W-:Y:S01]  /*8d40*/  FSETP.NE.FTZ.AND P1, PT, R10, RZ, PT ;  /* 0x000000ff0a00720b */ /* 0x000fe20003f35000 */
[----:B------:R-:W-:Y:S01]  /*8d50*/  IMAD.U32 R9, RZ, RZ, UR10 ;  /* 0x0000000aff097e24 */ /* 0x000fe2000f8e00ff */
[----:B------:R-:W-:-:S02]  /*8d60*/  ISETP.NE.AND P0, PT, R16, R7, PT ;  /* 0x000000071000720c */ /* 0x000fc40003f05270 */
[----:B------:R-:W-:Y:S02]  /*8d70*/  FSETP.NE.FTZ.AND P2, PT, R8, RZ, PT ;  /* 0x000000ff0800720b */ /* 0x000fe40003f55000 */
[----:B------:R-:W-:-:S07]  /*8d80*/  MOV R7, RZ ;  /* 0x000000ff00077202 */ /* 0x000fce0000000f00 */
[----:B------:R-:W1:Y:S02]  /*8d90*/  @P1 MUFU.RCP R7, R10 ;  /* 0x0000000a00071308 */ /* 0x000e640000001000 */
[----:B------:R-:W-:-:S04]  /*8da0*/  @!P0 LEA R5, R5, R2, 0x6 ;  /* 0x0000000205058211 */ /* 0x000fc800078e30ff */
[----:B------:R-:W-:Y:S02]  /*8db0*/  @!P0 LEA R5, R5, UR48, 0x2 ;  /* 0x0000003005058c11 */ /* 0x000fe4000f8e10ff */
[----:B------:R-:W-:Y:S08]  /*8dc0*/  @P2 MUFU.RCP R0, R8 ;  /* 0x0000000800002308 */ /* 0x000ff00000001000 */
[----:B------:R-:W2:Y:S01]  /*8dd0*/  @P1 MUFU.LG2 R6, R10 ;  /* 0x0000000a00061308 */ /* 0x000ea20000000c00 */
        /* <DEDUP_REMOVED lines=65> */
[----:B--2---:R-:W-:Y:S01]  /*91f0*/  @P1 FMUL.FTZ R6, R6, 0.69314718246459960938 ;  /* 0x3f31721806061820 */ /* 0x004fe20000410000 */
[-C--:B------:R-:W-:Y:S01]  /*9200*/  FMUL.FTZ R26, R26, R0.reuse ;  /* 0x000000001a1a7220 */ /* 0x080fe20000410000 */
[-C--:B------:R-:W-:Y:S01]  /*9210*/  FMUL.FTZ R27, R27, R0.reuse ;  /* 0x000000001b1b7220 */ /* 0x080fe20000410000 */
[----:B------:R2:W-:Y:S01]  /*9220*/  @!P0 STS [R5+0x28820], R0 ;  /* 0x0288200005008388 */ /* 0x0005e20000000800 */
[----:B------:R-:W-:Y:S01]  /*9230*/  PLOP3.LUT P0, PT, PT, PT, PT, 0x8, 0x0 ;  /* 0x000000000000781c */ /* 0x000fe20003f0e170 */
[-C--:B------:R-:W-:Y:S01]  /*9240*/  FMUL.FTZ R30, R30, R0.reuse ;  /* 0x000000001e1e7220 */ /* 0x080fe20000410000 */
[-C--:B------:R-:W-:Y:S01]  /*9250*/  FMUL.FTZ R31, R31, R0.reuse ;  /* 0x000000001f1f7220 */ /* 0x080fe20000410000 */
[-C--:B------:R-:W-:Y:S01]  /*9260*/  FMUL.FTZ R34, R34, R0.reuse ;  /* 0x0000000022227220 */ /* 0x080fe20000410000 */
[-C--:B------:R-:W-:Y:S01]  /*9270*/  FMUL.FTZ R35, R35, R0.reuse ;  /* 0x0000000023237220 */ /* 0x080fe20000410000 */
[----:B-1----:R-:W1:Y:S01]  /*9280*/  @P2 MUFU.LG2 R7, R8 ;  /* 0x0000000800072308 */ /* 0x002e620000000c00 */
[-C--:B------:R-:W-:Y:S01]  /*9290*/  FMUL.FTZ R38, R38, R0.reuse ;  /* 0x0000000026267220 */ /* 0x080fe20000410000 */
[-C--:B------:R-:W-:Y:S01]  /*92a0*/  FMUL.FTZ R39, R39, R0.reuse ;  /* 0x0000000027277220 */ /* 0x080fe20000410000 */
[-C--:B------:R-:W-:Y:S01]  /*92b0*/  FMUL.FTZ R42, R42, R0.reuse ;  /* 0x000000002a2a7220 */ /* 0x080fe20000410000 */
[----:B--2---:R-:W-:Y:S01]  /*92c0*/  @P1 FMUL.FTZ R5, R9, 0.69314718246459960938 ;  /* 0x3f31721809051820 */ /* 0x004fe20000410000 */
[----:B------:R-:W-:Y:S01]  /*92d0*/  @P2 FMUL.FTZ R9, R11, 0.69314718246459960938 ;  /* 0x3f3172180b092820 */ /* 0x000fe20000410000 */
        /* <DEDUP_REMOVED lines=59> */
.L_x_3125:
        /* <DEDUP_REMOVED lines=34> */
[----:B------:R-:W-:-:S02]  /*98b0*/  IADD3 R175, P4, R114, 0x60, RZ ;  /* 0x0000006072af7810 */ /* 0x000fc40007f9e0ff */
[C---:B------:R-:W-:Y:S02]  /*98c0*/  LOP3.LUT R3, R114.reuse, 0x380, RZ, 0xc0, !PT ;  /* 0x0000038072037812 */ /* 0x040fe400078ec0ff */
[C---:B------:R-:W-:Y:S02]  /*98d0*/  IADD3 R179, P6, R114.reuse, 0x2020, RZ ;  /* 0x0000202072b37810 */ /* 0x040fe40007fde0ff */
[-C--:B------:R-:W-:Y:S02]  /*98e0*/  IADD3.X R5, RZ, R115.reuse, RZ, P2, !PT ;  /* 0x00000073ff057210 */ /* 0x080fe400017fe4ff */
[-C--:B------:R-:W-:Y:S01]  /*98f0*/  IADD3.X R7, RZ, R115.reuse, RZ, P3, !PT ;  /* 0x00000073ff077210 */ /* 0x080fe20001ffe4ff */
[----:B------:R-:W-:Y:S01]  /*9900*/  IMAD.X R13, RZ, RZ, R115, P6 ;  /* 0x000000ffff0d7224 */ /* 0x000fe200030e0673 */
[----:B------:R-:W-:Y:S02]  /*9910*/  IADD3.X R9, RZ, R115, RZ, P4, !PT ;  /* 0x00000073ff097210 */ /* 0x000fe400027fe4ff */
        /* <DEDUP_REMOVED lines=13> */
[C---:B------:R-:W-:Y:S01]  /*99f0*/  IADD3 R197, P1, R114.reuse, 0x6000, RZ ;  /* 0x0000600072c57810 */ /* 0x040fe20007f3e0ff */
[--C-:B------:R-:W-:Y:S01]  /*9a00*/  IMAD.X R91, RZ, RZ, R115.reuse, P5 ;  /* 0x000000ffff5b7224 */ /* 0x100fe200028e0673 */
[C---:B------:R-:W-:Y:S02]  /*9a10*/  IADD3 R199, P2, R114.reuse, 0x6020, RZ ;  /* 0x0000602072c77810 */ /* 0x040fe40007f5e0ff */
[C---:B------:R-:W-:Y:S02]  /*9a20*/  IADD3 R106, P3, R114.reuse, 0x6040, RZ ;  /* 0x00006040726a7810 */ /* 0x040fe40007f7e0ff */
[----:B------:R-:W-:Y:S02]  /*9a30*/  IADD3 R201, P4, R114, 0x6060, RZ ;  /* 0x0000606072c97810 */ /* 0x000fe40007f9e0ff */
[----:B------:R-:W-:Y:S02]  /*9a40*/  LOP3.LUT R114, R3, R114, RZ, 0x3c, !PT ;  /* 0x0000007203727212 */ /* 0x000fe400078e3cff */
[----:B------:R-:W-:Y:S01]  /*9a50*/  LOP3.LUT R3, R6, 0x380, RZ, 0xc0, !PT ;  /* 0x0000038006037812 */ /* 0x000fe200078ec0ff */
[----:B------:R-:W-:Y:S01]  /*9a60*/  IMAD.X R111, RZ, RZ, R115, P4 ;  /* 0x000000ffff6f7224 */ /* 0x000fe200020e0673 */
[----:B------:R-:W-:-:S02]  /*9a70*/  LOP3.LUT R0, R173, 0x380, RZ, 0xc0, !PT ;  /* 0x00000380ad007812 */ /* 0x000fc400078ec0ff */
[----:B------:R-:W-:Y:S02]  /*9a80*/  SHF.R.U64 R3, R3, 0x3, RZ ;  /* 0x0000000303037819 */ /* 0x000fe400000012ff */
[----:B------:R-:W-:Y:S02]  /*9a90*/  SHF.R.U64 R0, R0, 0x3, RZ ;  /* 0x0000000300007819 */ /* 0x000fe400000012ff */
[----:B------:R-:W-:Y:S02]  /*9aa0*/  LOP3.LUT R6, R3, R6, RZ, 0x3c, !PT ;  /* 0x0000000603067212 */ /* 0x000fe400078e3cff */
[----:B------:R-:W-:Y:S02]  /*9ab0*/  LOP3.LUT R3, R14, 0x380, RZ, 0xc0, !PT ;  /* 0x000003800e037812 */ /* 0x000fe400078ec0ff */
[----:B------:R-:W-:Y:S02]  /*9ac0*/  LOP3.LUT R4, R0, R173, RZ, 0x3c, !PT ;  /* 0x000000ad00047212 */ /* 0x000fe400078e3cff */
[----:B------:R-:W-:-:S02]  /*9ad0*/  LOP3.LUT R0, R179, 0x380, RZ, 0xc0, !PT ;  /* 0x00000380b3007812 */ /* 0x000fc400078ec0ff */
[----:B------:R-:W-:Y:S02]  /*9ae0*/  SHF.R.U64 R3, R3, 0x3, RZ ;  /* 0x0000000303037819 */ /* 0x000fe400000012ff */
[----:B------:R-:W-:Y:S02]  /*9af0*/  SHF.R.U64 R0, R0, 0x3, RZ ;  /* 0x0000000300007819 */ /* 0x000fe400000012ff */
[----:B------:R-:W-:Y:S02]  /*9b00*/  LOP3.LUT R14, R3, R14, RZ, 0x3c, !PT ;  /* 0x0000000e030e7212 */ /* 0x000fe400078e3cff */
[----:B------:R-:W-:Y:S02]  /*9b10*/  LOP3.LUT R3, R90, 0x380, RZ, 0xc0, !PT ;  /* 0x000003805a037812 */ /* 0x000fe400078ec0ff */
[----:B------:R-:W-:Y:S02]  /*9b20*/  LOP3.LUT R12, R0, R179, RZ, 0x3c, !PT ;  /* 0x000000b3000c7212 */ /* 0x000fe400078e3cff */
[----:B------:R-:W-:-:S02]  /*9b30*/  LOP3.LUT R8, R175, 0x380, RZ, 0xc0, !PT ;  /* 0x00000380af087812 */ /* 0x000fc400078ec0ff */
[----:B------:R-:W-:Y:S02]  /*9b40*/  LOP3.LUT R0, R193, 0x380, RZ, 0xc0, !PT ;  /* 0x00000380c1007812 */ /* 0x000fe400078ec0ff */
[----:B------:R-:W-:Y:S02]  /*9b50*/  LOP3.LUT R10, R177, 0x380, RZ, 0xc0, !PT ;  /* 0x00000380b10a7812 */ /* 0x000fe400078ec0ff */
[----:B------:R-:W-:Y:S02]  /*9b60*/  SHF.R.U64 R3, R3, 0x3, RZ ;  /* 0x0000000303037819 */ /* 0x000fe400000012ff */
[----:B------:R-:W-:Y:S02]  /*9b70*/  LOP3.LUT R27, R201, 0x380, RZ, 0xc0, !PT ;  /* 0x00000380c91b7812 */ /* 0x000fe400078ec0ff */
[----:B------:R-:W-:Y:S02]  /*9b80*/  LOP3.LUT R82, R183, 0x380, RZ, 0xc0, !PT ;  /* 0x00000380b7527812 */ /* 0x000fe400078ec0ff */
[----:B------:R-:W-:-:S02]  /*9b90*/  SHF.R.U64 R8, R8, 0x3, RZ ;  /* 0x0000000308087819 */ /* 0x000fc400000012ff */
[----:B------:R-:W-:Y:S02]  /*9ba0*/  LOP3.LUT R20, R181, 0x380, RZ, 0xc0, !PT ;  /* 0x00000380b5147812 */ /* 0x000fe400078ec0ff */
[----:B------:R-:W-:Y:S02]  /*9bb0*/  SHF.R.U64 R0, R0, 0x3, RZ ;  /* 0x0000000300007819 */ /* 0x000fe400000012ff */
[----:B------:R-:W-:Y:S02]  /*9bc0*/  SHF.R.U64 R10, R10, 0x3, RZ ;  /* 0x000000030a0a7819 */ /* 0x000fe400000012ff */
[----:B------:R-:W-:Y:S02]  /*9bd0*/  LOP3.LUT R98, R197, 0x380, RZ, 0xc0, !PT ;  /* 0x00000380c5627812 */ /* 0x000fe400078ec0ff */
[----:B------:R-:W-:Y:S02]  /*9be0*/  LOP3.LUT R90, R3, R90, RZ, 0x3c, !PT ;  /* 0x0000005a035a7212 */ /* 0x000fe400078e3cff */
[----:B------:R-:W-:-:S02]  /*9bf0*/  SHF.R.U64 R28, R27, 0x3, RZ ;  /* 0x000000031b1c7819 */ /* 0x000fc400000012ff */
[----:B------:R-:W-:Y:S02]  /*9c00*/  LOP3.LUT R3, R106, 0x380, RZ, 0xc0, !PT ;  /* 0x000003806a037812 */ /* 0x000fe400078ec0ff */
[----:B------:R-:W-:Y:S02]  /*9c10*/  SHF.R.U64 R82, R82, 0x3, RZ ;  /* 0x0000000352527819 */ /* 0x000fe400000012ff */
[----:B------:R-:W-:Y:S02]  /*9c20*/  LOP3.LUT R8, R8, R175, RZ, 0x3c, !PT ;  /* 0x000000af08087212 */ /* 0x000fe400078e3cff */
[----:B------:R-:W-:Y:S02]  /*9c30*/  SHF.R.U64 R20, R20, 0x3, RZ ;  /* 0x0000000314147819 */ /* 0x000fe400000012ff */
[----:B------:R-:W-:Y:S02]  /*9c40*/  LOP3.LUT R94, R195, 0x380, RZ, 0xc0, !PT ;  /* 0x00000380c35e7812 */ /* 0x000fe400078ec0ff */
[----:B------:R-:W-:-:S02]  /*9c50*/  LOP3.LUT R86, R0, R193, RZ, 0x3c, !PT ;  /* 0x000000c100567212 */ /* 0x000fc400078e3cff */
[----:B------:R-:W-:Y:S02]  /*9c60*/  LOP3.LUT R10, R10, R177, RZ, 0x3c, !PT ;  /* 0x000000b10a0a7212 */ /* 0x000fe400078e3cff */
[----:B------:R-:W-:Y:S02]  /*9c70*/  SHF.R.U64 R98, R98, 0x3, RZ ;  /* 0x0000000362627819 */ /* 0x000fe400000012ff */
[----:B------:R-:W-:Y:S02]  /*9c80*/  MOV R114, R114 ;  /* 0x0000007200727202 */ /* 0x000fe40000000f00 */
[----:B------:R-:W-:Y:S02]  /*9c90*/  LOP3.LUT R0, R199, 0x380, RZ, 0xc0, !PT ;  /* 0x00000380c7007812 */ /* 0x000fe400078ec0ff */
[----:B------:R-:W-:Y:S02]  /*9ca0*/  F2FP.BF16.F32.PACK_AB R27, R31, R30 ;  /* 0x0000001e1f1b723e */ /* 0x000fe400000010ff */
[----:B------:R-:W-:-:S02]  /*9cb0*/  LOP3.LUT R110, R28, R201, RZ, 0x3c, !PT ;  /* 0x000000c91c6e7212 */ /* 0x000fc400078e3cff */
[----:B------:R-:W-:Y:S01]  /*9cc0*/  SHF.R.U64 R3, R3, 0x3, RZ ;  /* 0x0000000303037819 */ /* 0x000fe200000012ff */
[----:B------:R1:W-:Y:S01]  /*9cd0*/  STSM.16.M88.4 [R114], R24 ;  /* 0x0000001872007844 */ /* 0x0003e20000000200 */
[----:B------:R-:W-:Y:S02]  /*9ce0*/  MOV R28, R4 ;  /* 0x00000004001c7202 */ /* 0x000fe40000000f00 */
[----:B------:R-:W-:Y:S02]  /*9cf0*/  LOP3.LUT R82, R82, R183, RZ, 0x3c, !PT ;  /* 0x000000b752527212 */ /* 0x000fe400078e3cff */
[----:B------:R-:W-:Y:S01]  /*9d00*/  MOV R6, R6 ;  /* 0x0000000600067202 */ /* 0x000fe20000000f00 */
[----:B------:R2:W-:Y:S01]  /*9d10*/  STSM.16.M88.4 [R28], R32 ;  /* 0x000000201c007844 */ /* 0x0005e20000000200 */
[----:B------:R-:W-:Y:S02]  /*9d20*/  LOP3.LUT R20, R20, R181, RZ, 0x3c, !PT ;  /* 0x000000b514147212 */ /* 0x000fe400078e3cff */
[----:B------:R-:W-:Y:S01]  /*9d30*/  SHF.R.U64 R94, R94, 0x3, RZ ;  /* 0x000000035e5e7819 */ /* 0x000fe200000012ff */
[----:B------:R2:W-:Y:S01]  /*9d40*/  STSM.16.M88.4 [R6], R40 ;  /* 0x0000002806007844 */ /* 0x0005e20000000200 */
[----:B------:R-:W-:-:S02]  /*9d50*/  MOV R8, R8 ;  /* 0x0000000800087202 */ /* 0x000fc40000000f00 */
[----:B------:R-:W-:Y:S02]  /*9d60*/  F2FP.BF16.F32.PACK_AB R51, R55, R54 ;  /* 0x000000363733723e */ /* 0x000fe400000010ff */
[----:B------:R-:W-:Y:S02]  /*9d70*/  F2FP.BF16.F32.PACK_AB R57, R59, R58 ;  /* 0x0000003a3b39723e */ /* 0x000fe400000010ff */
[----:B------:R-:W-:Y:S01]  /*9d80*/  F2FP.BF16.F32.PACK_AB R64, R65, R64 ;  /* 0x000000404140723e */ /* 0x000fe200000010ff */
[----:B------:R2:W-:Y:S01]  /*9d90*/  STSM.16.M88.4 [R8], R48 ;  /* 0x0000003008007844 */ /* 0x0005e20000000200 */
[----:B------:R-:W-:Y:S02]  /*9da0*/  IADD3.X R99, RZ, R115, RZ, P1, !PT ;  /* 0x00000073ff637210 */ /* 0x000fe40000ffe4ff */
[----:B------:R-:W-:Y:S02]  /*9db0*/  LOP3.LUT R98, R98, R197, RZ, 0x3c, !PT ;  /* 0x000000c562627212 */ /* 0x000fe400078e3cff */
[----:B------:R-:W-:-:S02]  /*9dc0*/  SHF.R.U64 R0, R0, 0x3, RZ ;  /* 0x0000000300007819 */ /* 0x000fc400000012ff */
[----:B------:R-:W-:Y:S02]  /*9dd0*/  MOV R10, R10 ;  /* 0x0000000a000a7202 */ /* 0x000fe40000000f00 */
[----:B------:R-:W-:Y:S02]  /*9de0*/  F2FP.BF16.F32.PACK_AB R58, R61, R60 ;  /* 0x0000003c3d3a723e */ /* 0x000fe400000010ff */
[----:B------:R-:W-:Y:S02]  /*9df0*/  F2FP.BF16.F32.PACK_AB R59, R63, R62 ;  /* 0x0000003e3f3b723e */ /* 0x000fe400000010ff */
[----:B------:R-:W-:Y:S02]  /*9e00*/  F2FP.BF16.F32.PACK_AB R65, R67, R66 ;  /* 0x000000424341723e */ /* 0x000fe400000010ff */
[----:B------:R-:W-:Y:S01]  /*9e10*/  F2FP.BF16.F32.PACK_AB R72, R73, R72 ;  /* 0x000000484948723e */ /* 0x000fe200000010ff */
[----:B------:R2:W-:Y:S01]  /*9e20*/  STSM.16.M88.4 [R10], R56 ;  /* 0x000000380a007844 */ /* 0x0005e20000000200 */
[----:B------:R-:W-:-:S02]  /*9e30*/  IADD3.X R107, RZ, R115, RZ, P3, !PT ;  /* 0x00000073ff6b7210 */ /* 0x000fc40001ffe4ff */
[----:B------:R-:W-:Y:S02]  /*9e40*/  LOP3.LUT R106, R3, R106, RZ, 0x3c, !PT ;  /* 0x0000006a036a7212 */ /* 0x000fe400078e3cff */
[----:B------:R-:W-:Y:S02]  /*9e50*/  MOV R12, R12 ;  /* 0x0000000c000c7202 */ /* 0x000fe40000000f00 */
        /* <DEDUP_REMOVED lines=9> */
[----:B------:R-:W-:Y:S01]  /*9ef0*/  IADD3.X R95, RZ, R115, RZ, P6, !PT ;  /* 0x00000073ff5f7210 */ /* 0x000fe200037fe4ff */
[----:B------:R2:W-:Y:S01]  /*9f00*/  STSM.16.M88.4 [R14], R72 ;  /* 0x000000480e007844 */ /* 0x0005e20000000200 */
[----:B------:R-:W-:Y:S02]  /*9f10*/  LOP3.LUT R94, R94, R195, RZ, 0x3c, !PT ;  /* 0x000000c35e5e7212 */ /* 0x000fe400078e3cff */
[----:B------:R-:W-:-:S02]  /*9f20*/  MOV R20, R20 ;  /* 0x0000001400147202 */ /* 0x000fc40000000f00 */
[----:B------:R-:W-:Y:S02]  /*9f30*/  MOV R4, R90 ;  /* 0x0000005a00047202 */ /* 0x000fe40000000f00 */
        /* <DEDUP_REMOVED lines=11> */
[----:B------:R-:W-:Y:S01]  /*9ff0*/  IADD3.X R103, RZ, R115, RZ, P2, !PT ;  /* 0x00000073ff677210 */ /* 0x000fe200017fe4ff */
[----:B------:R2:W-:Y:S01]  /*a000*/  STSM.16.M88.4 [R5], R88 ;  /* 0x0000005805007844 */ /* 0x0005e20000000200 */
[----:B------:R-:W-:-:S02]  /*a010*/  MOV R86, R86 ;  /* 0x0000005600567202 */ /* 0x000fc40000000f00 */
[----:B------:R-:W-:Y:S02]  /*a020*/  MOV R0, R106 ;  /* 0x0000006a00007202 */ /* 0x000fe40000000f00 */
        /* <DEDUP_REMOVED lines=45> */
[----:B--2---:R-:W1:Y:S01]  /*a300*/  LDC.64 R6, c[0x0][0xb78] ;  /* 0x0002de00ff067b82 */ /* 0x004e620000000a00 */
[----:B------:R-:W-:Y:S01]  /*a310*/  USHF.R.S32.HI UR5, URZ, 0x1f, UR43 ;  /* 0x0000001f3f057899 */ /* 0x000fe2000801142b */
[----:B------:R-:W-:Y:S01]  /*a320*/  IADD3 R3, -R17, RZ, RZ ;  /* 0x000000ff11037210 */ /* 0x000fe20007ffe1ff */
[----:B------:R-:W-:Y:S01]  /*a330*/  ULDC.64 UR8, c[0x0][0xb70] ;  /* 0x0002dc0000087ab9 */ /* 0x000fe20000000a00 */
[----:B------:R-:W-:Y:S01]  /*a340*/  VIADD R9, R2, UR42 ;  /* 0x0000002a02097c36 */ /* 0x000fe20008000000 */
[----:B------:R-:W-:Y:S01]  /*a350*/  UIMAD UR5, UR5, UR8, URZ ;  /* 0x00000008050572a4 */ /* 0x000fe2000f8e023f */
[----:B------:R-:W-:Y:S01]  /*a360*/  ISETP.NE.AND P0, PT, R16, R3, PT ;  /* 0x000000031000720c */ /* 0x000fe20003f05270 */
[----:B------:R-:W-:Y:S02]  /*a370*/  UIMAD.WIDE.U32 UR6, UR43, UR8, URZ ;  /* 0x000000082b0672a5 */ /* 0x000fe4000f8e003f */
[----:B------:R-:W-:Y:S01]  /*a380*/  UIMAD UR5, UR43, UR9, UR5 ;  /* 0x000000092b0572a4 */ /* 0x000fe2000f8e0205 */
[----:B------:R-:W-:Y:S01]  /*a390*/  SHF.R.S32.HI R3, RZ, 0x1f, R9 ;  /* 0x0000001fff037819 */ /* 0x000fe20000011409 */
[----:B------:R-:W-:-:S02]  /*a3a0*/  USHF.R.S32.HI UR8, URZ, 0x1f, UR44 ;  /* 0x0000001f3f087899 */ /* 0x000fc4000801142c */
[----:B------:R-:W-:Y:S02]  /*a3b0*/  UIADD3 UR5, UR7, UR5, URZ ;  /* 0x0000000507057290 */ /* 0x000fe4000fffe03f */
[----:B------:R-:W-:Y:S02]  /*a3c0*/  MOV R5, UR7 ;  /* 0x0000000700057c02 */ /* 0x000fe40008000f00 */
[----:B------:R-:W-:Y:S01]  /*a3d0*/  MOV R4, UR6 ;  /* 0x0000000600047c02 */ /* 0x000fe20008000f00 */
[----:B------:R-:W-:Y:S01]  /*a3e0*/  ULDC.64 UR6, c[0x0][0xb40] ;  /* 0x0002d00000067ab9 */ /* 0x000fe20000000a00 */
[----:B------:R-:W-:Y:S01]  /*a3f0*/  MOV R5, UR5 ;  /* 0x0000000500057c02 */ /* 0x000fe20008000f00 */
[----:B------:R-:W-:Y:S02]  /*a400*/  ULDC UR5, c[0x0][0xa88] ;  /* 0x0002a20000057ab9 */ /* 0x000fe40000000800 */
[----:B------:R-:W-:Y:S01]  /*a410*/  ISETP.GE.OR P1, PT, R9, UR5, P0 ;  /* 0x0000000509007c0c */ /* 0x000fe20008726670 */
[----:B-1----:R-:W-:-:S02]  /*a420*/  IMAD R0, R6, UR8, RZ ;  /* 0x0000000806007c24 */ /* 0x002fc4000f8e02ff */
[----:B------:R-:W-:-:S04]  /*a430*/  IMAD.WIDE.U32 R4, R6, UR44, R4 ;  /* 0x0000002c06047c25 */ /* 0x000fc8000f8e0004 */
[----:B------:R-:W-:Y:S01]  /*a440*/  IMAD R6, R7, UR44, R0 ;  /* 0x0000002c07067c24 */ /* 0x000fe2000f8e0200 */
[C---:B------:R-:W-:Y:S02]  /*a450*/  IADD3 R7, R9.reuse, 0x8, RZ ;  /* 0x0000000809077810 */ /* 0x040fe40007ffe0ff */
[----:B------:R-:W-:Y:S02]  /*a460*/  IADD3 R0, P2, R9, R4, RZ ;  /* 0x0000000409007210 */ /* 0x000fe40007f5e0ff */
[----:B------:R-:W-:Y:S02]  /*a470*/  ISETP.GE.OR P0, PT, R7, UR5, P0 ;  /* 0x0000000507007c0c */ /* 0x000fe40008706670 */
[----:B------:R-:W-:Y:S02]  /*a480*/  IADD3.X R3, R3, R5, R6, P2, !PT ;  /* 0x0000000503037210 */ /* 0x000fe400017fe406 */
[----:B------:R-:W-:-:S04]  /*a490*/  LEA R4, P2, R0, UR6, 0x2 ;  /* 0x0000000600047c11 */ /* 0x000fc8000f8410ff */
[----:B------:R-:W-:-:S05]  /*a4a0*/  LEA.HI.X R5, R0, UR7, R3, 0x2, P2 ;  /* 0x0000000700057c11 */ /* 0x000fca00090f1403 */
[----:B------:R1:W-:Y:S04]  /*a4b0*/  @!P1 STG.E desc[UR50][R4.64], R156 ;  /* 0x0000009c04009986 */ /* 0x0003e8000c101932 */
[----:B------:R1:W-:Y:S02]  /*a4c0*/  @!P0 STG.E desc[UR50][R4.64+0x20], R155 ;  /* 0x0000209b04008986 */ /* 0x0003e4000c101932 */
.L_x_3165:
        /* <DEDUP_REMOVED lines=53> */
.L_x_3168:
[----:B------:R-:W-:Y:S05]  /*a820*/  BSYNC B0 ;  /* 0x0000000000007941 */ /* 0x000fea0003800000 */
.L_x_3167:
[----:B------:R-:W-:Y:S05]  /*a830*/  BRA `(.L_x_3166) ;  /* 0x0000000800287947 */ /* 0x000fea0003800000 */
.L_x_3164:
        /* <DEDUP_REMOVED lines=8> */
[----:B------:R-:W-:Y:S01]  /*a8c0*/  MOV R4, UR42 ;  /* 0x0000002a00047c02 */ /* 0x000fe20008000f00 */
[----:B------:R-:W-:-:S03]  /*a8d0*/  ULDC UR6, c[0x0][0xa88] ;  /* 0x0002a20000067ab9 */ /* 0x000fc60000000800 */
        /* <DEDUP_REMOVED lines=19> */
.L_x_3170:
[----:B------:R-:W-:Y:S05]  /*aa10*/  BSYNC B0 ;  /* 0x0000000000007941 */ /* 0x000fea0003800000 */
.L_x_3169:
[----:B------:R-:W-:Y:S01]  /*aa20*/  ULDC.64 UR6, c[0x0][0xa88] ;  /* 0x0002a20000067ab9 */ /* 0x000fe20000000a00 */
[----:B-12---:R-:W-:Y:S01]  /*aa30*/  IMAD R6, R8, UR5, RZ ;  /* 0x0000000508067c24 */ /* 0x006fe2000f8e02ff */
[----:B------:R-:W-:Y:S01]  /*aa40*/  ISETP.GE.AND P1, PT, R12, UR7, PT ;  /* 0x000000070c007c0c */ /* 0x000fe2000bf26270 */
[----:B------:R-:W1:Y:S01]  /*aa50*/  LDC.64 R10, c[0x0][0xae8] ;  /* 0x0002ba00ff0a7b82 */ /* 0x000e620000000a00 */
[C---:B------:R-:W-:Y:S01]  /*aa60*/  ISETP.GE.AND P0, PT, R184.reuse, UR7, PT ;  /* 0x00000007b8007c0c */ /* 0x040fe2000bf06270 */
[----:B------:R-:W-:Y:S01]  /*aa70*/  IMAD R7, R9, UR43, R6 ;  /* 0x0000002b09077c24 */ /* 0x000fe2000f8e0206 */
[----:B------:R-:W-:Y:S01]  /*aa80*/  SEL R3, RZ, 0xffffffff, P1 ;  /* 0xffffffffff037807 */ /* 0x000fe20000800000 */
[C---:B------:R-:W-:Y:S01]  /*aa90*/  VIADD R14, R184.reuse, 0x80 ;  /* 0x00000080b80e7836 */ /* 0x040fe20000000000 */
[----:B------:R-:W-:Y:S01]  /*aaa0*/  IADD3 R15, R184, 0xc0, RZ ;  /* 0x000000c0b80f7810 */ /* 0x000fe20007ffe0ff */
[----:B------:R-:W-:Y:S01]  /*aab0*/  UIADD3 UR42, -UR42, UR6, URZ ;  /* 0x000000062a2a7290 */ /* 0x000fe2000fffe13f */
[----:B------:R-:W-:Y:S01]  /*aac0*/  SEL R0, RZ, 0x1, P0 ;  /* 0x00000001ff007807 */ /* 0x000fe20000000000 */
[----:B------:R-:W2:Y:S01]  /*aad0*/  LDC R9, c[0x0][0xdac] ;  /* 0x00036b00ff097b82 */ /* 0x000ea20000000800 */
[----:B------:R-:W-:Y:S01]  /*aae0*/  SHF.L.U32 R3, R3, 0x1, RZ ;  /* 0x0000000103037819 */ /* 0x000fe200000006ff */
[----:B------:R-:W-:Y:S01]  /*aaf0*/  ULOP3.LUT UR40, URZ, UR40, URZ, 0x33, !UPT ;  /* 0x000000283f287292 */ /* 0x000fe2000f8e333f */
[----:B------:R-:W-:Y:S01]  /*ab00*/  ISETP.GE.AND P0, PT, R14, UR7, PT ;  /* 0x000000070e007c0c */ /* 0x000fe2000bf06270 */
[----:B------:R-:W-:Y:S01]  /*ab10*/  BSSY B0, `(.L_x_3171) ;  /* 0x000003d000007945 */ /* 0x000fe20003800000 */
[----:B------:R-:W-:-:S02]  /*ab20*/  ISETP.GE.AND P2, PT, R15, UR7, PT ;  /* 0x000000070f007c0c */ /* 0x000fc4000bf46270 */
[C---:B------:R-:W-:Y:S02]  /*ab30*/  IADD3 R21, R184.reuse, 0x140, RZ ;  /* 0x00000140b8157810 */ /* 0x040fe40007ffe0ff */
[----:B------:R-:W-:Y:S02]  /*ab40*/  LOP3.LUT R0, R3, 0x2, R0, 0xe2, !PT ;  /* 0x0000000203007812 */ /* 0x000fe400078ee200 */
[C---:B------:R-:W-:Y:S02]  /*ab50*/  IADD3 R20, R184.reuse, 0x100, RZ ;  /* 0x00000100b8147810 */ /* 0x040fe40007ffe0ff */
[----:B------:R-:W-:Y:S02]  /*ab60*/  SHF.R.S32.HI R185, RZ, 0x1f, R184 ;  /* 0x0000001fffb97819 */ /* 0x000fe400000114b8 */
[C---:B------:R-:W-:Y:S02]  /*ab70*/  IADD3 R4, R184.reuse, 0x180, RZ ;  /* 0x00000180b8047810 */ /* 0x040fe40007ffe0ff */
[----:B------:R-:W-:-:S02]  /*ab80*/  IADD3 R5, R184, 0x1c0, RZ ;  /* 0x000001c0b8057810 */ /* 0x000fc40007ffe0ff */
[----:B------:R-:W-:Y:S02]  /*ab90*/  SEL R3, RZ, 0x4, P0 ;  /* 0x00000004ff037807 */ /* 0x000fe40000000000 */
[----:B------:R-:W-:Y:S02]  /*aba0*/  SEL R6, RZ, 0x8, P2 ;  /* 0x00000008ff067807 */ /* 0x000fe40001000000 */
[----:B------:R-:W-:Y:S02]  /*abb0*/  ISETP.GE.AND P2, PT, R21, UR7, PT ;  /* 0x0000000715007c0c */ /* 0x000fe4000bf46270 */
[----:B------:R-:W-:Y:S02]  /*abc0*/  ISETP.GE.AND P0, PT, R20, UR7, PT ;  /* 0x0000000714007c0c */ /* 0x000fe4000bf06270 */
[----:B------:R-:W-:Y:S02]  /*abd0*/  ISETP.GE.AND P3, PT, R4, UR7, PT ;  /* 0x0000000704007c0c */ /* 0x000fe4000bf66270 */
[----:B------:R-:W-:Y:S01]  /*abe0*/  ISETP.GE.AND P1, PT, R5, UR7, PT ;  /* 0x0000000705007c0c */ /* 0x000fe2000bf26270 */
[----:B------:R-:W-:Y:S01]  /*abf0*/  IMAD.WIDE.U32 R4, R8, UR43, R184 ;  /* 0x0000002b08047c25 */ /* 0x000fe2000f8e00b8 */
[----:B------:R-:W-:-:S02]  /*ac00*/  LOP3.LUT R0, R6, R0, R3, 0xfe, !PT ;  /* 0x0000000006007212 */ /* 0x000fc400078efe03 */
[----:B------:R-:W-:Y:S01]  /*ac10*/  SEL R6, RZ, 0x20, P2 ;  /* 0x00000020ff067807 */ /* 0x000fe20001000000 */
[----:B------:R-:W-:Y:S01]  /*ac20*/  IMAD.IADD R5, R5, 0x1, R7 ;  /* 0x0000000105057824 */ /* 0x000fe200078e0207 */
[C---:B------:R-:W-:Y:S02]  /*ac30*/  IADD3 R8, R186.reuse, 0x20, RZ ;  /* 0x00000020ba087810 */ /* 0x040fe40007ffe0ff */
[----:B------:R-:W-:Y:S02]  /*ac40*/  ISETP.GE.AND P2, PT, R186, UR42, PT ;  /* 0x0000002aba007c0c */ /* 0x000fe4000bf46270 */
[----:B------:R-:W-:Y:S02]  /*ac50*/  SEL R3, RZ, 0x10, P0 ;  /* 0x00000010ff037807 */ /* 0x000fe40000000000 */
[----:B------:R-:W-:Y:S01]  /*ac60*/  ISETP.GE.AND P0, PT, R8, UR42, PT ;  /* 0x0000002a08007c0c */ /* 0x000fe2000bf06270 */
[----:B-1----:R-:W-:Y:S01]  /*ac70*/  IMAD R8, R10, UR8, RZ ;  /* 0x000000080a087c24 */ /* 0x002fe2000f8e02ff */
[----:B------:R-:W-:-:S02]  /*ac80*/  LOP3.LUT R3, R6, R0, R3, 0xfe, !PT ;  /* 0x0000000006037212 */ /* 0x000fc400078efe03 */
[----:B------:R-:W-:Y:S01]  /*ac90*/  SEL R0, RZ, 0x40, P3 ;  /* 0x00000040ff007807 */ /* 0x000fe20001800000 */
[----:B------:R-:W-:Y:S01]  /*aca0*/  IMAD R11, R11, UR44, R8 ;  /* 0x0000002c0b0b7c24 */ /* 0x000fe2000f8e0208 */
[----:B--2---:R-:W-:Y:S01]  /*acb0*/  IADD3 R7, R9, UR40, RZ ;  /* 0x0000002809077c10 */ /* 0x004fe2000fffe0ff */
[----:B------:R-:W-:Y:S01]  /*acc0*/  IMAD.WIDE.U32 R8, R10, UR44, R4 ;  /* 0x0000002c0a087c25 */ /* 0x000fe2000f8e0004 */
[--C-:B------:R-:W-:Y:S02]  /*acd0*/  SHF.R.S32.HI R187, RZ, 0x1f, R186.reuse ;  /* 0x0000001fffbb7819 */ /* 0x100fe400000114ba */
[----:B------:R-:W-:Y:S02]  /*ace0*/  LOP3.LUT R3, R3, R0, RZ, 0xfc, !PT ;  /* 0x0000000003037212 */ /* 0x000fe400078efcff */
[----:B------:R-:W-:Y:S01]  /*acf0*/  SEL R0, RZ, 0x80, P1 ;  /* 0x00000080ff007807 */ /* 0x000fe20000800000 */
[----:B------:R-:W-:Y:S01]  /*ad00*/  IMAD.WIDE R6, R7, 0x40, R186 ;  /* 0x0000004007067825 */ /* 0x000fe200078e02ba */
[----:B------:R-:W-:-:S02]  /*ad10*/  IADD3 R13, R9, R11, RZ ;  /* 0x0000000b090d7210 */ /* 0x000fc40007ffe0ff */
[----:B------:R-:W-:Y:S01]  /*ad20*/  LOP3.LUT R0, R3, R0, RZ, 0xfc, !PT ;  /* 0x0000000003007212 */ /* 0x000fe200078efcff */
[----:B------:R-:W-:Y:S06]  /*ad30*/  @P2 BRA `(.L_x_3172) ;  /* 0x0000000000682947 */ /* 0x000fec0003800000 */
[----:B------:R-:W-:Y:S01]  /*ad40*/  ULDC.64 UR8, c[0x0][0xad8] ;  /* 0x0002b60000087ab9 */ /* 0x000fe20000000a00 */
[----:B------:R-:W-:Y:S01]  /*ad50*/  MOV R4, R8 ;  /* 0x0000000800047202 */ /* 0x000fe20000000f00 */
[----:B------:R-:W-:Y:S01]  /*ad60*/  IMAD R11, R7, UR8, RZ ;  /* 0x00000008070b7c24 */ /* 0x000fe2000f8e02ff */
[----:B------:R-:W-:Y:S02]  /*ad70*/  MOV R5, R13 ;  /* 0x0000000d00057202 */ /* 0x000fe40000000f00 */
[----:B------:R-:W-:Y:S01]  /*ad80*/  ISETP.GE.AND P6, PT, R184, UR7, PT ;  /* 0x00000007b8007c0c */ /* 0x000fe2000bfc6270 */
[----:B------:R-:W-:Y:S01]  /*ad90*/  IMAD R11, R6, UR9, R11 ;  /* 0x00000009060b7c24 */ /* 0x000fe2000f8e020b */
[----:B------:R-:W-:Y:S01]  /*ada0*/  ISETP.GE.AND P1, PT, R12, UR7, PT ;  /* 0x000000070c007c0c */ /* 0x000fe2000bf26270 */
        /* <DEDUP_REMOVED lines=19> */
.L_x_3172:
[----:B------:R-:W-:Y:S05]  /*aee0*/  BSYNC B0 ;  /* 0x0000000000007941 */ /* 0x000fea0003800000 */
.L_x_3171:
[----:B------:R-:W-:Y:S04]  /*aef0*/  BSSY B0, `(.L_x_3166) ;  /* 0x000001e000007945 */ /* 0x000fe80003800000 */
[----:B------:R-:W-:Y:S05]  /*af00*/  @P0 BRA `(.L_x_3173) ;  /* 0x0000000000700947 */ /* 0x000fea0003800000 */
[----:B------:R-:W-:Y:S01]  /*af10*/  IADD3 R9, P0, R6, 0x20, RZ ;  /* 0x0000002006097810 */ /* 0x000fe20007f1e0ff */
[----:B------:R-:W-:Y:S01]  /*af20*/  ULDC.64 UR8, c[0x0][0xad8] ;  /* 0x0002b60000087ab9 */ /* 0x000fe20000000a00 */
[----:B------:R-:W-:Y:S02]  /*af30*/  MOV R4, R8 ;  /* 0x0000000800047202 */ /* 0x000fe40000000f00 */
[----:B------:R-:W-:Y:S02]  /*af40*/  IADD3.X R6, RZ, R7, RZ, P0, !PT ;  /* 0x00000007ff067210 */ /* 0x000fe400007fe4ff */
[----:B------:R-:W-:Y:S02]  /*af50*/  MOV R5, R13 ;  /* 0x0000000d00057202 */ /* 0x000fe40000000f00 */
[----:B------:R-:W-:Y:S01]  /*af60*/  ISETP.GE.AND P0, PT, R12, UR7, PT ;  /* 0x000000070c007c0c */ /* 0x000fe2000bf06270 */
[----:B------:R-:W-:Y:S01]  /*af70*/  IMAD R6, R6, UR8, RZ ;  /* 0x0000000806067c24 */ /* 0x000fe2000f8e02ff */
[----:B------:R-:W-:Y:S01]  /*af80*/  ISETP.GE.AND P1, PT, R14, UR7, PT ;  /* 0x000000070e007c0c */ /* 0x000fe2000bf26270 */
[----:B------:R-:W-:Y:S01]  /*af90*/  IMAD.WIDE.U32 R4, R9, UR8, R4 ;  /* 0x0000000809047c25 */ /* 0x000fe2000f8e0004 */
[----:B------:R-:W-:-:S02]  /*afa0*/  ISETP.GE.AND P2, PT, R15, UR7, PT ;  /* 0x000000070f007c0c */ /* 0x000fc4000bf46270 */
[----:B------:R-:W-:Y:S01]  /*afb0*/  ISETP.GE.AND P6, PT, R20, UR7, PT ;  /* 0x0000000714007c0c */ /* 0x000fe2000bfc6270 */
[----:B------:R-:W-:Y:S01]  /*afc0*/  IMAD R9, R9, UR9, R6 ;  /* 0x0000000909097c24 */ /* 0x000fe2000f8e0206 */
[----:B------:R-:W-:Y:S01]  /*afd0*/  ULDC.64 UR8, c[0x0][0xa80] ;  /* 0x0002a00000087ab9 */ /* 0x000fe20000000a00 */
[----:B------:R-:W-:Y:S02]  /*afe0*/  ISETP.GE.AND P5, PT, R21, UR7, PT ;  /* 0x0000000715007c0c */ /* 0x000fe4000bfa6270 */
[C---:B------:R-:W-:Y:S02]  /*aff0*/  LEA R6, P3, R4.reuse, UR8, 0x1 ;  /* 0x0000000804067c11 */ /* 0x040fe4000f8608ff */
[----:B------:R-:W-:Y:S02]  /*b000*/  IADD3 R5, R5, R9, RZ ;  /* 0x0000000905057210 */ /* 0x000fe40007ffe0ff */
[----:B------:R-:W-:Y:S02]  /*b010*/  LOP3.LUT P4, RZ, R3, 0x40, RZ, 0xc0, !PT ;  /* 0x0000004003ff7812 */ /* 0x000fe4000788c0ff */
[----:B------:R-:W-:-:S02]  /*b020*/  LEA.HI.X R7, R4, UR9, R5, 0x1, P3 ;  /* 0x0000000904077c11 */ /* 0x000fc400098f0c05 */
        /* <DEDUP_REMOVED lines=10> */
.L_x_3173:
[----:B------:R-:W-:Y:S05]  /*b0d0*/  BSYNC B0 ;  /* 0x0000000000007941 */ /* 0x000fea0003800000 */
.L_x_3166:
[----:B------:R-:W3:Y:S02]  /*b0e0*/  LDC R0, c[0x0][0xda8] ;  /* 0x00036a00ff007b82 */ /* 0x000ee40000000800 */
[----:B---3--:R-:W-:-:S13]  /*b0f0*/  ISETP.LE.AND P0, PT, R0, UR4, PT ;  /* 0x0000000400007c0c */ /* 0x008fda000bf03270 */
[----:B------:R-:W-:Y:S05]  /*b100*/  @!P0 BRA `(.L_x_3174) ;  /* 0xffffff5c00748947 */ /* 0x000fea000383ffff */
[----:B------:R-:W-:Y:S05]  /*b110*/  EXIT ;  /* 0x000000000000794d */ /* 0x000fea0003800000 */
.L_x_3120:
        /* <DEDUP_REMOVED lines=8> */
[----:B------:R-:W-:Y:S01]  /*b1a0*/  IMAD.MOV.U32 R17, RZ, RZ, 0x1 ;  /* 0x00000001ff117424 */ /* 0x000fe200078e00ff */
[----:B------:R-:W-:-:S05]  /*b1b0*/  MOV R16, RZ ;  /* 0x000000ff00107202 */ /* 0x000fca0000000f00 */
[----:B------:R-:W1:Y:S02]  /*b1c0*/  LDC R0, c[0x0][0xda8] ;  /* 0x00036a00ff007b82 */ /* 0x000e640000000800 */
[----:B-1----:R-:W-:-:S13]  /*b1d0*/  ISETP.LE.AND P0, PT, R0, UR4, PT ;  /* 0x0000000400007c0c */ /* 0x002fda000bf03270 */
[----:B------:R-:W-:Y:S05]  /*b1e0*/  @P0 BRA `(.L_x_3175) ;  /* 0x0000002c00480947 */ /* 0x000fea0003800000 */
[----:B------:R-:W1:Y:S01]  /*b1f0*/  S2R R2, SR_TID.X ;  /* 0x0000000000027919 */ /* 0x000e620000002100 */
[----:B------:R-:W-:Y:S01]  /*b200*/  MOV R18, UR4 ;  /* 0x0000000400127c02 */ /* 0x000fe20008000f00 */
[----:B------:R-:W-:Y:S01]  /*b210*/  ULDC UR39, c[0x0][0xc] ;  /* 0x0000030000277ab9 */ /* 0x000fe20000000800 */
[----:B------:R-:W-:Y:S01]  /*b220*/  MOV R16, RZ ;  /* 0x000000ff00107202 */ /* 0x000fe20000000f00 */
[----:B------:R-:W-:Y:S01]  /*b230*/  ULDC.64 UR46, c[0x0][0x198] ;  /* 0x00006600002e7ab9 */ /* 0x000fe20000000a00 */
[----:B------:R-:W-:Y:S01]  /*b240*/  MOV R17, 0x1 ;  /* 0x0000000100117802 */ /* 0x000fe20000000f00 */
[----:B------:R-:W-:Y:S01]  /*b250*/  UMOV UR44, URZ ;  /* 0x0000003f002c7c82 */ /* 0x000fe20008000000 */
[----:B-1----:R-:W-:-:S07]  /*b260*/  LOP3.LUT R19, R2, 0x1f, RZ, 0xc0, !PT ;  /* 0x0000001f02137812 */ /* 0x002fce00078ec0ff */
.L_x_3223:
        /* <DEDUP_REMOVED lines=21> */
.L_x_3176:
[----:B------:R-:W-:Y:S01]  /*b3c0*/  ULDC UR11, c[0x0][0xdc4] ;  /* 0x00037100000b7ab9 */ /* 0x000fe20000000800 */
[----:B------:R-:W-:Y:S01]  /*b3d0*/  UMOV UR9, UR10 ;  /* 0x0000000a00097c82 */ /* 0x000fe20008000000 */
[----:B------:R-:W-:-:S11]  /*b3e0*/  UISETP.NE.AND UP0, UPT, UR11, 0x1, UPT ;  /* 0x000000010b00788c */ /* 0x000fd6000bf05270 */
[----:B------:R-:W-:Y:S02]  /*b3f0*/  @UP0 ULDC.64 UR12, c[0x0][0xdc8] ;  /* 0x00037200000c0ab9 */ /* 0x000fe40000000a00 */
[----:B------:R-:W-:-:S04]  /*b400*/  UIMAD.WIDE.U32 UR6, UR10, UR12, URZ ;  /* 0x0000000c0a0672a5 */ /* 0x000fc8000f8e003f */
[----:B------:R-:W-:-:S04]  /*b410*/  @UP0 USHF.R.U32.HI UR9, URZ, UR13, UR7 ;  /* 0x0000000d3f090299 */ /* 0x000fc80008011607 */
[----:B------:R-:W-:-:S12]  /*b420*/  UIMAD UR6, UR9, UR11, URZ ;  /* 0x0000000b090672a4 */ /* 0x000fd8000f8e023f */
.L_x_3177:
[----:B------:R-:W-:Y:S01]  /*b430*/  ULOP3.LUT UR7, URZ, UR9, URZ, 0x33, !UPT ;  /* 0x000000093f077292 */ /* 0x000fe2000f8e333f */
[----:B------:R-:W-:Y:S01]  /*b440*/  BSSY B6, `(.L_x_3178) ;  /* 0x000029d000067945 */ /* 0x000fe20003800000 */
[----:B------:R-:W-:Y:S01]  /*b450*/  ULDC.64 UR12, c[0x0][0x3f8] ;  /* 0x0000fe00000c7ab9 */ /* 0x000fe20000000a00 */
[----:B------:R-:W-:Y:S01]  /*b460*/  ULDC UR9, c[0x0][0xdac] ;  /* 0x00036b0000097ab9 */ /* 0x000fe20000000800 */
[----:B------:R-:W-:Y:S02]  /*b470*/  UISETP.NE.U32.AND UP0, UPT, UR12, URZ, UPT ;  /* 0x0000003f0c00728c */ /* 0x000fe4000bf05070 */
[----:B------:R-:W-:Y:S02]  /*b480*/  UIADD3 UR7, UR7, UR9, URZ ;  /* 0x0000000907077290 */ /* 0x000fe4000fffe03f */
[----:B------:R-:W-:Y:S02]  /*b490*/  UISETP.NE.AND.EX UP0, UPT, UR13, URZ, UPT, UP0 ;  /* 0x0000003f0d00728c */ /* 0x000fe4000bf05300 */
[----:B------:R-:W-:Y:S01]  /*b4a0*/  USHF.L.U32 UR41, UR7, 0x6, URZ ;  /* 0x0000000607297899 */ /* 0x000fe2000800063f */
[----:B------:R-:W-:Y:S01]  /*b4b0*/  ULDC UR9, c[0x0][0x404] ;  /* 0x0001010000097ab9 */ /* 0x000fe20000000800 */
[----:B------:R-:W-:Y:S01]  /*b4c0*/  ULDC UR12, c[0x0][0x288] ;  /* 0x0000a200000c7ab9 */ /* 0x000fe20000000800 */
[----:B------:R-:W-:-:S02]  /*b4d0*/  USEL UR9, UR9, 0x1, UP0 ;  /* 0x0000000109097887 */ /* 0x000fc40008000000 */
[----:B------:R-:W-:Y:S01]  /*b4e0*/  UIADD3 UR7, UR41, 0x7f, -UR12 ;  /* 0x0000007f29077890 */ /* 0x000fe2000fffe80c */
[----:B------:R-:W-:Y:S02]  /*b4f0*/  ULDC UR11, c[0x0][0xdb8] ;  /* 0x00036e00000b7ab9 */ /* 0x000fe40000000800 */
[----:B------:R-:W-:Y:S01]  /*b500*/  ULDC UR12, c[0x0][0x2e0] ;  /* 0x0000b800000c7ab9 */ /* 0x000fe20000000800 */
[----:B------:R-:W-:Y:S02]  /*b510*/  UISETP.NE.AND UP1, UPT, UR11, 0x1, UPT ;  /* 0x000000010b00788c */ /* 0x000fe4000bf25270 */
[----:B------:R-:W-:Y:S02]  /*b520*/  UIMAD UR13, UR9, UR12, 0x3f ;  /* 0x0000003f090d74a4 */ /* 0x000fe4000f8e020c */
[----:B------:R-:W-:Y:S02]  /*b530*/  UIMAD UR7, UR9, UR12, UR7 ;  /* 0x0000000c090772a4 */ /* 0x000fe4000f8e0207 */
[----:B------:R-:W-:-:S02]  /*b540*/  USHF.R.S32.HI UR12, URZ, 0x1f, UR13 ;  /* 0x0000001f3f0c7899 */ /* 0x000fc4000801140d */
[----:B------:R-:W-:Y:S02]  /*b550*/  USHF.R.S32.HI UR9, URZ, 0x1f, UR7 ;  /* 0x0000001f3f097899 */ /* 0x000fe40008011407 */
[----:B------:R-:W-:Y:S02]  /*b560*/  ULEA.HI UR12, UR12, UR13, URZ, 0x6 ;  /* 0x0000000d0c0c7291 */ /* 0x000fe4000f8f303f */
[----:B------:R-:W-:Y:S02]  /*b570*/  ULEA.HI UR9, UR9, UR7, URZ, 0x6 ;  /* 0x0000000709097291 */ /* 0x000fe4000f8f303f */
[----:B------:R-:W-:Y:S02]  /*b580*/  USHF.R.S32.HI UR12, URZ, 0x6, UR12 ;  /* 0x000000063f0c7899 */ /* 0x000fe4000801140c */
[----:B------:R-:W-:Y:S02]  /*b590*/  USHF.R.S32.HI UR9, URZ, 0x6, UR9 ;  /* 0x000000063f097899 */ /* 0x000fe40008011409 */
[----:B------:R-:W-:-:S02]  /*b5a0*/  UIADD3 UR6, UR10, -UR6, URZ ;  /* 0x800000060a067290 */ /* 0x000fc4000fffe03f */
[----:B------:R-:W-:Y:S01]  /*b5b0*/  UISETP.LT.AND UP0, UPT, UR12, UR9, UPT ;  /* 0x000000090c00728c */ /* 0x000fe2000bf01270 */
[----:B------:R-:W-:-:S03]  /*b5c0*/  ULDC UR10, c[0x0][0xdc4] ;  /* 0x00037100000a7ab9 */ /* 0x000fc60000000800 */
[----:B------:R-:W-:Y:S02]  /*b5d0*/  USEL UR38, UR12, UR9, UP0 ;  /* 0x000000090c267287 */ /* 0x000fe40008000000 */
[----:B------:R-:W-:-:S03]  /*b5e0*/  UIMAD UR8, UR8, UR10, UR6 ;  /* 0x0000000a080872a4 */ /* 0x000fc6000f8e0206 */
[----:B------:R-:W-:Y:S01]  /*b5f0*/  @UP1 ULDC UR6, c[0x0][0xdbc] ;  /* 0x00036f0000061ab9 */ /* 0x000fe20000000800 */
[----:B------:R-:W-:Y:S01]  /*b600*/  ISETP.LT.AND P0, PT, RZ, UR38, PT ;  /* 0x00000026ff007c0c */ /* 0x000fe2000bf01270 */
[----:B------:R-:W-:Y:S01]  /*b610*/  UIMAD.WIDE.U32 UR6, UR8, UR6, URZ ;  /* 0x00000006080672a5 */ /* 0x000fe2000f8e003f */
[----:B------:R-:W-:Y:S01]  /*b620*/  @UP1 ULDC UR10, c[0x0][0xdc0] ;  /* 0x00037000000a1ab9 */ /* 0x000fe20000000800 */
[----:B------:R-:W-:Y:S02]  /*b630*/  UMOV UR43, UR8 ;  /* 0x00000008002b7c82 */ /* 0x000fe40008000000 */
[----:B------:R-:W-:-:S04]  /*b640*/  @UP1 USHF.R.U32.HI UR43, URZ, UR10, UR7 ;  /* 0x0000000a3f2b1299 */ /* 0x000fc80008011607 */
[----:B------:R-:W-:-:S04]  /*b650*/  UIADD3 UR42, -UR43, URZ, URZ ;  /* 0x0000003f2b2a7290 */ /* 0x000fc8000fffe13f */
[----:B------:R-:W-:Y:S01]  /*b660*/  UIMAD UR42, UR11, UR42, UR8 ;  /* 0x0000002a0b2a72a4 */ /* 0x000fe2000f8e0208 */
[----:B------:R-:W-:Y:S11]  /*b670*/  @P0 BRA `(.L_x_3179) ;  /* 0x0000000000400947 */ /* 0x000ff60003800000 */
[----:B------:R-:W-:Y:S01]  /*b680*/  ISETP.NE.AND P0, PT, R19, RZ, PT ;  /* 0x000000ff1300720c */ /* 0x000fe20003f05270 */
[----:B------:R-:W-:-:S12]  /*b690*/  IMAD.MOV.U32 R13, RZ, RZ, R18 ;  /* 0x000000ffff0d7224 */ /* 0x000fd800078e0012 */
        /* <DEDUP_REMOVED lines=14> */
.L_x_3179:
        /* <DEDUP_REMOVED lines=23> */
.L_x_3181:
        /* <DEDUP_REMOVED lines=11> */
[----:B------:R-:W-:Y:S01]  /*b9a0*/  IMAD.U32 R11, RZ, RZ, UR5 ;  /* 0x00000005ff0b7e24 */ /* 0x000fe2000f8e00ff */
[----:B------:R-:W-:Y:S02]  /*b9b0*/  MOV R6, UR8 ;  /* 0x0000000800067c02 */ /* 0x000fe40008000f00 */
[----:B------:R-:W-:-:S02]  /*b9c0*/  MOV R7, UR9 ;  /* 0x0000000900077c02 */ /* 0x000fc40008000f00 */
[----:B------:R-:W-:Y:S02]  /*b9d0*/  MOV R10, UR4 ;  /* 0x00000004000a7c02 */ /* 0x000fe40008000f00 */
[----:B------:R-:W-:Y:S02]  /*b9e0*/  MOV R8, 0x70 ;  /* 0x0000007000087802 */ /* 0x000fe40000000f00 */
[----:B------:R-:W-:Y:S02]  /*b9f0*/  MOV R12, 0x1 ;  /* 0x00000001000c7802 */ /* 0x000fe40000000f00 */
[----:B-1----:R-:W-:-:S07]  /*ba00*/  MOV R13, RZ ;  /* 0x000000ff000d7202 */ /* 0x002fce0000000f00 */
[----:B------:R-:W-:-:S07]  /*ba10*/  LEPC R20, `(.L_x_3183) ;  /* 0x000000001014794e */ /* 0x000fce0000000000 */
[----:B--2---:R-:W-:Y:S05]  /*ba20*/  CALL.ABS.NOINC R2 ;  /* 0x0000000002007343 */ /* 0x004fea0003c00000 */
.L_x_3183:
[----:B------:R-:W-:Y:S01]  /*ba30*/  MOV R2, 0x0 ;  /* 0x0000000000027802 */ /* 0x000fe20000000f00 */
[----:B------:R-:W-:Y:S01]  /*ba40*/  ULDC.64 UR6, c[0x4][0x88] ;  /* 0x0100220000067ab9 */ /* 0x000fe20000000a00 */
[----:B------:R-:W-:Y:S01]  /*ba50*/  ULDC.64 UR8, c[0x4][0x90] ;  /* 0x0100240000087ab9 */ /* 0x000fe20000000a00 */
[----:B------:R-:W-:Y:S01]  /*ba60*/  ULDC.64 UR4, c[0x4][0x18] ;  /* 0x0100060000047ab9 */ /* 0x000fe20000000a00 */
[----:B------:R-:W-:Y:S01]  /*ba70*/  MOV R4, UR6 ;  /* 0x0000000600047c02 */ /* 0x000fe20008000f00 */
[----:B------:R-:W-:Y:S01]  /*ba80*/  IMAD.U32 R5, RZ, RZ, UR7 ;  /* 0x00000007ff057e24 */ /* 0x000fe2000f8e00ff */
[----:B------:R-:W1:Y:S01]  /*ba90*/  LDC.64 R2, c[0x4][R2] ;  /* 0x0100000002027b82 */ /* 0x000e620000000a00 */
[----:B------:R-:W-:Y:S01]  /*baa0*/  MOV R6, UR8 ;  /* 0x0000000800067c02 */ /* 0x000fe20008000f00 */
[----:B------:R-:W-:Y:S01]  /*bab0*/  IMAD.MOV.U32 R8, RZ, RZ, 0x70 ;  /* 0x00000070ff087424 */ /* 0x000fe200078e00ff */
[----:B------:R-:W-:Y:S02]  /*bac0*/  MOV R7, UR9 ;  /* 0x0000000900077c02 */ /* 0x000fe40008000f00 */
[----:B------:R-:W-:-:S02]  /*bad0*/  MOV R10, UR4 ;  /* 0x00000004000a7c02 */ /* 0x000fc40008000f00 */
[----:B------:R-:W-:Y:S02]  /*bae0*/  MOV R11, UR5 ;  /* 0x00000005000b7c02 */ /* 0x000fe40008000f00 */
[----:B------:R-:W-:Y:S02]  /*baf0*/  MOV R12, 0x1 ;  /* 0x00000001000c7802 */ /* 0x000fe40000000f00 */
[----:B------:R-:W-:-:S07]  /*bb00*/  MOV R13, RZ ;  /* 0x000000ff000d7202 */ /* 0x000fce0000000f00 */
[----:B------:R-:W-:-:S07]  /*bb10*/  LEPC R20, `(.L_x_3182) ;  /* 0x000000001014794e */ /* 0x000fce0000000000 */
[----:B-1----:R-:W-:Y:S05]  /*bb20*/  CALL.ABS.NOINC R2 ;  /* 0x0000000002007343 */ /* 0x002fea0003c00000 */
.L_x_3182:
[----:B------:R-:W-:Y:S01]  /*bb30*/  ULDC.64 UR4, c[0x0][0x9f8] ;  /* 0x00027e0000047ab9 */ /* 0x000fe20000000a00 */
[----:B------:R-:W-:Y:S01]  /*bb40*/  MOV R5, UR43 ;  /* 0x0000002b00057c02 */ /* 0x000fe20008000f00 */
[----:B------:R-:W1:Y:S01]  /*bb50*/  LDC R0, c[0x0][0x428] ;  /* 0x00010a00ff007b82 */ /* 0x000e620000000800 */
[----:B------:R-:W-:Y:S02]  /*bb60*/  ISETP.NE.U32.AND P0, PT, RZ, UR4, PT ;  /* 0x00000004ff007c0c */ /* 0x000fe4000bf05070 */
        /* <DEDUP_REMOVED lines=10> */
[----:B------:R-:W-:Y:S01]  /*bc10*/  MOV R10, UR38 ;  /* 0x00000026000a7c02 */ /* 0x000fe20008000f00 */
[----:B--2---:R-:W1:Y:S03]  /*bc20*/  LDC.64 R2, c[0x0][0x3f8] ;  /* 0x0000fe00ff027b82 */ /* 0x004e660000000a00 */
[----:B------:R-:W-:-:S06]  /*bc30*/  IADD3 R10, R10, -0x1, RZ ;  /* 0xffffffff0a0a7810 */ /* 0x000fcc0007ffe0ff */
        /* <DEDUP_REMOVED lines=12> */
.L_x_3236:
[----:B------:R-:W-:Y:S01]  /*bd00*/  UMOV UR4, 0xffffffff ;  /* 0xffffffff00047882 */ /* 0x000fe20000000000 */
[----:B------:R-:W-:Y:S02]  /*bd10*/  SHF.R.S32.HI R7, RZ, 0x1f, R6 ;  /* 0x0000001fff077819 */ /* 0x000fe40000011406 */
[----:B------:R-:W-:Y:S05]  /*bd20*/  BRA.DIV UR4, `(.L_x_3185) ;  /* 0x0000002a043c7947 */ /* 0x000fea000b800000 */
[----:B------:R-:W-:-:S13]  /*bd30*/  ELECT P6, URZ, PT ;  /* 0x00000000003f782f */ /* 0x000fda00038c0000 */
.L_x_3239:
[----:B------:R-:W-:Y:S05]  /*bd40*/  @!P6 BRA `(.L_x_3186) ;  /* 0x0000000000c4e947 */ /* 0x000fea0003800000 */
[----:B------:R-:W-:Y:S01]  /*bd50*/  MOV R4, R6 ;  /* 0x0000000600047202 */ /* 0x000fe20000000f00 */
        /* <DEDUP_REMOVED lines=17> */
[----:B------:R-:W-:-:S05]  /*be70*/  IADD3 R5, -R11, RZ, RZ ;  /* 0x000000ff0b057210 */ /* 0x000fca0007ffe1ff */
[----:B------:R-:W-:-:S07]  /*be80*/  IMAD R10, R12, R5, R10 ;  /* 0x000000050c0a7224 */ /* 0x000fce00078e020a */
.L_x_3187:
[----:B------:R-:W2:Y:S01]  /*be90*/  S2R R5, SR_TID.X ;  /* 0x0000000000057919 */ /* 0x000ea20000002100 */
[----:B-1----:R-:W-:Y:S02]  /*bea0*/  LEA R8, R16, UR37, 0x3 ;  /* 0x0000002510087c11 */ /* 0x002fe4000f8e18ff */
[----:B--2---:R-:W-:Y:S02]  /*beb0*/  LOP3.LUT R9, R5, 0x7f, RZ, 0xc0, !PT ;  /* 0x0000007f05097812 */ /* 0x004fe400078ec0ff */
[----:B------:R-:W-:Y:S02]  /*bec0*/  SHF.L.U32 R5, R17, 0x1f, RZ ;  /* 0x0000001f11057819 */ /* 0x000fe400000006ff */
[----:B------:R-:W-:Y:S02]  /*bed0*/  ISETP.NE.AND P3, PT, R9, RZ, PT ;  /* 0x000000ff0900720c */ /* 0x000fe40003f65270 */
[----:B------:R-:W1:Y:S02]  /*bee0*/  SYNCS.PHASECHK.TRANS64.TRYWAIT P2, [R8+URZ+0x28c40], R5 ;  /* 0x028c4005080075a7 */ /* 0x000e64000804017f */
[----:B-1----:R-:W-:Y:S09]  /*bef0*/  @!P2 BRA `(.L_x_3188) ;  /* 0x0000002400e8a947 */ /* 0x002ff20003800000 */
.L_x_3240:
[----:B------:R-:W-:Y:S05]  /*bf00*/  @P3 BRA `(.L_x_3189) ;  /* 0x0000000000143947 */ /* 0x000fea0003800000 */
[----:B------:R-:W-:Y:S02]  /*bf10*/  ISETP.NE.AND P2, PT, R19, RZ, PT ;  /* 0x000000ff1300720c */ /* 0x000fe40003f45270 */
[----:B-1----:R-:W-:-:S04]  /*bf20*/  MOV R5, 0x2000 ;  /* 0x0000200000057802 */ /* 0x002fc80000000f00 */
[----:B------:R2:W-:Y:S07]  /*bf30*/  SYNCS.ARRIVE.TRANS64 RZ, [R8+URZ+0x28c30], R5 ;  /* 0x028c300508ff79a7 */ /* 0x0005ee000800003f */
[----:B------:R-:W-:Y:S05]  /*bf40*/  @!P2 BRA `(.L_x_3189) ;  /* 0x000000000004a947 */ /* 0x000fea0003800000 */
[----:B------:R-:W-:Y:S01]  /*bf50*/  BPT.TRAP 0x1 ;  /* 0x000000040000795c */ /* 0x000fe20000300000 */
.L_x_3189:
        /* <DEDUP_REMOVED lines=16> */
.L_x_3186:
        /* <DEDUP_REMOVED lines=9> */
[----:B-12---:R-:W-:Y:S01]  /*c0f0*/  @P2 MOV R5, 0x2000 ;  /* 0x0000200000052802 */ /* 0x006fe20000000f00 */
        /* <DEDUP_REMOVED lines=8> */
[----:B-1----:R-:W-:Y:S01]  /*c180*/  IMAD.U32 R5, RZ, RZ, UR4 ;  /* 0x00000004ff057e24 */ /* 0x002fe2000f8e00ff */
[----:B------:R-:W-:-:S02]  /*c190*/  UMOV UR4, 0x0 ;  /* 0x0000000000047882 */ /* 0x000fc40000000000 */
[----:B------:R1:W-:Y:S02]  /*c1a0*/  UTMALDG.4D [UR8], [UR6], desc[UR4] ;  /* 0x00000408060075b4 */ /* 0x0003e40008019000 */
[----:B------:R-:W-:-:S04]  /*c1b0*/  SHF.L.U32 R5, R5, 0x1f, RZ ;  /* 0x0000001f05057819 */ /* 0x000fc800000006ff */
[----:B------:R-:W2:Y:S02]  /*c1c0*/  SYNCS.PHASECHK.TRANS64.TRYWAIT P2, [UR37+0x28c20], R5 ;  /* 0x028c2005ff0075a7 */ /* 0x000ea40008040165 */
[----:B-12---:R-:W-:Y:S05]  /*c1d0*/  @!P2 BRA `(.L_x_3190) ;  /* 0x000000240044a947 */ /* 0x006fea0003800000 */
.L_x_3241:
[----:B------:R-:W-:Y:S01]  /*c1e0*/  ULDC.64 UR4, c[0x0][0x408] ;  /* 0x0001020000047ab9 */ /* 0x000fe20000000a00 */
[----:B------:R-:W-:Y:S04]  /*c1f0*/  BSSY B0, `(.L_x_3191) ;  /* 0x0000042000007945 */ /* 0x000fe80003800000 */
[----:B------:R-:W-:Y:S05]  /*c200*/  @!P6 BRA `(.L_x_3192) ;  /* 0x000000040000e947 */ /* 0x000fea0003800000 */
[----:B-1----:R-:W1:Y:S01]  /*c210*/  S2R R8, SR_TID.X ;  /* 0x0000000000087919 */ /* 0x002e620000002100 */
[----:B------:R-:W-:Y:S02]  /*c220*/  SHF.L.U32 R5, R17, 0x1f, RZ ;  /* 0x0000001f11057819 */ /* 0x000fe400000006ff */
[----:B-1----:R-:W-:Y:S02]  /*c230*/  LOP3.LUT R9, R8, 0x7f, RZ, 0xc0, !PT ;  /* 0x0000007f08097812 */ /* 0x002fe400078ec0ff */
[----:B------:R-:W-:Y:S02]  /*c240*/  LEA R8, R16, UR37, 0x3 ;  /* 0x0000002510087c11 */ /* 0x000fe4000f8e18ff */
[----:B------:R-:W-:Y:S02]  /*c250*/  ISETP.NE.AND P3, PT, R9, RZ, PT ;  /* 0x000000ff0900720c */ /* 0x000fe40003f65270 */
[----:B------:R-:W1:Y:S02]  /*c260*/  SYNCS.PHASECHK.TRANS64.TRYWAIT P2, [R8+URZ+0x28c60], R5 ;  /* 0x028c6005080075a7 */ /* 0x000e64000804017f */
[----:B-1----:R-:W-:Y:S09]  /*c270*/  @!P2 BRA `(.L_x_3193) ;  /* 0x000000240034a947 */ /* 0x002ff20003800000 */
.L_x_3242:
[----:B------:R-:W-:Y:S05]  /*c280*/  @P3 BRA `(.L_x_3194) ;  /* 0x0000000000143947 */ /* 0x000fea0003800000 */
[----:B------:R-:W-:Y:S02]  /*c290*/  ISETP.NE.AND P2, PT, R19, RZ, PT ;  /* 0x000000ff1300720c */ /* 0x000fe40003f45270 */
[----:B-1----:R-:W-:-:S04]  /*c2a0*/  MOV R5, 0x10000 ;  /* 0x0001000000057802 */ /* 0x002fc80000000f00 */
[----:B------:R2:W-:Y:S07]  /*c2b0*/  SYNCS.ARRIVE.TRANS64 RZ, [R8+URZ+0x28c50], R5 ;  /* 0x028c500508ff79a7 */ /* 0x0005ee000800003f */
[----:B------:R-:W-:Y:S05]  /*c2c0*/  @!P2 BRA `(.L_x_3194) ;  /* 0x000000000004a947 */ /* 0x000fea0003800000 */
[----:B------:R-:W-:Y:S01]  /*c2d0*/  BPT.TRAP 0x1 ;  /* 0x000000040000795c */ /* 0x000fe20000300000 */
.L_x_3194:
        /* <DEDUP_REMOVED lines=51> */
.L_x_3192:
[----:B------:R-:W-:Y:S05]  /*c610*/  BSYNC B0 ;  /* 0x0000000000007941 */ /* 0x000fea0003800000 */
.L_x_3191:
[----:B------:R-:W-:-:S06]  /*c620*/  UISETP.GE.AND UP0, UPT, UR38, 0x2, UPT ;  /* 0x000000022600788c */ /* 0x000fcc000bf06270 */
[----:B------:R-:W-:-:S13]  /*c630*/  PLOP3.LUT P2, PT, PT, PT, UP0, 0x80, 0x0 ;  /* 0x000000000000781c */ /* 0x000fda0003f4f008 */
[----:B------:R-:W-:Y:S05]  /*c640*/  @!P2 BRA `(.L_x_3195) ;  /* 0x00000014009ca947 */ /* 0x000fea0003800000 */
[----:B------:R-:W-:Y:S02]  /*c650*/  ULOP3.LUT UR6, UR38, 0x1, URZ, 0xc0, !UPT ;  /* 0x0000000126067892 */ /* 0x000fe4000f8ec03f */
[----:B------:R-:W-:Y:S02]  /*c660*/  MOV R9, UR38 ;  /* 0x0000002600097c02 */ /* 0x000fe40008000f00 */
[----:B------:R-:W-:Y:S02]  /*c670*/  UISETP.NE.U32.AND UP0, UPT, UR6, 0x1, UPT ;  /* 0x000000010600788c */ /* 0x000fe4000bf05070 */
[----:B------:R-:W-:-:S04]  /*c680*/  IADD3 R9, R9, -0x2, RZ ;  /* 0xfffffffe09097810 */ /* 0x000fc80007ffe0ff */
[----:B-12---:R-:W-:Y:S02]  /*c690*/  MOV R8, R9 ;  /* 0x0000000900087202 */ /* 0x006fe40000000f00 */
[----:B------:R-:W-:-:S13]  /*c6a0*/  PLOP3.LUT P2, PT, PT, PT, UP0, 0x80, 0x0 ;  /* 0x000000000000781c */ /* 0x000fda0003f4f008 */
[----:B------:R-:W-:Y:S05]  /*c6b0*/  @!P2 BRA `(.L_x_3196) ;  /* 0x0000000400d0a947 */ /* 0x000fea0003800000 */
[----:B------:R-:W-:Y:S01]  /*c6c0*/  VIADD R16, R16, 0x1 ;  /* 0x0000000110107836 */ /* 0x000fe20000000000 */
[----:B------:R-:W-:Y:S04]  /*c6d0*/  BSSY B0, `(.L_x_3197) ;  /* 0x0000070000007945 */ /* 0x000fe80003800000 */
[----:B------:R-:W-:-:S04]  /*c6e0*/  ISETP.NE.AND P2, PT, R16, 0x2, PT ;  /* 0x000000021000780c */ /* 0x000fc80003f45270 */
[----:B------:R-:W-:Y:S02]  /*c6f0*/  SEL R8, RZ, 0x1, P2 ;  /* 0x00000001ff087807 */ /* 0x000fe40001000000 */
[----:B------:R-:W-:Y:S02]  /*c700*/  SEL R16, R16, RZ, P2 ;  /* 0x000000ff10107207 */ /* 0x000fe40001000000 */
[----:B------:R-:W-:Y:S01]  /*c710*/  LOP3.LUT R17, R17, R8, RZ, 0x3c, !PT ;  /* 0x0000000811117212 */ /* 0x000fe200078e3cff */
[----:B------:R-:W-:Y:S06]  /*c720*/  @!P6 BRA `(.L_x_3198) ;  /* 0x0000000400a8e947 */ /* 0x000fec0003800000 */
        /* <DEDUP_REMOVED lines=11> */
[----:B------:R-:W-:Y:S02]  /*c7e0*/  SHF.R.S32.HI R5, RZ, 0x1f, R10 ;  /* 0x0000001fff057819 */ /* 0x000fe4000001140a */
[----:B------:R-:W-:-:S05]  /*c7f0*/  MOV R4, R10 ;  /* 0x0000000a00047202 */ /* 0x000fca0000000f00 */
[----:B------:R-:W-:-:S03]  /*c800*/  IMAD.WIDE.U32 R4, R6, UR6, R4 ;  /* 0x0000000606047c25 */ /* 0x000fc6000f8e0004 */
[----:B------:R-:W-:Y:S02]  /*c810*/  LEA R2, P2, R4, R2, 0x2 ;  /* 0x0000000204027211 */ /* 0x000fe400078410ff */
[----:B------:R-:W-:-:S04]  /*c820*/  IADD3 R5, R11, R5, RZ ;  /* 0x000000050b057210 */ /* 0x000fc80007ffe0ff */
[----:B------:R-:W-:-:S05]  /*c830*/  LEA.HI.X R3, R4, R3, R5, 0x2, P2 ;  /* 0x0000000304037211 */ /* 0x000fca00010f1405 */
[----:B------:R1:W5:Y:S01]  /*c840*/  LDG.E R4, desc[UR50][R2.64] ;  /* 0x0000003202047981 */ /* 0x000362000c1e1900 */
[----:B------:R-:W-:-:S04]  /*c850*/  IMAD.MOV R5, RZ, RZ, -R10 ;  /* 0x000000ffff057224 */ /* 0x000fc800078e0a0a */
[----:B------:R-:W-:-:S07]  /*c860*/  IMAD R8, R8, R5, R9 ;  /* 0x0000000508087224 */ /* 0x000fce00078e0209 */
.L_x_3199:
[----:B-1----:R-:W1:Y:S01]  /*c870*/  S2R R2, SR_TID.X ;  /* 0x0000000000027919 */ /* 0x002e620000002100 */
[----:B------:R-:W-:Y:S02]  /*c880*/  SHF.L.U32 R3, R17, 0x1f, RZ ;  /* 0x0000001f11037819 */ /* 0x000fe400000006ff */
[----:B-1----:R-:W-:Y:S02]  /*c890*/  LOP3.LUT R5, R2, 0x7f, RZ, 0xc0, !PT ;  /* 0x0000007f02057812 */ /* 0x002fe400078ec0ff */
[----:B------:R-:W-:Y:S02]  /*c8a0*/  LEA R2, R16, UR37, 0x3 ;  /* 0x0000002510027c11 */ /* 0x000fe4000f8e18ff */
[----:B------:R-:W-:Y:S02]  /*c8b0*/  ISETP.NE.AND P2, PT, R5, RZ, PT ;  /* 0x000000ff0500720c */ /* 0x000fe40003f45270 */
[----:B------:R-:W1:Y:S02]  /*c8c0*/  SYNCS.PHASECHK.TRANS64.TRYWAIT P3, [R2+URZ+0x28c40], R3 ;  /* 0x028c4003020075a7 */ /* 0x000e64000806017f */
[----:B-1----:R-:W-:Y:S09]  /*c8d0*/  @!P3 BRA `(.L_x_3200) ;  /* 0x0000001c00b0b947 */ /* 0x002ff20003800000 */
.L_x_3243:
[----:B------:R-:W-:Y:S05]  /*c8e0*/  @P2 BRA `(.L_x_3201) ;  /* 0x0000000000142947 */ /* 0x000fea0003800000 */
[----:B------:R-:W-:Y:S02]  /*c8f0*/  ISETP.NE.AND P3, PT, R19, RZ, PT ;  /* 0x000000ff1300720c */ /* 0x000fe40003f65270 */
[----:B------:R-:W-:-:S04]  /*c900*/  MOV R5, 0x2000 ;  /* 0x0000200000057802 */ /* 0x000fc80000000f00 */
[----:B------:R2:W-:Y:S07]  /*c910*/  SYNCS.ARRIVE.TRANS64 RZ, [R2+URZ+0x28c30], R5 ;  /* 0x028c300502ff79a7 */ /* 0x0005ee000800003f */
[----:B------:R-:W-:Y:S05]  /*c920*/  @!P3 BRA `(.L_x_3201) ;  /* 0x000000000004b947 */ /* 0x000fea0003800000 */
[----:B------:R-:W-:Y:S01]  /*c930*/  BPT.TRAP 0x1 ;  /* 0x000000040000795c */ /* 0x000fe20000300000 */
.L_x_3201:
[----:B------:R-:W-:Y:S01]  /*c940*/  R2UR UR8, R16 ;  /* 0x00000000100872ca */ /* 0x000fe200000e0000 */
[----:B------:R-:W-:Y:S01]  /*c950*/  UIADD3 UR6, UP0, UR46, 0x370, URZ ;  /* 0x000003702e067890 */ /* 0x000fe2000ff1e03f */
[----:B------:R-:W-:Y:S01]  /*c960*/  R2UR UR9, R2 ;  /* 0x00000000020972ca */ /* 0x000fe200000e0000 */
[----:B------:R-:W-:Y:S01]  /*c970*/  UMOV UR14, 0x0 ;  /* 0x00000000000e7882 */ /* 0x000fe20000000000 */
[----:B--2---:R-:W-:Y:S01]  /*c980*/  SHF.L.U32 R5, R8, 0x6, RZ ;  /* 0x0000000608057819 */ /* 0x004fe200000006ff */
        /* <DEDUP_REMOVED lines=10> */
[----:B------:R-:W3:Y:S02]  /*ca30*/  SYNCS.PHASECHK.TRANS64.TRYWAIT P3, [R2+URZ+0x28c60], R3 ;  /* 0x028c6003020075a7 */ /* 0x000ee4000806017f */
[----:B--23--:R-:W-:Y:S05]  /*ca40*/  @!P3 BRA `(.L_x_3202) ;  /* 0x0000001c0068b947 */ /* 0x00cfea0003800000 */
.L_x_3244:
[----:B------:R-:W-:Y:S05]  /*ca50*/  @P2 BRA `(.L_x_3203) ;  /* 0x0000000000142947 */ /* 0x000fea0003800000 */
[----:B------:R-:W-:Y:S02]  /*ca60*/  ISETP.NE.AND P2, PT, R19, RZ, PT ;  /* 0x000000ff1300720c */ /* 0x000fe40003f45270 */
[----:B-12---:R-:W-:-:S04]  /*ca70*/  MOV R3, 0x10000 ;  /* 0x0001000000037802 */ /* 0x006fc80000000f00 */
[----:B------:R3:W-:Y:S07]  /*ca80*/  SYNCS.ARRIVE.TRANS64 RZ, [R2+URZ+0x28c50], R3 ;  /* 0x028c500302ff79a7 */ /* 0x0007ee000800003f */
[----:B------:R-:W-:Y:S05]  /*ca90*/  @!P2 BRA `(.L_x_3203) ;  /* 0x000000000004a947 */ /* 0x000fea0003800000 */
[----:B------:R-:W-:Y:S01]  /*caa0*/  BPT.TRAP 0x1 ;  /* 0x000000040000795c */ /* 0x000fe20000300000 */
.L_x_3203:
        /* <DEDUP_REMOVED lines=50> */
.L_x_3198:
[----:B------:R-:W-:Y:S05]  /*cdd0*/  BSYNC B0 ;  /* 0x0000000000007941 */ /* 0x000fea0003800000 */
.L_x_3197:
[----:B------:R-:W-:-:S06]  /*cde0*/  UIADD3 UR6, UR38, -0x3, URZ ;  /* 0xfffffffd26067890 */ /* 0x000fcc000fffe03f */
[----:B------:R-:W-:-:S07]  /*cdf0*/  MOV R8, UR6 ;  /* 0x0000000600087c02 */ /* 0x000fce0008000f00 */
.L_x_3196:
[----:B------:R-:W-:Y:S01]  /*ce00*/  ISETP.NE.AND P2, PT, R9, RZ, PT ;  /* 0x000000ff0900720c */ /* 0x000fe20003f45270 */
[----:B------:R-:W-:-:S12]  /*ce10*/  BSSY B0, `(.L_x_3195) ;  /* 0x00000ea000007945 */ /* 0x000fd80003800000 */
[----:B------:R-:W-:Y:S05]  /*ce20*/  @!P2 BRA `(.L_x_3204) ;  /* 0x0000000c00a0a947 */ /* 0x000fea0003800000 */
.L_x_3219:
        /* <DEDUP_REMOVED lines=11> */
[----:B------:R-:W-:Y:S01]  /*cee0*/  MOV R11, R8 ;  /* 0x00000008000b7202 */ /* 0x000fe20000000f00 */
[----:B------:R-:W-:-:S04]  /*cef0*/  IMAD R13, R7, UR4, RZ ;  /* 0x00000004070d7c24 */ /* 0x000fc8000f8e02ff */
[----:B------:R-:W-:Y:S02]  /*cf00*/  IMAD R13, R6, UR5, R13 ;  /* 0x00000005060d7c24 */ /* 0x000fe4000f8e020d */
[----:B------:R-:W2:Y:S01]  /*cf10*/  LDC.64 R4, c[0x0][0x3f8] ;  /* 0x0000fe00ff047b82 */ /* 0x000ea20000000a00 */
[----:B-1----:R-:W-:-:S13]  /*cf20*/  ISETP.NE.AND P2, PT, R10, 0x1, PT ;  /* 0x000000010a00780c */ /* 0x002fda0003f45270 */
[----:B------:R-:W1:Y:S02]  /*cf30*/  @P2 LDC.64 R2, c[0x0][0x420] ;  /* 0x00010800ff022b82 */ /* 0x000e640000000a00 */
[----:B-1----:R-:W-:-:S05]  /*cf40*/  @P2 IMAD.HI.U32 R2, R8, R2, RZ ;  /* 0x0000000208022227 */ /* 0x002fca00078e00ff */
[----:B------:R-:W-:-:S04]  /*cf50*/  @P2 SHF.R.U32.HI R11, RZ, R3, R2 ;  /* 0x00000003ff0b2219 */ /* 0x000fc80000011602 */
[----:B------:R-:W-:Y:S02]  /*cf60*/  SHF.R.S32.HI R3, RZ, 0x1f, R11 ;  /* 0x0000001fff037819 */ /* 0x000fe4000001140b */
[----:B------:R-:W-:-:S05]  /*cf70*/  MOV R2, R11 ;  /* 0x0000000b00027202 */ /* 0x000fca0000000f00 */
[----:B------:R-:W-:-:S05]  /*cf80*/  IMAD.WIDE.U32 R2, R6, UR4, R2 ;  /* 0x0000000406027c25 */ /* 0x000fca000f8e0002 */
[----:B------:R-:W-:Y:S02]  /*cf90*/  IADD3 R3, R13, R3, RZ ;  /* 0x000000030d037210 */ /* 0x000fe40007ffe0ff */
[----:B--2---:R-:W-:-:S04]  /*cfa0*/  LEA R4, P2, R2, R4, 0x2 ;  /* 0x0000000402047211 */ /* 0x004fc800078410ff */
[----:B------:R-:W-:-:S05]  /*cfb0*/  LEA.HI.X R5, R2, R5, R3, 0x2, P2 ;  /* 0x0000000502057211 */ /* 0x000fca00010f1403 */
[----:B------:R1:W5:Y:S01]  /*cfc0*/  LDG.E R4, desc[UR50][R4.64] ;  /* 0x0000003204047981 */ /* 0x000362000c1e1900 */
[----:B------:R-:W-:-:S04]  /*cfd0*/  IMAD.MOV R3, RZ, RZ, -R11 ;  /* 0x000000ffff037224 */ /* 0x000fc800078e0a0b */
[----:B------:R-:W-:-:S07]  /*cfe0*/  IMAD R10, R10, R3, R8 ;  /* 0x000000030a0a7224 */ /* 0x000fce00078e0208 */
.L_x_3207:
[----:B------:R-:W1:Y:S01]  /*cff0*/  S2R R2, SR_TID.X ;  /* 0x0000000000027919 */ /* 0x000e620000002100 */
[----:B------:R-:W-:Y:S02]  /*d000*/  LEA R3, R9, UR37, 0x3 ;  /* 0x0000002509037c11 */ /* 0x000fe4000f8e18ff */
[----:B-1----:R-:W-:Y:S02]  /*d010*/  LOP3.LUT R5, R2, 0x7f, RZ, 0xc0, !PT ;  /* 0x0000007f02057812 */ /* 0x002fe400078ec0ff */
[----:B------:R-:W-:Y:S02]  /*d020*/  SHF.L.U32 R2, R17, 0x1f, RZ ;  /* 0x0000001f11027819 */ /* 0x000fe400000006ff */
[----:B------:R-:W-:Y:S02]  /*d030*/  ISETP.NE.AND P2, PT, R5, RZ, PT ;  /* 0x000000ff0500720c */ /* 0x000fe40003f45270 */
[----:B------:R-:W1:Y:S02]  /*d040*/  SYNCS.PHASECHK.TRANS64.TRYWAIT P3, [R3+URZ+0x28c40], R2 ;  /* 0x028c4002030075a7 */ /* 0x000e64000806017f */
[----:B-1----:R-:W-:Y:S09]  /*d050*/  @!P3 BRA `(.L_x_3208) ;  /* 0x0000001400f8b947 */ /* 0x002ff20003800000 */
.L_x_3245:
[----:B------:R-:W-:Y:S05]  /*d060*/  @P2 BRA `(.L_x_3209) ;  /* 0x0000000000142947 */ /* 0x000fea0003800000 */
[----:B------:R-:W-:Y:S02]  /*d070*/  ISETP.NE.AND P3, PT, R19, RZ, PT ;  /* 0x000000ff1300720c */ /* 0x000fe40003f65270 */
[----:B------:R-:W-:-:S04]  /*d080*/  MOV R12, 0x2000 ;  /* 0x00002000000c7802 */ /* 0x000fc80000000f00 */
[----:B------:R2:W-:Y:S07]  /*d090*/  SYNCS.ARRIVE.TRANS64 RZ, [R3+URZ+0x28c30], R12 ;  /* 0x028c300c03ff79a7 */ /* 0x0005ee000800003f */
[----:B------:R-:W-:Y:S05]  /*d0a0*/  @!P3 BRA `(.L_x_3209) ;  /* 0x000000000004b947 */ /* 0x000fea0003800000 */
[----:B------:R-:W-:Y:S01]  /*d0b0*/  BPT.TRAP 0x1 ;  /* 0x000000040000795c */ /* 0x000fe20000300000 */
.L_x_3209:
        /* <DEDUP_REMOVED lines=17> */
.L_x_3246:
[----:B------:R-:W-:Y:S05]  /*d1d0*/  @P2 BRA `(.L_x_3211) ;  /* 0x0000000000142947 */ /* 0x000fea0003800000 */
[----:B------:R-:W-:Y:S02]  /*d1e0*/  ISETP.NE.AND P2, PT, R19, RZ, PT ;  /* 0x000000ff1300720c */ /* 0x000fe40003f45270 */
[----:B-1-3--:R-:W-:-:S04]  /*d1f0*/  MOV R2, 0x10000 ;  /* 0x0001000000027802 */ /* 0x00afc80000000f00 */
[----:B------:R4:W-:Y:S07]  /*d200*/  SYNCS.ARRIVE.TRANS64 RZ, [R3+URZ+0x28c50], R2 ;  /* 0x028c500203ff79a7 */ /* 0x0009ee000800003f */
[----:B------:R-:W-:Y:S05]  /*d210*/  @!P2 BRA `(.L_x_3211) ;  /* 0x000000000004a947 */ /* 0x000fea0003800000 */
[----:B------:R-:W-:Y:S01]  /*d220*/  BPT.TRAP 0x1 ;  /* 0x000000040000795c */ /* 0x000fe20000300000 */
.L_x_3211:
        /* <DEDUP_REMOVED lines=50> */
.L_x_3206:
[----:B------:R-:W-:Y:S05]  /*d550*/  BSYNC B1 ;  /* 0x0000000000017941 */ /* 0x000fea0003800000 */
.L_x_3205:
[----:B------:R-:W-:Y:S01]  /*d560*/  IADD3 R9, R9, 0x1, RZ ;  /* 0x0000000109097810 */ /* 0x000fe20007ffe0ff */
[----:B------:R-:W-:Y:S03]  /*d570*/  BSSY B1, `(.L_x_3212) ;  /* 0x0000070000017945 */ /* 0x000fe60003800000 */
[----:B------:R-:W-:-:S04]  /*d580*/  ISETP.NE.AND P2, PT, R9, 0x2, PT ;  /* 0x000000020900780c */ /* 0x000fc80003f45270 */
[----:B---34-:R-:W-:Y:S02]  /*d590*/  SEL R2, RZ, 0x1, P2 ;  /* 0x00000001ff027807 */ /* 0x018fe40001000000 */
[----:B------:R-:W-:Y:S02]  /*d5a0*/  SEL R16, R9, RZ, P2 ;  /* 0x000000ff09107207 */ /* 0x000fe40001000000 */
[----:B------:R-:W-:Y:S01]  /*d5b0*/  LOP3.LUT R17, R17, R2, RZ, 0x3c, !PT ;  /* 0x0000000211117212 */ /* 0x000fe200078e3cff */
[----:B------:R-:W-:Y:S06]  /*d5c0*/  @!P6 BRA `(.L_x_3213) ;  /* 0x0000000400a8e947 */ /* 0x000fec0003800000 */
[----:B------:R-:W-:Y:S01]  /*d5d0*/  VIADD R10, R8, 0xffffffff ;  /* 0xffffffff080a7836 */ /* 0x000fe20000000000 */
[----:B------:R-:W-:Y:S06]  /*d5e0*/  @!P0 BRA `(.L_x_3214) ;  /* 0x0000000000488947 */ /* 0x000fec0003800000 */
[----:B------:R-:W1:Y:S01]  /*d5f0*/  LDC R9, c[0x0][0x41c] ;  /* 0x00010700ff097b82 */ /* 0x000e620000000800 */
[----:B------:R-:W-:Y:S01]  /*d600*/  MOV R11, R10 ;  /* 0x0000000a000b7202 */ /* 0x000fe20000000f00 */
[----:B------:R-:W-:-:S04]  /*d610*/  IMAD R13, R7, UR4, RZ ;  /* 0x00000004070d7c24 */ /* 0x000fc8000f8e02ff */
[----:B------:R-:W-:Y:S02]  /*d620*/  IMAD R13, R6, UR5, R13 ;  /* 0x00000005060d7c24 */ /* 0x000fe4000f8e020d */
[----:B------:R-:W3:Y:S01]  /*d630*/  LDC.64 R4, c[0x0][0x3f8] ;  /* 0x0000fe00ff047b82 */ /* 0x000ee20000000a00 */
[----:B-1----:R-:W-:-:S13]  /*d640*/  ISETP.NE.AND P2, PT, R9, 0x1, PT ;  /* 0x000000010900780c */ /* 0x002fda0003f45270 */
[----:B--2---:R-:W1:Y:S02]  /*d650*/  @P2 LDC.64 R2, c[0x0][0x420] ;  /* 0x00010800ff022b82 */ /* 0x004e640000000a00 */
[----:B-1----:R-:W-:-:S05]  /*d660*/  @P2 IMAD.HI.U32 R2, R10, R2, RZ ;  /* 0x000000020a022227 */ /* 0x002fca00078e00ff */
[----:B------:R-:W-:-:S04]  /*d670*/  @P2 SHF.R.U32.HI R11, RZ, R3, R2 ;  /* 0x00000003ff0b2219 */ /* 0x000fc80000011602 */
[----:B------:R-:W-:Y:S02]  /*d680*/  SHF.R.S32.HI R3, RZ, 0x1f, R11 ;  /* 0x0000001fff037819 */ /* 0x000fe4000001140b */
[----:B------:R-:W-:-:S05]  /*d690*/  MOV R2, R11 ;  /* 0x0000000b00027202 */ /* 0x000fca0000000f00 */
[----:B------:R-:W-:-:S05]  /*d6a0*/  IMAD.WIDE.U32 R2, R6, UR4, R2 ;  /* 0x0000000406027c25 */ /* 0x000fca000f8e0002 */
[----:B------:R-:W-:Y:S02]  /*d6b0*/  IADD3 R3, R13, R3, RZ ;  /* 0x000000030d037210 */ /* 0x000fe40007ffe0ff */
[----:B---3--:R-:W-:-:S04]  /*d6c0*/  LEA R4, P2, R2, R4, 0x2 ;  /* 0x0000000402047211 */ /* 0x008fc800078410ff */
[----:B------:R-:W-:-:S05]  /*d6d0*/  LEA.HI.X R5, R2, R5, R3, 0x2, P2 ;  /* 0x0000000502057211 */ /* 0x000fca00010f1403 */
[----:B------:R1:W5:Y:S01]  /*d6e0*/  LDG.E R4, desc[UR50][R4.64] ;  /* 0x0000003204047981 */ /* 0x000362000c1e1900 */
[----:B------:R-:W-:-:S05]  /*d6f0*/  IADD3 R2, -R11, RZ, RZ ;  /* 0x000000ff0b027210 */ /* 0x000fca0007ffe1ff */
[----:B------:R-:W-:-:S07]  /*d700*/  IMAD R10, R9, R2, R10 ;  /* 0x00000002090a7224 */ /* 0x000fce00078e020a */
.L_x_3214:
[----:B------:R-:W1:Y:S01]  /*d710*/  S2R R2, SR_TID.X ;  /* 0x0000000000027919 */ /* 0x000e620000002100 */
[----:B--2---:R-:W-:Y:S02]  /*d720*/  SHF.L.U32 R3, R17, 0x1f, RZ ;  /* 0x0000001f11037819 */ /* 0x004fe400000006ff */
[----:B-1----:R-:W-:Y:S02]  /*d730*/  LOP3.LUT R5, R2, 0x7f, RZ, 0xc0, !PT ;  /* 0x0000007f02057812 */ /* 0x002fe400078ec0ff */
[----:B------:R-:W-:Y:S02]  /*d740*/  LEA R2, R16, UR37, 0x3 ;  /* 0x0000002510027c11 */ /* 0x000fe4000f8e18ff */
[----:B------:R-:W-:Y:S02]  /*d750*/  ISETP.NE.AND P2, PT, R5, RZ, PT ;  /* 0x000000ff0500720c */ /* 0x000fe40003f45270 */
[----:B------:R-:W1:Y:S02]  /*d760*/  SYNCS.PHASECHK.TRANS64.TRYWAIT P3, [R2+URZ+0x28c40], R3 ;  /* 0x028c4003020075a7 */ /* 0x000e64000806017f */
[----:B-1----:R-:W-:Y:S09]  /*d770*/  @!P3 BRA `(.L_x_3215) ;  /* 0x000000100058b947 */ /* 0x002ff20003800000 */
.L_x_3247:
[----:B------:R-:W-:Y:S05]  /*d780*/  @P2 BRA `(.L_x_3216) ;  /* 0x0000000000142947 */ /* 0x000fea0003800000 */
[----:B------:R-:W-:Y:S01]  /*d790*/  ISETP.NE.AND P3, PT, R19, RZ, PT ;  /* 0x000000ff1300720c */ /* 0x000fe20003f65270 */
[----:B------:R-:W-:-:S04]  /*d7a0*/  IMAD.MOV.U32 R5, RZ, RZ, 0x2000 ;  /* 0x00002000ff057424 */ /* 0x000fc800078e00ff */
[----:B------:R2:W-:Y:S08]  /*d7b0*/  SYNCS.ARRIVE.TRANS64 RZ, [R2+URZ+0x28c30], R5 ;  /* 0x028c300502ff79a7 */ /* 0x0005f0000800003f */
[----:B------:R-:W-:Y:S05]  /*d7c0*/  @!P3 BRA `(.L_x_3216) ;  /* 0x000000000004b947 */ /* 0x000fea0003800000 */
[----:B------:R-:W-:Y:S01]  /*d7d0*/  BPT.TRAP 0x1 ;  /* 0x000000040000795c */ /* 0x000fe20000300000 */
.L_x_3216:
        /* <DEDUP_REMOVED lines=17> */
.L_x_3248:
[----:B------:R-:W-:Y:S05]  /*d8f0*/  @P2 BRA `(.L_x_3218) ;  /* 0x0000000000142947 */ /* 0x000fea0003800000 */
[----:B------:R-:W-:Y:S02]  /*d900*/  ISETP.NE.AND P2, PT, R19, RZ, PT ;  /* 0x000000ff1300720c */ /* 0x000fe40003f45270 */
[----:B-1-3--:R-:W-:-:S04]  /*d910*/  MOV R3, 0x10000 ;  /* 0x0001000000037802 */ /* 0x00afc80000000f00 */
[----:B------:R4:W-:Y:S07]  /*d920*/  SYNCS.ARRIVE.TRANS64 RZ, [R2+URZ+0x28c50], R3 ;  /* 0x028c500302ff79a7 */ /* 0x0009ee000800003f */
[----:B------:R-:W-:Y:S05]  /*d930*/  @!P2 BRA `(.L_x_3218) ;  /* 0x000000000004a947 */ /* 0x000fea0003800000 */
[----:B------:R-:W-:Y:S01]  /*d940*/  BPT.TRAP 0x1 ;  /* 0x000000040000795c */ /* 0x000fe20000300000 */
.L_x_3218:
        /* <DEDUP_REMOVED lines=50> */
.L_x_3213:
[----:B------:R-:W-:Y:S05]  /*dc70*/  BSYNC B1 ;  /* 0x0000000000017941 */ /* 0x000fea0003800000 */
.L_x_3212:
[C---:B------:R-:W-:Y:S02]  /*dc80*/  ISETP.GT.AND P2, PT, R8.reuse, 0x1, PT ;  /* 0x000000010800780c */ /* 0x040fe40003f44270 */
[----:B------:R-:W-:-:S11]  /*dc90*/  IADD3 R8, R8, -0x2, RZ ;  /* 0xfffffffe08087810 */ /* 0x000fd60007ffe0ff */
[----:B------:R-:W-:Y:S05]  /*dca0*/  @P2 BRA `(.L_x_3219) ;  /* 0xfffffff000602947 */ /* 0x000fea000383ffff */
.L_x_3204:
[----:B------:R-:W-:Y:S05]  /*dcb0*/  BSYNC B0 ;  /* 0x0000000000007941 */ /* 0x000fea0003800000 */
.L_x_3195:
        /* <DEDUP_REMOVED lines=18> */
.L_x_3221:
[----:B------:R-:W-:Y:S05]  /*dde0*/  BSYNC B0 ;  /* 0x0000000000007941 */ /* 0x000fea0003800000 */
.L_x_3220:
[----:B------:R-:W-:Y:S01]  /*ddf0*/  SEL R16, R16, RZ, P0 ;  /* 0x000000ff10107207 */ /* 0x000fe20000000000 */
[----:B------:R-:W-:-:S07]  /*de00*/  IMAD.MOV.U32 R13, RZ, RZ, R18 ;  /* 0x000000ffff0d7224 */ /* 0x000fce00078e0012 */
.L_x_3180:
[----:B------:R-:W-:Y:S05]  /*de10*/  BSYNC B6 ;  /* 0x0000000000067941 */ /* 0x000fea0003800000 */
.L_x_3178:
[----:B------:R-:W-:-:S03]  /*de20*/  UMOV UR6, 0xffffffff ;  /* 0xffffffff00067882 */ /* 0x000fc60000000000 */
[----:B------:R-:W-:Y:S05]  /*de30*/  BRA.DIV UR6, `(.L_x_3222) ;  /* 0x0000000a06d07947 */ /* 0x000fea000b800000 */
[----:B------:R1:W1:Y:S02]  /*de40*/  SHFL.IDX PT, R14, R13, RZ, 0x1f ;  /* 0x00001fff0d0e7589 */ /* 0x00026400000e0000 */
.L_x_3251:
        /* <DEDUP_REMOVED lines=12> */
.L_x_3175:
        /* <DEDUP_REMOVED lines=11> */
.L_x_3252:
        /* <DEDUP_REMOVED lines=14> */
.L_x_3227:
[----:B------:R-:W-:Y:S02]  /*e0a0*/  IADD3 R3, R7, 0x28c40, RZ ;  /* 0x00028c4007037810 */ /* 0x000fe40007ffe0ff */
[----:B------:R-:W-:Y:S02]  /*e0b0*/  SHF.L.U32 R4, R17, 0x1f, RZ ;  /* 0x0000001f11047819 */ /* 0x000fe400000006ff */
[C---:B------:R-:W-:Y:S01]  /*e0c0*/  IADD3 R0, R16.reuse, 0x1, RZ ;  /* 0x0000000110007810 */ /* 0x040fe20007ffe0ff */
[----:B------:R-:W-:-:S03]  /*e0d0*/  IMAD R5, R16, 0x8, R3 ;  /* 0x0000000810057824 */ /* 0x000fc600078e0203 */
[----:B------:R-:W-:Y:S01]  /*e0e0*/  ISETP.NE.AND P1, PT, R0, 0x2, PT ;  /* 0x000000020000780c */ /* 0x000fe20003f25270 */
[----:B------:R-:W1:Y:S03]  /*e0f0*/  SYNCS.PHASECHK.TRANS64.TRYWAIT P0, [R5+URZ], R4 ;  /* 0x00000004050075a7 */ /* 0x000e66000800017f */
[----:B------:R-:W-:-:S04]  /*e100*/  SEL R2, RZ, 0x1, P1 ;  /* 0x00000001ff027807 */ /* 0x000fc80000800000 */
[----:B------:R-:W-:Y:S02]  /*e110*/  LOP3.LUT R17, R17, R2, RZ, 0x3c, !PT ;  /* 0x0000000211117212 */ /* 0x000fe400078e3cff */
[----:B------:R-:W-:Y:S02]  /*e120*/  SEL R2, R0, RZ, P1 ;  /* 0x000000ff00027207 */ /* 0x000fe40000800000 */
[----:B------:R-:W-:Y:S02]  /*e130*/  SHF.L.U32 R0, R17, 0x1f, RZ ;  /* 0x0000001f11007819 */ /* 0x000fe400000006ff */
[----:B------:R-:W-:Y:S01]  /*e140*/  LEA R3, R2, R3, 0x3 ;  /* 0x0000000302037211 */ /* 0x000fe200078e18ff */
[----:B-1----:R-:W-:Y:S06]  /*e150*/  @!P0 BRA `(.L_x_3228) ;  /* 0x0000000800408947 */ /* 0x002fec0003800000 */
.L_x_3253:
[----:B------:R-:W2:Y:S02]  /*e160*/  SYNCS.PHASECHK.TRANS64.TRYWAIT P0, [R3+URZ], R0 ;  /* 0x00000000030075a7 */ /* 0x000ea4000800017f */
[----:B--2---:R-:W-:Y:S05]  /*e170*/  @!P0 BRA `(.L_x_3229) ;  /* 0x00000008004c8947 */ /* 0x004fea0003800000 */
.L_x_3254:
[----:B------:R-:W-:Y:S05]  /*e180*/  @!P2 BRA `(.L_x_3230) ;  /* 0x000000000004a947 */ /* 0x000fea0003800000 */
[----:B------:R-:W-:Y:S01]  /*e190*/  BPT.TRAP 0x1 ;  /* 0x000000040000795c */ /* 0x000fe20000300000 */
.L_x_3230:
[----:B--2---:R-:W-:-:S04]  /*e1a0*/  IADD3 R3, R7, 0x28c60, RZ ;  /* 0x00028c6007037810 */ /* 0x004fc80007ffe0ff */
[----:B-1----:R-:W-:-:S04]  /*e1b0*/  LEA R5, R16, R3, 0x3 ;  /* 0x0000000310057211 */ /* 0x002fc800078e18ff */
[----:B------:R-:W1:Y:S02]  /*e1c0*/  SYNCS.PHASECHK.TRANS64.TRYWAIT P0, [R5+URZ], R4 ;  /* 0x00000004050075a7 */ /* 0x000e64000800017f */
[----:B-1----:R-:W-:Y:S05]  /*e1d0*/  @!P0 BRA `(.L_x_3231) ;  /* 0x0000000800488947 */ /* 0x002fea0003800000 */
.L_x_3255:
[----:B------:R-:W-:-:S07]  /*e1e0*/  IMAD R3, R2, 0x8, R3 ;  /* 0x0000000802037824 */ /* 0x000fce00078e0203 */
.L_x_3232:
[----:B--2---:R2:W3:Y:S02]  /*e1f0*/  SYNCS.PHASECHK.TRANS64.TRYWAIT P0, [R3+URZ], R0 ;  /* 0x00000000030075a7 */ /* 0x0044e4000800017f */
[----:B---3--:R-:W-:Y:S05]  /*e200*/  @!P0 NANOSLEEP.SYNCS 0x989680 ;  /* 0x009896800000895d */ /* 0x008fea0003900000 */
[----:B------:R-:W3:Y:S02]  /*e210*/  @!P0 SYNCS.PHASECHK.TRANS64 P0, [R3+URZ], R0 ;  /* 0x00000000030085a7 */ /* 0x000ee4000800007f */
[----:B---3--:R-:W-:Y:S05]  /*e220*/  @!P0 BRA `(.L_x_3232) ;  /* 0xfffffffc00f08947 */ /* 0x008fea000383ffff */
.L_x_3226:
[----:B------:R-:W-:Y:S05]  /*e230*/  BSYNC B0 ;  /* 0x0000000000007941 */ /* 0x000fea0003800000 */
.L_x_3225:
[----:B------:R-:W-:Y:S05]  /*e240*/  EXIT ;  /* 0x000000000000794d */ /* 0x000fea0003800000 */
.L_x_3127:
[----:B-1----:R-:W-:-:S04]  /*e250*/  MOV R3, UR16 ;  /* 0x0000001000037c02 */ /* 0x002fc80008000f00 */
[----:B------:R1:W2:Y:S03]  /*e260*/  SYNCS.PHASECHK.TRANS64.TRYWAIT P0, [R3+URZ+0x28c50], R0 ;  /* 0x028c5000030075a7 */ /* 0x0002a6000800017f */
[----:B--2---:R-:W-:Y:S05]  /*e270*/  @!P0 NANOSLEEP.SYNCS 0x989680 ;  /* 0x009896800000895d */ /* 0x004fea0003900000 */
[----:B------:R-:W2:Y:S02]  /*e280*/  @!P0 SYNCS.PHASECHK.TRANS64 P0, [R3+URZ+0x28c50], R0 ;  /* 0x028c5000030085a7 */ /* 0x000ea4000800007f */
[----:B--2---:R-:W-:Y:S05]  /*e290*/  @!P0 BRA `(.L_x_3127) ;  /* 0xfffffffc00ec8947 */ /* 0x004fea000383ffff */
[----:B------:R-:W-:Y:S05]  /*e2a0*/  BRA `(.L_x_3233) ;  /* 0xffffff34006c7947 */ /* 0x000fea000383ffff */
.L_x_3132:
[----:B--2---:R-:W-:-:S04]  /*e2b0*/  MOV R4, UR6 ;  /* 0x0000000600047c02 */ /* 0x004fc80008000f00 */
[----:B------:R2:W3:Y:S03]  /*e2c0*/  SYNCS.PHASECHK.TRANS64.TRYWAIT P0, [R4+URZ+0x28c50], R3 ;  /* 0x028c5003040075a7 */ /* 0x0004e6000800017f */
[----:B---3--:R-:W-:Y:S05]  /*e2d0*/  @!P0 NANOSLEEP.SYNCS 0x989680 ;  /* 0x009896800000895d */ /* 0x008fea0003900000 */
[----:B------:R-:W3:Y:S02]  /*e2e0*/  @!P0 SYNCS.PHASECHK.TRANS64 P0, [R4+URZ+0x28c50], R3 ;  /* 0x028c5003040085a7 */ /* 0x000ee4000800007f */
[----:B---3--:R-:W-:Y:S05]  /*e2f0*/  @!P0 BRA `(.L_x_3132) ;  /* 0xfffffffc00ec8947 */ /* 0x008fea000383ffff */
[----:B------:R-:W-:Y:S05]  /*e300*/  BRA `(.L_x_3131) ;  /* 0xffffff4000807947 */ /* 0x000fea000383ffff */
.L_x_3135:
[----:B-1----:R-:W-:-:S04]  /*e310*/  MOV R3, UR48 ;  /* 0x0000003000037c02 */ /* 0x002fc80008000f00 */
[----:B------:R1:W2:Y:S03]  /*e320*/  SYNCS.PHASECHK.TRANS64.TRYWAIT P1, [R3+URZ+0x28c00], R0 ;  /* 0x028c0000030075a7 */ /* 0x0002a6000802017f */
[----:B--2---:R-:W-:Y:S05]  /*e330*/  @!P1 NANOSLEEP.SYNCS 0x989680 ;  /* 0x009896800000995d */ /* 0x004fea0003900000 */
[----:B------:R-:W2:Y:S02]  /*e340*/  @!P1 SYNCS.PHASECHK.TRANS64 P1, [R3+URZ+0x28c00], R0 ;  /* 0x028c0000030095a7 */ /* 0x000ea4000802007f */
[----:B--2---:R-:W-:Y:S05]  /*e350*/  @!P1 BRA `(.L_x_3135) ;  /* 0xfffffffc00ec9947 */ /* 0x004fea000383ffff */
[----:B------:R-:W-:Y:S05]  /*e360*/  BRA `(.L_x_3234) ;  /* 0xffffff4c00e87947 */ /* 0x000fea000383ffff */
.L_x_3139:
[----:B---3--:R3:W4:Y:S02]  /*e370*/  SYNCS.PHASECHK.TRANS64.TRYWAIT P1, [R7+URZ+0x28c30], R8 ;  /* 0x028c3008070075a7 */ /* 0x008724000802017f */
[----:B----4-:R-:W-:Y:S05]  /*e380*/  @!P1 NANOSLEEP.SYNCS 0x989680 ;  /* 0x009896800000995d */ /* 0x010fea0003900000 */
[----:B------:R-:W4:Y:S02]  /*e390*/  @!P1 SYNCS.PHASECHK.TRANS64 P1, [R7+URZ+0x28c30], R8 ;  /* 0x028c3008070095a7 */ /* 0x000f24000802007f */
[----:B----4-:R-:W-:Y:S05]  /*e3a0*/  @!P1 BRA `(.L_x_3139) ;  /* 0xfffffffc00f09947 */ /* 0x010fea000383ffff */
[----:B------:R-:W-:Y:S05]  /*e3b0*/  BRA `(.L_x_3138) ;  /* 0xffffff5000047947 */ /* 0x000fea000383ffff */
.L_x_3143:
[----:B----4-:R4:W1:Y:S02]  /*e3c0*/  SYNCS.PHASECHK.TRANS64.TRYWAIT P2, [R7+URZ+0x28c50], R8 ;  /* 0x028c5008070075a7 */ /* 0x010864000804017f */
[----:B-1----:R-:W-:Y:S05]  /*e3d0*/  @!P2 NANOSLEEP.SYNCS 0x989680 ;  /* 0x009896800000a95d */ /* 0x002fea0003900000 */
[----:B------:R-:W1:Y:S02]  /*e3e0*/  @!P2 SYNCS.PHASECHK.TRANS64 P2, [R7+URZ+0x28c50], R8 ;  /* 0x028c50080700a5a7 */ /* 0x000e64000804007f */
[----:B-1----:R-:W-:Y:S05]  /*e3f0*/  @!P2 BRA `(.L_x_3143) ;  /* 0xfffffffc00f0a947 */ /* 0x002fea000383ffff */
[----:B------:R-:W-:Y:S05]  /*e400*/  BRA `(.L_x_3142) ;  /* 0xffffff64007c7947 */ /* 0x000fea000383ffff */
.L_x_3148:
[----:B---3--:R-:W-:-:S04]  /*e410*/  MOV R4, UR30 ;  /* 0x0000001e00047c02 */ /* 0x008fc80008000f00 */
[----:B------:R3:W4:Y:S03]  /*e420*/  SYNCS.PHASECHK.TRANS64.TRYWAIT P2, [R4+URZ+0x28c30], R7 ;  /* 0x028c3007040075a7 */ /* 0x000726000804017f */
[----:B----4-:R-:W-:Y:S05]  /*e430*/  @!P2 NANOSLEEP.SYNCS 0x989680 ;  /* 0x009896800000a95d */ /* 0x010fea0003900000 */
[----:B------:R-:W4:Y:S02]  /*e440*/  @!P2 SYNCS.PHASECHK.TRANS64 P2, [R4+URZ+0x28c30], R7 ;  /* 0x028c30070400a5a7 */ /* 0x000f24000804007f */
[----:B----4-:R-:W-:Y:S05]  /*e450*/  @!P2 BRA `(.L_x_3148) ;  /* 0xfffffffc00eca947 */ /* 0x010fea000383ffff */
[----:B------:R-:W-:Y:S05]  /*e460*/  BRA `(.L_x_3147) ;  /* 0xffffff6800807947 */ /* 0x000fea000383ffff */
.L_x_3152:
[----:B---3--:R3:W4:Y:S02]  /*e470*/  SYNCS.PHASECHK.TRANS64.TRYWAIT P2, [R170+URZ+0x28c50], R7 ;  /* 0x028c5007aa0075a7 */ /* 0x008724000804017f */
[----:B----4-:R-:W-:Y:S05]  /*e480*/  @!P2 NANOSLEEP.SYNCS 0x989680 ;  /* 0x009896800000a95d */ /* 0x010fea0003900000 */
[----:B------:R-:W4:Y:S02]  /*e490*/  @!P2 SYNCS.PHASECHK.TRANS64 P2, [R170+URZ+0x28c50], R7 ;  /* 0x028c5007aa00a5a7 */ /* 0x000f24000804007f */
[----:B----4-:R-:W-:Y:S05]  /*e4a0*/  @!P2 BRA `(.L_x_3152) ;  /* 0xfffffffc00f0a947 */ /* 0x010fea000383ffff */
[----:B------:R-:W-:Y:S05]  /*e4b0*/  BRA `(.L_x_3151) ;  /* 0xffffff8400e87947 */ /* 0x000fea000383ffff */
.L_x_3158:
[----:B----4-:R-:W-:-:S04]  /*e4c0*/  IMAD.U32 R4, RZ, RZ, UR24 ;  /* 0x00000018ff047e24 */ /* 0x010fc8000f8e00ff */
[----:B------:R4:W1:Y:S03]  /*e4d0*/  SYNCS.PHASECHK.TRANS64.TRYWAIT P2, [R4+URZ+0x28c30], R7 ;  /* 0x028c3007040075a7 */ /* 0x000866000804017f */
[----:B-1----:R-:W-:Y:S05]  /*e4e0*/  @!P2 NANOSLEEP.SYNCS 0x989680 ;  /* 0x009896800000a95d */ /* 0x002fea0003900000 */
[----:B------:R-:W1:Y:S02]  /*e4f0*/  @!P2 SYNCS.PHASECHK.TRANS64 P2, [R4+URZ+0x28c30], R7 ;  /* 0x028c30070400a5a7 */ /* 0x000e64000804007f */
[----:B-1----:R-:W-:Y:S05]  /*e500*/  @!P2 BRA `(.L_x_3158) ;  /* 0xfffffffc00eca947 */ /* 0x002fea000383ffff */
[----:B------:R-:W-:Y:S05]  /*e510*/  BRA `(.L_x_3157) ;  /* 0xffffff8800d47947 */ /* 0x000fea000383ffff */
.L_x_3162:
[----:B--2---:R2:W4:Y:S02]  /*e520*/  SYNCS.PHASECHK.TRANS64.TRYWAIT P2, [R168+URZ+0x28c50], R7 ;  /* 0x028c5007a80075a7 */ /* 0x004524000804017f */
[----:B----4-:R-:W-:Y:S05]  /*e530*/  @!P2 NANOSLEEP.SYNCS 0x989680 ;  /* 0x009896800000a95d */ /* 0x010fea0003900000 */
[----:B------:R-:W4:Y:S02]  /*e540*/  @!P2 SYNCS.PHASECHK.TRANS64 P2, [R168+URZ+0x28c50], R7 ;  /* 0x028c5007a800a5a7 */ /* 0x000f24000804007f */
[----:B----4-:R-:W-:Y:S05]  /*e550*/  @!P2 BRA `(.L_x_3162) ;  /* 0xfffffffc00f0a947 */ /* 0x010fea000383ffff */
[----:B------:R-:W-:Y:S05]  /*e560*/  BRA `(.L_x_3161) ;  /* 0xffffffa000f87947 */ /* 0x000fea000383ffff */
.L_x_3184:
[----:B------:R-:W1:Y:S01]  /*e570*/  S2R R7, SR_TID.X ;  /* 0x0000000000077919 */ /* 0x000e620000002100 */
[----:B------:R-:W-:Y:S02]  /*e580*/  MOV R12, RZ ;  /* 0x000000ff000c7202 */ /* 0x000fe40000000f00 */
[----:B------:R-:W-:Y:S02]  /*e590*/  MOV R11, 0x1f ;  /* 0x0000001f000b7802 */ /* 0x000fe40000000f00 */
[----:B------:R-:W-:Y:S02]  /*e5a0*/  MOV R15, 0xffffffff ;  /* 0xffffffff000f7802 */ /* 0x000fe40000000f00 */
[----:B-1----:R-:W-:-:S04]  /*e5b0*/  SHF.R.U32.HI R7, RZ, 0x5, R7 ;  /* 0x00000005ff077819 */ /* 0x002fc80000011607 */
[----:B------:R-:W-:-:S04]  /*e5c0*/  LOP3.LUT R7, R7, 0x3, RZ, 0xc0, !PT ;  /* 0x0000000307077812 */ /* 0x000fc800078ec0ff */
[----:B------:R-:W-:-:S07]  /*e5d0*/  MOV R13, R7 ;  /* 0x00000007000d7202 */ /* 0x000fce0000000f00 */
[----:B------:R-:W-:Y:S05]  /*e5e0*/  WARPSYNC.COLLECTIVE R15, `(.L_x_3235) ;  /* 0x000000000f087348 */ /* 0x000fea0003c00000 */
[----:B------:R1:W2:Y:S02]  /*e5f0*/  SHFL.IDX P6, R14, R13, R12, R11 ;  /* 0x0000000c0d0e7389 */ /* 0x0002a400000c000b */
[----:B-12---:R-:W-:Y:S01]  /*e600*/  ENDCOLLECTIVE ;  /* 0x000000000000791b */ /* 0x006fe20003800000 */
.L_x_3235:
[----:B------:R-:W-:Y:S05]  /*e610*/  BRA `(.L_x_3236) ;  /* 0xffffffd400b87947 */ /* 0x000fea000383ffff */
.L_x_3185:
[----:B------:R-:W-:Y:S01]  /*e620*/  BSSY B0, `(.L_x_3237) ;  /* 0x0000006000007945 */ /* 0x000fe20003800000 */
[----:B------:R-:W-:-:S07]  /*e630*/  IMAD.MOV.U32 R15, RZ, RZ, -0x1 ;  /* 0xffffffffff0f7424 */ /* 0x000fce00078e00ff */
[----:B------:R-:W-:Y:S05]  /*e640*/  WARPSYNC.COLLECTIVE R15, `(.L_x_3238) ;  /* 0x000000000f0c7348 */ /* 0x000fea0003c00000 */
[----:B------:R-:W-:Y:S02]  /*e650*/  ELECT P6, UR62, PT ;  /* 0x00000000003e782f */ /* 0x000fe400038c0000 */
[----:B------:R-:W-:Y:S01]  /*e660*/  MOV R14, UR62 ;  /* 0x0000003e000e7c02 */ /* 0x000fe20008000f00 */
[----:B------:R-:W-:Y:S10]  /*e670*/  ENDCOLLECTIVE ;  /* 0x000000000000791b */ /* 0x000ff40003800000 */
.L_x_3238:
[----:B------:R-:W-:Y:S05]  /*e680*/  BSYNC B0 ;  /* 0x0000000000007941 */ /* 0x000fea0003800000 */
.L_x_3237:
[----:B------:R-:W-:Y:S05]  /*e690*/  BRA `(.L_x_3239) ;  /* 0xffffffd400a87947 */ /* 0x000fea000383ffff */
.L_x_3188:
[----:B-1----:R1:W2:Y:S02]  /*e6a0*/  SYNCS.PHASECHK.TRANS64.TRYWAIT P2, [R8+URZ+0x28c40], R5 ;  /* 0x028c4005080075a7 */ /* 0x0022a4000804017f */
[----:B--2---:R-:W-:Y:S05]  /*e6b0*/  @!P2 NANOSLEEP.SYNCS 0x989680 ;  /* 0x009896800000a95d */ /* 0x004fea0003900000 */
[----:B------:R-:W2:Y:S02]  /*e6c0*/  @!P2 SYNCS.PHASECHK.TRANS64 P2, [R8+URZ+0x28c40], R5 ;  /* 0x028c40050800a5a7 */ /* 0x000ea4000804007f */
[----:B--2---:R-:W-:Y:S05]  /*e6d0*/  @!P2 BRA `(.L_x_3188) ;  /* 0xfffffffc00f0a947 */ /* 0x004fea000383ffff */
[----:B------:R-:W-:Y:S05]  /*e6e0*/  BRA `(.L_x_3240) ;  /* 0xffffffd800047947 */ /* 0x000fea000383ffff */
.L_x_3190:
[----:B-1----:R-:W-:-:S04]  /*e6f0*/  MOV R8, UR37 ;  /* 0x0000002500087c02 */ /* 0x002fc80008000f00 */
[----:B------:R1:W2:Y:S03]  /*e700*/  SYNCS.PHASECHK.TRANS64.TRYWAIT P2, [R8+URZ+0x28c20], R5 ;  /* 0x028c2005080075a7 */ /* 0x0002a6000804017f */
[----:B--2---:R-:W-:Y:S05]  /*e710*/  @!P2 NANOSLEEP.SYNCS 0x989680 ;  /* 0x009896800000a95d */ /* 0x004fea0003900000 */
[----:B------:R-:W2:Y:S02]  /*e720*/  @!P2 SYNCS.PHASECHK.TRANS64 P2, [R8+URZ+0x28c20], R5 ;  /* 0x028c20050800a5a7 */ /* 0x000ea4000804007f */
[----:B--2---:R-:W-:Y:S05]  /*e730*/  @!P2 BRA `(.L_x_3190) ;  /* 0xfffffffc00eca947 */ /* 0x004fea000383ffff */
[----:B------:R-:W-:Y:S05]  /*e740*/  BRA `(.L_x_3241) ;  /* 0xffffffd800a47947 */ /* 0x000fea000383ffff */
.L_x_3193:
[----:B-1----:R1:W2:Y:S02]  /*e750*/  SYNCS.PHASECHK.TRANS64.TRYWAIT P2, [R8+URZ+0x28c60], R5 ;  /* 0x028c6005080075a7 */ /* 0x0022a4000804017f */
[----:B--2---:R-:W-:Y:S05]  /*e760*/  @!P2 NANOSLEEP.SYNCS 0x989680 ;  /* 0x009896800000a95d */ /* 0x004fea0003900000 */
[----:B------:R-:W2:Y:S02]  /*e770*/  @!P2 SYNCS.PHASECHK.TRANS64 P2, [R8+URZ+0x28c60], R5 ;  /* 0x028c60050800a5a7 */ /* 0x000ea4000804007f */
[----:B--2---:R-:W-:Y:S05]  /*e780*/  @!P2 BRA `(.L_x_3193) ;  /* 0xfffffffc00f0a947 */ /* 0x004fea000383ffff */
[----:B------:R-:W-:Y:S05]  /*e790*/  BRA `(.L_x_3242) ;  /* 0xffffffd800b87947 */ /* 0x000fea000383ffff */
.L_x_3200:
[----:B-1----:R1:W2:Y:S02]  /*e7a0*/  SYNCS.PHASECHK.TRANS64.TRYWAIT P3, [R2+URZ+0x28c40], R3 ;  /* 0x028c4003020075a7 */ /* 0x0022a4000806017f */
[----:B--2---:R-:W-:Y:S05]  /*e7b0*/  @!P3 NANOSLEEP.SYNCS 0x989680 ;  /* 0x009896800000b95d */ /* 0x004fea0003900000 */
[----:B------:R-:W2:Y:S02]  /*e7c0*/  @!P3 SYNCS.PHASECHK.TRANS64 P3, [R2+URZ+0x28c40], R3 ;  /* 0x028c40030200b5a7 */ /* 0x000ea4000806007f */
[----:B--2---:R-:W-:Y:S05]  /*e7d0*/  @!P3 BRA `(.L_x_3200) ;  /* 0xfffffffc00f0b947 */ /* 0x004fea000383ffff */
[----:B------:R-:W-:Y:S05]  /*e7e0*/  BRA `(.L_x_3243) ;  /* 0xffffffe0003c7947 */ /* 0x000fea000383ffff */
.L_x_3202:
[----:B--2---:R2:W3:Y:S02]  /*e7f0*/  SYNCS.PHASECHK.TRANS64.TRYWAIT P3, [R2+URZ+0x28c60], R3 ;  /* 0x028c6003020075a7 */ /* 0x0044e4000806017f */
[----:B---3--:R-:W-:Y:S05]  /*e800*/  @!P3 NANOSLEEP.SYNCS 0x989680 ;  /* 0x009896800000b95d */ /* 0x008fea0003900000 */
[----:B------:R-:W3:Y:S02]  /*e810*/  @!P3 SYNCS.PHASECHK.TRANS64 P3, [R2+URZ+0x28c60], R3 ;  /* 0x028c60030200b5a7 */ /* 0x000ee4000806007f */
[----:B---3--:R-:W-:Y:S05]  /*e820*/  @!P3 BRA `(.L_x_3202) ;  /* 0xfffffffc00f0b947 */ /* 0x008fea000383ffff */
[----:B------:R-:W-:Y:S05]  /*e830*/  BRA `(.L_x_3244) ;  /* 0xffffffe000847947 */ /* 0x000fea000383ffff */
.L_x_3208:
[----:B-1----:R1:W2:Y:S02]  /*e840*/  SYNCS.PHASECHK.TRANS64.TRYWAIT P3, [R3+URZ+0x28c40], R2 ;  /* 0x028c4002030075a7 */ /* 0x0022a4000806017f */
[----:B--2---:R-:W-:Y:S05]  /*e850*/  @!P3 NANOSLEEP.SYNCS 0x989680 ;  /* 0x009896800000b95d */ /* 0x004fea0003900000 */
[----:B------:R-:W2:Y:S02]  /*e860*/  @!P3 SYNCS.PHASECHK.TRANS64 P3, [R3+URZ+0x28c40], R2 ;  /* 0x028c40020300b5a7 */ /* 0x000ea4000806007f */
[----:B--2---:R-:W-:Y:S05]  /*e870*/  @!P3 BRA `(.L_x_3208) ;  /* 0xfffffffc00f0b947 */ /* 0x004fea000383ffff */
[----:B------:R-:W-:Y:S05]  /*e880*/  BRA `(.L_x_3245) ;  /* 0xffffffe400f47947 */ /* 0x000fea000383ffff */
.L_x_3210:
[----:B---3--:R3:W4:Y:S02]  /*e890*/  SYNCS.PHASECHK.TRANS64.TRYWAIT P3, [R3+URZ+0x28c60], R2 ;  /* 0x028c6002030075a7 */ /* 0x008724000806017f */
[----:B----4-:R-:W-:Y:S05]  /*e8a0*/  @!P3 NANOSLEEP.SYNCS 0x989680 ;  /* 0x009896800000b95d */ /* 0x010fea0003900000 */
[----:B------:R-:W4:Y:S02]  /*e8b0*/  @!P3 SYNCS.PHASECHK.TRANS64 P3, [R3+URZ+0x28c60], R2 ;  /* 0x028c60020300b5a7 */ /* 0x000f24000806007f */
[----:B----4-:R-:W-:Y:S05]  /*e8c0*/  @!P3 BRA `(.L_x_3210) ;  /* 0xfffffffc00f0b947 */ /* 0x010fea000383ffff */
[----:B------:R-:W-:Y:S05]  /*e8d0*/  BRA `(.L_x_3246) ;  /* 0xffffffe8003c7947 */ /* 0x000fea000383ffff */
.L_x_3215:
[----:B-1----:R1:W2:Y:S02]  /*e8e0*/  SYNCS.PHASECHK.TRANS64.TRYWAIT P3, [R2+URZ+0x28c40], R3 ;  /* 0x028c4003020075a7 */ /* 0x0022a4000806017f */
[----:B--2---:R-:W-:Y:S05]  /*e8f0*/  @!P3 NANOSLEEP.SYNCS 0x989680 ;  /* 0x009896800000b95d */ /* 0x004fea0003900000 */
[----:B------:R-:W2:Y:S02]  /*e900*/  @!P3 SYNCS.PHASECHK.TRANS64 P3, [R2+URZ+0x28c40], R3 ;  /* 0x028c40030200b5a7 */ /* 0x000ea4000806007f */
[----:B--2---:R-:W-:Y:S05]  /*e910*/  @!P3 BRA `(.L_x_3215) ;  /* 0xfffffffc00f0b947 */ /* 0x004fea000383ffff */
[----:B------:R-:W-:Y:S05]  /*e920*/  BRA `(.L_x_3247) ;  /* 0xffffffec00947947 */ /* 0x000fea000383ffff */
.L_x_3217:
[----:B---3--:R3:W4:Y:S02]  /*e930*/  SYNCS.PHASECHK.TRANS64.TRYWAIT P3, [R2+URZ+0x28c60], R3 ;  /* 0x028c6003020075a7 */ /* 0x008724000806017f */
[----:B----4-:R-:W-:Y:S05]  /*e940*/  @!P3 NANOSLEEP.SYNCS 0x989680 ;  /* 0x009896800000b95d */ /* 0x010fea0003900000 */
[----:B------:R-:W4:Y:S02]  /*e950*/  @!P3 SYNCS.PHASECHK.TRANS64 P3, [R2+URZ+0x28c60], R3 ;  /* 0x028c60030200b5a7 */ /* 0x000f24000806007f */
[----:B----4-:R-:W-:Y:S05]  /*e960*/  @!P3 BRA `(.L_x_3217) ;  /* 0xfffffffc00f0b947 */ /* 0x010fea000383ffff */
[----:B------:R-:W-:Y:S05]  /*e970*/  BRA `(.L_x_3248) ;  /* 0xffffffec00dc7947 */ /* 0x000fea000383ffff */
.L_x_3222:
[----:B------:R-:W-:Y:S01]  /*e980*/  BSSY B0, `(.L_x_3249) ;  /* 0x0000007000007945 */ /* 0x000fe20003800000 */
[----:B--2---:R-:W-:Y:S02]  /*e990*/  MOV R12, RZ ;  /* 0x000000ff000c7202 */ /* 0x004fe40000000f00 */
[----:B------:R-:W-:Y:S02]  /*e9a0*/  MOV R11, 0x1f ;  /* 0x0000001f000b7802 */ /* 0x000fe40000000f00 */
[----:B------:R-:W-:-:S07]  /*e9b0*/  MOV R15, 0xffffffff ;  /* 0xffffffff000f7802 */ /* 0x000fce0000000f00 */
[----:B-1-34-:R-:W-:Y:S05]  /*e9c0*/  WARPSYNC.COLLECTIVE R15, `(.L_x_3250) ;  /* 0x000000000f087348 */ /* 0x01afea0003c00000 */
[----:B------:R2:W1:Y:S02]  /*e9d0*/  SHFL.IDX P6, R14, R13, R12, R11 ;  /* 0x0000000c0d0e7389 */ /* 0x00046400000c000b */
[----:B-1234-:R-:W-:Y:S01]  /*e9e0*/  ENDCOLLECTIVE ;  /* 0x000000000000791b */ /* 0x01efe20003800000 */
.L_x_3250:
[----:B------:R-:W-:Y:S05]  /*e9f0*/  BSYNC B0 ;  /* 0x0000000000007941 */ /* 0x000fea0003800000 */
.L_x_3249:
[----:B------:R-:W-:Y:S05]  /*ea00*/  BRA `(.L_x_3251) ;  /* 0xfffffff400107947 */ /* 0x000fea000383ffff */
.L_x_3224:
[----:B-1----:R1:W2:Y:S02]  /*ea10*/  SYNCS.PHASECHK.TRANS64.TRYWAIT P0, [R7+URZ+0x28c20], R0 ;  /* 0x028c2000070075a7 */ /* 0x0022a4000800017f */
[----:B--2---:R-:W-:Y:S05]  /*ea20*/  @!P0 NANOSLEEP.SYNCS 0x989680 ;  /* 0x009896800000895d */ /* 0x004fea0003900000 */
[----:B------:R-:W2:Y:S02]  /*ea30*/  @!P0 SYNCS.PHASECHK.TRANS64 P0, [R7+URZ+0x28c20], R0 ;  /* 0x028c2000070085a7 */ /* 0x000ea4000800007f */
[----:B--2---:R-:W-:Y:S05]  /*ea40*/  @!P0 BRA `(.L_x_3224) ;  /* 0xfffffffc00f08947 */ /* 0x004fea000383ffff */
[----:B------:R-:W-:Y:S05]  /*ea50*/  BRA `(.L_x_3252) ;  /* 0xfffffff400587947 */ /* 0x000fea000383ffff */
.L_x_3228:
[----:B-1----:R1:W2:Y:S02]  /*ea60*/  SYNCS.PHASECHK.TRANS64.TRYWAIT P0, [R5+URZ], R4 ;  /* 0x00000004050075a7 */ /* 0x0022a4000800017f */
[----:B--2---:R-:W-:Y:S05]  /*ea70*/  @!P0 NANOSLEEP.SYNCS 0x989680 ;  /* 0x009896800000895d */ /* 0x004fea0003900000 */
[----:B------:R-:W2:Y:S02]  /*ea80*/  @!P0 SYNCS.PHASECHK.TRANS64 P0, [R5+URZ], R4 ;  /* 0x00000004050085a7 */ /* 0x000ea4000800007f */
[----:B--2---:R-:W-:Y:S05]  /*ea90*/  @!P0 BRA `(.L_x_3228) ;  /* 0xfffffffc00f08947 */ /* 0x004fea000383ffff */
[----:B------:R-:W-:Y:S05]  /*eaa0*/  BRA `(.L_x_3253) ;  /* 0xfffffff400ac7947 */ /* 0x000fea000383ffff */
.L_x_3229:
[----:B--2---:R2:W3:Y:S02]  /*eab0*/  SYNCS.PHASECHK.TRANS64.TRYWAIT P0, [R3+URZ], R0 ;  /* 0x00000000030075a7 */ /* 0x0044e4000800017f */
[----:B---3--:R-:W-:Y:S05]  /*eac0*/  @!P0 NANOSLEEP.SYNCS 0x989680 ;  /* 0x009896800000895d */ /* 0x008fea0003900000 */
[----:B------:R-:W3:Y:S02]  /*ead0*/  @!P0 SYNCS.PHASECHK.TRANS64 P0, [R3+URZ], R0 ;  /* 0x00000000030085a7 */ /* 0x000ee4000800007f */
[----:B---3--:R-:W-:Y:S05]  /*eae0*/  @!P0 BRA `(.L_x_3229) ;  /* 0xfffffffc00f08947 */ /* 0x008fea000383ffff */
[----:B------:R-:W-:Y:S05]  /*eaf0*/  BRA `(.L_x_3254) ;  /* 0xfffffff400a07947 */ /* 0x000fea000383ffff */
.L_x_3231:
[----:B-1----:R1:W2:Y:S02]  /*eb00*/  SYNCS.PHASECHK.TRANS64.TRYWAIT P0, [R5+URZ], R4 ;  /* 0x00000004050075a7 */ /* 0x0022a4000800017f */
[----:B--2---:R-:W-:Y:S05]  /*eb10*/  @!P0 NANOSLEEP.SYNCS 0x989680 ;  /* 0x009896800000895d */ /* 0x004fea0003900000 */
[----:B------:R-:W2:Y:S02]  /*eb20*/  @!P0 SYNCS.PHASECHK.TRANS64 P0, [R5+URZ], R4 ;  /* 0x00000004050085a7 */ /* 0x000ea4000800007f */
[----:B--2---:R-:W-:Y:S05]  /*eb30*/  @!P0 BRA `(.L_x_3231) ;  /* 0xfffffffc00f08947 */ /* 0x004fea000383ffff */
[----:B------:R-:W-:Y:S05]  /*eb40*/  BRA `(.L_x_3255) ;  /* 0xfffffff400a47947 */ /* 0x000fea000383ffff */
.L_x_3256:
        /* <DEDUP_REMOVED lines=11> */
.L_x_4561:


//--------------------- .text._ZN7cutlass13device_kernelIN5flash11enable_sm90INS1_16FlashAttnFwdSm90INS1_25CollectiveMainloopFwdSm90ILi2EN4cute5tupleIJNS5_1CILi1EEES8_S8_EEENS6_IJNS7_ILi64EEESA_SA_EEELi512ENS_10bfloat16_tEfNS_4arch4Sm90ELb1ELb0ELb1ELb0ELb0ELb0ELb1ELb0ELb0ELb0ELb0ELb0EEENS1_21CollectiveEpilogueFwdINS6_IJSA_NS7_ILi512EEESA_EEES9_SC_SE_Li256ELb0ELb0ELb0ELb0EEENS1_30DynamicPersistentTileSchedulerILi256ELi32ELb0ELb0ELb1EEEEEEEEEvNT_6ParamsE --------------------------
	.section	.text._ZN7cutlass13device_kernelIN5flash11enable_sm90INS1_16FlashAttnFwdSm90INS1_25CollectiveMainloopFwdSm90ILi2EN4cute5tupleIJNS5_1CILi1EEES8_S8_EEENS6_IJNS7_ILi64EEESA_SA_EEELi512ENS_10bfloat16_tEfNS_4arch4Sm90ELb1ELb0ELb1ELb0ELb0ELb0ELb1ELb0ELb0ELb0ELb0ELb0EEENS1_21CollectiveEpilogueFwdINS6_IJSA_NS7_ILi512EEESA_EEES9_SC_SE_Li256ELb0ELb0ELb0ELb0EEENS1_30DynamicPersistentTileSchedulerILi256ELi32ELb0ELb0ELb1EEEEEEEEEvNT_6ParamsE,"ax",@progbits
	.align	128
.text._ZN7cutlass13device_kernelIN5flash11enable_sm90INS1_16FlashAttnFwdSm90INS1_25CollectiveMainloopFwdSm90ILi2EN4cute5tupleIJNS5_1CILi1EEES8_S8_EEENS6_IJNS7_ILi64EEESA_SA_EEELi512ENS_10bfloat16_tEfNS_4arch4Sm90ELb1ELb0ELb1ELb0ELb0ELb0ELb1ELb0ELb0ELb0ELb0ELb0EEENS1_21CollectiveEpilogueFwdINS6_IJSA_NS7_ILi512EEESA_EEES9_SC_SE_Li256ELb0ELb0ELb0ELb0EEENS1_30DynamicPersistentTileSchedulerILi256ELi32ELb0ELb0ELb1EEEEEEEEEvNT_6ParamsE:
        .type           _ZN7cutlass13device_kernelIN5flash11enable_sm90INS1_16FlashAttnFwdSm90INS1_25CollectiveMainloopFwdSm90ILi2EN4cute5tupleIJNS5_1CILi1EEES8_S8_EEENS6_IJNS7_ILi64EEESA_SA_EEELi512ENS_10bfloat16_tEfNS_4arch4Sm90ELb1ELb0ELb1ELb0ELb0ELb0ELb1ELb0ELb0ELb0ELb0ELb0EEENS1_21CollectiveEpilogueFwdINS6_IJSA_NS7_ILi512EEESA_EEES9_SC_SE_Li256ELb0ELb0ELb0ELb0EEENS1_30DynamicPersistentTileSchedulerILi256ELi32ELb0ELb0ELb1EEEEEEEEEvNT_6ParamsE,@function
        .size           _ZN7cutlass13device_kernelIN5flash11enable_sm90INS1_16FlashAttnFwdSm90INS1_25CollectiveMainloopFwdSm90ILi2EN4cute5tupleIJNS5_1CILi1EEES8_S8_EEENS6_IJNS7_ILi64EEESA_SA_EEELi512ENS_10bfloat16_tEfNS_4arch4Sm90ELb1ELb0ELb1ELb0ELb0ELb0ELb1ELb0ELb0ELb0ELb0ELb0EEENS1_21CollectiveEpilogueFwdINS6_IJSA_NS7_ILi512EEESA_EEES9_SC_SE_Li256ELb0ELb0ELb0ELb0EEENS1_30DynamicPersistentTileSchedulerILi256ELi32ELb0ELb0ELb1EEEEEEEEEvNT_6ParamsE,(.L_x_4562 - _ZN7cutlass13device_kernelIN5flash11enable_sm90INS1_16FlashAttnFwdSm90INS1_25CollectiveMainloopFwdSm90ILi2EN4cute5tupleIJNS5_1CILi1EEES8_S8_EEENS6_IJNS7_ILi64EEESA_SA_EEELi512ENS_10bfloat16_tEfNS_4arch4Sm90ELb1ELb0ELb1ELb0ELb0ELb0ELb1ELb0ELb0ELb0ELb0ELb0EEENS1_21CollectiveEpilogueFwdINS6_IJSA_NS7_ILi512EEESA_EEES9_SC_SE_Li256ELb0ELb0ELb0ELb0EEENS1_30DynamicPersistentTileSchedulerILi256ELi32ELb0ELb0ELb1EEEEEEEEEvNT_6ParamsE)
        .other          _ZN7cutlass13device_kernelIN5flash11enable_sm90INS1_16FlashAttnFwdSm90INS1_25CollectiveMainloopFwdSm90ILi2EN4cute5tupleIJNS5_1CILi1EEES8_S8_EEENS6_IJNS7_ILi64EEESA_SA_EEELi512ENS_10bfloat16_tEfNS_4arch4Sm90ELb1ELb0ELb1ELb0ELb0ELb0ELb1ELb0ELb0ELb0ELb0ELb0EEENS1_21CollectiveEpilogueFwdINS6_IJSA_NS7_ILi512EEESA_EEES9_SC_SE_Li256ELb0ELb0ELb0ELb0EEENS1_30DynamicPersistentTileSchedulerILi256ELi32ELb0ELb0ELb1EEEEEEEEEvNT_6ParamsE,@"STO_CUDA_ENTRY STV_DEFAULT"
_ZN7cutlass13device_kernelIN5flash11enable_sm90INS1_16FlashAttnFwdSm90INS1_25CollectiveMainloopFwdSm90ILi2EN4cute5tupleIJNS5_1CILi1EEES8_S8_EEENS6_IJNS7_ILi64EEESA_SA_EEELi512ENS_10bfloat16_tEfNS_4arch4Sm90ELb1ELb0ELb1ELb0ELb0ELb0ELb1ELb0ELb0ELb0ELb0ELb0EEENS1_21CollectiveEpilogueFwdINS6_IJSA_NS7_ILi512EEESA_EEES9_SC_SE_Li256ELb0ELb0ELb0ELb0EEENS1_30DynamicPersistentTileSchedulerILi256ELi32ELb0ELb0ELb1EEEEEEEEEvNT_6ParamsE:
        /* <DEDUP_REMOVED lines=27> */
.L_x_3258:
[----:B------:R-:W-:Y:S05]  /*01b0*/  BSYNC B0 ;  /* 0x0000000000007941 */ /* 0x000fea0003800000 */
.L_x_3257:
        /* <DEDUP_REMOVED lines=35> */
.L_x_3259:
        /* <DEDUP_REMOVED lines=22> */
.L_x_3260:
        /* <DEDUP_REMOVED lines=18> */
.L_x_3261:
        /* <DEDUP_REMOVED lines=22> */
.L_x_3262:
        /* <DEDUP_REMOVED lines=22> */
.L_x_3263:
[----:B-1----:R-:W-:Y:S01]  /*0930*/  UMOV UR4, 0x1 ;  /* 0x0000000100047882 */ /* 0x002fe20000000000 */
[----:B------:R-:W-:Y:S01]  /*0940*/  PLOP3.LUT P0, PT, PT, PT, UP0, 0x80, 0x0 ;  /* 0x000000000000781c */ /* 0x000fe20003f0f008 */
[----:B------:R-:W-:Y:S01]  /*0950*/  USEL UR4, UR4, 0x2, !UP0 ;  /* 0x0000000204047887 */ /* 0x000fe2000c000000 */
[----:B------:R-:W-:Y:S01]  /*0960*/  NOP ;  /* 0x0000000000007918 */ /* 0x000fe20000000000 */
[----:B------:R-:W-:-:S04]  /*0970*/  ULDC.64 UR54, c[0x0][0x208] ;  /* 0x0000820000367ab9 */ /* 0x000fc80000000a00 */
[----:B------:R-:W-:-:S05]  /*0980*/  IMAD.U32 R2, RZ, RZ, UR4 ;  /* 0x00000004ff027e24 */ /* 0x000fca000f8e00ff */
[----:B------:R1:W-:Y:S01]  /*0990*/  STL [R1], R2 ;  /* 0x0000000201007387 */ /* 0x0003e20000100800 */
[----:B--234-:R-:W-:Y:S06]  /*09a0*/  BAR.SYNC.DEFER_BLOCKING 0x0 ;  /* 0x0000000000007b1d */ /* 0x01cfec0000010000 */
[----:B------:R-:W-:Y:S05]  /*09b0*/  @!P0 BRA `(.L_x_3264) ;  /* 0x000000e000e88947 */ /* 0x000fea0003800000 */
.L_x_3265:
[----:B------:R-:W-:-:S08]  /*09c0*/  NOP ;  /* 0x0000000000007918 */ /* 0x000fd00000000000 */
[----:B------:R-:W2:Y:S02]  /*09d0*/  USETMAXREG.TRY_ALLOC.CTAPOOL UP0, 0xf0 ;  /* 0x000000f0000079c8 */ /* 0x000ea40008000600 */
[----:B--2---:R-:W-:-:S13]  /*09e0*/  PLOP3.LUT P0, PT, PT, PT, UP0, 0x80, 0x0 ;  /* 0x000000000000781c */ /* 0x004fda0003f0f008 */
[----:B------:R-:W-:Y:S05]  /*09f0*/  @!P0 BRA `(.L_x_3265) ;  /* 0xfffffffc00f08947 */ /* 0x000fea000383ffff */
[----:B-1----:R-:W1:Y:S01]  /*0a00*/  S2R R2, SR_TID.X ;  /* 0x0000000000027919 */ /* 0x002e620000002100 */
        /* <DEDUP_REMOVED lines=10> */
[----:B------:R-:W2:Y:S01]  /*0ab0*/  LDL R3, [R1] ;  /* 0x0000000001037983 */ /* 0x000ea20000100800 */
[----:B------:R-:W-:Y:S01]  /*0ac0*/  VIADD R195, R2, 0xffffff80 ;  /* 0xffffff8002c37836 */ /* 0x000fe20000000000 */
[----:B------:R-:W1:Y:S01]  /*0ad0*/  S2UR UR5, SR_CgaCtaId ;  /* 0x00000000000579c3 */ /* 0x000e620000008800 */
[----:B------:R-:W-:Y:S01]  /*0ae0*/  UMOV UR37, 0x400 ;  /* 0x0000040000257882 */ /* 0x000fe20000000000 */
[----:B------:R-:W-:Y:S01]  /*0af0*/  MOV R185, 0x40 ;  /* 0x0000004000b97802 */ /* 0x000fe20000000f00 */
[----:B------:R-:W-:Y:S01]  /*0b00*/  IMAD.MOV.U32 R16, RZ, RZ, RZ ;  /* 0x000000ffff107224 */ /* 0x000fe200078e00ff */
[----:B------:R-:W-:Y:S01]  /*0b10*/  SHF.R.S32.HI R0, RZ, 0x1f, R195 ;  /* 0x0000001fff007819 */ /* 0x000fe200000114c3 */
[----:B------:R-:W-:Y:S01]  /*0b20*/  ULDC.64 UR48, c[0x0][0x198] ;  /* 0x0000660000307ab9 */ /* 0x000fe20000000a00 */
[----:B------:R-:W-:Y:S02]  /*0b30*/  UMOV UR36, URZ ;  /* 0x0000003f00247c82 */ /* 0x000fe40008000000 */
[----:B------:R-:W-:-:S02]  /*0b40*/  LEA.HI R4, R0, R195, RZ, 0x4 ;  /* 0x000000c300047211 */ /* 0x000fc400078f20ff */
[----:B------:R-:W-:Y:S02]  /*0b50*/  LEA.HI R5, R0, R195, RZ, 0x5 ;  /* 0x000000c300057211 */ /* 0x000fe400078f28ff */
[----:B------:R-:W-:Y:S02]  /*0b60*/  LOP3.LUT R2, R4, 0xfffffff0, RZ, 0xc0, !PT ;  /* 0xfffffff004027812 */ /* 0x000fe400078ec0ff */
[--C-:B------:R-:W-:Y:S02]  /*0b70*/  SHF.R.S32.HI R193, RZ, 0x5, R5.reuse ;  /* 0x00000005ffc17819 */ /* 0x100fe40000011405 */
[----:B------:R-:W-:Y:S02]  /*0b80*/  SHF.R.S32.HI R6, RZ, 0x1f, R5 ;  /* 0x0000001fff067819 */ /* 0x000fe40000011405 */
[----:B------:R-:W-:Y:S02]  /*0b90*/  SHF.R.S32.HI R9, RZ, 0x4, R4 ;  /* 0x00000004ff097819 */ /* 0x000fe40000011404 */
[----:B------:R-:W-:-:S02]  /*0ba0*/  IADD3 R7, R195, -R2, RZ ;  /* 0x80000002c3077210 */ /* 0x000fc40007ffe0ff */
[----:B------:R-:W-:Y:S02]  /*0bb0*/  LEA.HI R6, R6, R193, RZ, 0x2 ;  /* 0x000000c106067211 */ /* 0x000fe400078f10ff */
[----:B------:R-:W-:Y:S01]  /*0bc0*/  LEA.HI R5, R4, R9, RZ, 0x1 ;  /* 0x0000000904057211 */ /* 0x000fe200078f08ff */
[----:B-1----:R-:W-:Y:S01]  /*0bd0*/  ULEA UR37, UR5, UR37, 0x18 ;  /* 0x0000002505257291 */ /* 0x002fe2000f8ec03f */
[----:B------:R-:W-:Y:S02]  /*0be0*/  SHF.R.S32.HI R4, RZ, 0x1f, R7 ;  /* 0x0000001fff047819 */ /* 0x000fe40000011407 */
[----:B------:R-:W-:Y:S02]  /*0bf0*/  LOP3.LUT R6, R6, 0x3ffffc, RZ, 0xc0, !PT ;  /* 0x003ffffc06067812 */ /* 0x000fe400078ec0ff */
[----:B------:R-:W-:Y:S02]  /*0c00*/  LEA.HI R8, R4, R7, RZ, 0x3 ;  /* 0x0000000704087211 */ /* 0x000fe400078f18ff */
[----:B------:R-:W-:Y:S01]  /*0c10*/  LOP3.LUT R10, R5, 0x1ffffffe, RZ, 0xc0, !PT ;  /* 0x1ffffffe050a7812 */ /* 0x000fe200078ec0ff */
[----:B------:R-:W-:Y:S01]  /*0c20*/  IMAD.IADD R4, R193, 0x1, -R6 ;  /* 0x00000001c1047824 */ /* 0x000fe200078e0a06 */
[C---:B------:R-:W-:Y:S01]  /*0c30*/  LOP3.LUT R6, R8.reuse, 0xfffffff8, RZ, 0xc0, !PT ;  /* 0xfffffff808067812 */ /* 0x040fe200078ec0ff */
[----:B------:R-:W-:Y:S01]  /*0c40*/  IMAD.SHL.U32 R8, R8, 0x40, RZ ;  /* 0x0000004008087824 */ /* 0x000fe200078e00ff */
[----:B------:R-:W-:-:S04]  /*0c50*/  IADD3 R10, R9, -R10, RZ ;  /* 0x8000000a090a7210 */ /* 0x000fc80007ffe0ff */
[----:B------:R-:W-:Y:S01]  /*0c60*/  LOP3.LUT R8, R8, 0x7ffffe00, RZ, 0xc0, !PT ;  /* 0x7ffffe0008087812 */ /* 0x000fe200078ec0ff */
[----:B------:R-:W-:-:S04]  /*0c70*/  IMAD.SHL.U32 R10, R10, 0x8, RZ ;  /* 0x000000080a0a7824 */ /* 0x000fc800078e00ff */
[----:B------:R-:W-:Y:S01]  /*0c80*/  IMAD R8, R193, 0x400, R8 ;  /* 0x00000400c1087824 */ /* 0x000fe200078e0208 */
[----:B--2---:R-:W-:Y:S02]  /*0c90*/  R2UR UR6, R3 ;  /* 0x00000000030672ca */ /* 0x004fe400000e0000 */
[CC--:B------:R-:W-:Y:S02]  /*0ca0*/  LEA.HI R3, R0.reuse, R195.reuse, RZ, 0x7 ;  /* 0x000000c300037211 */ /* 0x0c0fe400078f38ff */
[----:B------:R-:W-:Y:S02]  /*0cb0*/  LEA.HI R0, R0, R195, RZ, 0x3 ;  /* 0x000000c300007211 */ /* 0x000fe400078f18ff */
[----:B------:R-:W-:Y:S02]  /*0cc0*/  SHF.R.S32.HI R192, RZ, 0x7, R3 ;  /* 0x00000007ffc07819 */ /* 0x000fe40000011403 */
[C---:B------:R-:W-:Y:S02]  /*0cd0*/  LOP3.LUT R2, R3.reuse, 0xffffff80, RZ, 0xc0, !PT ;  /* 0xffffff8003027812 */ /* 0x040fe400078ec0ff */
[----:B------:R-:W-:Y:S01]  /*0ce0*/  LEA.HI R3, R3, R192, RZ, 0x1 ;  /* 0x000000c003037211 */ /* 0x000fe200078f08ff */
[----:B------:R-:W-:Y:S01]  /*0cf0*/  IMAD R11, R192, 0x100, R7 ;  /* 0x00000100c00b7824 */ /* 0x000fe200078e0207 */
[----:B------:R-:W-:Y:S01]  /*0d00*/  SHF.R.S32.HI R190, RZ, 0x3, R0 ;  /* 0x00000003ffbe7819 */ /* 0x000fe20000011400 */
[----:B------:R-:W-:Y:S01]  /*0d10*/  IMAD.IADD R7, R7, 0x1, -R6 ;  /* 0x0000000107077824 */ /* 0x000fe200078e0a06 */
[----:B------:R-:W-:Y:S01]  /*0d20*/  LOP3.LUT R3, R3, 0xfffffe, RZ, 0xc0, !PT ;  /* 0x00fffffe03037812 */ /* 0x000fe200078ec0ff */
[----:B------:R-:W-:Y:S01]  /*0d30*/  IMAD.IADD R2, R195, 0x1, -R2 ;  /* 0x00000001c3027824 */ /* 0x000fe200078e0a02 */
[----:B------:R-:W-:Y:S01]  /*0d40*/  ULOP3.LUT UR46, UR6, 0x1, URZ, 0xfc, !UPT ;  /* 0x00000001062e7892 */ /* 0x000fe2000f8efc3f */
[C---:B------:R-:W-:Y:S01]  /*0d50*/  IMAD.SHL.U32 R9, R7.reuse, 0x40, RZ ;  /* 0x0000004007097824 */ /* 0x040fe200078e00ff */
[----:B------:R-:W-:Y:S01]  /*0d60*/  R2P PR, R7, 0x6 ;  /* 0x0000000607007804 */ /* 0x000fe20000000000 */
[----:B------:R-:W-:Y:S01]  /*0d70*/  IMAD R13, R4, 0x10, R11 ;  /* 0x00000010040d7824 */ /* 0x000fe200078e020b */
[----:B------:R-:W-:Y:S01]  /*0d80*/  SHF.R.S32.HI R5, RZ, 0x1f, R2 ;  /* 0x0000001fff057819 */ /* 0x000fe20000011402 */
[----:B------:R-:W-:Y:S01]  /*0d90*/  IMAD.IADD R3, R192, 0x1, -R3 ;  /* 0x00000001c0037824 */ /* 0x000fe200078e0a03 */
[----:B------:R-:W-:Y:S01]  /*0da0*/  LOP3.LUT R9, R9, 0x1c0, RZ, 0xc0, !PT ;  /* 0x000001c009097812 */ /* 0x000fe200078ec0ff */
[--C-:B------:R-:W-:Y:S01]  /*0db0*/  IMAD.U32 R194, R13, 0x40, R10.reuse ;  /* 0x000000400dc27824 */ /* 0x100fe200078e000a */
[----:B------:R-:W-:Y:S01]  /*0dc0*/  LEA.HI R4, R5, R2, RZ, 0x2 ;  /* 0x0000000205047211 */ /* 0x000fe200078f10ff */
[----:B------:R-:W-:Y:S01]  /*0dd0*/  IMAD.SHL.U32 R22, R3, 0x100, RZ ;  /* 0x0000010003167824 */ /* 0x000fe200078e00ff */
[----:B------:R-:W-:-:S02]  /*0de0*/  LOP3.LUT R10, R9, 0x8, R10, 0xf8, !PT ;  /* 0x00000008090a7812 */ /* 0x000fc400078ef80a */
[----:B------:R-:W-:Y:S02]  /*0df0*/  SHF.R.U32.HI R9, RZ, 0x3, R9 ;  /* 0x00000003ff097819 */ /* 0x000fe40000011609 */
[----:B------:R-:W-:Y:S02]  /*0e00*/  LEA.HI R6, R5, R2, RZ, 0x5 ;  /* 0x0000000205067211 */ /* 0x000fe400078f28ff */
[----:B------:R-:W-:Y:S02]  /*0e10*/  LOP3.LUT R11, R4, 0x7ffffffc, RZ, 0xc0, !PT ;  /* 0x7ffffffc040b7812 */ /* 0x000fe400078ec0ff */
[--C-:B------:R-:W-:Y:S02]  /*0e20*/  SHF.R.S32.HI R5, RZ, 0x2, R4.reuse ;  /* 0x00000002ff057819 */ /* 0x100fe40000011404 */
[----:B------:R-:W-:Y:S02]  /*0e30*/  SHF.R.S32.HI R4, RZ, 0x1f, R4 ;  /* 0x0000001fff047819 */ /* 0x000fe40000011404 */
[----:B------:R-:W-:-:S02]  /*0e40*/  LOP3.LUT R9, R10, R9, RZ, 0x3c, !PT ;  /* 0x000000090a097212 */ /* 0x000fc400078e3cff */
[----:B------:R-:W-:Y:S02]  /*0e50*/  LEA.HI R4, R4, R5, RZ, 0x3 ;  /* 0x0000000504047211 */ /* 0x000fe400078f18ff */
[----:B------:R-:W-:Y:S01]  /*0e60*/  SEL R185, R185, 0xffffffc0, !P2 ;  /* 0xffffffc0b9b97807 */ /* 0x000fe20005000000 */
[----:B------:R-:W-:Y:S01]  /*0e70*/  IMAD.IADD R8, R8, 0x1, R9 ;  /* 0x0000000108087824 */ /* 0x000fe200078e0209 */
[----:B------:R-:W-:Y:S02]  /*0e80*/  LOP3.LUT R4, R4, 0xfffffff8, RZ, 0xc0, !PT ;  /* 0xfffffff804047812 */ /* 0x000fe400078ec0ff */
[----:B------:R-:W-:Y:S01]  /*0e90*/  IADD3 R11, R2, -R11, RZ ;  /* 0x8000000b020b7210 */ /* 0x000fe20007ffe0ff */
[----:B------:R-:W-:Y:S01]  /*0ea0*/  IMAD.MOV.U32 R2, RZ, RZ, RZ ;  /* 0x000000ffff027224 */ /* 0x000fe200078e00ff */
[----:B------:R-:W-:Y:S02]  /*0eb0*/  LEA R23, R8, UR37, 0x1 ;  /* 0x0000002508177c11 */ /* 0x000fe4000f8e08ff */
[----:B------:R-:W-:Y:S01]  /*0ec0*/  IADD3 R17, R5, -R4, RZ ;  /* 0x8000000405117210 */ /* 0x000fe20007ffe0ff */
[----:B------:R-:W-:Y:S01]  /*0ed0*/  IMAD.SHL.U32 R18, R11, 0x2, RZ ;  /* 0x000000020b127824 */ /* 0x000fe200078e00ff */
[----:B------:R-:W-:Y:S01]  /*0ee0*/  LOP3.LUT R4, R0, 0x1ffffff8, RZ, 0xc0, !PT ;  /* 0x1ffffff800047812 */ /* 0x000fe200078ec0ff */
[C---:B------:R-:W-:Y:S01]  /*0ef0*/  VIADD R184, R23.reuse, 0x36420 ;  /* 0x0003642017b87836 */ /* 0x040fe20000000000 */
[----:B------:R-:W-:-:S02]  /*0f00*/  IADD3 R186, R23, 0x36400, RZ ;  /* 0x0003640017ba7810 */ /* 0x000fc40007ffe0ff */
[----:B------:R-:W-:Y:S01]  /*0f10*/  SHF.R.S32.HI R6, RZ, 0x5, R6 ;  /* 0x00000005ff067819 */ /* 0x000fe20000011406 */
[----:B------:R-:W-:Y:S01]  /*0f20*/  IMAD.IADD R4, R195, 0x1, -R4 ;  /* 0x00000001c3047824 */ /* 0x000fe200078e0a04 */
[C---:B------:R-:W-:Y:S01]  /*0f30*/  @P1 IADD3 R184, R186.reuse, -0x20, RZ ;  /* 0xffffffe0bab81810 */ /* 0x040fe20007ffe0ff */
[----:B------:R-:W-:Y:S02]  /*0f40*/  IMAD.IADD R186, R186, 0x1, R185 ;  /* 0x00000001baba7824 */ /* 0x000fe400078e02b9 */
[----:B------:R-:W-:Y:S01]  /*0f50*/  IMAD R17, R6, 0x10, R17 ;  /* 0x0000001006117824 */ /* 0x000fe200078e0211 */
[----:B------:R-:W-:Y:S01]  /*0f60*/  IADD3 R185, R185, R184, RZ ;  /* 0x000000b8b9b97210 */ /* 0x000fe20007ffe0ff */
[----:B------:R-:W-:-:S07]  /*0f70*/  IMAD.SHL.U32 R188, R4, 0x8, RZ ;  /* 0x0000000804bc7824 */ /* 0x000fce00078e00ff */
.L_x_3313:
        /* <DEDUP_REMOVED lines=20> */
.L_x_3266:
[----:B------:R-:W-:Y:S01]  /*10c0*/  ULDC UR6, c[0x0][0xec4] ;  /* 0x0003b10000067ab9 */ /* 0x000fe20000000800 */
[----:B------:R-:W-:Y:S01]  /*10d0*/  UMOV UR38, UR7 ;  /* 0x0000000700267c82 */ /* 0x000fe20008000000 */
[----:B------:R-:W-:-:S11]  /*10e0*/  UISETP.NE.AND UP0, UPT, UR6, 0x1, UPT ;  /* 0x000000010600788c */ /* 0x000fd6000bf05270 */
[----:B------:R-:W-:Y:S02]  /*10f0*/  @UP0 ULDC.64 UR10, c[0x0][0xec8] ;  /* 0x0003b200000a0ab9 */ /* 0x000fe40000000a00 */
[----:B------:R-:W-:-:S04]  /*1100*/  UIMAD.WIDE.U32 UR4, UR7, UR10, URZ ;  /* 0x0000000a070472a5 */ /* 0x000fc8000f8e003f */
[----:B------:R-:W-:-:S04]  /*1110*/  @UP0 USHF.R.U32.HI UR38, URZ, UR11, UR5 ;  /* 0x0000000b3f260299 */ /* 0x000fc80008011605 */
[----:B------:R-:W-:-:S12]  /*1120*/  UIMAD UR4, UR38, UR6, URZ ;  /* 0x00000006260472a4 */ /* 0x000fd8000f8e023f */
.L_x_3267:
[----:B------:R-:W1:Y:S01]  /*1130*/  LDC.64 R8, c[0x0][0x3f8] ;  /* 0x0000fe00ff087b82 */ /* 0x000e620000000a00 */
[----:B------:R-:W-:Y:S01]  /*1140*/  ULOP3.LUT UR5, URZ, UR38, URZ, 0x33, !UPT ;  /* 0x000000263f057292 */ /* 0x000fe2000f8e333f */
[----:B------:R-:W-:Y:S01]  /*1150*/  CS2R R150, SRZ ;  /* 0x0000000000967805 */ /* 0x000fe2000001ff00 */
[----:B------:R-:W-:Y:S01]  /*1160*/  ULDC UR6, c[0x0][0xeac] ;  /* 0x0003ab0000067ab9 */ /* 0x000fe20000000800 */
[----:B------:R-:W-:Y:S01]  /*1170*/  ULDC UR43, c[0x0][0xeb8] ;  /* 0x0003ae00002b7ab9 */ /* 0x000fe20000000800 */
[----:B------:R-:W-:Y:S01]  /*1180*/  UIADD3 UR5, UR5, UR6, URZ ;  /* 0x0000000605057290 */ /* 0x000fe2000fffe03f */
[----:B------:R-:W-:Y:S01]  /*1190*/  CS2R R148, SRZ ;  /* 0x0000000000947805 */ /* 0x000fe2000001ff00 */
[----:B------:R-:W-:Y:S01]  /*11a0*/  UISETP.NE.AND UP0, UPT, UR43, 0x1, UPT ;  /* 0x000000012b00788c */ /* 0x000fe2000bf05270 */
[----:B------:R-:W2:Y:S01]  /*11b0*/  LDC R153, c[0x0][0x404] ;  /* 0x00010100ff997b82 */ /* 0x000ea20000000800 */
[----:B------:R-:W-:Y:S01]  /*11c0*/  USHF.L.U32 UR42, UR5, 0x6, URZ ;  /* 0x00000006052a7899 */ /* 0x000fe2000800063f */
[----:B------:R-:W-:Y:S01]  /*11d0*/  CS2R R146, SRZ ;  /* 0x0000000000927805 */ /* 0x000fe2000001ff00 */
[----:B------:R-:W-:Y:S01]  /*11e0*/  UIADD3 UR4, UR7, -UR4, URZ ;  /* 0x8000000407047290 */ /* 0x000fe2000fffe03f */
[----:B------:R-:W-:Y:S01]  /*11f0*/  CS2R R144, SRZ ;  /* 0x0000000000907805 */ /* 0x000fe2000001ff00 */
[----:B------:R-:W-:Y:S01]  /*1200*/  ULDC UR5, c[0x0][0xec4] ;  /* 0x0003b10000057ab9 */ /* 0x000fe20000000800 */
[----:B------:R-:W-:Y:S01]  /*1210*/  UISETP.NE.AND UP1, UPT, UR39, 0x1, UPT ;  /* 0x000000012700788c */ /* 0x000fe2000bf25270 */
[----:B------:R-:W-:Y:S01]  /*1220*/  IMAD.U32 R187, RZ, RZ, UR42 ;  /* 0x0000002affbb7e24 */ /* 0x000fe2000f8e00ff */
[----:B------:R-:W3:Y:S01]  /*1230*/  LDC R4, c[0x0][0x288] ;  /* 0x0000a200ff047b82 */ /* 0x000ee20000000800 */
[----:B------:R-:W-:Y:S01]  /*1240*/  UIMAD UR8, UR8, UR5, UR4 ;  /* 0x00000005080872a4 */ /* 0x000fe2000f8e0204 */
[----:B------:R-:W-:Y:S01]  /*1250*/  CS2R R142, SRZ ;  /* 0x00000000008e7805 */ /* 0x000fe2000001ff00 */
[----:B------:R-:W-:Y:S01]  /*1260*/  @UP0 ULDC UR6, c[0x0][0xec0] ;  /* 0x0003b00000060ab9 */ /* 0x000fe20000000800 */
[----:B------:R-:W-:Y:S01]  /*1270*/  @UP0 ULDC UR4, c[0x0][0xebc] ;  /* 0x0003af0000040ab9 */ /* 0x000fe20000000800 */
[----:B------:R-:W-:Y:S01]  /*1280*/  CS2R R140, SRZ ;  /* 0x00000000008c7805 */ /* 0x000fe2000001ff00 */
[----:B------:R-:W-:Y:S01]  /*1290*/  UIMAD.WIDE.U32 UR4, UR8, UR4, URZ ;  /* 0x00000004080472a5 */ /* 0x000fe2000f8e003f */
[----:B------:R-:W-:Y:S01]  /*12a0*/  CS2R R138, SRZ ;  /* 0x00000000008a7805 */ /* 0x000fe2000001ff00 */
[----:B------:R-:W4:Y:S01]  /*12b0*/  LDC R6, c[0x0][0x2e0] ;  /* 0x0000b800ff067b82 */ /* 0x000f220000000800 */
[----:B-1----:R-:W-:Y:S01]  /*12c0*/  ISETP.NE.U32.AND P0, PT, R8, RZ, PT ;  /* 0x000000ff0800720c */ /* 0x002fe20003f05070 */
[----:B------:R-:W-:Y:S01]  /*12d0*/  UMOV UR44, UR8 ;  /* 0x00000008002c7c82 */ /* 0x000fe20008000000 */
[----:B------:R-:W-:Y:S01]  /*12e0*/  @UP0 USHF.R.U32.HI UR44, URZ, UR6, UR5 ;  /* 0x000000063f2c0299 */ /* 0x000fe20008011605 */
[----:B------:R-:W-:-:S02]  /*12f0*/  CS2R R136, SRZ ;  /* 0x0000000000887805 */ /* 0x000fc4000001ff00 */
[----:B------:R-:W-:Y:S02]  /*1300*/  ISETP.NE.AND.EX P0, PT, R9, RZ, PT, P0 ;  /* 0x000000ff0900720c */ /* 0x000fe40003f05300 */
[----:B------:R-:W-:Y:S01]  /*1310*/  CS2R R134, SRZ ;  /* 0x0000000000867805 */ /* 0x000fe2000001ff00 */
[----:B------:R-:W-:Y:S01]  /*1320*/  UIADD3 UR4, -UR44, URZ, URZ ;  /* 0x0000003f2c047290 */ /* 0x000fe2000fffe13f */
[----:B------:R-:W-:Y:S02]  /*1330*/  CS2R R132, SRZ ;  /* 0x0000000000847805 */ /* 0x000fe4000001ff00 */
[----:B--2---:R-:W-:Y:S02]  /*1340*/  SEL R153, R153, 0x1, P0 ;  /* 0x0000000199997807 */ /* 0x004fe40000000000 */
[----:B------:R-:W-:Y:S02]  /*1350*/  CS2R R130, SRZ ;  /* 0x0000000000827805 */ /* 0x000fe4000001ff00 */
[----:B------:R-:W-:Y:S01]  /*1360*/  PLOP3.LUT P0, PT, PT, PT, UP1, 0x80, 0x0 ;  /* 0x000000000000781c */ /* 0x000fe20003f0f018 */
[----:B------:R-:W-:Y:S01]  /*1370*/  UIMAD UR43, UR43, UR4, UR8 ;  /* 0x000000042b2b72a4 */ /* 0x000fe2000f8e0208 */
[----:B------:R-:W-:-:S02]  /*1380*/  CS2R R128, SRZ ;  /* 0x0000000000807805 */ /* 0x000fc4000001ff00 */
[----:B------:R-:W-:Y:S02]  /*1390*/  CS2R R126, SRZ ;  /* 0x00000000007e7805 */ /* 0x000fe4000001ff00 */
[----:B------:R-:W-:Y:S02]  /*13a0*/  CS2R R124, SRZ ;  /* 0x00000000007c7805 */ /* 0x000fe4000001ff00 */
[----:B---3--:R-:W-:Y:S02]  /*13b0*/  IADD3 R4, R187, 0x7f, -R4 ;  /* 0x0000007fbb047810 */ /* 0x008fe40007ffe804 */
[----:B------:R-:W-:Y:S02]  /*13c0*/  CS2R R122, SRZ ;  /* 0x00000000007a7805 */ /* 0x000fe4000001ff00 */
[----:B------:R-:W-:Y:S02]  /*13d0*/  CS2R R120, SRZ ;  /* 0x0000000000787805 */ /* 0x000fe4000001ff00 */
[----:B------:R-:W-:-:S02]  /*13e0*/  CS2R R118, SRZ ;  /* 0x0000000000767805 */ /* 0x000fc4000001ff00 */
[----:B------:R-:W-:Y:S02]  /*13f0*/  CS2R R116, SRZ ;  /* 0x0000000000747805 */ /* 0x000fe4000001ff00 */
[----:B------:R-:W-:Y:S02]  /*1400*/  CS2R R168, SRZ ;  /* 0x0000000000a87805 */ /* 0x000fe4000001ff00 */
[----:B------:R-:W-:Y:S02]  /*1410*/  CS2R R166, SRZ ;  /* 0x0000000000a67805 */ /* 0x000fe4000001ff00 */
[----:B------:R-:W-:Y:S01]  /*1420*/  CS2R R112, SRZ ;  /* 0x0000000000707805 */ /* 0x000fe2000001ff00 */
[CC--:B----4-:R-:W-:Y:S01]  /*1430*/  IMAD R0, R153.reuse, R6.reuse, 0x3f ;  /* 0x0000003f99007424 */ /* 0x0d0fe200078e0206 */
[----:B------:R-:W-:Y:S01]  /*1440*/  CS2R R164, SRZ ;  /* 0x0000000000a47805 */ /* 0x000fe2000001ff00 */
[----:B------:R-:W-:Y:S01]  /*1450*/  IMAD R4, R153, R6, R4 ;  /* 0x0000000699047224 */ /* 0x000fe200078e0204 */
[----:B------:R-:W-:-:S02]  /*1460*/  CS2R R108, SRZ ;  /* 0x00000000006c7805 */ /* 0x000fc4000001ff00 */
[----:B------:R-:W-:Y:S02]  /*1470*/  CS2R R162, SRZ ;  /* 0x0000000000a27805 */ /* 0x000fe4000001ff00 */
[----:B------:R-:W-:Y:S02]  /*1480*/  SHF.R.S32.HI R3, RZ, 0x1f, R0 ;  /* 0x0000001fff037819 */ /* 0x000fe40000011400 */
[----:B------:R-:W-:Y:S02]  /*1490*/  CS2R R104, SRZ ;  /* 0x0000000000687805 */ /* 0x000fe4000001ff00 */
[----:B------:R-:W-:Y:S02]  /*14a0*/  SHF.R.S32.HI R5, RZ, 0x1f, R4 ;  /* 0x0000001fff057819 */ /* 0x000fe40000011404 */
[----:B------:R-:W-:Y:S02]  /*14b0*/  CS2R R160, SRZ ;  /* 0x0000000000a07805 */ /* 0x000fe4000001ff00 */
[----:B------:R-:W-:Y:S01]  /*14c0*/  LEA.HI R3, R3, R0, RZ, 0x6 ;  /* 0x0000000003037211 */ /* 0x000fe200078f30ff */
[----:B------:R-:W-:Y:S01]  /*14d0*/  IMAD.MOV.U32 R0, RZ, RZ, RZ ;  /* 0x000000ffff007224 */ /* 0x000fe200078e00ff */
[----:B------:R-:W-:-:S02]  /*14e0*/  LEA.HI R5, R5, R4, RZ, 0x6 ;  /* 0x0000000405057211 */ /* 0x000fc400078f30ff */
[----:B------:R-:W-:Y:S02]  /*14f0*/  CS2R R158, SRZ ;  /* 0x00000000009e7805 */ /* 0x000fe4000001ff00 */
[----:B------:R-:W-:Y:S02]  /*1500*/  SHF.R.S32.HI R3, RZ, 0x6, R3 ;  /* 0x00000006ff037819 */ /* 0x000fe40000011403 */
[----:B------:R-:W-:Y:S02]  /*1510*/  CS2R R100, SRZ ;  /* 0x0000000000647805 */ /* 0x000fe4000001ff00 */
[----:B------:R-:W-:Y:S02]  /*1520*/  SHF.R.S32.HI R152, RZ, 0x6, R5 ;  /* 0x00000006ff987819 */ /* 0x000fe40000011405 */
[----:B------:R-:W-:Y:S02]  /*1530*/  CS2R R156, SRZ ;  /* 0x00000000009c7805 */ /* 0x000fe4000001ff00 */
[----:B------:R-:W-:-:S02]  /*1540*/  CS2R R96, SRZ ;  /* 0x0000000000607805 */ /* 0x000fc4000001ff00 */
[----:B------:R-:W-:Y:S02]  /*1550*/  CS2R R154, SRZ ;  /* 0x00000000009a7805 */ /* 0x000fe4000001ff00 */
[----:B------:R-:W-:Y:S01]  /*1560*/  VIMNMX R152, R3, R152, PT ;  /* 0x0000009803987248 */ /* 0x000fe20003fe0100 */
[----:B------:R-:W-:Y:S01]  /*1570*/  IMAD.MOV.U32 R3, RZ, RZ, RZ ;  /* 0x000000ffff037224 */ /* 0x000fe200078e00ff */
[----:B------:R-:W-:Y:S02]  /*1580*/  CS2R R92, SRZ ;  /* 0x00000000005c7805 */ /* 0x000fe4000001ff00 */
[----:B------:R-:W-:Y:S02]  /*1590*/  CS2R R36, SRZ ;  /* 0x0000000000247805 */ /* 0x000fe4000001ff00 */
[----:B------:R-:W-:Y:S02]  /*15a0*/  CS2R R32, SRZ ;  /* 0x0000000000207805 */ /* 0x000fe4000001ff00 */
[----:B------:R-:W-:-:S02]  /*15b0*/  CS2R R88, SRZ ;  /* 0x0000000000587805 */ /* 0x000fc4000001ff00 */
[----:B------:R-:W-:Y:S02]  /*15c0*/  CS2R R26, SRZ ;  /* 0x00000000001a7805 */ /* 0x000fe4000001ff00 */
[----:B------:R-:W-:Y:S02]  /*15d0*/  MOV R19, RZ ;  /* 0x000000ff00137202 */ /* 0x000fe40000000f00 */
        /* <DEDUP_REMOVED lines=28> */
[----:B------:R-:W-:Y:S06]  /*17a0*/  @!P0 BRA `(.L_x_3268) ;  /* 0x0000001400d88947 */ /* 0x000fec0003800000 */
[----:B------:R-:W-:Y:S02]  /*17b0*/  ISETP.GE.AND P1, PT, R152, 0x1, PT ;  /* 0x000000019800780c */ /* 0x000fe40003f26270 */
[----:B------:R-:W-:-:S11]  /*17c0*/  PLOP3.LUT P0, PT, PT, PT, PT, 0x80, 0x0 ;  /* 0x000000000000781c */ /* 0x000fd60003f0f070 */
[----:B------:R-:W-:Y:S05]  /*17d0*/  @!P1 BRA `(.L_x_3269) ;  /* 0x000000b800c09947 */ /* 0x000fea0003800000 */
[----:B------:R-:W1:Y:S01]  /*17e0*/  SHFL.IDX PT, R4, R192, RZ, 0x1f ;  /* 0x00001fffc0047589 */ /* 0x000e6200000e0000 */
[----:B------:R-:W-:Y:S01]  /*17f0*/  UIADD3 UR4, UR37, 0x36400, URZ ;  /* 0x0003640025047890 */ /* 0x000fe2000fffe03f */
[----:B------:R-:W-:Y:S01]  /*1800*/  ISETP.GE.AND P0, PT, R152, 0x2, PT ;  /* 0x000000029800780c */ /* 0x000fe20003f06270 */
[----:B------:R-:W-:Y:S01]  /*1810*/  UMOV UR17, 0x40000040 ;  /* 0x4000004000117882 */ /* 0x000fe20000000000 */
[----:B------:R-:W-:Y:S01]  /*1820*/  BAR.SYNC.DEFER_BLOCKING 0xe, 0x100 ;  /* 0x0384000000007b1d */ /* 0x000fe20000010000 */
        /* <DEDUP_REMOVED lines=24> */
[----:B------:R-:W-:-:S04]  /*19b0*/  LOP3.LUT R7, R5, 0x2000000, RZ, 0xfc, !PT ;  /* 0x0200000005077812 */ /* 0x000fc800078efcff */
[----:B------:R-:W-:-:S04]  /*19c0*/  LEA R4, R2, R7, 0xc ;  /* 0x0000000702047211 */ /* 0x000fc800078e60ff */
[C---:B------:R-:W-:Y:S01]  /*19d0*/  R2UR UR18, R4.reuse ;  /* 0x00000000041272ca */ /* 0x040fe200000e0000 */
[----:B------:R-:W-:-:S05]  /*19e0*/  VIADD R5, R4, 0x80 ;  /* 0x0000008004057836 */ /* 0x000fca0000000000 */
        /* <DEDUP_REMOVED lines=25> */
.L_x_3271:
[----:B------:R-:W-:Y:S01]  /*1b80*/  BAR.SYNC.DEFER_BLOCKING 0xe, 0x100 ;  /* 0x0384000000007b1d */ /* 0x000fe20000010000 */
[----:B-12---:R-:W-:Y:S01]  /*1b90*/  IMAD R4, R2, 0x40, R17 ;  /* 0x0000004002047824 */ /* 0x006fe200078e0211 */
[----:B------:R-:W-:Y:S01]  /*1ba0*/  ISETP.GT.AND P2, PT, R152, RZ, PT ;  /* 0x000000ff9800720c */ /* 0x000fe20003f44270 */
        /* <DEDUP_REMOVED lines=9> */
[----:B------:R-:W1:Y:S04]  /*1c40*/  LDS R5, [R4+0x38400] ;  /* 0x0384000004057984 */ /* 0x000e680000000800 */
[----:B------:R2:W3:Y:S02]  /*1c50*/  LDS R6, [R4+0x38420] ;  /* 0x0384200004067984 */ /* 0x0004e40000000800 */
[----:B--2---:R-:W-:-:S04]  /*1c60*/  LEA R4, R2, R7, 0xc ;  /* 0x0000000702047211 */ /* 0x004fc800078e60ff */
        /* <DEDUP_REMOVED lines=132> */
[C---:B------:R-:W-:Y:S02]  /*24b0*/  VIADD R5, R4.reuse, 0x100 ;  /* 0x0000010004057836 */ /* 0x040fe40000000000 */
[----:B------:R-:W-:Y:S02]  /*24c0*/  VIADD R4, R4, 0x180 ;  /* 0x0000018004047836 */ /* 0x000fe40000000000 */
[----:B------:R-:W-:Y:S01]  /*24d0*/  HGMMA.64x256x16.F32.BF16 R24, gdesc[UR16].tnspB, R24, gsb0 ;  /* 0x43e00000101879f0 */ /* 0x000fe20008001818 */
[----:B------:R-:W-:Y:S02]  /*24e0*/  R2UR UR10, R5 ;  /* 0x00000000050a72ca */ /* 0x000fe400000e0000 */
[----:B------:R-:W-:Y:S02]  /*24f0*/  R2UR UR14, R4 ;  /* 0x00000000040e72ca */ /* 0x000fe400000e0000 */
[----:B------:R-:W-:-:S02]  /*2500*/  @!P1 LEA R4, R2, UR37, 0x3 ;  /* 0x0000002502049c11 */ /* 0x000fc4000f8e18ff */
[----:B------:R-:W-:Y:S02]  /*2510*/  SEL R5, RZ, 0x1, P0 ;  /* 0x00000001ff057807 */ /* 0x000fe40000000000 */
[----:B------:R-:W-:Y:S02]  /*2520*/  @!P1 IADD3 R4, R4, 0x38860, RZ ;  /* 0x0003886004049810 */ /* 0x000fe40007ffe0ff */
[----:B------:R-:W-:Y:S02]  /*2530*/  LOP3.LUT R16, R16, R5, RZ, 0x3c, !PT ;  /* 0x0000000510107212 */ /* 0x000fe400078e3cff */
[----:B------:R-:W-:Y:S01]  /*2540*/  @!P1 PRMT R4, RZ, 0x654, R4 ;  /* 0x00000654ff049816 */ /* 0x000fe20000000004 */
[----:B------:R-:W-:Y:S02]  /*2550*/  WARPGROUP.DEPBAR.LE gsb0, 0x0 ;  /* 0x00008000000079c5 */ /* 0x000fe40000010000 */
[----:B------:R-:W-:-:S12]  /*2560*/  WARPGROUP.ARRIVE ;  /* 0x00000000000079c5 */ /* 0x000fd80000000000 */
        /* <DEDUP_REMOVED lines=13> */
.L_x_3270:
[----:B------:R-:W-:Y:S01]  /*2640*/  BAR.SYNC.DEFER_BLOCKING 0xe, 0x100 ;  /* 0x0384000000007b1d */ /* 0x000fe20000010000 */
[C---:B-12---:R-:W-:Y:S01]  /*2650*/  IMAD R4, R2.reuse, 0x40, R17 ;  /* 0x0000004002047824 */ /* 0x046fe200078e0211 */
[----:B------:R-:W-:Y:S01]  /*2660*/  PLOP3.LUT P0, PT, PT, PT, PT, 0x8, 0x0 ;  /* 0x000000000000781c */ /* 0x000fe20003f0e170 */
        /* <DEDUP_REMOVED lines=138> */
.L_x_3268:
[----:B------:R-:W-:Y:S02]  /*2f10*/  ISETP.GE.AND P1, PT, R152, 0x1, PT ;  /* 0x000000019800780c */ /* 0x000fe40003f26270 */
[----:B------:R-:W-:-:S11]  /*2f20*/  PLOP3.LUT P0, PT, PT, PT, PT, 0x80, 0x0 ;  /* 0x000000000000781c */ /* 0x000fd60003f0f070 */
[----:B------:R-:W-:Y:S05]  /*2f30*/  @!P1 BRA `(.L_x_3269) ;  /* 0x000000a000e89947 */ /* 0x000fea0003800000 */
[----:B------:R-:W1:Y:S01]  /*2f40*/  SHFL.IDX PT, R0, R192, RZ, 0x1f ;  /* 0x00001fffc0007589 */ /* 0x000e6200000e0000 */
[----:B------:R-:W-:-:S04]  /*2f50*/  UIADD3 UR4, UR37, 0x36400, URZ ;  /* 0x0003640025047890 */ /* 0x000fc8000fffe03f */
[----:B------:R-:W-:-:S06]  /*2f60*/  ULOP3.LUT UP0, URZ, UR4, 0x3ff, URZ, 0xc0, !UPT ;  /* 0x000003ff043f7892 */ /* 0x000fcc000f80c03f */
[----:B------:R-:W-:Y:S02]  /*2f70*/  PLOP3.LUT P0, PT, PT, PT, UP0, 0x80, 0x0 ;  /* 0x000000000000781c */ /* 0x000fe40003f0f008 */
[----:B-1----:R-:W-:-:S04]  /*2f80*/  LEA.HI R3, R0, R0, RZ, 0x1 ;  /* 0x0000000000037211 */ /* 0x002fc800078f08ff */
[----:B------:R-:W-:-:S04]  /*2f90*/  LOP3.LUT R3, R3, 0x1fffe, RZ, 0xc0, !PT ;  /* 0x0001fffe03037812 */ /* 0x000fc800078ec0ff */
[----:B------:R-:W-:-:S04]  /*2fa0*/  IADD3 R3, R0, -R3, RZ ;  /* 0x8000000300037210 */ /* 0x000fc80007ffe0ff */
        /* <DEDUP_REMOVED lines=19> */
[----:B-1----:R-:W-:-:S07]  /*30e0*/  IMAD.MOV.U32 R13, RZ, RZ, RZ ;  /* 0x000000ffff0d7224 */ /* 0x002fce00078e00ff */
[----:B------:R-:W-:-:S07]  /*30f0*/  LEPC R20, `(.L_x_3272) ;  /* 0x000000001014794e */ /* 0x000fce0000000000 */
[----:B--2---:R-:W-:Y:S05]  /*3100*/  CALL.ABS.NOINC R14 ;  /* 0x000000000e007343 */ /* 0x004fea0003c00000 */
.L_x_3272:
        /* <DEDUP_REMOVED lines=9> */
.L_x_3374:
[----:B------:R-:W-:Y:S05]  /*31a0*/  @!P0 BRA `(.L_x_3274) ;  /* 0x0000000000048947 */ /* 0x000fea0003800000 */
[----:B------:R-:W-:Y:S01]  /*31b0*/  BPT.TRAP 0x1 ;  /* 0x000000040000795c */ /* 0x000fe20000300000 */
.L_x_3274:
[----:B------:R-:W-:Y:S02]  /*31c0*/  LEA R5, R2, UR37, 0x3 ;  /* 0x0000002502057c11 */ /* 0x000fe4000f8e18ff */
[----:B------:R-:W-:-:S04]  /*31d0*/  SHF.L.U32 R8, R16, 0x1f, RZ ;  /* 0x0000001f10087819 */ /* 0x000fc800000006ff */
[----:B------:R2:W3:Y:S01]  /*31e0*/  SYNCS.PHASECHK.TRANS64.TRYWAIT P1, [R5+URZ+0x38830], R8 ;  /* 0x03883008050075a7 */ /* 0x0004e2000802017f */
[----:B------:R-:W-:Y:S05]  /*31f0*/  @!P0 BRA `(.L_x_3275) ;  /* 0x0000000000048947 */ /* 0x000fea0003800000 */
[----:B------:R-:W-:Y:S01]  /*3200*/  BPT.TRAP 0x1 ;  /* 0x000000040000795c */ /* 0x000fe20000300000 */
.L_x_3275:
[----:B---3--:R-:W-:Y:S05]  /*3210*/  @P1 BRA `(.L_x_3276) ;  /* 0x0000000000081947 */ /* 0x008fea0003800000 */
[----:B------:R-:W3:Y:S02]  /*3220*/  SYNCS.PHASECHK.TRANS64.TRYWAIT P1, [R5+URZ+0x38830], R8 ;  /* 0x03883008050075a7 */ /* 0x000ee4000802017f */
[----:B---3--:R-:W-:Y:S05]  /*3230*/  @!P1 BRA `(.L_x_3277) ;  /* 0x000000f000089947 */ /* 0x008fea0003800000 */
.L_x_3276:
[----:B------:R-:W-:-:S04]  /*3240*/  UIADD3 UR4, UR37, 0x22400, URZ ;  /* 0x0002240025047890 */ /* 0x000fc8000fffe03f */
[----:B------:R-:W-:-:S04]  /*3250*/  USHF.R.U32.HI UR4, URZ, 0x4, UR4 ;  /* 0x000000043f047899 */ /* 0x000fc80008011604 */
[----:B------:R-:W-:-:S06]  /*3260*/  ULOP3.LUT UR4, UR4, 0x3fff, URZ, 0xc0, !UPT ;  /* 0x00003fff04047892 */ /* 0x000fcc000f8ec03f */
[----:B-1----:R-:W-:Y:S01]  /*3270*/  IMAD.U32 R0, RZ, RZ, UR4 ;  /* 0x00000004ff007e24 */ /* 0x002fe2000f8e00ff */
[----:B------:R-:W-:Y:S05]  /*3280*/  WARPSYNC.ALL ;  /* 0x0000000000007948 */ /* 0x000fea0003800000 */
[----:B------:R-:W-:Y:S01]  /*3290*/  LOP3.LUT R0, R0, 0x10000, RZ, 0xfc, !PT ;  /* 0x0001000000007812 */ /* 0x000fe200078efcff */
[----:B------:R-:W-:-:S04]  /*32a0*/  UIADD3 UR4, UR37, 0x20400, URZ ;  /* 0x0002040025047890 */ /* 0x000fc8000fffe03f */
[----:B------:R-:W-:Y:S01]  /*32b0*/  IMAD R4, R2, 0x200, R0 ;  /* 0x0000020002047824 */ /* 0x000fe200078e0200 */
        /* <DEDUP_REMOVED lines=32> */
.L_x_3375:
[----:B------:R-:W-:Y:S05]  /*34c0*/  @!P0 BRA `(.L_x_3279) ;  /* 0x0000000000048947 */ /* 0x000fea0003800000 */
[----:B------:R-:W-:Y:S01]  /*34d0*/  BPT.TRAP 0x1 ;  /* 0x000000040000795c */ /* 0x000fe20000300000 */
.L_x_3279:
[----:B------:R4:W1:Y:S01]  /*34e0*/  SYNCS.PHASECHK.TRANS64.TRYWAIT P1, [R5+URZ+0x38850], R8 ;  /* 0x03885008050075a7 */ /* 0x000862000802017f */
[----:B------:R-:W-:Y:S05]  /*34f0*/  @!P0 BRA `(.L_x_3280) ;  /* 0x0000000000048947 */ /* 0x000fea0003800000 */
[----:B------:R-:W-:Y:S01]  /*3500*/  BPT.TRAP 0x1 ;  /* 0x000000040000795c */ /* 0x000fe20000300000 */
.L_x_3280:
[----:B-1----:R-:W-:-:S05]  /*3510*/  IMAD.U32 R4, RZ, RZ, UR37 ;  /* 0x00000025ff047e24 */ /* 0x002fca000f8e00ff */
[C---:B------:R-:W-:Y:S01]  /*3520*/  IADD3 R3, R4.reuse, 0x400, RZ ;  /* 0x0000040004037810 */ /* 0x040fe20007ffe0ff */
        /* <DEDUP_REMOVED lines=11> */
.L_x_3281:
[----:B------:R-:W-:Y:S01]  /*35e0*/  R2UR UR8, R4 ;  /* 0x00000000040872ca */ /* 0x000fe200000e0000 */
[----:B------:R-:W-:Y:S01]  /*35f0*/  WARPGROUP.ARRIVE ;  /* 0x00000000000079c5 */ /* 0x000fe20000000000 */
[----:B------:R-:W-:Y:S01]  /*3600*/  R2UR UR10, R6 ;  /* 0x00000000060a72ca */ /* 0x000fe200000e0000 */
[----:B------:R-:W-:Y:S01]  /*3610*/  UMOV UR9, 0x40000040 ;  /* 0x4000004000097882 */ /* 0x000fe20000000000 */
[----:B------:R-:W-:Y:S01]  /*3620*/  UMOV UR11, 0x40000040 ;  /* 0x40000040000b7882 */ /* 0x000fe20000000000 */
[----:B--234-:R-:W-:Y:S01]  /*3630*/  VIADD R8, R4, 0x2 ;  /* 0x0000000204087836 */ /* 0x01cfe20000000000 */
[----:B------:R-:W-:Y:S01]  /*3640*/  IADD3 R7, R6, 0x2, RZ ;  /* 0x0000000206077810 */ /* 0x000fe20007ffe0ff */
        /* <DEDUP_REMOVED lines=10> */
[----:B------:R-:W-:Y:S01]  /*36f0*/  ULDC UR10, c[0x0][0xa80] ;  /* 0x0002a000000a7ab9 */ /* 0x000fe20000000800 */
[----:B------:R-:W-:-:S04]  /*3700*/  IMAD R206, R2, 0x1000, R19 ;  /* 0x0000100002ce7824 */ /* 0x000fc800078e0213 */
[----:B------:R-:W-:Y:S01]  /*3710*/  VIADD R207, R206, 0x80 ;  /* 0x00000080cecf7836 */ /* 0x000fe20000000000 */
        /* <DEDUP_REMOVED lines=142> */
[C-C-:B------:R-:W-:Y:S01]  /*4000*/  IMAD.IADD R12, R8.reuse, 0x1, R9.reuse ;  /* 0x00000001080c7824 */ /* 0x140fe200078e0209 */
[----:B------:R-:W-:Y:S01]  /*4010*/  IADD3 R8, R8, R11, RZ ;  /* 0x0000000b08087210 */ /* 0x000fe20007ffe0ff */
        /* <DEDUP_REMOVED lines=130> */
[C---:B------:R-:W-:Y:S01]  /*4840*/  IADD3 R7, R9.reuse, R8, RZ ;  /* 0x0000000809077210 */ /* 0x040fe20007ffe0ff */
[----:B------:R-:W-:Y:S02]  /*4850*/  IMAD.IADD R9, R9, 0x1, R10 ;  /* 0x0000000109097824 */ /* 0x000fe400078e020a */
[C---:B------:R-:W-:Y:S02]  /*4860*/  IMAD.IADD R8, R11.reuse, 0x1, R8 ;  /* 0x000000010b087824 */ /* 0x040fe400078e0208 */
[----:B------:R-:W-:Y:S01]  /*4870*/  IMAD.IADD R10, R11, 0x1, R10 ;  /* 0x000000010b0a7824 */ /* 0x000fe200078e020a */
[----:B------:R-:W-:Y:S01]  /*4880*/  MOV R11, 0x40 ;  /* 0x00000040000b7802 */ /* 0x000fe20000000f00 */
[----:B------:R-:W-:-:S02]  /*4890*/  WARPGROUP.DEPBAR.LE gsb0, 0x0 ;  /* 0x00008000000079c5 */ /* 0x000fc40000010000 */
[----:B------:R-:W-:-:S06]  /*48a0*/  WARPGROUP.ARRIVE ;  /* 0x00000000000079c5 */ /* 0x000fcc0000000000 */
[----:B------:R-:W-:Y:S01]  /*48b0*/  HGMMA.64x64x16.F32.BF16 R24, gdesc[UR4], R24, gsb0 ;  /* 0x00e00000041879f0 */ /* 0x000fe20008001818 */
[----:B------:R-:W-:Y:S01]  /*48c0*/  R2UR UR4, R7 ;  /* 0x00000000070472ca */ /* 0x000fe200000e0000 */
[----:B------:R-:W-:Y:S01]  /*48d0*/  UMOV UR5, 0x40000040 ;  /* 0x4000004000057882 */ /* 0x000fe20000000000 */
[----:B------:R-:W-:Y:S01]  /*48e0*/  R2UR UR6, R9 ;  /* 0x00000000090672ca */ /* 0x000fe200000e0000 */
[----:B------:R-:W-:Y:S01]  /*48f0*/  UMOV UR7, 0x40000040 ;  /* 0x4000004000077882 */ /* 0x000fe20000000000 */
        /* <DEDUP_REMOVED lines=14> */
[----:B------:R-:W-:Y:S02]  /*49e0*/  IMAD R7, R152, -0x40, R11 ;  /* 0xffffffc098077824 */ /* 0x000fe400078e020b */
[----:B------:R-:W-:Y:S02]  /*49f0*/  VIADD R11, R17, UR42 ;  /* 0x0000002a110b7c36 */ /* 0x000fe40008000000 */
        /* <DEDUP_REMOVED lines=8> */
[----:B------:R-:W1:Y:S08]  /*4a80*/  LDC R6, c[0x0][0x2e0] ;  /* 0x0000b800ff067b82 */ /* 0x000e700000000800 */
[----:B------:R-:W2:Y:S01]  /*4a90*/  LDC R9, c[0x0][0x288] ;  /* 0x0000a200ff097b82 */ /* 0x000ea20000000800 */
[----:B-1----:R-:W-:-:S02]  /*4aa0*/  IMAD R7, R153, R6, R7 ;  /* 0x0000000699077224 */ /* 0x002fc400078e0207 */
[----:B------:R-:W-:-:S03]  /*4ab0*/  IMAD R8, R153, R6, R8 ;  /* 0x0000000699087224 */ /* 0x000fc600078e0208 */
[----:B------:R-:W-:Y:S02]  /*4ac0*/  IADD3 R7, -R18, R7, RZ ;  /* 0x0000000712077210 */ /* 0x000fe40007ffe1ff */
[----:B--2---:R-:W-:Y:S01]  /*4ad0*/  IADD3 R8, R8, -R9, -R18 ;  /* 0x8000000908087210 */ /* 0x004fe20007ffe812 */
[----:B------:R-:W-:-:S03]  /*4ae0*/  IMAD R6, R153, R6, -R9 ;  /* 0x0000000699067224 */ /* 0x000fc600078e0a09 */
[----:B------:R-:W-:Y:S01]  /*4af0*/  VIADDMNMX R10, R11, R8, R7, PT ;  /* 0x000000080b0a7246 */ /* 0x000fe20003800107 */
[----:B------:R-:W-:Y:S01]  /*4b00*/  VIADD R6, R6, UR42 ;  /* 0x0000002a06067c36 */ /* 0x000fe20008000000 */
[----:B------:R-:W-:Y:S02]  /*4b10*/  IADD3 R8, R8, 0x8, R11 ;  /* 0x0000000808087810 */ /* 0x000fe40007ffe00b */
[C---:B------:R-:W-:Y:S02]  /*4b20*/  ISETP.GT.AND P1, PT, R10.reuse, RZ, PT ;  /* 0x000000ff0a00720c */ /* 0x040fe40003f24270 */
[C---:B------:R-:W-:Y:S02]  /*4b30*/  ISETP.GT.AND P2, PT, R10.reuse, 0x1, PT ;  /* 0x000000010a00780c */ /* 0x040fe40003f44270 */
[----:B------:R-:W-:Y:S02]  /*4b40*/  ISETP.GT.AND P3, PT, R10, 0x8, PT ;  /* 0x000000080a00780c */ /* 0x000fe40003f64270 */
[----:B------:R-:W-:-:S02]  /*4b50*/  VIMNMX R8, R7, R8, PT ;  /* 0x0000000807087248 */ /* 0x000fc40003fe0100 */
[----:B------:R-:W-:Y:S02]  /*4b60*/  SHF.R.S32.HI R9, RZ, 0x1f, R6 ;  /* 0x0000001fff097819 */ /* 0x000fe40000011406 */
[----:B------:R-:W-:Y:S02]  /*4b70*/  ISETP.GT.AND P4, PT, R8, 0x29, PT ;  /* 0x000000290800780c */ /* 0x000fe40003f84270 */
[----:B------:R-:W-:-:S04]  /*4b80*/  LEA.HI R9, R9, R6, RZ, 0x6 ;  /* 0x0000000609097211 */ /* 0x000fc800078f30ff */
[----:B------:R-:W-:-:S04]  /*4b90*/  SHF.R.S32.HI R9, RZ, 0x6, R9 ;  /* 0x00000006ff097819 */ /* 0x000fc80000011409 */
[----:B------:R-:W-:Y:S01]  /*4ba0*/  VIMNMX R9, RZ, R9, !PT ;  /* 0x00000009ff097248 */ /* 0x000fe20007fe0100 */
        /* <DEDUP_REMOVED lines=37> */
[----:B--2---:R-:W-:Y:S01]  /*4e00*/  FSEL R25, R25, -INF , P2 ;  /* 0xff80000019197808 */ /* 0x004fe20001000000 */
[----:B------:R-:W-:Y:S01]  /*4e10*/  FMUL.FTZ R43, R43, UR4 ;  /* 0x000000042b2b7c20 */ /* 0x000fe20008410000 */
[----:B------:R-:W-:Y:S01]  /*4e20*/  ISETP.GT.AND P2, PT, R10, 0x10, PT ;  /* 0x000000100a00780c */ /* 0x000fe20003f44270 */
[----:B------:R-:W-:Y:S01]  /*4e30*/  FMUL.FTZ R46, R46, UR4 ;  /* 0x000000042e2e7c20 */ /* 0x000fe20008410000 */
[----:B------:R-:W-:Y:S01]  /*4e40*/  FMNMX.FTZ R13, R24, R25, !PT ;  /* 0x00000019180d7209 */ /* 0x000fe20007810000 */
[----:B------:R-:W-:Y:S01]  /*4e50*/  FMUL.FTZ R47, R47, UR4 ;  /* 0x000000042f2f7c20 */ /* 0x000fe20008410000 */
[----:B------:R-:W-:Y:S01]  /*4e60*/  FMUL.FTZ R50, R50, UR4 ;  /* 0x0000000432327c20 */ /* 0x000fe20008410000 */
[----:B------:R-:W2:Y:S01]  /*4e70*/  MUFU.TANH R32, R32 ;  /* 0x0000002000207308 */ /* 0x000ea20000002400 */
[----:B---3--:R-:W-:Y:S01]  /*4e80*/  FSEL R28, R28, -INF , P3 ;  /* 0xff8000001c1c7808 */ /* 0x008fe20001800000 */
[----:B------:R-:W-:Y:S01]  /*4e90*/  FMUL.FTZ R51, R51, UR4 ;  /* 0x0000000433337c20 */ /* 0x000fe20008410000 */
[----:B------:R-:W-:Y:S01]  /*4ea0*/  ISETP.GT.AND P3, PT, R8, 0x8, PT ;  /* 0x000000080800780c */ /* 0x000fe20003f64270 */
[----:B------:R-:W-:Y:S01]  /*4eb0*/  FMUL.FTZ R54, R54, UR4 ;  /* 0x0000000436367c20 */ /* 0x000fe20008410000 */
[----:B------:R-:W-:Y:S01]  /*4ec0*/  FMNMX.FTZ R12, R28, R13, !PT ;  /* 0x0000000d1c0c7209 */ /* 0x000fe20007810000 */
[----:B------:R-:W-:Y:S01]  /*4ed0*/  FMUL.FTZ R55, R55, UR4 ;  /* 0x0000000437377c20 */ /* 0x000fe20008410000 */
[----:B------:R-:W-:Y:S01]  /*4ee0*/  R2UR UR4, R206 ;  /* 0x00000000ce0472ca */ /* 0x000fe200000e0000 */
[----:B------:R-:W3:Y:S01]  /*4ef0*/  MUFU.TANH R33, R33 ;  /* 0x0000002100217308 */ /* 0x000ee20000002400 */
[----:B-1----:R-:W-:-:S02]  /*4f00*/  FSEL R29, R29, -INF , P1 ;  /* 0xff8000001d1d7808 */ /* 0x002fc40000800000 */
[----:B------:R-:W-:Y:S02]  /*4f10*/  ISETP.GT.AND P1, PT, R10, 0x11, PT ;  /* 0x000000110a00780c */ /* 0x000fe40003f24270 */
[----:B------:R-:W-:-:S03]  /*4f20*/  FMNMX.FTZ R13, R29, R12, !PT ;  /* 0x0000000c1d0d7209 */ /* 0x000fc60007810000 */
[----:B------:R-:W1:Y:S01]  /*4f30*/  MUFU.TANH R36, R36 ;  /* 0x0000002400247308 */ /* 0x000e620000002400 */
[----:B--2---:R-:W-:Y:S02]  /*4f40*/  FSEL R32, R32, -INF , P2 ;  /* 0xff80000020207808 */ /* 0x004fe40001000000 */
[----:B------:R-:W-:Y:S01]  /*4f50*/  ISETP.GT.AND P2, PT, R10, 0x18, PT ;  /* 0x000000180a00780c */ /* 0x000fe20003f44270 */
[----:B------:R-:W-:Y:S01]  /*4f60*/  UMOV UR6, UR4 ;  /* 0x0000000400067c82 */ /* 0x000fe20008000000 */
[----:B------:R-:W-:Y:S02]  /*4f70*/  FMNMX.FTZ R12, R32, R13, !PT ;  /* 0x0000000d200c7209 */ /* 0x000fe40007810000 */
[----:B------:R-:W-:Y:S01]  /*4f80*/  R2UR UR4, R207 ;  /* 0x00000000cf0472ca */ /* 0x000fe200000e0000 */
[----:B------:R-:W2:Y:S01]  /*4f90*/  MUFU.TANH R37, R37 ;  /* 0x0000002500257308 */ /* 0x000ea20000002400 */
[----:B---3--:R-:W-:Y:S02]  /*4fa0*/  FSEL R33, R33, -INF , P1 ;  /* 0xff80000021217808 */ /* 0x008fe40000800000 */
[----:B------:R-:W-:-:S02]  /*4fb0*/  ISETP.GT.AND P1, PT, R10, 0x19, PT ;  /* 0x000000190a00780c */ /* 0x000fc40003f24270 */
[----:B------:R-:W-:Y:S02]  /*4fc0*/  FMNMX.FTZ R13, R33, R12, !PT ;  /* 0x0000000c210d7209 */ /* 0x000fe40007810000 */
[----:B------:R-:W-:Y:S01]  /*4fd0*/  IADD3 R207, R206, 0x100, RZ ;  /* 0x00000100cecf7810 */ /* 0x000fe20007ffe0ff */
[----:B------:R-:W3:Y:S01]  /*4fe0*/  MUFU.TANH R40, R40 ;  /* 0x0000002800287308 */ /* 0x000ee20000002400 */
[----:B-1----:R-:W-:Y:S01]  /*4ff0*/  FSEL R36, R36, -INF , P2 ;  /* 0xff80000024247808 */ /* 0x002fe20001000000 */
[----:B------:R-:W-:Y:S01]  /*5000*/  VIADD R206, R206, 0x180 ;  /* 0x00000180cece7836 */ /* 0x000fe20000000000 */
[----:B------:R-:W-:Y:S02]  /*5010*/  ISETP.GT.AND P2, PT, R10, 0x20, PT ;  /* 0x000000200a00780c */ /* 0x000fe40003f44270 */
[----:B------:R-:W-:-:S03]  /*5020*/  FMNMX.FTZ R12, R36, R13, !PT ;  /* 0x0000000d240c7209 */ /* 0x000fc60007810000 */
[----:B------:R-:W1:Y:S01]  /*5030*/  MUFU.TANH R41, R41 ;  /* 0x0000002900297308 */ /* 0x000e620000002400 */
[----:B--2---:R-:W-:Y:S02]  /*5040*/  FSEL R37, R37, -INF , P1 ;  /* 0xff80000025257808 */ /* 0x004fe40000800000 */
[----:B------:R-:W-:Y:S02]  /*5050*/  ISETP.GT.AND P1, PT, R10, 0x21, PT ;  /* 0x000000210a00780c */ /* 0x000fe40003f24270 */
[----:B------:R-:W-:-:S03]  /*5060*/  FMNMX.FTZ R13, R37, R12, !PT ;  /* 0x0000000c250d7209 */ /* 0x000fc60007810000 */
[----:B------:R-:W2:Y:S01]  /*5070*/  MUFU.TANH R44, R44 ;  /* 0x0000002c002c7308 */ /* 0x000ea20000002400 */
[----:B---3--:R-:W-:Y:S02]  /*5080*/  FSEL R40, R40, -INF , P2 ;  /* 0xff80000028287808 */ /* 0x008fe40001000000 */
[----:B------:R-:W-:Y:S02]  /*5090*/  ISETP.GT.AND P2, PT, R10, 0x28, PT ;  /* 0x000000280a00780c */ /* 0x000fe40003f44270 */
[----:B------:R-:W-:-:S03]  /*50a0*/  FMNMX.FTZ R12, R40, R13, !PT ;  /* 0x0000000d280c7209 */ /* 0x000fc60007810000 */
[----:B------:R-:W3:Y:S01]  /*50b0*/  MUFU.TANH R45, R45 ;  /* 0x0000002d002d7308 */ /* 0x000ee20000002400 */
[----:B-1----:R-:W-:Y:S02]  /*50c0*/  FSEL R41, R41, -INF , P1 ;  /* 0xff80000029297808 */ /* 0x002fe40000800000 */
        /* <DEDUP_REMOVED lines=24> */
[----:B------:R-:W-:Y:S02]  /*5250*/  ISETP.GT.AND P1, PT, R8, RZ, PT ;  /* 0x000000ff0800720c */ /* 0x000fe40003f24270 */
[----:B------:R-:W-:-:S03]  /*5260*/  FMNMX.FTZ R10, R53, R10, !PT ;  /* 0x0000000a350a7209 */ /* 0x000fc60007810000 */
[----:B------:R-:W1:Y:S01]  /*5270*/  MUFU.TANH R30, R30 ;  /* 0x0000001e001e7308 */ /* 0x000e620000002400 */
[----:B--2---:R-:W-:Y:S01]  /*5280*/  FSEL R26, R26, -INF , P1 ;  /* 0xff8000001a1a7808 */ /* 0x004fe20000800000 */
[----:B------:R-:W2:Y:S01]  /*5290*/  SHFL.BFLY PT, R13, R10, 0x2, 0x1f ;  /* 0x0c401f000a0d7f89 */ /* 0x000ea200000e0000 */
[----:B------:R-:W-:-:S05]  /*52a0*/  ISETP.GT.AND P1, PT, R8, 0x9, PT ;  /* 0x000000090800780c */ /* 0x000fca0003f24270 */
[----:B------:R-:W4:Y:S01]  /*52b0*/  MUFU.TANH R31, R31 ;  /* 0x0000001f001f7308 */ /* 0x000f220000002400 */
[----:B---3--:R-:W-:Y:S02]  /*52c0*/  FSEL R27, R27, -INF , P2 ;  /* 0xff8000001b1b7808 */ /* 0x008fe40001000000 */
[----:B------:R-:W-:Y:S02]  /*52d0*/  ISETP.GT.AND P2, PT, R8, 0x10, PT ;  /* 0x000000100800780c */ /* 0x000fe40003f44270 */
[----:B------:R-:W-:-:S03]  /*52e0*/  FMNMX.FTZ R11, R26, R27, !PT ;  /* 0x0000001b1a0b7209 */ /* 0x000fc60007810000 */
[----:B------:R-:W3:Y:S01]  /*52f0*/  MUFU.TANH R34, R34 ;  /* 0x0000002200227308 */ /* 0x000ee20000002400 */
[----:B-1----:R-:W-:Y:S02]  /*5300*/  FSEL R30, R30, -INF , P3 ;  /* 0xff8000001e1e7808 */ /* 0x002fe40001800000 */
[----:B------:R-:W-:-:S05]  /*5310*/  ISETP.GT.AND P3, PT, R8, 0x20, PT ;  /* 0x000000200800780c */ /* 0x000fca0003f64270 */
[----:B------:R-:W1:Y:S01]  /*5320*/  MUFU.TANH R35, R35 ;  /* 0x0000002300237308 */ /* 0x000e620000002400 */
[----:B----4-:R-:W-:Y:S02]  /*5330*/  FSEL R31, R31, -INF , P1 ;  /* 0xff8000001f1f7808 */ /* 0x010fe40000800000 */
[----:B--2---:R-:W-:Y:S02]  /*5340*/  FMNMX.FTZ R13, R10, R13, !PT ;  /* 0x0000000d0a0d7209 */ /* 0x004fe40007810000 */
[----:B------:R-:W-:-:S03]  /*5350*/  ISETP.GT.AND P1, PT, R8, 0x11, PT ;  /* 0x000000110800780c */ /* 0x000fc60003f24270 */
[----:B------:R-:W2:Y:S01]  /*5360*/  SHFL.BFLY PT, R10, R13, 0x1, 0x1f ;  /* 0x0c201f000d0a7f89 */ /* 0x000ea200000e0000 */
[----:B------:R-:W4:Y:S01]  /*5370*/  MUFU.TANH R38, R38 ;  /* 0x0000002600267308 */ /* 0x000f220000002400 */
[----:B---3--:R-:W-:Y:S02]  /*5380*/  FSEL R34, R34, -INF , P2 ;  /* 0xff80000022227808 */ /* 0x008fe40001000000 */
[----:B------:R-:W-:-:S05]  /*5390*/  ISETP.GT.AND P2, PT, R8, 0x18, PT ;  /* 0x000000180800780c */ /* 0x000fca0003f44270 */
[----:B------:R-:W3:Y:S01]  /*53a0*/  MUFU.TANH R39, R39 ;  /* 0x0000002700277308 */ /* 0x000ee20000002400 */
        /* <DEDUP_REMOVED lines=8> */
[----:B---3--:R-:W-:Y:S01]  /*5430*/  FSEL R39, R39, -INF , P1 ;  /* 0xff80000027277808 */ /* 0x008fe20000800000 */
[----:B------:R-:W-:Y:S01]  /*5440*/  FMUL.FTZ R12, R7, UR10 ;  /* 0x0000000a070c7c20 */ /* 0x000fe20008410000 */
[----:B------:R-:W-:Y:S02]  /*5450*/  FMNMX.FTZ R11, R31, R10, !PT ;  /* 0x0000000a1f0b7209 */ /* 0x000fe40007810000 */
[----:B------:R-:W-:Y:S01]  /*5460*/  ISETP.GT.AND P1, PT, R8, 0x28, PT ;  /* 0x000000280800780c */ /* 0x000fe20003f24270 */
[----:B------:R-:W3:Y:S01]  /*5470*/  MUFU.TANH R46, R46 ;  /* 0x0000002e002e7308 */ /* 0x000ee20000002400 */
        /* <DEDUP_REMOVED lines=11> */
[----:B---3--:R-:W-:Y:S02]  /*5530*/  FSEL R46, R46, -INF , P1 ;  /* 0xff8000002e2e7808 */ /* 0x008fe40000800000 */
[----:B------:R-:W-:Y:S02]  /*5540*/  FMNMX.FTZ R11, R43, R10, !PT ;  /* 0x0000000a2b0b7209 */ /* 0x000fe40007810000 */
[----:B------:R-:W-:Y:S01]  /*5550*/  ISETP.GT.AND P1, PT, R8, 0x31, PT ;  /* 0x000000310800780c */ /* 0x000fe20003f24270 */
[----:B------:R-:W3:Y:S01]  /*5560*/  MUFU.TANH R51, R51 ;  /* 0x0000003300337308 */ /* 0x000ee20000002400 */
[----:B-1----:R-:W-:Y:S02]  /*5570*/  FSEL R47, R47, -INF , P4 ;  /* 0xff8000002f2f7808 */ /* 0x002fe40002000000 */
[----:B------:R-:W-:Y:S02]  /*5580*/  FMNMX.FTZ R10, R46, R11, !PT ;  /* 0x0000000b2e0a7209 */ /* 0x000fe40007810000 */
[----:B------:R-:W-:-:S02]  /*5590*/  FSEL R56, R12, RZ, P2 ;  /* 0x000000ff0c387208 */ /* 0x000fc40001000000 */
        /* <DEDUP_REMOVED lines=10> */
[----:B---3--:R-:W-:Y:S01]  /*5640*/  FSEL R51, R51, -INF , P1 ;  /* 0xff80000033337808 */ /* 0x008fe20000800000 */
        /* <DEDUP_REMOVED lines=14> */
[--C-:B------:R-:W-:Y:S01]  /*5730*/  FFMA.FTZ R175, R49, UR10, -R56.reuse ;  /* 0x0000000a31af7c23 */ /* 0x100fe20008010838 */
[----:B--2---:R-:W-:Y:S01]  /*5740*/  FSEL R55, R55, -INF , P1 ;  /* 0xff80000037377808 */ /* 0x004fe20000800000 */
[--C-:B------:R-:W-:Y:S01]  /*5750*/  FFMA.FTZ R176, R52, UR10, -R56.reuse ;  /* 0x0000000a34b07c23 */ /* 0x100fe20008010838 */
[----:B------:R-:W-:Y:S01]  /*5760*/  FFMA.FTZ R177, R53, UR10, -R56 ;  /* 0x0000000a35b17c23 */ /* 0x000fe20008010838 */
[----:B------:R-:W1:Y:S01]  /*5770*/  MUFU.EX2 R11, R11 ;  /* 0x0000000b000b7308 */ /* 0x000e620000000800 */
[----:B------:R-:W-:-:S05]  /*5780*/  FMNMX.FTZ R8, R55, R8, !PT ;  /* 0x0000000837087209 */ /* 0x000fca0007810000 */
[----:B------:R-:W2:Y:S02]  /*5790*/  SHFL.BFLY PT, R25, R8, 0x2, 0x1f ;  /* 0x0c401f0008197f89 */ /* 0x000ea400000e0000 */
[----:B------:R-:W-:Y:S08]  /*57a0*/  MUFU.EX2 R12, R12 ;  /* 0x0000000c000c7308 */ /* 0x000ff00000000800 */
[----:B------:R-:W3:Y:S01]  /*57b0*/  MUFU.EX2 R13, R13 ;  /* 0x0000000d000d7308 */ /* 0x000ee20000000800 */
[----:B-1----:R-:W-:Y:S01]  /*57c0*/  F2FP.BF16.F32.PACK_AB R156, R11, R10 ;  /* 0x0000000a0b9c723e */ /* 0x002fe200000010ff */
[----:B------:R-:W-:-:S06]  /*57d0*/  FADD.FTZ R11, R10, R11 ;  /* 0x0000000b0a0b7221 */ /* 0x000fcc0000010000 */
[----:B------:R-:W-:Y:S01]  /*57e0*/  MUFU.EX2 R14, R14 ;  /* 0x0000000e000e7308 */ /* 0x000fe20000000800 */
[----:B--2---:R-:W-:-:S07]  /*57f0*/  FMNMX.FTZ R25, R8, R25, !PT ;  /* 0x0000001908197209 */ /* 0x004fce0007810000 */
[----:B------:R-:W1:Y:S01]  /*5800*/  MUFU.EX2 R15, R15 ;  /* 0x0000000f000f7308 */ /* 0x000e620000000800 */
[C---:B---3--:R-:W-:Y:S01]  /*5810*/  F2FP.BF16.F32.PACK_AB R158, R13.reuse, R12 ;  /* 0x0000000c0d9e723e */ /* 0x048fe200000010ff */
[----:B------:R-:W-:Y:S01]  /*5820*/  FADD.FTZ R12, R12, R11 ;  /* 0x0000000b0c0c7221 */ /* 0x000fe20000010000 */
[----:B------:R-:W2:Y:S03]  /*5830*/  SHFL.BFLY PT, R8, R25, 0x1, 0x1f ;  /* 0x0c201f0019087f89 */ /* 0x000ea600000e0000 */
[----:B------:R-:W-:Y:S01]  /*5840*/  FADD.FTZ R13, R13, R12 ;  /* 0x0000000c0d0d7221 */ /* 0x000fe20000010000 */
[----:B------:R-:W-:Y:S01]  /*5850*/  VIADD R12, R152, 0xfffffffe ;  /* 0xfffffffe980c7836 */ /* 0x000fe20000000000 */
[----:B------:R-:W-:Y:S04]  /*5860*/  MUFU.EX2 R20, R20 ;  /* 0x0000001400147308 */ /* 0x000fe80000000800 */
[----:B------:R-:W-:-:S04]  /*5870*/  ISETP.GE.AND P2, PT, R12, R9, PT ;  /* 0x000000090c00720c */ /* 0x000fc80003f46270 */
[----:B------:R-:W3:Y:S01]  /*5880*/  MUFU.EX2 R21, R21 ;  /* 0x0000001500157308 */ /* 0x000ee20000000800 */
[----:B-1----:R-:W-:Y:S01]  /*5890*/  F2FP.BF16.F32.PACK_AB R160, R15, R14 ;  /* 0x0000000e0fa0723e */ /* 0x002fe200000010ff */
[----:B------:R-:W-:-:S04]  /*58a0*/  FADD.FTZ R14, R14, R13 ;  /* 0x0000000d0e0e7221 */ /* 0x000fc80000010000 */
[----:B------:R-:W-:Y:S02]  /*58b0*/  FADD.FTZ R15, R15, R14 ;  /* 0x0000000e0f0f7221 */ /* 0x000fe40000010000 */
[----:B------:R-:W-:Y:S01]  /*58c0*/  MUFU.EX2 R154, R154 ;  /* 0x0000009a009a7308 */ /* 0x000fe20000000800 */
[----:B--2---:R-:W-:-:S04]  /*58d0*/  FMNMX.FTZ R8, R25, R8, !PT ;  /* 0x0000000819087209 */ /* 0x004fc80007810000 */
[C---:B------:R-:W-:Y:S01]  /*58e0*/  FSETP.NEU.FTZ.AND P1, PT, R8.reuse, -INF , PT ;  /* 0xff8000000800780b */ /* 0x040fe20003f3d000 */
[----:B------:R-:W-:Y:S02]  /*58f0*/  FMUL.FTZ R24, R8, UR10 ;  /* 0x0000000a08187c20 */ /* 0x000fe40008410000 */
[----:B------:R-:W1:Y:S01]  /*5900*/  MUFU.EX2 R155, R155 ;  /* 0x0000009b009b7308 */ /* 0x000e620000000800 */
[----:B---3--:R-:W-:Y:S01]  /*5910*/  F2FP.BF16.F32.PACK_AB R162, R21, R20 ;  /* 0x0000001415a2723e */ /* 0x008fe200000010ff */
[----:B------:R-:W-:Y:S01]  /*5920*/  FADD.FTZ R20, R20, R15 ;  /* 0x0000000f14147221 */ /* 0x000fe20000010000 */
[----:B------:R-:W-:Y:S02]  /*5930*/  FSEL R25, R24, RZ, P1 ;  /* 0x000000ff18197208 */ /* 0x000fe40000800000 */
[----:B------:R-:W-:Y:S01]  /*5940*/  ISETP.NE.AND P1, PT, R57, RZ, PT ;  /* 0x000000ff3900720c */ /* 0x000fe20003f25270 */
[----:B------:R-:W-:Y:S02]  /*5950*/  FADD.FTZ R21, R21, R20 ;  /* 0x0000001415157221 */ /* 0x000fe40000010000 */
        /* <DEDUP_REMOVED lines=23> */
[----:B------:R-:W-:-:S03]  /*5ad0*/  @!P1 IADD3 R5, R5, 0x38860, RZ ;  /* 0x0003886005059810 */ /* 0x000fc60007ffe0ff */
        /* <DEDUP_REMOVED lines=38> */
[----:B------:R4:W-:Y:S01]  /*5d40*/  STSM.16.M88.4 [R186], R164 ;  /* 0x000000a4ba007844 */ /* 0x0009e20000000200 */
[----:B------:R-:W-:Y:S01]  /*5d50*/  FADD.FTZ R200, R201, R200 ;  /* 0x000000c8c9c87221 */ /* 0x000fe20000010000 */
        /* <DEDUP_REMOVED lines=8> */
[----:B------:R-:W-:-:S06]  /*5de0*/  FADD.FTZ R176, R176, R175 ;  /* 0x000000afb0b07221 */ /* 0x000fcc0000010000 */
[----:B------:R-:W1:Y:S08]  /*5df0*/  MUFU.EX2 R204, R204 ;  /* 0x000000cc00cc7308 */ /* 0x000e700000000800 */
[----:B------:R-:W5:Y:S01]  /*5e00*/  MUFU.EX2 R205, R205 ;  /* 0x000000cd00cd7308 */ /* 0x000f620000000800 */
[----:B---3--:R-:W-:Y:S01]  /*5e10*/  F2FP.BF16.F32.PACK_AB R169, R202, R203 ;  /* 0x000000cbcaa9723e */ /* 0x008fe200000010ff */
[----:B------:R-:W-:-:S04]  /*5e20*/  FADD.FTZ R203, R203, R200 ;  /* 0x000000c8cbcb7221 */ /* 0x000fc80000010000 */
[----:B------:R-:W-:-:S04]  /*5e30*/  FADD.FTZ R203, R202, R203 ;  /* 0x000000cbcacb7221 */ /* 0x000fc80000010000 */
[----:B-1----:R-:W-:Y:S01]  /*5e40*/  FADD.FTZ R6, R204, R203 ;  /* 0x000000cbcc067221 */ /* 0x002fe20000010000 */
[----:B-----5:R-:W-:-:S03]  /*5e50*/  F2FP.BF16.F32.PACK_AB R171, R205, R204 ;  /* 0x000000cccdab723e */ /* 0x020fc600000010ff */
[----:B------:R-:W-:Y:S02]  /*5e60*/  FADD.FTZ R6, R205, R6 ;  /* 0x00000006cd067221 */ /* 0x000fe40000010000 */
[----:B------:R4:W-:Y:S01]  /*5e70*/  STSM.16.M88.4 [R185], R168 ;  /* 0x000000a8b9007844 */ /* 0x0009e20000000200 */
[----:B--2---:R-:W-:-:S06]  /*5e80*/  WARPGROUP.ARRIVE ;  /* 0x00000000000079c5 */ /* 0x004fcc0000000000 */
[----:B------:R-:W-:Y:S01]  /*5e90*/  HGMMA.64x256x16.F32.BF16 R24, R156, gdesc[UR4].tnspB, RZ, !UPT, gsb0 ;  /* 0x43e000049c187df0 */ /* 0x000fe2000c0018ff */
[----:B------:R-:W-:Y:S01]  /*5ea0*/  UMOV UR6, UR4 ;  /* 0x0000000400067c82 */ /* 0x000fe20008000000 */
[----:B------:R-:W-:Y:S01]  /*5eb0*/  UMOV UR7, 0x40000040 ;  /* 0x4000004000077882 */ /* 0x000fe20000000000 */
[----:B------:R-:W-:Y:S01]  /*5ec0*/  R2UR UR4, R207 ;  /* 0x00000000cf0472ca */ /* 0x000fe200000e0000 */
[----:B------:R-:W-:Y:S02]  /*5ed0*/  WARPGROUP.DEPBAR.LE gsb0, 0x0 ;  /* 0x00008000000079c5 */ /* 0x000fe40000010000 */
[----:B------:R-:W-:-:S15]  /*5ee0*/  WARPGROUP.ARRIVE ;  /* 0x00000000000079c5 */ /* 0x000fde0000000000 */
[----:B------:R-:W-:-:S07]  /*5ef0*/  NOP ;  /* 0x0000000000007918 */ /* 0x000fce0000000000 */
[----:B------:R-:W-:Y:S01]  /*5f00*/  HGMMA.64x256x16.F32.BF16 R24, R160, gdesc[UR4].tnspB, R24, gsb0 ;  /* 0x43e00004a0187df0 */ /* 0x000fe20008001818 */
        /* <DEDUP_REMOVED lines=24> */
[----:B----4-:R-:W-:Y:S06]  /*6090*/  @!P2 BRA `(.L_x_3283) ;  /* 0x000000340098a947 */ /* 0x010fec0003800000 */
[----:B------:R-:W-:Y:S01]  /*60a0*/  IMAD.MOV.U32 R11, RZ, RZ, R8 ;  /* 0x000000ffff0b7224 */ /* 0x000fe200078e0008 */
[----:B------:R-:W-:Y:S01]  /*60b0*/  MOV R13, R7 ;  /* 0x00000007000d7202 */ /* 0x000fe20000000f00 */
[----:B------:R-:W-:Y:S01]  /*60c0*/  IMAD.MOV.U32 R14, RZ, RZ, R2 ;  /* 0x000000ffff0e7224 */ /* 0x000fe200078e0002 */
[----:B------:R-:W-:Y:S01]  /*60d0*/  ULDC UR4, c[0x0][0x288] ;  /* 0x0000a20000047ab9 */ /* 0x000fe20000000800 */
[----:B------:R-:W-:-:S05]  /*60e0*/  ULDC.64 UR6, c[0x0][0x3f8] ;  /* 0x0000fe0000067ab9 */ /* 0x000fca0000000a00 */
.L_x_3292:
[----:B------:R-:W-:-:S05]  /*60f0*/  VIADD R2, R14, 0x1 ;  /* 0x000000010e027836 */ /* 0x000fca0000000000 */
[----:B------:R-:W-:-:S04]  /*6100*/  ISETP.NE.AND P2, PT, R2, 0x2, PT ;  /* 0x000000020200780c */ /* 0x000fc80003f45270 */
[----:B------:R-:W-:Y:S02]  /*6110*/  SEL R7, RZ, 0x1, P2 ;  /* 0x00000001ff077807 */ /* 0x000fe40001000000 */
[----:B------:R-:W-:Y:S02]  /*6120*/  SEL R2, R2, RZ, P2 ;  /* 0x000000ff02027207 */ /* 0x000fe40001000000 */
[----:B------:R-:W-:Y:S01]  /*6130*/  LOP3.LUT R16, R16, R7, RZ, 0x3c, !PT ;  /* 0x0000000710107212 */ /* 0x000fe200078e3cff */
[----:B------:R-:W-:Y:S06]  /*6140*/  @!P0 BRA `(.L_x_3284) ;  /* 0x0000000000048947 */ /* 0x000fec0003800000 */
[----:B------:R-:W-:Y:S01]  /*6150*/  BPT.TRAP 0x1 ;  /* 0x000000040000795c */ /* 0x000fe20000300000 */
.L_x_3284:
[----:B------:R-:W-:Y:S02]  /*6160*/  LEA R10, R2, UR37, 0x3 ;  /* 0x00000025020a7c11 */ /* 0x000fe4000f8e18ff */
[----:B------:R-:W-:-:S04]  /*6170*/  SHF.L.U32 R7, R16, 0x1f, RZ ;  /* 0x0000001f10077819 */ /* 0x000fc800000006ff */
[----:B------:R1:W2:Y:S01]  /*6180*/  SYNCS.PHASECHK.TRANS64.TRYWAIT P2, [R10+URZ+0x38830], R7 ;  /* 0x038830070a0075a7 */ /* 0x0002a2000804017f */
[----:B------:R-:W-:Y:S05]  /*6190*/  @!P0 BRA `(.L_x_3285) ;  /* 0x0000000000048947 */ /* 0x000fea0003800000 */
[----:B------:R-:W-:Y:S01]  /*61a0*/  BPT.TRAP 0x1 ;  /* 0x000000040000795c */ /* 0x000fe20000300000 */
.L_x_3285:
[----:B------:R-:W-:Y:S01]  /*61b0*/  LEA R8, R2, R0, 0x9 ;  /* 0x0000000002087211 */ /* 0x000fe200078e48ff */
[----:B--2---:R-:W-:Y:S06]  /*61c0*/  @P2 BRA `(.L_x_3286) ;  /* 0x0000000000082947 */ /* 0x004fec0003800000 */
[----:B------:R-:W2:Y:S02]  /*61d0*/  SYNCS.PHASECHK.TRANS64.TRYWAIT P2, [R10+URZ+0x38830], R7 ;  /* 0x038830070a0075a7 */ /* 0x000ea4000804017f */
[----:B--2---:R-:W-:Y:S05]  /*61e0*/  @!P2 BRA `(.L_x_3287) ;  /* 0x000000c0005ca947 */ /* 0x004fea0003800000 */
.L_x_3286:
        /* <DEDUP_REMOVED lines=22> */
.L_x_3288:
[----:B------:R3:W4:Y:S01]  /*6350*/  SYNCS.PHASECHK.TRANS64.TRYWAIT P2, [R10+URZ+0x38850], R7 ;  /* 0x038850070a0075a7 */ /* 0x000722000804017f */
[----:B------:R-:W-:Y:S05]  /*6360*/  @!P0 BRA `(.L_x_3289) ;  /* 0x0000000000048947 */ /* 0x000fea0003800000 */
[----:B------:R-:W-:Y:S01]  /*6370*/  BPT.TRAP 0x1 ;  /* 0x000000040000795c */ /* 0x000fe20000300000 */
.L_x_3289:
[----:B----4-:R-:W-:Y:S05]  /*6380*/  @P2 BRA `(.L_x_3290) ;  /* 0x0000000000082947 */ /* 0x010fea0003800000 */
[----:B------:R-:W4:Y:S02]  /*6390*/  SYNCS.PHASECHK.TRANS64.TRYWAIT P2, [R10+URZ+0x38850], R7 ;  /* 0x038850070a0075a7 */ /* 0x000f24000804017f */
[----:B----4-:R-:W-:Y:S05]  /*63a0*/  @!P2 BRA `(.L_x_3291) ;  /* 0x000000c00000a947 */ /* 0x010fea0003800000 */
.L_x_3290:
[----:B-1234-:R-:W-:Y:S01]  /*63b0*/  IMAD R7, R2, 0x1000, R3 ;  /* 0x0000100002077824 */ /* 0x01efe200078e0203 */
[----:B------:R-:W-:Y:S01]  /*63c0*/  WARPGROUP.ARRIVE ;  /* 0x00000000000079c5 */ /* 0x000fe20000000000 */
[----:B------:R-:W-:Y:S01]  /*63d0*/  UMOV UR11, 0x40000040 ;  /* 0x40000040000b7882 */ /* 0x000fe20000000000 */
[C---:B------:R-:W-:Y:S01]  /*63e0*/  VIADD R15, R4.reuse, 0x2 ;  /* 0x00000002040f7836 */ /* 0x040fe20000000000 */
[----:B------:R-:W-:Y:S01]  /*63f0*/  UMOV UR29, 0x40000040 ;  /* 0x40000040001d7882 */ /* 0x000fe20000000000 */
[C---:B------:R-:W-:Y:S01]  /*6400*/  R2UR UR10, R7.reuse ;  /* 0x00000000070a72ca */ /* 0x040fe200000e0000 */
[----:B------:R-:W-:Y:S01]  /*6410*/  UMOV UR31, 0x40000040 ;  /* 0x40000040001f7882 */ /* 0x000fe20000000000 */
[----:B------:R-:W-:Y:S01]  /*6420*/  IADD3 R8, R7, 0x2, RZ ;  /* 0x0000000207087810 */ /* 0x000fe20007ffe0ff */
[----:B------:R-:W1:Y:S01]  /*6430*/  S2R R20, SR_TID.X ;  /* 0x0000000000147919 */ /* 0x000e620000002100 */
[----:B------:R-:W-:Y:S01]  /*6440*/  R2UR UR28, R15 ;  /* 0x000000000f1c72ca */ /* 0x000fe200000e0000 */
[----:B------:R-:W-:Y:S01]  /*6450*/  VIADD R15, R4, 0x4 ;  /* 0x00000004040f7836 */ /* 0x000fe20000000000 */
[----:B------:R-:W-:Y:S01]  /*6460*/  R2UR UR30, R8 ;  /* 0x00000000081e72ca */ /* 0x000fe200000e0000 */
[C---:B------:R-:W-:Y:S01]  /*6470*/  VIADD R8, R7.reuse, 0x4 ;  /* 0x0000000407087836 */ /* 0x040fe20000000000 */
[----:B------:R-:W-:Y:S01]  /*6480*/  IADD3 R21, R7, 0x800, RZ ;  /* 0x0000080007157810 */ /* 0x000fe20007ffe0ff */
[----:B------:R-:W-:Y:S01]  /*6490*/  VIADD R197, R4, 0x800 ;  /* 0x0000080004c57836 */ /* 0x000fe20000000000 */
[----:B------:R-:W-:Y:S01]  /*64a0*/  UISETP.NE.U32.AND UP0, UPT, UR6, URZ, UPT ;  /* 0x0000003f0600728c */ /* 0x000fe2000bf05070 */
[----:B------:R-:W-:Y:S01]  /*64b0*/  LEA R209, R2, R19, 0xc ;  /* 0x0000001302d17211 */ /* 0x000fe200078e60ff */
[----:B------:R-:W-:Y:S01]  /*64c0*/  ULDC UR5, c[0x0][0x404] ;  /* 0x0001010000057ab9 */ /* 0x000fe20000000800 */
[----:B------:R-:W-:Y:S01]  /*64d0*/  HGMMA.64x64x16.F32.BF16 R152, gdesc[UR8], R152, gsb0 ;  /* 0x00e00000089879f0 */ /* 0x000fe20008001898 */
[----:B------:R-:W-:Y:S01]  /*64e0*/  UISETP.NE.AND.EX UP0, UPT, UR7, URZ, UPT, UP0 ;  /* 0x0000003f0700728c */ /* 0x000fe2000bf05300 */
[----:B------:R-:W-:Y:S01]  /*64f0*/  R2UR UR14, R209 ;  /* 0x00000000d10e72ca */ /* 0x000fe200000e0000 */
[----:B------:R-:W-:Y:S01]  /*6500*/  ULDC UR10, c[0x0][0xad0] ;  /* 0x0002b400000a7ab9 */ /* 0x000fe20000000800 */
[----:B------:R-:W-:Y:S01]  /*6510*/  UMOV UR15, 0x40000040 ;  /* 0x40000040000f7882 */ /* 0x000fe20000000000 */
[----:B------:R-:W-:Y:S01]  /*6520*/  USEL UR5, UR5, 0x1, UP0 ;  /* 0x0000000105057887 */ /* 0x000fe20008000000 */
        /* <DEDUP_REMOVED lines=151> */
[----:B------:R-:W-:Y:S02]  /*6ea0*/  WARPGROUP.DEPBAR.LE gsb0, 0x0 ;  /* 0x00008000000079c5 */ /* 0x000fe40000010000 */
[----:B------:R-:W-:-:S08]  /*6eb0*/  WARPGROUP.ARRIVE ;  /* 0x00000000000079c5 */ /* 0x000fd00000000000 */
        /* <DEDUP_REMOVED lines=76> */
[----:B------:R-:W-:Y:S02]  /*7380*/  IADD3 R196, R197, R15, RZ ;  /* 0x0000000fc5c47210 */ /* 0x000fe40007ffe0ff */
        /* <DEDUP_REMOVED lines=33> */
[----:B------:R-:W-:Y:S01]  /*75a0*/  IMAD.IADD R196, R197, 0x1, R8 ;  /* 0x00000001c5c47824 */ /* 0x000fe200078e0208 */
        /* <DEDUP_REMOVED lines=9> */
[----:B------:R-:W1:Y:S01]  /*7640*/  LDC R196, c[0x0][0x2e0] ;  /* 0x0000b800ffc47b82 */ /* 0x000e620000000800 */
        /* <DEDUP_REMOVED lines=10> */
[----:B------:R-:W-:-:S04]  /*76f0*/  MOV R15, 0x1000 ;  /* 0x00001000000f7802 */ /* 0x000fc80000000f00 */
        /* <DEDUP_REMOVED lines=21> */
[----:B------:R-:W-:-:S04]  /*7850*/  IMAD.MOV.U32 R7, RZ, RZ, -0x40 ;  /* 0xffffffc0ff077424 */ /* 0x000fc800078e00ff */
[----:B------:R-:W-:-:S04]  /*7860*/  IMAD R7, R12, R7, 0x1 ;  /* 0x000000010c077424 */ /* 0x000fc800078e0207 */
[----:B------:R-:W-:-:S04]  /*7870*/  VIADD R7, R7, UR42 ;  /* 0x0000002a07077c36 */ /* 0x000fc80008000000 */
[----:B-1----:R-:W-:Y:S01]  /*7880*/  IMAD R7, R196, UR5, R7 ;  /* 0x00000005c4077c24 */ /* 0x002fe2000f8e0207 */
        /* <DEDUP_REMOVED lines=24> */
[----:B------:R3:W4:Y:S01]  /*7a10*/  MUFU.TANH R21, R156 ;  /* 0x0000009c00157308 */ /* 0x0007220000002400 */
        /* <DEDUP_REMOVED lines=8> */
[----:B---3--:R-:W-:Y:S01]  /*7aa0*/  IADD3 R156, R7, -UR4, -R18 ;  /* 0x80000004079c7c10 */ /* 0x008fe2000fffe812 */
[----:B------:R-:W-:Y:S01]  /*7ab0*/  FMUL.FTZ R174, R174, UR10 ;  /* 0x0000000aaeae7c20 */ /* 0x000fe20008410000 */
[----:B------:R-:W-:Y:S01]  /*7ac0*/  FMUL.FTZ R175, R175, UR10 ;  /* 0x0000000aafaf7c20 */ /* 0x000fe20008410000 */
[----:B------:R-:W-:Y:S01]  /*7ad0*/  FMUL.FTZ R178, R178, UR10 ;  /* 0x0000000ab2b27c20 */ /* 0x000fe20008410000 */
[----:B------:R-:W-:Y:S01]  /*7ae0*/  IADD3 R7, R17, R156, RZ ;  /* 0x0000009c11077210 */ /* 0x000fe20007ffe0ff */
[----:B------:R-:W-:Y:S01]  /*7af0*/  FMUL.FTZ R200, R182, UR10 ;  /* 0x0000000ab6c87c20 */ /* 0x000fe20008410000 */
[----:B------:R-:W-:Y:S01]  /*7b00*/  FMUL.FTZ R202, R183, UR10 ;  /* 0x0000000ab7ca7c20 */ /* 0x000fe20008410000 */
[----:B------:R-:W3:Y:S01]  /*7b10*/  MUFU.TANH R160, R160 ;  /* 0x000000a000a07308 */ /* 0x000ee20000002400 */
[----:B------:R-:W-:-:S02]  /*7b20*/  ISETP.GT.AND P2, PT, R7, RZ, PT ;  /* 0x000000ff0700720c */ /* 0x000fc40003f44270 */
[C---:B------:R-:W-:Y:S02]  /*7b30*/  ISETP.GT.AND P3, PT, R7.reuse, 0x1, PT ;  /* 0x000000010700780c */ /* 0x040fe40003f64270 */
[----:B-1----:R-:W-:Y:S02]  /*7b40*/  FSEL R20, R20, -INF , P2 ;  /* 0xff80000014147808 */ /* 0x002fe40001000000 */
[----:B------:R-:W-:Y:S01]  /*7b50*/  ISETP.GT.AND P2, PT, R7, 0x8, PT ;  /* 0x000000080700780c */ /* 0x000fe20003f44270 */
[----:B------:R3:W1:Y:S01]  /*7b60*/  MUFU.TANH R8, R161 ;  /* 0x000000a100087308 */ /* 0x0006620000002400 */
[----:B--2---:R-:W-:Y:S02]  /*7b70*/  FSEL R15, R15, -INF , P3 ;  /* 0xff8000000f0f7808 */ /* 0x004fe40001800000 */
[----:B------:R-:W-:Y:S02]  /*7b80*/  FMNMX.FTZ R156, R20, R13, !PT ;  /* 0x0000000d149c7209 */ /* 0x000fe40007810000 */
[----:B------:R-:W-:-:S02]  /*7b90*/  ISETP.GT.AND P3, PT, R7, 0x9, PT ;  /* 0x000000090700780c */ /* 0x000fc40003f64270 */
[----:B----4-:R-:W-:Y:S01]  /*7ba0*/  FSEL R21, R21, -INF , P2 ;  /* 0xff80000015157808 */ /* 0x010fe20001000000 */
[----:B------:R2:W4:Y:S01]  /*7bb0*/  MUFU.TANH R152, R164 ;  /* 0x000000a400987308 */ /* 0x0005220000002400 */
[----:B------:R-:W-:Y:S02]  /*7bc0*/  ISETP.GT.AND P2, PT, R7, 0x10, PT ;  /* 0x000000100700780c */ /* 0x000fe40003f44270 */
[----:B-----5:R-:W-:Y:S02]  /*7bd0*/  FSEL R157, R157, -INF , P3 ;  /* 0xff8000009d9d7808 */ /* 0x020fe40001800000 */
[----:B---3--:R-:W-:Y:S02]  /*7be0*/  FSEL R161, R160, -INF , P2 ;  /* 0xff800000a0a17808 */ /* 0x008fe40001000000 */
[----:B------:R-:W-:Y:S01]  /*7bf0*/  ISETP.GT.AND P3, PT, R7, 0x11, PT ;  /* 0x000000110700780c */ /* 0x000fe20003f64270 */
[----:B------:R-:W3:Y:S01]  /*7c00*/  MUFU.TANH R165, R165 ;  /* 0x000000a500a57308 */ /* 0x000ee20000002400 */
[----:B--2---:R-:W-:-:S02]  /*7c10*/  FMNMX.FTZ R164, R15, R156, !PT ;  /* 0x0000009c0fa47209 */ /* 0x004fc40007810000 */
[----:B------:R-:W-:Y:S02]  /*7c20*/  ISETP.GT.AND P2, PT, R7, 0x18, PT ;  /* 0x000000180700780c */ /* 0x000fe40003f44270 */
[----:B------:R-:W-:-:S03]  /*7c30*/  FMNMX.FTZ R164, R21, R164, !PT ;  /* 0x000000a415a47209 */ /* 0x000fc60007810000 */
[----:B------:R-:W-:Y:S01]  /*7c40*/  MUFU.TANH R168, R168 ;  /* 0x000000a800a87308 */ /* 0x000fe20000002400 */
[----:B------:R-:W-:Y:S02]  /*7c50*/  FMNMX.FTZ R160, R157, R164, !PT ;  /* 0x000000a49da07209 */ /* 0x000fe40007810000 */
[----:B-1----:R-:W-:Y:S02]  /*7c60*/  FSEL R164, R8, -INF , P3 ;  /* 0xff80000008a47808 */ /* 0x002fe40001800000 */
[----:B------:R-:W-:Y:S02]  /*7c70*/  FMNMX.FTZ R197, R161, R160, !PT ;  /* 0x000000a0a1c57209 */ /* 0x000fe40007810000 */
[----:B------:R-:W-:Y:S01]  /*7c80*/  ISETP.GT.AND P3, PT, R7, 0x19, PT ;  /* 0x000000190700780c */ /* 0x000fe20003f64270 */
[----:B------:R-:W1:Y:S01]  /*7c90*/  MUFU.TANH R169, R169 ;  /* 0x000000a900a97308 */ /* 0x000e620000002400 */
[----:B------:R-:W-:-:S07]  /*7ca0*/  FMNMX.FTZ R197, R164, R197, !PT ;  /* 0x000000c5a4c57209 */ /* 0x000fce0007810000 */
[----:B------:R4:W2:Y:S08]  /*7cb0*/  MUFU.TANH R153, R172 ;  /* 0x000000ac00997308 */ /* 0x0008b00000002400 */
[----:B------:R3:W5:Y:S01]  /*7cc0*/  MUFU.TANH R156, R173 ;  /* 0x000000ad009c7308 */ /* 0x0007620000002400 */
[----:B----4-:R-:W-:Y:S02]  /*7cd0*/  FSEL R172, R152, -INF , P2 ;  /* 0xff80000098ac7808 */ /* 0x010fe40001000000 */
[----:B------:R-:W-:-:S02]  /*7ce0*/  ISETP.GT.AND P2, PT, R7, 0x20, PT ;  /* 0x000000200700780c */ /* 0x000fc40003f44270 */
[----:B------:R-:W-:-:S03]  /*7cf0*/  FMNMX.FTZ R8, R172, R197, !PT ;  /* 0x000000c5ac087209 */ /* 0x000fc60007810000 */
[----:B------:R4:W5:Y:S01]  /*7d00*/  MUFU.TANH R196, R176 ;  /* 0x000000b000c47308 */ /* 0x0009620000002400 */
[----:B---3--:R-:W-:Y:S02]  /*7d10*/  FSEL R173, R165, -INF , P3 ;  /* 0xff800000a5ad7808 */ /* 0x008fe40001800000 */
[----:B------:R-:W-:Y:S02]  /*7d20*/  ISETP.GT.AND P3, PT, R7, 0x21, PT ;  /* 0x000000210700780c */ /* 0x000fe40003f64270 */
[----:B------:R-:W-:Y:S02]  /*7d30*/  FMNMX.FTZ R165, R173, R8, !PT ;  /* 0x00000008ada57209 */ /* 0x000fe40007810000 */
[----:B-1----:R-:W-:Y:S01]  /*7d40*/  FSEL R160, R169, -INF , P3 ;  /* 0xff800000a9a07808 */ /* 0x002fe20001800000 */
[----:B------:R-:W1:Y:S01]  /*7d50*/  MUFU.TANH R177, R177 ;  /* 0x000000b100b17308 */ /* 0x000e620000002400 */
[----:B----4-:R-:W-:Y:S02]  /*7d60*/  FSEL R176, R168, -INF , P2 ;  /* 0xff800000a8b07808 */ /* 0x010fe40001000000 */
[----:B------:R-:W-:-:S02]  /*7d70*/  ISETP.GT.AND P2, PT, R7, 0x28, PT ;  /* 0x000000280700780c */ /* 0x000fc40003f44270 */
[----:B------:R-:W-:Y:S02]  /*7d80*/  FMNMX.FTZ R169, R176, R165, !PT ;  /* 0x000000a5b0a97209 */ /* 0x000fe40007810000 */
[----:B------:R-:W-:Y:S01]  /*7d90*/  ISETP.GT.AND P3, PT, R7, 0x29, PT ;  /* 0x000000290700780c */ /* 0x000fe20003f64270 */
[----:B------:R-:W3:Y:S01]  /*7da0*/  MUFU.TANH R180, R180 ;  /* 0x000000b400b47308 */ /* 0x000ee20000002400 */
[----:B--2---:R-:W-:Y:S02]  /*7db0*/  FSEL R165, R153, -INF , P2 ;  /* 0xff80000099a57808 */ /* 0x004fe40001000000 */
[----:B------:R-:W-:Y:S02]  /*7dc0*/  FMNMX.FTZ R168, R160, R169, !PT ;  /* 0x000000a9a0a87209 */ /* 0x000fe40007810000 */
[----:B------:R-:W-:Y:S02]  /*7dd0*/  ISETP.GT.AND P2, PT, R7, 0x30, PT ;  /* 0x000000300700780c */ /* 0x000fe40003f44270 */
[----:B-----5:R-:W-:Y:S01]  /*7de0*/  FSEL R8, R156, -INF , P3 ;  /* 0xff8000009c087808 */ /* 0x020fe20001800000 */
[----:B------:R-:W2:Y:S01]  /*7df0*/  MUFU.TANH R152, R181 ;  /* 0x000000b500987308 */ /* 0x000ea20000002400 */
[----:B------:R-:W-:Y:S01]  /*7e00*/  FMNMX.FTZ R153, R165, R168, !PT ;  /* 0x000000a8a5997209 */ /* 0x000fe20007810000 */
[----:B------:R-:W-:Y:S01]  /*7e10*/  FMUL.FTZ R168, R154, UR10 ;  /* 0x0000000a9aa87c20 */ /* 0x000fe20008410000 */
[----:B------:R-:W-:-:S02]  /*7e20*/  ISETP.GT.AND P3, PT, R7, 0x31, PT ;  /* 0x000000310700780c */ /* 0x000fc40003f64270 */
[----:B------:R-:W-:Y:S02]  /*7e30*/  FSEL R154, R196, -INF , P2 ;  /* 0xff800000c49a7808 */ /* 0x000fe40001000000 */
[----:B------:R-:W-:Y:S01]  /*7e40*/  FMNMX.FTZ R153, R8, R153, !PT ;  /* 0x0000009908997209 */ /* 0x000fe20007810000 */
[----:B------:R4:W5:Y:S01]  /*7e50*/  MUFU.TANH R169, R168 ;  /* 0x000000a800a97308 */ /* 0x0009620000002400 */
[----:B------:R-:W-:Y:S02]  /*7e60*/  ISETP.GT.AND P2, PT, R7, 0x38, PT ;  /* 0x000000380700780c */ /* 0x000fe40003f44270 */
[----:B-1----:R-:W-:Y:S02]  /*7e70*/  FSEL R156, R177, -INF , P3 ;  /* 0xff800000b19c7808 */ /* 0x002fe40001800000 */
[----:B------:R-:W-:Y:S02]  /*7e80*/  FMNMX.FTZ R177, R154, R153, !PT ;  /* 0x000000999ab17209 */ /* 0x000fe40007810000 */
[----:B---3--:R-:W-:Y:S01]  /*7e90*/  FSEL R153, R180, -INF , P2 ;  /* 0xff800000b4997808 */ /* 0x008fe20001000000 */
[----:B------:R-:W1:Y:S01]  /*7ea0*/  MUFU.TANH R155, R155 ;  /* 0x0000009b009b7308 */ /* 0x000e620000002400 */
[----:B------:R-:W-:-:S02]  /*7eb0*/  ISETP.GT.AND P3, PT, R7, 0x39, PT ;  /* 0x000000390700780c */ /* 0x000fc40003f64270 */
[----:B------:R-:W-:Y:S02]  /*7ec0*/  FMNMX.FTZ R180, R156, R177, !PT ;  /* 0x000000b19cb47209 */ /* 0x000fe40007810000 */
[----:B--2---:R-:W-:Y:S02]  /*7ed0*/  FSEL R152, R152, -INF , P3 ;  /* 0xff80000098987808 */ /* 0x004fe40001800000 */
[----:B------:R-:W-:Y:S01]  /*7ee0*/  FMNMX.FTZ R177, R153, R180, !PT ;  /* 0x000000b499b17209 */ /* 0x000fe20007810000 */
[----:B------:R-:W-:Y:S03]  /*7ef0*/  MUFU.TANH R181, R162 ;  /* 0x000000a200b57308 */ /* 0x000fe60000002400 */
[----:B----4-:R-:W-:-:S05]  /*7f00*/  FMNMX.FTZ R168, R152, R177, !PT ;  /* 0x000000b198a87209 */ /* 0x010fca0007810000 */
[----:B------:R-:W2:Y:S01]  /*7f10*/  SHFL.BFLY PT, R199, R168, 0x2, 0x1f ;  /* 0x0c401f00a8c77f89 */ /* 0x000ea200000e0000 */
[----:B------:R5:W3:Y:S08]  /*7f20*/  MUFU.TANH R177, R158 ;  /* 0x0000009e00b17308 */ /* 0x000af00000002400 */
[----:B------:R1:W4:Y:S08]  /*7f30*/  MUFU.TANH R180, R159 ;  /* 0x0000009f00b47308 */ /* 0x0003300000002400 */
[----:B------:R-:W4:Y:S01]  /*7f40*/  MUFU.TANH R196, R163 ;  /* 0x000000a300c47308 */ /* 0x000f220000002400 */
[----:B--2---:R-:W-:Y:S01]  /*7f50*/  FMNMX.FTZ R201, R168, R199, !PT ;  /* 0x000000c7a8c97209 */ /* 0x004fe20007810000 */
[----:B------:R-:W-:-:S06]  /*7f60*/  VIADD R168, R7, 0x8 ;  /* 0x0000000807a87836 */ /* 0x000fcc0000000000 */
[----:B------:R2:W4:Y:S01]  /*7f70*/  MUFU.TANH R197, R166 ;  /* 0x000000a600c57308 */ /* 0x0005220000002400 */
[----:B------:R-:W-:Y:S01]  /*7f80*/  FMUL.FTZ R199, R179, UR10 ;  /* 0x0000000ab3c77c20 */ /* 0x000fe20008410000 */
[----:B------:R-:W-:Y:S01]  /*7f90*/  ULDC UR10, c[0x0][0xa80] ;  /* 0x0002a000000a7ab9 */ /* 0x000fe20000000800 */
[----:B------:R-:W4:Y:S01]  /*7fa0*/  SHFL.BFLY PT, R204, R201, 0x1, 0x1f ;  /* 0x0c201f00c9cc7f89 */ /* 0x000f2200000e0000 */
[C---:B------:R-:W-:Y:S02]  /*7fb0*/  ISETP.GT.AND P2, PT, R168.reuse, RZ, PT ;  /* 0x000000ffa800720c */ /* 0x040fe40003f44270 */
[C---:B------:R-:W-:Y:S02]  /*7fc0*/  ISETP.GT.AND P3, PT, R168.reuse, 0x1, PT ;  /* 0x00000001a800780c */ /* 0x040fe40003f64270 */
[----:B-----5:R-:W-:Y:S01]  /*7fd0*/  FSEL R158, R169, -INF , P2 ;  /* 0xff800000a99e7808 */ /* 0x020fe20001000000 */
[----:B------:R5:W5:Y:S01]  /*7fe0*/  MUFU.TANH R198, R167 ;  /* 0x000000a700c67308 */ /* 0x000b620000002400 */
[----:B------:R-:W-:-:S02]  /*7ff0*/  ISETP.GT.AND P2, PT, R168, 0x8, PT ;  /* 0x00000008a800780c */ /* 0x000fc40003f44270 */
[----:B-1----:R-:W-:Y:S02]  /*8000*/  FSEL R159, R155, -INF , P3 ;  /* 0xff8000009b9f7808 */ /* 0x002fe40001800000 */
[----:B------:R-:W-:Y:S02]  /*8010*/  FMNMX.FTZ R162, R158, R11, !PT ;  /* 0x0000000b9ea27209 */ /* 0x000fe40007810000 */
[C---:B------:R-:W-:Y:S01]  /*8020*/  ISETP.GT.AND P3, PT, R168.reuse, 0x9, PT ;  /* 0x00000009a800780c */ /* 0x040fe20003f64270 */
[----:B------:R-:W1:Y:S01]  /*8030*/  MUFU.TANH R170, R170 ;  /* 0x000000aa00aa7308 */ /* 0x000e620000002400 */
[----:B---3--:R-:W-:Y:S02]  /*8040*/  FSEL R155, R177, -INF , P2 ;  /* 0xff800000b19b7808 */ /* 0x008fe40001000000 */
[----:B--2---:R-:W-:Y:S02]  /*8050*/  FMNMX.FTZ R166, R159, R162, !PT ;  /* 0x000000a29fa67209 */ /* 0x004fe40007810000 */
[----:B------:R-:W-:-:S02]  /*8060*/  ISETP.GT.AND P2, PT, R168, 0x10, PT ;  /* 0x00000010a800780c */ /* 0x000fc40003f44270 */
[----:B----4-:R-:W-:Y:S01]  /*8070*/  FSEL R162, R180, -INF , P3 ;  /* 0xff800000b4a27808 */ /* 0x010fe20001800000 */
[----:B------:R-:W2:Y:S01]  /*8080*/  MUFU.TANH R171, R171 ;  /* 0x000000ab00ab7308 */ /* 0x000ea20000002400 */
[----:B-----5:R-:W-:Y:S02]  /*8090*/  FMNMX.FTZ R167, R155, R166, !PT ;  /* 0x000000a69ba77209 */ /* 0x020fe40007810000 */
[----:B------:R-:W-:Y:S02]  /*80a0*/  ISETP.GT.AND P3, PT, R168, 0x11, PT ;  /* 0x00000011a800780c */ /* 0x000fe40003f64270 */
[----:B------:R-:W-:Y:S02]  /*80b0*/  FSEL R163, R181, -INF , P2 ;  /* 0xff800000b5a37808 */ /* 0x000fe40001000000 */
[----:B------:R-:W-:Y:S01]  /*80c0*/  FMNMX.FTZ R180, R162, R167, !PT ;  /* 0x000000a7a2b47209 */ /* 0x000fe20007810000 */
[----:B------:R-:W3:Y:S01]  /*80d0*/  MUFU.TANH R174, R174 ;  /* 0x000000ae00ae7308 */ /* 0x000ee20000002400 */
[----:B------:R-:W-:-:S02]  /*80e0*/  ISETP.GT.AND P2, PT, R168, 0x18, PT ;  /* 0x00000018a800780c */ /* 0x000fc40003f44270 */
[----:B------:R-:W-:Y:S02]  /*80f0*/  FSEL R166, R196, -INF , P3 ;  /* 0xff800000c4a67808 */ /* 0x000fe40001800000 */
[----:B------:R-:W-:Y:S02]  /*8100*/  FMNMX.FTZ R169, R163, R180, !PT ;  /* 0x000000b4a3a97209 */ /* 0x000fe40007810000 */
[----:B------:R-:W-:Y:S01]  /*8110*/  ISETP.GT.AND P3, PT, R168, 0x19, PT ;  /* 0x00000019a800780c */ /* 0x000fe20003f64270 */
[----:B------:R-:W4:Y:S01]  /*8120*/  MUFU.TANH R175, R175 ;  /* 0x000000af00af7308 */ /* 0x000f220000002400 */
[----:B------:R-:W-:Y:S02]  /*8130*/  FSEL R167, R197, -INF , P2 ;  /* 0xff800000c5a77808 */ /* 0x000fe40001000000 */
[----:B------:R-:W-:Y:S02]  /*8140*/  FMNMX.FTZ R180, R166, R169, !PT ;  /* 0x000000a9a6b47209 */ /* 0x000fe40007810000 */
[----:B------:R-:W-:-:S02]  /*8150*/  ISETP.GT.AND P4, PT, R168, 0x20, PT ;  /* 0x00000020a800780c */ /* 0x000fc40003f84270 */
[----:B------:R-:W-:Y:S01]  /*8160*/  FSEL R177, R198, -INF , P3 ;  /* 0xff800000c6b17808 */ /* 0x000fe20001800000 */
[----:B------:R1:W5:Y:S01]  /*8170*/  MUFU.TANH R182, R178 ;  /* 0x000000b200b67308 */ /* 0x0003620000002400 */
[----:B------:R-:W-:Y:S02]  /*8180*/  FMNMX.FTZ R180, R167, R180, !PT ;  /* 0x000000b4a7b47209 */ /* 0x000fe40007810000 */
[C---:B------:R-:W-:Y:S02]  /*8190*/  ISETP.GT.AND P5, PT, R168.reuse, 0x21, PT ;  /* 0x00000021a800780c */ /* 0x040fe40003fa4270 */
[----:B------:R-:W-:Y:S02]  /*81a0*/  FMNMX.FTZ R169, R177, R180, !PT ;  /* 0x000000b4b1a97209 */ /* 0x000fe40007810000 */
[----:B------:R-:W-:Y:S01]  /*81b0*/  ISETP.GT.AND P3, PT, R168, 0x28, PT ;  /* 0x00000028a800780c */ /* 0x000fe20003f64270 */
[----:B------:R-:W5:Y:S01]  /*81c0*/  MUFU.TANH R183, R199 ;  /* 0x000000c700b77308 */ /* 0x000f620000002400 */
[----:B-1----:R-:W-:-:S02]  /*81d0*/  FSEL R178, R170, -INF , P4 ;  /* 0xff800000aab27808 */ /* 0x002fc40002000000 */
[----:B--2---:R-:W-:Y:S02]  /*81e0*/  FSEL R179, R171, -INF , P5 ;  /* 0xff800000abb37808 */ /* 0x004fe40002800000 */
[----:B------:R-:W-:Y:S02]  /*81f0*/  FMNMX.FTZ R170, R178, R169, !PT ;  /* 0x000000a9b2aa7209 */ /* 0x000fe40007810000 */
[----:B------:R-:W-:Y:S01]  /*8200*/  ISETP.GT.AND P2, PT, R168, 0x29, PT ;  /* 0x00000029a800780c */ /* 0x000fe20003f44270 */
[----:B------:R-:W1:Y:S01]  /*8210*/  MUFU.TANH R197, R200 ;  /* 0x000000c800c57308 */ /* 0x000e620000002400 */
[----:B---3--:R-:W-:Y:S02]  /*8220*/  FSEL R180, R174, -INF , P3 ;  /* 0xff800000aeb47808 */ /* 0x008fe40001800000 */
[----:B------:R-:W-:Y:S02]  /*8230*/  FMNMX.FTZ R169, R179, R170, !PT ;  /* 0x000000aab3a97209 */ /* 0x000fe40007810000 */
[----:B------:R-:W-:-:S02]  /*8240*/  ISETP.GT.AND P4, PT, R168, 0x30, PT ;  /* 0x00000030a800780c */ /* 0x000fc40003f84270 */
[----:B----4-:R-:W-:Y:S01]  /*8250*/  FSEL R181, R175, -INF , P2 ;  /* 0xff800000afb57808 */ /* 0x010fe20001000000 */
[----:B------:R-:W2:Y:S01]  /*8260*/  MUFU.TANH R198, R202 ;  /* 0x000000ca00c67308 */ /* 0x000ea20000002400 */
[----:B------:R-:W-:Y:S02]  /*8270*/  FMNMX.FTZ R170, R180, R169, !PT ;  /* 0x000000a9b4aa7209 */ /* 0x000fe40007810000 */
[----:B------:R-:W-:Y:S02]  /*8280*/  ISETP.GT.AND P2, PT, R168, 0x31, PT ;  /* 0x00000031a800780c */ /* 0x000fe40003f44270 */
[----:B-----5:R-:W-:Y:S02]  /*8290*/  FSEL R182, R182, -INF , P4 ;  /* 0xff800000b6b67808 */ /* 0x020fe40002000000 */
[----:B------:R-:W-:Y:S02]  /*82a0*/  FMNMX.FTZ R169, R181, R170, !PT ;  /* 0x000000aab5a97209 */ /* 0x000fe40007810000 */
[----:B------:R-:W-:-:S02]  /*82b0*/  ISETP.GT.AND P3, PT, R168, 0x38, PT ;  /* 0x00000038a800780c */ /* 0x000fc40003f64270 */
[----:B------:R-:W-:Y:S02]  /*82c0*/  FSEL R183, R183, -INF , P2 ;  /* 0xff800000b7b77808 */ /* 0x000fe40001000000 */
[----:B------:R-:W-:Y:S02]  /*82d0*/  FMNMX.FTZ R170, R182, R169, !PT ;  /* 0x000000a9b6aa7209 */ /* 0x000fe40007810000 */
[----:B------:R-:W-:Y:S02]  /*82e0*/  FMNMX.FTZ R7, R201, R204, !PT ;  /* 0x000000ccc9077209 */ /* 0x000fe40007810000 */
[----:B------:R-:W-:Y:S02]  /*82f0*/  ISETP.GT.AND P2, PT, R168, 0x39, PT ;  /* 0x00000039a800780c */ /* 0x000fe40003f44270 */
[----:B-1----:R-:W-:Y:S01]  /*8300*/  FSEL R197, R197, -INF , P3 ;  /* 0xff800000c5c57808 */ /* 0x002fe20001800000 */
[----:B------:R-:W-:Y:S01]  /*8310*/  FMUL.FTZ R201, R7, UR10 ;  /* 0x0000000a07c97c20 */ /* 0x000fe20008410000 */
[----:B------:R-:W-:-:S02]  /*8320*/  FMNMX.FTZ R170, R183, R170, !PT ;  /* 0x000000aab7aa7209 */ /* 0x000fc40007810000 */
[----:B------:R-:W-:Y:S02]  /*8330*/  FSETP.NEU.FTZ.AND P5, PT, R7, -INF , PT ;  /* 0xff8000000700780b */ /* 0x000fe40003fbd000 */
[----:B--2---:R-:W-:Y:S02]  /*8340*/  FSEL R198, R198, -INF , P2 ;  /* 0xff800000c6c67808 */ /* 0x004fe40001000000 */
[----:B------:R-:W-:Y:S02]  /*8350*/  FMNMX.FTZ R169, R197, R170, !PT ;  /* 0x000000aac5a97209 */ /* 0x000fe40007810000 */
[----:B------:R-:W-:Y:S02]  /*8360*/  FSEL R201, R201, RZ, P5 ;  /* 0x000000ffc9c97208 */ /* 0x000fe40002800000 */
[----:B------:R-:W-:-:S03]  /*8370*/  FMNMX.FTZ R174, R198, R169, !PT ;  /* 0x000000a9c6ae7209 */ /* 0x000fc60007810000 */
        /* <DEDUP_REMOVED lines=15> */
[----:B------:R-:W-:Y:S01]  /*8470*/  FSEL R154, R7, RZ, P5 ;  /* 0x000000ff079a7208 */ /* 0x000fe20002800000 */
[----:B------:R-:W-:Y:S04]  /*8480*/  MUFU.EX2 R20, R20 ;  /* 0x0000001400147308 */ /* 0x000fe80000000800 */
[----:B------:R-:W-:-:S04]  /*8490*/  FADD.FTZ R154, -R154, R13 ;  /* 0x0000000d9a9a7221 */ /* 0x000fc80000010100 */
[----:B------:R-:W-:Y:S01]  /*84a0*/  FMUL.FTZ R154, R154, UR10 ;  /* 0x0000000a9a9a7c20 */ /* 0x000fe20008410000 */
[----:B------:R-:W-:Y:S01]  /*84b0*/  MUFU.EX2 R15, R15 ;  /* 0x0000000f000f7308 */ /* 0x000fe20000000800 */
[----:B-1----:R-:W-:Y:S01]  /*84c0*/  FMNMX.FTZ R157, R174, R157, !PT ;  /* 0x0000009dae9d7209 */ /* 0x002fe20007810000 */
[--C-:B------:R-:W-:Y:S01]  /*84d0*/  FFMA.FTZ R174, R160, UR10, -R201.reuse ;  /* 0x0000000aa0ae7c23 */ /* 0x100fe200080108c9 */
[----:B------:R-:W-:-:S03]  /*84e0*/  FFMA.FTZ R201, R152, UR10, -R201 ;  /* 0x0000000a98c97c23 */ /* 0x000fc600080108c9 */
        /* <DEDUP_REMOVED lines=13> */
[C---:B------:R-:W-:Y:S01]  /*85c0*/  FSETP.NEU.FTZ.AND P2, PT, R8.reuse, -INF , PT ;  /* 0xff8000000800780b */ /* 0x040fe20003f5d000 */
[----:B------:R-:W-:Y:S01]  /*85d0*/  FMUL.FTZ R153, R8, UR10 ;  /* 0x0000000a08997c20 */ /* 0x000fe20008410000 */
[-C--:B------:R-:W-:Y:S01]  /*85e0*/  FMUL.FTZ R37, R37, R211.reuse ;  /* 0x000000d325257220 */ /* 0x080fe20000410000 */
[-C--:B------:R-:W-:Y:S01]  /*85f0*/  FMUL.FTZ R40, R40, R211.reuse ;  /* 0x000000d328287220 */ /* 0x080fe20000410000 */
[----:B------:R-:W-:Y:S01]  /*8600*/  FSEL R156, R8, RZ, P2 ;  /* 0x000000ff089c7208 */ /* 0x000fe20001000000 */
[----:B------:R-:W-:Y:S01]  /*8610*/  FMUL.FTZ R41, R41, R211 ;  /* 0x000000d329297220 */ /* 0x000fe20000410000 */
[----:B------:R-:W-:Y:S01]  /*8620*/  FSEL R152, R153, RZ, P2 ;  /* 0x000000ff99987208 */ /* 0x000fe20001000000 */
[----:B------:R-:W-:Y:S01]  /*8630*/  IMAD.MOV R153, RZ, RZ, -R22 ;  /* 0x000000ffff997224 */ /* 0x000fe200078e0a16 */
[----:B------:R-:W-:Y:S01]  /*8640*/  MUFU.EX2 R170, R170 ;  /* 0x000000aa00aa7308 */ /* 0x000fe20000000800 */
[----:B------:R-:W-:Y:S01]  /*8650*/  FADD.FTZ R156, -R156, R11 ;  /* 0x0000000b9c9c7221 */ /* 0x000fe20000010100 */
[----:B------:R-:W-:-:S02]  /*8660*/  @!P1 VIADD R11, R10, 0x38840 ;  /* 0x000388400a0b9836 */ /* 0x000fc40000000000 */
[--C-:B------:R-:W-:Y:S01]  /*8670*/  FFMA.FTZ R203, R158, UR10, -R152.reuse ;  /* 0x0000000a9ecb7c23 */ /* 0x100fe20008010898 */
[----:B------:R-:W-:Y:S01]  /*8680*/  ISETP.NE.AND P2, PT, R18, R153, PT ;  /* 0x000000991200720c */ /* 0x000fe20003f45270 */
[----:B------:R-:W-:Y:S01]  /*8690*/  FMUL.FTZ R156, R156, UR10 ;  /* 0x0000000a9c9c7c20 */ /* 0x000fe20008410000 */
[--C-:B------:R-:W-:Y:S01]  /*86a0*/  FFMA.FTZ R202, R159, UR10, -R152.reuse ;  /* 0x0000000a9fca7c23 */ /* 0x100fe20008010898 */
[--C-:B------:R-:W-:Y:S01]  /*86b0*/  FFMA.FTZ R204, R155, UR10, -R152.reuse ;  /* 0x0000000a9bcc7c23 */ /* 0x100fe20008010898 */
[--C-:B------:R-:W-:Y:S01]  /*86c0*/  FFMA.FTZ R205, R162, UR10, -R152.reuse ;  /* 0x0000000aa2cd7c23 */ /* 0x100fe20008010898 */
[----:B------:R-:W1:Y:S01]  /*86d0*/  MUFU.EX2 R210, R156 ;  /* 0x0000009c00d27308 */ /* 0x000e620000000800 */
[--C-:B------:R-:W-:Y:S01]  /*86e0*/  FFMA.FTZ R206, R163, UR10, -R152.reuse ;  /* 0x0000000aa3ce7c23 */ /* 0x100fe20008010898 */
[--C-:B------:R-:W-:Y:S01]  /*86f0*/  FFMA.FTZ R207, R166, UR10, -R152.reuse ;  /* 0x0000000aa6cf7c23 */ /* 0x100fe20008010898 */
[--C-:B------:R-:W-:Y:S01]  /*8700*/  FFMA.FTZ R208, R167, UR10, -R152.reuse ;  /* 0x0000000aa7d07c23 */ /* 0x100fe20008010898 */
[--C-:B------:R-:W-:Y:S01]  /*8710*/  FFMA.FTZ R177, R177, UR10, -R152.reuse ;  /* 0x0000000ab1b17c23 */ /* 0x100fe20008010898 */
[--C-:B------:R-:W-:Y:S01]  /*8720*/  FFMA.FTZ R178, R178, UR10, -R152.reuse ;  /* 0x0000000ab2b27c23 */ /* 0x100fe20008010898 */
[--C-:B------:R-:W-:Y:S01]  /*8730*/  FFMA.FTZ R179, R179, UR10, -R152.reuse ;  /* 0x0000000ab3b37c23 */ /* 0x100fe20008010898 */
[--C-:B------:R-:W-:Y:S01]  /*8740*/  FFMA.FTZ R180, R180, UR10, -R152.reuse ;  /* 0x0000000ab4b47c23 */ /* 0x100fe20008010898 */
[----:B------:R-:W-:Y:S01]  /*8750*/  @!P2 IMAD R153, R14, 0x40, R17 ;  /* 0x000000400e99a824 */ /* 0x000fe200078e0211 */
[----:B------:R-:W-:Y:S01]  /*8760*/  @!P1 PRMT R14, RZ, 0x654, R11 ;  /* 0x00000654ff0e9816 */ /* 0x000fe2000000000b */
[--C-:B------:R-:W-:Y:S01]  /*8770*/  FFMA.FTZ R181, R181, UR10, -R152.reuse ;  /* 0x0000000ab5b57c23 */ /* 0x100fe20008010898 */
[--C-:B------:R-:W-:Y:S01]  /*8780*/  FFMA.FTZ R182, R182, UR10, -R152.reuse ;  /* 0x0000000ab6b67c23 */ /* 0x100fe20008010898 */
[--C-:B------:R-:W-:Y:S01]  /*8790*/  FFMA.FTZ R183, R183, UR10, -R152.reuse ;  /* 0x0000000ab7b77c23 */ /* 0x100fe20008010898 */
[----:B------:R-:W-:Y:S01]  /*87a0*/  @!P2 LEA R160, R153, UR37, 0x2 ;  /* 0x0000002599a0ac11 */ /* 0x000fe2000f8e10ff */
[----:B------:R2:W-:Y:S01]  /*87b0*/  @!P1 SYNCS.ARRIVE.TRANS64.RED.A1T0 RZ, [R14+URZ], RZ ;  /* 0x000000ff0eff99a7 */ /* 0x0005e2000810043f */
[--C-:B------:R-:W-:Y:S01]  /*87c0*/  FFMA.FTZ R197, R197, UR10, -R152.reuse ;  /* 0x0000000ac5c57c23 */ /* 0x100fe20008010898 */
[----:B------:R-:W-:Y:S01]  /*87d0*/  FFMA.FTZ R198, R198, UR10, -R152 ;  /* 0x0000000ac6c67c23 */ /* 0x000fe20008010898 */
[----:B------:R-:W-:Y:S01]  /*87e0*/  MUFU.EX2 R203, R203 ;  /* 0x000000cb00cb7308 */ /* 0x000fe20000000800 */
[----:B------:R-:W-:Y:S01]  /*87f0*/  @!P2 STS [R160+0x38400], R211 ;  /* 0x038400d3a000a388 */ /* 0x000fe20000000800 */
[----:B------:R-:W-:Y:S01]  /*8800*/  F2FP.BF16.F32.PACK_AB R152, R15, R20 ;  /* 0x000000140f98723e */ /* 0x000fe200000010ff */
[-C--:B-1----:R-:W-:Y:S01]  /*8810*/  FMUL.FTZ R26, R26, R210.reuse ;  /* 0x000000d21a1a7220 */ /* 0x082fe20000410000 */
[----:B------:R-:W-:Y:S01]  /*8820*/  F2FP.BF16.F32.PACK_AB R154, R168, R21 ;  /* 0x00000015a89a723e */ /* 0x000fe200000010ff */
[----:B------:R1:W-:Y:S01]  /*8830*/  @!P2 STS [R160+0x38420], R210 ;  /* 0x038420d2a000a388 */ /* 0x0003e20000000800 */
[----:B------:R-:W-:Y:S01]  /*8840*/  F2FP.BF16.F32.PACK_AB R156, R170, R169 ;  /* 0x000000a9aa9c723e */ /* 0x000fe200000010ff */
        /* <DEDUP_REMOVED lines=18> */
[----:B---3--:R-:W-:Y:S01]  /*8970*/  F2FP.BF16.F32.PACK_AB R153, R202, R203 ;  /* 0x000000cbca99723e */ /* 0x008fe200000010ff */
        /* <DEDUP_REMOVED lines=15> */
[----:B----4-:R-:W-:Y:S01]  /*8a70*/  F2FP.BF16.F32.PACK_AB R155, R205, R204 ;  /* 0x000000cccd9b723e */ /* 0x010fe200000010ff */
        /* <DEDUP_REMOVED lines=107> */
[-C--:B------:R-:W-:Y:S01]  /*9130*/  FMUL.FTZ R150, R150, R210.reuse ;  /* 0x000000d296967220 */ /* 0x080fe20000410000 */
[----:B------:R-:W-:Y:S01]  /*9140*/  FMUL.FTZ R151, R151, R210 ;  /* 0x000000d297977220 */ /* 0x000fe20000410000 */
[----:B------:R1:W-:Y:S01]  /*9150*/  STSM.16.M88.4 [R23+0x36400], R152 ;  /* 0x0364009817007844 */ /* 0x0003e20000000200 */
[----:B------:R-:W-:Y:S01]  /*9160*/  MUFU.EX2 R196, R196 ;  /* 0x000000c400c47308 */ /* 0x000fe20000000800 */
[----:B---3--:R-:W-:Y:S01]  /*9170*/  F2FP.BF16.F32.PACK_AB R163, R181, R180 ;  /* 0x000000b4b5a3723e */ /* 0x008fe200000010ff */
[----:B------:R-:W-:Y:S01]  /*9180*/  FFMA.FTZ R203, R210, R6, R203 ;  /* 0x00000006d2cb7223 */ /* 0x000fe200000100cb */
[----:B------:R1:W-:Y:S01]  /*9190*/  STSM.16.M88.4 [R184], R156 ;  /* 0x0000009cb8007844 */ /* 0x0003e20000000200 */
[----:B------:R-:W-:Y:S01]  /*91a0*/  FFMA.FTZ R20, R211, R5, R20 ;  /* 0x00000005d3147223 */ /* 0x000fe20000010014 */
[----:B------:R-:W-:Y:S01]  /*91b0*/  ISETP.GT.AND P2, PT, R12, R9, PT ;  /* 0x000000090c00720c */ /* 0x000fe20003f44270 */
[----:B------:R-:W-:Y:S01]  /*91c0*/  FADD.FTZ R203, R202, R203 ;  /* 0x000000cbcacb7221 */ /* 0x000fe20000010000 */
[----:B------:R1:W-:Y:S01]  /*91d0*/  STSM.16.M88.4 [R186], R160 ;  /* 0x000000a0ba007844 */ /* 0x0003e20000000200 */
[----:B------:R-:W3:Y:S01]  /*91e0*/  MUFU.EX2 R199, R199 ;  /* 0x000000c700c77308 */ /* 0x000ee20000000800 */
[----:B------:R-:W-:Y:S01]  /*91f0*/  FADD.FTZ R20, R15, R20 ;  /* 0x000000140f147221 */ /* 0x000fe20000010000 */
[----:B------:R-:W-:Y:S01]  /*9200*/  FADD.FTZ R204, R204, R203 ;  /* 0x000000cbcccc7221 */ /* 0x000fe20000010000 */
[----:B------:R-:W-:-:S02]  /*9210*/  @!P1 IADD3 R10, R10, 0x38860, RZ ;  /* 0x000388600a0a9810 */ /* 0x000fc40007ffe0ff */
[----:B------:R-:W-:Y:S01]  /*9220*/  FADD.FTZ R21, R21, R20 ;  /* 0x0000001415157221 */ /* 0x000fe20000010000 */
[----:B------:R-:W-:Y:S01]  /*9230*/  FADD.FTZ R205, R205, R204 ;  /* 0x000000cccdcd7221 */ /* 0x000fe20000010000 */
[----:B------:R-:W-:Y:S01]  /*9240*/  @!P1 PRMT R10, RZ, 0x654, R10 ;  /* 0x00000654ff0a9816 */ /* 0x000fe2000000000a */
[----:B------:R-:W-:Y:S01]  /*9250*/  MUFU.EX2 R200, R200 ;  /* 0x000000c800c87308 */ /* 0x000fe20000000800 */
[----:B------:R-:W-:Y:S01]  /*9260*/  FADD.FTZ R168, R168, R21 ;  /* 0x00000015a8a87221 */ /* 0x000fe20000010000 */
[----:B------:R-:W-:-:S03]  /*9270*/  FADD.FTZ R206, R206, R205 ;  /* 0x000000cdcece7221 */ /* 0x000fc60000010000 */
[----:B------:R-:W-:Y:S01]  /*9280*/  FADD.FTZ R169, R169, R168 ;  /* 0x000000a8a9a97221 */ /* 0x000fe20000010000 */
[----:B------:R-:W-:Y:S02]  /*9290*/  FADD.FTZ R207, R207, R206 ;  /* 0x000000cecfcf7221 */ /* 0x000fe40000010000 */
[----:B------:R-:W4:Y:S01]  /*92a0*/  MUFU.EX2 R201, R201 ;  /* 0x000000c900c97308 */ /* 0x000f220000000800 */
[----:B---3--:R-:W-:Y:S01]  /*92b0*/  F2FP.BF16.F32.PACK_AB R164, R199, R196 ;  /* 0x000000c4c7a4723e */ /* 0x008fe200000010ff */
[----:B------:R-:W-:Y:S01]  /*92c0*/  FADD.FTZ R170, R170, R169 ;  /* 0x000000a9aaaa7221 */ /* 0x000fe20000010000 */
[----:B------:R-:W-:-:S03]  /*92d0*/  FADD.FTZ R208, R208, R207 ;  /* 0x000000cfd0d07221 */ /* 0x000fc60000010000 */
[----:B------:R-:W-:Y:S01]  /*92e0*/  FADD.FTZ R171, R171, R170 ;  /* 0x000000aaabab7221 */ /* 0x000fe20000010000 */
[----:B------:R-:W-:Y:S01]  /*92f0*/  FADD.FTZ R177, R177, R208 ;  /* 0x000000d0b1b17221 */ /* 0x000fe20000010000 */
[----:B------:R3:W5:Y:S02]  /*9300*/  MUFU.EX2 R182, R183 ;  /* 0x000000b700b67308 */ /* 0x0007640000000800 */
[----:B------:R-:W-:Y:S01]  /*9310*/  FADD.FTZ R172, R172, R171 ;  /* 0x000000abacac7221 */ /* 0x000fe20000010000 */
[----:B------:R-:W-:-:S03]  /*9320*/  FADD.FTZ R178, R178, R177 ;  /* 0x000000b1b2b27221 */ /* 0x000fc60000010000 */
[----:B------:R-:W-:Y:S01]  /*9330*/  FADD.FTZ R173, R173, R172 ;  /* 0x000000acadad7221 */ /* 0x000fe20000010000 */
[----:B------:R-:W-:Y:S01]  /*9340*/  FADD.FTZ R179, R179, R178 ;  /* 0x000000b2b3b37221 */ /* 0x000fe20000010000 */
[----:B------:R-:W-:Y:S01]  /*9350*/  MUFU.EX2 R11, R197 ;  /* 0x000000c5000b7308 */ /* 0x000fe20000000800 */
[----:B----4-:R-:W-:Y:S01]  /*9360*/  F2FP.BF16.F32.PACK_AB R166, R201, R200 ;  /* 0x000000c8c9a6723e */ /* 0x010fe200000010ff */
[----:B------:R-:W-:Y:S01]  /*9370*/  FADD.FTZ R174, R174, R173 ;  /* 0x000000adaeae7221 */ /* 0x000fe20000010000 */
[----:B---3--:R-:W-:Y:S01]  /*9380*/  IADD3 R183, R209, 0x80, RZ ;  /* 0x00000080d1b77810 */ /* 0x008fe20007ffe0ff */
[----:B------:R-:W-:Y:S02]  /*9390*/  FADD.FTZ R180, R180, R179 ;  /* 0x000000b3b4b47221 */ /* 0x000fe40000010000 */
[----:B------:R-:W-:Y:S02]  /*93a0*/  FADD.FTZ R175, R175, R174 ;  /* 0x000000aeafaf7221 */ /* 0x000fe40000010000 */
[----:B--2---:R-:W2:Y:S01]  /*93b0*/  MUFU.EX2 R14, R198 ;  /* 0x000000c6000e7308 */ /* 0x004ea20000000800 */
[----:B-----5:R-:W-:Y:S01]  /*93c0*/  F2FP.BF16.F32.PACK_AB R165, R182, R13 ;  /* 0x0000000db6a5723e */ /* 0x020fe200000010ff */
[----:B------:R-:W-:Y:S01]  /*93d0*/  FADD.FTZ R180, R181, R180 ;  /* 0x000000b4b5b47221 */ /* 0x000fe20000010000 */
[----:B------:R-:W-:-:S03]  /*93e0*/  FADD.FTZ R175, R176, R175 ;  /* 0x000000afb0af7221 */ /* 0x000fc60000010000 */
[----:B------:R-:W-:Y:S01]  /*93f0*/  FADD.FTZ R13, R13, R180 ;  /* 0x000000b40d0d7221 */ /* 0x000fe20000010000 */
[----:B------:R-:W-:-:S03]  /*9400*/  FADD.FTZ R196, R196, R175 ;  /* 0x000000afc4c47221 */ /* 0x000fc60000010000 */
[----:B------:R-:W-:Y:S01]  /*9410*/  FADD.FTZ R182, R182, R13 ;  /* 0x0000000db6b67221 */ /* 0x000fe20000010000 */
[----:B------:R-:W-:Y:S01]  /*9420*/  FADD.FTZ R199, R199, R196 ;  /* 0x000000c4c7c77221 */ /* 0x000fe20000010000 */
[----:B------:R-:W-:-:S03]  /*9430*/  IMAD.MOV.U32 R13, RZ, RZ, R7 ;  /* 0x000000ffff0d7224 */ /* 0x000fc600078e0007 */
[----:B------:R-:W-:Y:S01]  /*9440*/  FADD.FTZ R200, R200, R199 ;  /* 0x000000c7c8c87221 */ /* 0x000fe20000010000 */
[C---:B--2---:R-:W-:Y:S01]  /*9450*/  F2FP.BF16.F32.PACK_AB R167, R14.reuse, R11 ;  /* 0x0000000b0ea7723e */ /* 0x044fe200000010ff */
[----:B------:R-:W-:Y:S02]  /*9460*/  FADD.FTZ R11, R11, R182 ;  /* 0x000000b60b0b7221 */ /* 0x000fe40000010000 */
[----:B------:R-:W-:Y:S02]  /*9470*/  FADD.FTZ R5, R201, R200 ;  /* 0x000000c8c9057221 */ /* 0x000fe40000010000 */
[----:B------:R1:W-:Y:S01]  /*9480*/  STSM.16.M88.4 [R185], R164 ;  /* 0x000000a4b9007844 */ /* 0x0003e20000000200 */
[----:B------:R-:W-:Y:S01]  /*9490*/  WARPGROUP.ARRIVE ;  /* 0x00000000000079c5 */ /* 0x000fe20000000000 */
[----:B------:R-:W-:Y:S01]  /*94a0*/  FADD.FTZ R6, R14, R11 ;  /* 0x0000000b0e067221 */ /* 0x000fe20000010000 */
[----:B------:R-:W-:Y:S01]  /*94b0*/  MOV R14, R2 ;  /* 0x00000002000e7202 */ /* 0x000fe20000000f00 */
[----:B------:R-:W-:-:S03]  /*94c0*/  IMAD.MOV.U32 R11, RZ, RZ, R8 ;  /* 0x000000ffff0b7224 */ /* 0x000fc600078e0008 */
[----:B------:R-:W-:Y:S01]  /*94d0*/  HGMMA.64x256x16.F32.BF16 R24, R152, gdesc[UR12].tnspB, R24, gsb0 ;  /* 0x43e0000c98187df0 */ /* 0x000fe20008001818 */
        /* <DEDUP_REMOVED lines=33> */
[----:B------:R-:W-:-:S07]  /*96f0*/  MOV R12, R10 ;  /* 0x0000000a000c7202 */ /* 0x000fce0000000f00 */
.L_x_3283:
[----:B------:R-:W-:-:S13]  /*9700*/  ISETP.GE.AND P2, PT, R12, RZ, PT ;  /* 0x000000ff0c00720c */ /* 0x000fda0003f46270 */
[----:B------:R-:W-:Y:S05]  /*9710*/  @!P2 BRA `(.L_x_3293) ;  /* 0x000000300048a947 */ /* 0x000fea0003800000 */
[----:B------:R-:W-:Y:S01]  /*9720*/  IMAD.MOV.U32 R11, RZ, RZ, R8 ;  /* 0x000000ffff0b7224 */ /* 0x000fe200078e0008 */
[----:B------:R-:W-:Y:S01]  /*9730*/  MOV R10, R2 ;  /* 0x00000002000a7202 */ /* 0x000fe20000000f00 */
[----:B------:R-:W-:Y:S01]  /*9740*/  IMAD.MOV.U32 R196, RZ, RZ, R7 ;  /* 0x000000ffffc47224 */ /* 0x000fe200078e0007 */
[----:B------:R-:W-:Y:S01]  /*9750*/  ULDC UR5, c[0x0][0xad0] ;  /* 0x0002b40000057ab9 */ /* 0x000fe20000000800 */
[----:B------:R-:W-:-:S05]  /*9760*/  ULDC UR4, c[0x0][0xa80] ;  /* 0x0002a00000047ab9 */ /* 0x000fca0000000800 */
.L_x_3302:
[----:B------:R-:W-:-:S05]  /*9770*/  VIADD R2, R10, 0x1 ;  /* 0x000000010a027836 */ /* 0x000fca0000000000 */
[----:B------:R-:W-:-:S04]  /*9780*/  ISETP.NE.AND P2, PT, R2, 0x2, PT ;  /* 0x000000020200780c */ /* 0x000fc80003f45270 */
[----:B------:R-:W-:Y:S02]  /*9790*/  SEL R7, RZ, 0x1, P2 ;  /* 0x00000001ff077807 */ /* 0x000fe40001000000 */
[----:B------:R-:W-:Y:S02]  /*97a0*/  SEL R2, R2, RZ, P2 ;  /* 0x000000ff02027207 */ /* 0x000fe40001000000 */
[----:B------:R-:W-:Y:S01]  /*97b0*/  LOP3.LUT R16, R16, R7, RZ, 0x3c, !PT ;  /* 0x0000000710107212 */ /* 0x000fe200078e3cff */
[----:B------:R-:W-:Y:S06]  /*97c0*/  @!P0 BRA `(.L_x_3294) ;  /* 0x0000000000048947 */ /* 0x000fec0003800000 */
[----:B------:R-:W-:Y:S01]  /*97d0*/  BPT.TRAP 0x1 ;  /* 0x000000040000795c */ /* 0x000fe20000300000 */
.L_x_3294:
[----:B------:R-:W-:Y:S02]  /*97e0*/  LEA R9, R2, UR37, 0x3 ;  /* 0x0000002502097c11 */ /* 0x000fe4000f8e18ff */
[----:B------:R-:W-:-:S04]  /*97f0*/  SHF.L.U32 R8, R16, 0x1f, RZ ;  /* 0x0000001f10087819 */ /* 0x000fc800000006ff */
[----:B------:R1:W2:Y:S01]  /*9800*/  SYNCS.PHASECHK.TRANS64.TRYWAIT P2, [R9+URZ+0x38830], R8 ;  /* 0x03883008090075a7 */ /* 0x0002a2000804017f */
[----:B------:R-:W-:Y:S05]  /*9810*/  @!P0 BRA `(.L_x_3295) ;  /* 0x0000000000048947 */ /* 0x000fea0003800000 */
[----:B------:R-:W-:Y:S01]  /*9820*/  BPT.TRAP 0x1 ;  /* 0x000000040000795c */ /* 0x000fe20000300000 */
.L_x_3295:
[----:B------:R-:W-:Y:S01]  /*9830*/  IMAD R7, R2, 0x200, R0 ;  /* 0x0000020002077824 */ /* 0x000fe200078e0200 */
[----:B--2---:R-:W-:Y:S06]  /*9840*/  @P2 BRA `(.L_x_3296) ;  /* 0x0000000000082947 */ /* 0x004fec0003800000 */
[----:B------:R-:W2:Y:S02]  /*9850*/  SYNCS.PHASECHK.TRANS64.TRYWAIT P2, [R9+URZ+0x38830], R8 ;  /* 0x03883008090075a7 */ /* 0x000ea4000804017f */
[----:B--2---:R-:W-:Y:S05]  /*9860*/  @!P2 BRA `(.L_x_3297) ;  /* 0x0000008800e4a947 */ /* 0x004fea0003800000 */
.L_x_3296:
        /* <DEDUP_REMOVED lines=22> */
.L_x_3298:
[----:B------:R3:W4:Y:S01]  /*99d0*/  SYNCS.PHASECHK.TRANS64.TRYWAIT P2, [R9+URZ+0x38850], R8 ;  /* 0x03885008090075a7 */ /* 0x000722000804017f */
[----:B------:R-:W-:Y:S05]  /*99e0*/  @!P0 BRA `(.L_x_3299) ;  /* 0x0000000000048947 */ /* 0x000fea0003800000 */
[----:B------:R-:W-:Y:S01]  /*99f0*/  BPT.TRAP 0x1 ;  /* 0x000000040000795c */ /* 0x000fe20000300000 */
.L_x_3299:
[----:B----4-:R-:W-:Y:S05]  /*9a00*/  @P2 BRA `(.L_x_3300) ;  /* 0x0000000000082947 */ /* 0x010fea0003800000 */
[----:B------:R-:W4:Y:S02]  /*9a10*/  SYNCS.PHASECHK.TRANS64.TRYWAIT P2, [R9+URZ+0x38850], R8 ;  /* 0x03885008090075a7 */ /* 0x000f24000804017f */
[----:B----4-:R-:W-:Y:S05]  /*9a20*/  @!P2 BRA `(.L_x_3301) ;  /* 0x000000880088a947 */ /* 0x010fea0003800000 */
.L_x_3300:
[----:B------:R-:W-:Y:S01]  /*9a30*/  LEA R7, R2, R3, 0xc ;  /* 0x0000000302077211 */ /* 0x000fe200078e60ff */
[----:B------:R-:W-:Y:S01]  /*9a40*/  WARPGROUP.ARRIVE ;  /* 0x00000000000079c5 */ /* 0x000fe20000000000 */
[----:B------:R-:W-:Y:S01]  /*9a50*/  UMOV UR11, 0x40000040 ;  /* 0x40000040000b7882 */ /* 0x000fe20000000000 */
[----:B------:R-:W-:Y:S01]  /*9a60*/  VIADD R13, R4, 0x2 ;  /* 0x00000002040d7836 */ /* 0x000fe20000000000 */
[C---:B------:R-:W-:Y:S01]  /*9a70*/  R2UR UR10, R7.reuse ;  /* 0x00000000070a72ca */ /* 0x040fe200000e0000 */
[----:B-1234-:R-:W-:Y:S01]  /*9a80*/  VIADD R8, R7, 0x2 ;  /* 0x0000000207087836 */ /* 0x01efe20000000000 */
[----:B------:R-:W-:Y:S01]  /*9a90*/  UMOV UR29, 0x40000040 ;  /* 0x40000040001d7882 */ /* 0x000fe20000000000 */
[----:B------:R-:W-:Y:S01]  /*9aa0*/  UMOV UR31, 0x40000040 ;  /* 0x40000040001f7882 */ /* 0x000fe20000000000 */
[----:B------:R-:W-:Y:S01]  /*9ab0*/  R2UR UR28, R13 ;  /* 0x000000000d1c72ca */ /* 0x000fe200000e0000 */
[----:B------:R-:W1:Y:S01]  /*9ac0*/  S2R R14, SR_TID.X ;  /* 0x00000000000e7919 */ /* 0x000e620000002100 */
[----:B------:R-:W-:Y:S01]  /*9ad0*/  R2UR UR30, R8 ;  /* 0x00000000081e72ca */ /* 0x000fe200000e0000 */
[C---:B------:R-:W-:Y:S01]  /*9ae0*/  VIADD R8, R7.reuse, 0x4 ;  /* 0x0000000407087836 */ /* 0x040fe20000000000 */
[C---:B------:R-:W-:Y:S01]  /*9af0*/  IADD3 R13, R4.reuse, 0x4, RZ ;  /* 0x00000004040d7810 */ /* 0x040fe20007ffe0ff */
[----:B------:R-:W-:Y:S01]  /*9b00*/  VIADD R21, R4, 0x800 ;  /* 0x0000080004157836 */ /* 0x000fe20000000000 */
[----:B------:R-:W-:Y:S01]  /*9b10*/  UMOV UR7, 0x40000040 ;  /* 0x4000004000077882 */ /* 0x000fe20000000000 */
[----:B------:R-:W-:-:S02]  /*9b20*/  VIADD R15, R7, 0x800 ;  /* 0x00000800070f7836 */ /* 0x000fc40000000000 */
[----:B------:R-:W-:Y:S01]  /*9b30*/  HGMMA.64x64x16.F32.BF16 R152, gdesc[UR8], R152, gsb0 ;  /* 0x00e00000089879f0 */ /* 0x000fe20008001898 */
[----:B------:R-:W-:Y:S01]  /*9b40*/  UMOV UR10, UR4 ;  /* 0x00000004000a7c82 */ /* 0x000fe20008000000 */
[----:B------:R-:W-:-:S05]  /*9b50*/  IMAD R209, R2, 0x1000, R19 ;  /* 0x0000100002d17824 */ /* 0x000fca00078e0213 */
[----:B------:R-:W-:Y:S02]  /*9b60*/  R2UR UR6, R209 ;  /* 0x00000000d10672ca */ /* 0x000fe400000e0000 */
        /* <DEDUP_REMOVED lines=262> */
[----:B------:R-:W-:-:S03]  /*abd0*/  IADD3 R15, R7, 0xe00, RZ ;  /* 0x00000e00070f7810 */ /* 0x000fc60007ffe0ff */
        /* <DEDUP_REMOVED lines=105> */
[----:B--2---:R-:W-:Y:S01]  /*b270*/  FMNMX.FTZ R7, R177, R162, !PT ;  /* 0x000000a2b1077209 */ /* 0x004fe20007810000 */
[----:B------:R-:W-:Y:S01]  /*b280*/  FMUL.FTZ R162, R166, UR5 ;  /* 0x00000005a6a27c20 */ /* 0x000fe20008410000 */
[----:B------:R-:W-:-:S05]  /*b290*/  FMUL.FTZ R166, R170, UR5 ;  /* 0x00000005aaa67c20 */ /* 0x000fca0008410000 */
        /* <DEDUP_REMOVED lines=23> */
[----:B------:R-:W-:Y:S01]  /*b410*/  FADD.FTZ R170, -R7, R196 ;  /* 0x000000c407aa7221 */ /* 0x000fe20000010100 */
[----:B----4-:R-:W-:Y:S01]  /*b420*/  FMNMX.FTZ R169, R163, R168, !PT ;  /* 0x000000a8a3a97209 */ /* 0x010fe20007810000 */
[----:B------:R-:W-:Y:S02]  /*b430*/  FMUL.FTZ R204, R7, UR10 ;  /* 0x0000000a07cc7c20 */ /* 0x000fe40008410000 */
[----:B------:R-:W-:Y:S02]  /*b440*/  FMUL.FTZ R171, R170, UR10 ;  /* 0x0000000aaaab7c20 */ /* 0x000fe40008410000 */
        /* <DEDUP_REMOVED lines=22> */
[----:B--2---:R-:W-:Y:S01]  /*b5b0*/  FMNMX.FTZ R8, R200, R169, !PT ;  /* 0x000000a9c8087209 */ /* 0x004fe20007810000 */
[----:B------:R-:W-:Y:S01]  /*b5c0*/  FFMA.FTZ R169, R152, UR10, -R204 ;  /* 0x0000000a98a97c23 */ /* 0x000fe200080108cc */
[C---:B------:R-:W-:Y:S02]  /*b5d0*/  @!P1 VIADD R152, R9.reuse, 0x38840 ;  /* 0x0003884009989836 */ /* 0x040fe40000000000 */
[----:B------:R-:W-:-:S03]  /*b5e0*/  @!P1 VIADD R9, R9, 0x38860 ;  /* 0x0003886009099836 */ /* 0x000fc60000000000 */
[----:B------:R-:W2:Y:S01]  /*b5f0*/  MUFU.TANH R183, R183 ;  /* 0x000000b700b77308 */ /* 0x000ea20000002400 */
[----:B------:R-:W-:Y:S02]  /*b600*/  @!P1 PRMT R152, RZ, 0x654, R152 ;  /* 0x00000654ff989816 */ /* 0x000fe40000000098 */
[----:B------:R-:W-:Y:S02]  /*b610*/  @!P1 PRMT R9, RZ, 0x654, R9 ;  /* 0x00000654ff099816 */ /* 0x000fe40000000009 */
[----:B------:R4:W-:Y:S03]  /*b620*/  @!P1 SYNCS.ARRIVE.TRANS64.RED.A1T0 RZ, [R152+URZ], RZ ;  /* 0x000000ff98ff99a7 */ /* 0x0009e6000810043f */
[----:B------:R3:W5:Y:S08]  /*b630*/  MUFU.EX2 R168, R171 ;  /* 0x000000ab00a87308 */ /* 0x0007700000000800 */
[----:B------:R4:W-:Y:S01]  /*b640*/  MUFU.EX2 R170, R173 ;  /* 0x000000ad00aa7308 */ /* 0x0009e20000000800 */
[----:B---3--:R-:W-:-:S04]  /*b650*/  FMNMX.FTZ R171, R179, R8, !PT ;  /* 0x00000008b3ab7209 */ /* 0x008fc80007810000 */
[----:B-1----:R-:W-:Y:S01]  /*b660*/  FMNMX.FTZ R8, R182, R171, !PT ;  /* 0x000000abb6087209 */ /* 0x002fe20007810000 */
[--C-:B------:R-:W-:Y:S02]  /*b670*/  FFMA.FTZ R171, R154, UR10, -R204.reuse ;  /* 0x0000000a9aab7c23 */ /* 0x100fe400080108cc */
[----:B------:R-:W1:Y:S01]  /*b680*/  MUFU.EX2 R21, R21 ;  /* 0x0000001500157308 */ /* 0x000e620000000800 */
[----:B--2---:R-:W-:Y:S01]  /*b690*/  FMNMX.FTZ R8, R183, R8, !PT ;  /* 0x00000008b7087209 */ /* 0x004fe20007810000 */
[----:B----4-:R-:W-:Y:S01]  /*b6a0*/  FFMA.FTZ R173, R156, UR10, -R204 ;  /* 0x0000000a9cad7c23 */ /* 0x010fe200080108cc */
[-C--:B-----5:R-:W-:Y:S01]  /*b6b0*/  FMUL.FTZ R24, R24, R168.reuse ;  /* 0x000000a818187220 */ /* 0x0a0fe20000410000 */
[-C--:B------:R-:W-:Y:S01]  /*b6c0*/  FMUL.FTZ R25, R25, R168.reuse ;  /* 0x000000a819197220 */ /* 0x080fe20000410000 */
[-C--:B------:R-:W-:Y:S01]  /*b6d0*/  FMUL.FTZ R28, R28, R168.reuse ;  /* 0x000000a81c1c7220 */ /* 0x080fe20000410000 */
[----:B------:R-:W2:Y:S01]  /*b6e0*/  SHFL.BFLY PT, R153, R8, 0x2, 0x1f ;  /* 0x0c401f0008997f89 */ /* 0x000ea200000e0000 */
        /* <DEDUP_REMOVED lines=25> */
[----:B------:R-:W1:Y:S01]  /*b880*/  MUFU.EX2 R174, R174 ;  /* 0x000000ae00ae7308 */ /* 0x000e620000000800 */
[-C--:B------:R-:W-:Y:S01]  /*b890*/  FMUL.FTZ R69, R69, R168.reuse ;  /* 0x000000a845457220 */ /* 0x080fe20000410000 */
[-C--:B------:R-:W-:Y:S01]  /*b8a0*/  FMUL.FTZ R72, R72, R168.reuse ;  /* 0x000000a848487220 */ /* 0x080fe20000410000 */
[----:B------:R-:W2:Y:S01]  /*b8b0*/  SHFL.BFLY PT, R8, R153, 0x1, 0x1f ;  /* 0x0c201f0099087f89 */ /* 0x000ea200000e0000 */
        /* <DEDUP_REMOVED lines=23> */
[----:B--2---:R-:W-:Y:S01]  /*ba30*/  FMNMX.FTZ R8, R153, R8, !PT ;  /* 0x0000000899087209 */ /* 0x004fe20007810000 */
[-C--:B------:R-:W-:Y:S01]  /*ba40*/  FMUL.FTZ R112, R112, R168.reuse ;  /* 0x000000a870707220 */ /* 0x080fe20000410000 */
[----:B------:R-:W-:Y:S01]  /*ba50*/  IADD3 R153, -R22, RZ, RZ ;  /* 0x000000ff16997210 */ /* 0x000fe20007ffe1ff */
[-C--:B------:R-:W-:Y:S01]  /*ba60*/  FMUL.FTZ R113, R113, R168.reuse ;  /* 0x000000a871717220 */ /* 0x080fe20000410000 */
[-C--:B------:R-:W-:Y:S01]  /*ba70*/  FMUL.FTZ R116, R116, R168.reuse ;  /* 0x000000a874747220 */ /* 0x080fe20000410000 */
[----:B------:R-:W-:Y:S01]  /*ba80*/  FADD.FTZ R11, -R8, R11 ;  /* 0x0000000b080b7221 */ /* 0x000fe20000010100 */
[----:B------:R-:W-:Y:S01]  /*ba90*/  ISETP.NE.AND P2, PT, R18, R153, PT ;  /* 0x000000991200720c */ /* 0x000fe20003f45270 */
[----:B------:R-:W-:Y:S01]  /*baa0*/  FMUL.FTZ R154, R8, UR10 ;  /* 0x0000000a089a7c20 */ /* 0x000fe20008410000 */
[----:B------:R-:W-:Y:S01]  /*bab0*/  MUFU.EX2 R178, R178 ;  /* 0x000000b200b27308 */ /* 0x000fe20000000800 */
[----:B------:R-:W-:Y:S01]  /*bac0*/  FMUL.FTZ R11, R11, UR10 ;  /* 0x0000000a0b0b7c20 */ /* 0x000fe20008410000 */
[----:B------:R-:W-:Y:S01]  /*bad0*/  FMUL.FTZ R117, R117, R168 ;  /* 0x000000a875757220 */ /* 0x000fe20000410000 */
        /* <DEDUP_REMOVED lines=8> */
[----:B------:R-:W-:Y:S01]  /*bb60*/  @!P2 LEA R10, R10, R17, 0x6 ;  /* 0x000000110a0aa211 */ /* 0x000fe200078e30ff */
        /* <DEDUP_REMOVED lines=9> */
[----:B------:R-:W-:Y:S01]  /*bc00*/  @!P2 STS [R153+0x38400], R168 ;  /* 0x038400a89900a388 */ /* 0x000fe20000000800 */
[----:B------:R-:W-:Y:S01]  /*bc10*/  FFMA.FTZ R182, R182, UR10, -R154 ;  /* 0x0000000ab6b67c23 */ /* 0x000fe2000801089a */
[----:B------:R-:W-:Y:S01]  /*bc20*/  MUFU.EX2 R14, R14 ;  /* 0x0000000e000e7308 */ /* 0x000fe20000000800 */
[----:B------:R-:W-:Y:S01]  /*bc30*/  F2FP.BF16.F32.PACK_AB R154, R172, R169 ;  /* 0x000000a9ac9a723e */ /* 0x000fe200000010ff */
[----:B-1----:R1:W-:Y:S01]  /*bc40*/  @!P2 STS [R153+0x38420], R11 ;  /* 0x0384200b9900a388 */ /* 0x0023e20000000800 */
[----:B------:R-:W-:Y:S01]  /*bc50*/  F2FP.BF16.F32.PACK_AB R158, R176, R173 ;  /* 0x000000adb09e723e */ /* 0x000fe200000010ff */
[----:B------:R-:W-:Y:S01]  /*bc60*/  FMUL.FTZ R26, R26, R11 ;  /* 0x0000000b1a1a7220 */ /* 0x000fe20000410000 */
[----:B------:R-:W-:Y:S01]  /*bc70*/  F2FP.BF16.F32.PACK_AB R160, R178, R175 ;  /* 0x000000afb2a0723e */ /* 0x000fe200000010ff */
        /* <DEDUP_REMOVED lines=98> */
[----:B------:R-:W3:Y:S01]  /*c2a0*/  MUFU.EX2 R208, R208 ;  /* 0x000000d000d07308 */ /* 0x000ee20000000800 */
[----:B--2---:R-:W-:Y:S01]  /*c2b0*/  F2FP.BF16.F32.PACK_AB R161, R207, R206 ;  /* 0x000000cecfa1723e */ /* 0x004fe200000010ff */
[----:B------:R-:W-:Y:S01]  /*c2c0*/  FFMA.FTZ R5, R168, R5, R21 ;  /* 0x00000005a8057223 */ /* 0x000fe20000010015 */
[----:B------:R1:W-:Y:S01]  /*c2d0*/  STSM.16.M88.4 [R184], R156 ;  /* 0x0000009cb8007844 */ /* 0x0003e20000000200 */
[----:B------:R-:W-:Y:S01]  /*c2e0*/  FFMA.FTZ R6, R11, R6, R14 ;  /* 0x000000060b067223 */ /* 0x000fe2000001000e */
[----:B------:R-:W-:Y:S01]  /*c2f0*/  ISETP.GT.AND P2, PT, R12, RZ, PT ;  /* 0x000000ff0c00720c */ /* 0x000fe20003f44270 */
[----:B------:R-:W-:Y:S01]  /*c300*/  FADD.FTZ R170, R170, R5 ;  /* 0x00000005aaaa7221 */ /* 0x000fe20000010000 */
[----:B------:R-:W-:Y:S01]  /*c310*/  IMAD.MOV.U32 R11, RZ, RZ, R8 ;  /* 0x000000ffff0b7224 */ /* 0x000fe200078e0008 */
[----:B------:R-:W-:Y:S01]  /*c320*/  MUFU.EX2 R197, R197 ;  /* 0x000000c500c57308 */ /* 0x000fe20000000800 */
[----:B------:R-:W-:Y:S01]  /*c330*/  FADD.FTZ R6, R13, R6 ;  /* 0x000000060d067221 */ /* 0x000fe20000010000 */
[----:B------:R-:W-:-:S03]  /*c340*/  FADD.FTZ R169, R169, R170 ;  /* 0x000000aaa9a97221 */ /* 0x000fc60000010000 */
[----:B------:R-:W-:Y:S01]  /*c350*/  FADD.FTZ R15, R15, R6 ;  /* 0x000000060f0f7221 */ /* 0x000fe20000010000 */
[----:B------:R-:W-:Y:S02]  /*c360*/  FADD.FTZ R172, R172, R169 ;  /* 0x000000a9acac7221 */ /* 0x000fe40000010000 */
[----:B------:R-:W2:Y:S01]  /*c370*/  MUFU.EX2 R202, R202 ;  /* 0x000000ca00ca7308 */ /* 0x000ea20000000800 */
[----:B---3--:R-:W-:Y:S01]  /*c380*/  F2FP.BF16.F32.PACK_AB R163, R208, R181 ;  /* 0x000000b5d0a3723e */ /* 0x008fe200000010ff */
        /* <DEDUP_REMOVED lines=9> */
[----:B------:R-:W3:Y:S01]  /*c420*/  MUFU.EX2 R180, R180 ;  /* 0x000000b400b47308 */ /* 0x000ee20000000800 */
[----:B--2---:R-:W-:Y:S01]  /*c430*/  F2FP.BF16.F32.PACK_AB R164, R202, R197 ;  /* 0x000000c5caa4723e */ /* 0x004fe200000010ff */
        /* <DEDUP_REMOVED lines=10> */
[----:B---3--:R-:W-:Y:S01]  /*c4e0*/  F2FP.BF16.F32.PACK_AB R166, R180, R177 ;  /* 0x000000b1b4a6723e */ /* 0x008fe200000010ff */
[----:B------:R-:W-:Y:S01]  /*c4f0*/  FADD.FTZ R196, R201, R196 ;  /* 0x000000c4c9c47221 */ /* 0x000fe20000010000 */
[----:B------:R-:W-:-:S03]  /*c500*/  FADD.FTZ R208, R208, R181 ;  /* 0x000000b5d0d07221 */ /* 0x000fc60000010000 */
[----:B------:R-:W-:Y:S01]  /*c510*/  FADD.FTZ R197, R197, R196 ;  /* 0x000000c4c5c57221 */ /* 0x000fe20000010000 */
[----:B------:R-:W-:Y:S01]  /*c520*/  MOV R196, R7 ;  /* 0x0000000700c47202 */ /* 0x000fe20000000f00 */
[----:B------:R3:W4:Y:S02]  /*c530*/  MUFU.EX2 R10, R182 ;  /* 0x000000b6000a7308 */ /* 0x0007240000000800 */
[----:B------:R-:W-:-:S04]  /*c540*/  FADD.FTZ R202, R202, R197 ;  /* 0x000000c5caca7221 */ /* 0x000fc80000010000 */
[----:B------:R-:W-:Y:S02]  /*c550*/  FADD.FTZ R5, R177, R202 ;  /* 0x000000cab1057221 */ /* 0x000fe40000010000 */
[----:B------:R-:W5:Y:S01]  /*c560*/  MUFU.EX2 R179, R179 ;  /* 0x000000b300b37308 */ /* 0x000f620000000800 */
[----:B--2---:R-:W-:Y:S01]  /*c570*/  F2FP.BF16.F32.PACK_AB R165, R200, R199 ;  /* 0x000000c7c8a5723e */ /* 0x004fe200000010ff */
[----:B---3--:R-:W-:Y:S02]  /*c580*/  VIADD R182, R209, 0x80 ;  /* 0x00000080d1b67836 */ /* 0x008fe40000000000 */
[----:B------:R-:W-:Y:S01]  /*c590*/  FADD.FTZ R199, R199, R208 ;  /* 0x000000d0c7c77221 */ /* 0x000fe20000010000 */
[----:B------:R-:W-:-:S03]  /*c5a0*/  FADD.FTZ R5, R180, R5 ;  /* 0x00000005b4057221 */ /* 0x000fc60000010000 */
[----:B------:R-:W-:-:S04]  /*c5b0*/  FADD.FTZ R199, R200, R199 ;  /* 0x000000c7c8c77221 */ /* 0x000fc80000010000 */
[----:B----4-:R-:W-:Y:S01]  /*c5c0*/  FADD.FTZ R6, R10, R199 ;  /* 0x000000c70a067221 */ /* 0x010fe20000010000 */
[----:B-----5:R-:W-:-:S03]  /*c5d0*/  F2FP.BF16.F32.PACK_AB R167, R179, R10 ;  /* 0x0000000ab3a7723e */ /* 0x020fc600000010ff */
[----:B------:R-:W-:Y:S01]  /*c5e0*/  FADD.FTZ R6, R179, R6 ;  /* 0x00000006b3067221 */ /* 0x000fe20000010000 */
[----:B------:R-:W-:Y:S01]  /*c5f0*/  IMAD.MOV.U32 R10, RZ, RZ, R2 ;  /* 0x000000ffff0a7224 */ /* 0x000fe200078e0002 */
[----:B------:R1:W-:Y:S01]  /*c600*/  STSM.16.M88.4 [R185], R164 ;  /* 0x000000a4b9007844 */ /* 0x0003e20000000200 */
[----:B------:R-:W-:-:S06]  /*c610*/  WARPGROUP.ARRIVE ;  /* 0x00000000000079c5 */ /* 0x000fcc0000000000 */
        /* <DEDUP_REMOVED lines=31> */
[----:B--2---:R-:W-:-:S05]  /*c810*/  VIADD R9, R12, 0xffffffff ;  /* 0xffffffff0c097836 */ /* 0x004fca0000000000 */
[----:B------:R-:W-:Y:S01]  /*c820*/  MOV R12, R9 ;  /* 0x00000009000c7202 */ /* 0x000fe20000000f00 */
[----:B-1----:R-:W-:Y:S06]  /*c830*/  @P2 BRA `(.L_x_3302) ;  /* 0xffffffcc00cc2947 */ /* 0x002fec000383ffff */
.L_x_3293:
[----:B------:R-:W1:Y:S01]  /*c840*/  SHFL.BFLY PT, R0, R5, 0x2, 0x1f ;  /* 0x0c401f0005007f89 */ /* 0x000e6200000e0000 */
[----:B------:R-:W-:Y:S01]  /*c850*/  VIADD R4, R2, 0x1 ;  /* 0x0000000102047836 */ /* 0x000fe20000000000 */
[----:B------:R-:W-:Y:S01]  /*c860*/  UIADD3 UR36, UR36, 0x1, URZ ;  /* 0x0000000124247890 */ /* 0x000fe2000fffe03f */
[----:B------:R-:W-:Y:S01]  /*c870*/  IMAD.U32 R14, RZ, RZ, UR10 ;  /* 0x0000000aff0e7e24 */ /* 0x000fe2000f8e00ff */
[----:B------:R-:W2:Y:S01]  /*c880*/  SHFL.BFLY PT, R9, R6, 0x2, 0x1f ;  /* 0x0c401f0006097f89 */ /* 0x000ea200000e0000 */
[----:B------:R-:W-:Y:S08]  /*c890*/  BAR.ARV 0x8, 0xa0 ;  /* 0x0202800000007b1d */ /* 0x000ff00000002000 */
[----:B------:R-:W-:Y:S01]  /*c8a0*/  BAR.SYNC.DEFER_BLOCKING 0xf, 0x100 ;  /* 0x03c4000000007b1d */ /* 0x000fe20000010000 */
[----:B------:R-:W-:Y:S01]  /*c8b0*/  ISETP.NE.AND P1, PT, R4, 0x2, PT ;  /* 0x000000020400780c */ /* 0x000fe20003f25270 */
[----:B-1----:R-:W-:Y:S01]  /*c8c0*/  FADD.FTZ R0, R0, R5 ;  /* 0x0000000500007221 */ /* 0x002fe20000010000 */
[----:B------:R-:W-:Y:S01]  /*c8d0*/  MOV R5, RZ ;  /* 0x000000ff00057202 */ /* 0x000fe20000000f00 */
[----:B--2---:R-:W-:-:S03]  /*c8e0*/  FADD.FTZ R9, R9, R6 ;  /* 0x0000000609097221 */ /* 0x004fc60000010000 */
[----:B------:R-:W1:Y:S01]  /*c8f0*/  SHFL.BFLY PT, R3, R0, 0x1, 0x1f ;  /* 0x0c201f0000037f89 */ /* 0x000e6200000e0000 */
[----:B------:R-:W-:-:S03]  /*c900*/  IMAD.MOV.U32 R6, RZ, RZ, RZ ;  /* 0x000000ffff067224 */ /* 0x000fc600078e00ff */
[----:B------:R-:W2:Y:S01]  /*c910*/  SHFL.BFLY PT, R10, R9, 0x1, 0x1f ;  /* 0x0c201f00090a7f89 */ /* 0x000ea200000e0000 */
[----:B-1----:R-:W-:Y:S01]  /*c920*/  FADD.FTZ R12, R0, R3 ;  /* 0x00000003000c7221 */ /* 0x002fe20000010000 */
[----:B------:R-:W-:Y:S02]  /*c930*/  IMAD.MOV R3, RZ, RZ, -R22 ;  /* 0x000000ffff037224 */ /* 0x000fe400078e0a16 */
[----:B------:R-:W-:Y:S02]  /*c940*/  IMAD.MOV.U32 R0, RZ, RZ, -0x800000 ;  /* 0xff800000ff007424 */ /* 0x000fe400078e00ff */
[----:B--2---:R-:W-:Y:S01]  /*c950*/  FADD.FTZ R10, R9, R10 ;  /* 0x0000000a090a7221 */ /* 0x004fe20000010000 */
[----:B------:R-:W-:Y:S02]  /*c960*/  FSETP.NE.FTZ.AND P2, PT, R12, RZ, PT ;  /* 0x000000ff0c00720b */ /* 0x000fe40003f55000 */
[----:B------:R-:W-:Y:S02]  /*c970*/  ISETP.NE.AND P0, PT, R18, R3, PT ;  /* 0x000000031200720c */ /* 0x000fe40003f05270 */
[----:B------:R-:W-:-:S02]  /*c980*/  FSETP.NE.FTZ.AND P3, PT, R10, RZ, PT ;  /* 0x000000ff0a00720b */ /* 0x000fc40003f75000 */
[----:B------:R-:W-:-:S04]  /*c990*/  SEL R3, RZ, 0x1, P1 ;  /* 0x00000001ff037807 */ /* 0x000fc80000800000 */
[----:B------:R-:W-:Y:S02]  /*c9a0*/  LOP3.LUT R16, R16, R3, RZ, 0x3c, !PT ;  /* 0x0000000310107212 */ /* 0x000fe400078e3cff */
[----:B------:R-:W-:Y:S01]  /*c9b0*/  MOV R3, 0xff800000 ;  /* 0xff80000000037802 */ /* 0x000fe20000000f00 */
[----:B------:R-:W1:Y:S02]  /*c9c0*/  @P2 MUFU.RCP R5, R12 ;  /* 0x0000000c00052308 */ /* 0x000e640000001000 */
[----:B------:R-:W-:Y:S02]  /*c9d0*/  @!P0 IMAD R2, R2, 0x40, R17 ;  /* 0x0000004002028824 */ /* 0x000fe400078e0211 */
[----:B------:R-:W-:-:S03]  /*c9e0*/  @P3 FMUL.FTZ R14, R14, 0.69314718246459960938 ;  /* 0x3f3172180e0e3820 */ /* 0x000fc60000410000 */
[----:B------:R-:W-:Y:S01]  /*c9f0*/  @!P0 LEA R11, R2, UR37, 0x2 ;  /* 0x00000025020b8c11 */ /* 0x000fe2000f8e10ff */
[----:B------:R-:W2:Y:S01]  /*ca00*/  @P3 MUFU.RCP R6, R10 ;  /* 0x0000000a00063308 */ /* 0x000ea20000001000 */
[----:B------:R-:W-:-:S05]  /*ca10*/  MOV R2, UR10 ;  /* 0x0000000a00027c02 */ /* 0x000fca0008000f00 */
[----:B------:R-:W-:Y:S02]  /*ca20*/  @P2 FMUL.FTZ R2, R2, 0.69314718246459960938 ;  /* 0x3f31721802022820 */ /* 0x000fe40000410000 */
        /* <DEDUP_REMOVED lines=139> */
.L_x_3269:
        /* <DEDUP_REMOVED lines=44> */
[----:B------:R-:W-:-:S02]  /*d5a0*/  LOP3.LUT R103, R6, 0x380, RZ, 0xc0, !PT ;  /* 0x0000038006677812 */ /* 0x000fc400078ec0ff */
[----:B------:R-:W-:Y:S02]  /*d5b0*/  SHF.R.U64 R4, R4, 0x3, RZ ;  /* 0x0000000304047819 */ /* 0x000fe400000012ff */
[C---:B------:R-:W-:Y:S02]  /*d5c0*/  IADD3 R197, P4, R6.reuse, 0x4020, RZ ;  /* 0x0000402006c57810 */ /* 0x040fe40007f9e0ff */
[C---:B------:R-:W-:Y:S02]  /*d5d0*/  IADD3 R181, P1, R6.reuse, 0x2040, RZ ;  /* 0x0000204006b57810 */ /* 0x040fe40007f3e0ff */
[----:B------:R-:W-:Y:S01]  /*d5e0*/  IADD3.X R9, RZ, R7, RZ, P2, !PT ;  /* 0x00000007ff097210 */ /* 0x000fe200017fe4ff */
[--C-:B------:R-:W-:Y:S01]  /*d5f0*/  IMAD.X R91, RZ, RZ, R7.reuse, P4 ;  /* 0x000000ffff5b7224 */ /* 0x100fe200020e0607 */
[C---:B------:R-:W-:Y:S01]  /*d600*/  IADD3 R187, P3, R6.reuse, 0x4000, RZ ;  /* 0x0000400006bb7810 */ /* 0x040fe20007f7e0ff */
[----:B------:R-:W-:Y:S01]  /*d610*/  IMAD.X R25, RZ, RZ, R7, P1 ;  /* 0x000000ffff197224 */ /* 0x000fe200008e0607 */
[----:B------:R-:W-:-:S02]  /*d620*/  IADD3 R177, P5, R6, 0x2000, RZ ;  /* 0x0000200006b17810 */ /* 0x000fc40007fbe0ff */
[----:B------:R-:W-:Y:S01]  /*d630*/  IADD3 R183, P2, R6, 0x2060, RZ ;  /* 0x0000206006b77810 */ /* 0x000fe20007f5e0ff */
[----:B------:R-:W-:Y:S01]  /*d640*/  IMAD.X R87, RZ, RZ, R7, P3 ;  /* 0x000000ffff577224 */ /* 0x000fe200018e0607 */
[----:B------:R-:W-:Y:S02]  /*d650*/  LOP3.LUT R20, R4, R179, RZ, 0x3c, !PT ;  /* 0x000000b304147212 */ /* 0x000fe400078e3cff */
[----:B------:R-:W-:Y:S02]  /*d660*/  SHF.R.U64 R103, R103, 0x3, RZ ;  /* 0x0000000367677819 */ /* 0x000fe400000012ff */
[----:B------:R-:W-:Y:S02]  /*d670*/  LOP3.LUT R4, R197, 0x380, RZ, 0xc0, !PT ;  /* 0x00000380c5047812 */ /* 0x000fe400078ec0ff */
[-C--:B------:R-:W-:Y:S02]  /*d680*/  IADD3.X R15, RZ, R7.reuse, RZ, P5, !PT ;  /* 0x00000007ff0f7210 */ /* 0x080fe40002ffe4ff */
[----:B------:R-:W-:-:S02]  /*d690*/  IADD3.X R29, RZ, R7, RZ, P2, !PT ;  /* 0x00000007ff1d7210 */ /* 0x000fc400017fe4ff */
[C---:B------:R-:W-:Y:S02]  /*d6a0*/  IADD3 R199, P5, R6.reuse, 0x4040, RZ ;  /* 0x0000404006c77810 */ /* 0x040fe40007fbe0ff */
[C---:B------:R-:W-:Y:S02]  /*d6b0*/  IADD3 R201, P6, R6.reuse, 0x4060, RZ ;  /* 0x0000406006c97810 */ /* 0x040fe40007fde0ff */
[C---:B------:R-:W-:Y:S02]  /*d6c0*/  IADD3 R203, P1, R6.reuse, 0x6000, RZ ;  /* 0x0000600006cb7810 */ /* 0x040fe40007f3e0ff */
[C---:B------:R-:W-:Y:S01]  /*d6d0*/  IADD3 R106, P2, R6.reuse, 0x6020, RZ ;  /* 0x00006020066a7810 */ /* 0x040fe20007f5e0ff */
[----:B------:R-:W-:Y:S01]  /*d6e0*/  IMAD.X R99, RZ, RZ, R7, P6 ;  /* 0x000000ffff637224 */ /* 0x000fe200030e0607 */
[C---:B------:R-:W-:Y:S02]  /*d6f0*/  IADD3 R205, P3, R6.reuse, 0x6040, RZ ;  /* 0x0000604006cd7810 */ /* 0x040fe40007f7e0ff */
[----:B------:R-:W-:-:S02]  /*d700*/  IADD3 R207, P4, R6, 0x6060, RZ ;  /* 0x0000606006cf7810 */ /* 0x000fc40007f9e0ff */
[----:B------:R-:W-:Y:S01]  /*d710*/  LOP3.LUT R6, R103, R6, RZ, 0x3c, !PT ;  /* 0x0000000667067212 */ /* 0x000fe200078e3cff */
[--C-:B------:R-:W-:Y:S01]  /*d720*/  IMAD.X R103, RZ, RZ, R7.reuse, P1 ;  /* 0x000000ffff677224 */ /* 0x100fe200008e0607 */
[----:B------:R-:W-:Y:S01]  /*d730*/  LOP3.LUT R10, R173, 0x380, RZ, 0xc0, !PT ;  /* 0x00000380ad0a7812 */ /* 0x000fe200078ec0ff */
[--C-:B------:R-:W-:Y:S01]  /*d740*/  IMAD.X R111, RZ, RZ, R7.reuse, P3 ;  /* 0x000000ffff6f7224 */ /* 0x100fe200018e0607 */
[----:B------:R-:W-:Y:S01]  /*d750*/  SHF.R.U64 R4, R4, 0x3, RZ ;  /* 0x0000000304047819 */ /* 0x000fe200000012ff */
[----:B------:R-:W-:Y:S01]  /*d760*/  IMAD.X R115, RZ, RZ, R7, P4 ;  /* 0x000000ffff737224 */ /* 0x000fe200020e0607 */
[----:B------:R-:W-:Y:S02]  /*d770*/  LOP3.LUT R12, R175, 0x380, RZ, 0xc0, !PT ;  /* 0x00000380af0c7812 */ /* 0x000fe400078ec0ff */
[----:B------:R-:W-:Y:S02]  /*d780*/  LOP3.LUT R14, R177, 0x380, RZ, 0xc0, !PT ;  /* 0x00000380b10e7812 */ /* 0x000fe400078ec0ff */
[----:B------:R-:W-:-:S02]  /*d790*/  LOP3.LUT R27, R106, 0x380, RZ, 0xc0, !PT ;  /* 0x000003806a1b7812 */ /* 0x000fc400078ec0ff */
[-C--:B------:R-:W-:Y:S02]  /*d7a0*/  IADD3.X R95, RZ, R7.reuse, RZ, P5, !PT ;  /* 0x00000007ff5f7210 */ /* 0x080fe40002ffe4ff */
[----:B------:R-:W-:Y:S02]  /*d7b0*/  IADD3.X R107, RZ, R7, RZ, P2, !PT ;  /* 0x00000007ff6b7210 */ /* 0x000fe400017fe4ff */
[----:B------:R-:W-:Y:S02]  /*d7c0*/  SHF.R.U64 R10, R10, 0x3, RZ ;  /* 0x000000030a0a7819 */ /* 0x000fe400000012ff */
[----:B------:R-:W-:Y:S02]  /*d7d0*/  LOP3.LUT R24, R181, 0x380, RZ, 0xc0, !PT ;  /* 0x00000380b5187812 */ /* 0x000fe400078ec0ff */
[----:B------:R-:W-:Y:S02]  /*d7e0*/  LOP3.LUT R90, R4, R197, RZ, 0x3c, !PT ;  /* 0x000000c5045a7212 */ /* 0x000fe400078e3cff */
[----:B------:R-:W-:-:S02]  /*d7f0*/  MOV R152, R6 ;  /* 0x0000000600987202 */ /* 0x000fc40000000f00 */
[----:B------:R-:W-:Y:S02]  /*d800*/  SHF.R.U64 R12, R12, 0x3, RZ ;  /* 0x000000030c0c7819 */ /* 0x000fe400000012ff */
[----:B------:R-:W-:Y:S02]  /*d810*/  LOP3.LUT R28, R183, 0x380, RZ, 0xc0, !PT ;  /* 0x00000380b71c7812 */ /* 0x000fe400078ec0ff */
[----:B------:R-:W-:Y:S02]  /*d820*/  F2FP.BF16.F32.PACK_AB R4, R168, R171 ;  /* 0x000000aba804723e */ /* 0x000fe400000010ff */
[----:B------:R-:W-:Y:S02]  /*d830*/  F2FP.BF16.F32.PACK_AB R6, R160, R170 ;  /* 0x000000aaa006723e */ /* 0x000fe400000010ff */
[----:B------:R-:W-:Y:S02]  /*d840*/  F2FP.BF16.F32.PACK_AB R7, R31, R30 ;  /* 0x0000001e1f07723e */ /* 0x000fe400000010ff */
[----:B------:R-:W-:-:S02]  /*d850*/  SHF.R.U64 R14, R14, 0x3, RZ ;  /* 0x000000030e0e7819 */ /* 0x000fc400000012ff */
[----:B------:R-:W-:Y:S01]  /*d860*/  LOP3.LUT R86, R187, 0x380, RZ, 0xc0, !PT ;  /* 0x00000380bb567812 */ /* 0x000fe200078ec0ff */
[----:B------:R1:W-:Y:S01]  /*d870*/  STSM.16.M88.4 [R152], R4 ;  /* 0x0000000498007844 */ /* 0x0003e20000000200 */
[----:B------:R-:W-:Y:S02]  /*d880*/  LOP3.LUT R98, R201, 0x380, RZ, 0xc0, !PT ;  /* 0x00000380c9627812 */ /* 0x000fe400078ec0ff */
[----:B------:R-:W-:Y:S02]  /*d890*/  SHF.R.U64 R27, R27, 0x3, RZ ;  /* 0x000000031b1b7819 */ /* 0x000fe400000012ff */
[----:B------:R-:W-:Y:S02]  /*d8a0*/  LOP3.LUT R10, R10, R173, RZ, 0x3c, !PT ;  /* 0x000000ad0a0a7212 */ /* 0x000fe400078e3cff */
[----:B------:R-:W-:Y:S02]  /*d8b0*/  SHF.R.U64 R24, R24, 0x3, RZ ;  /* 0x0000000318187819 */ /* 0x000fe400000012ff */
[----:B------:R-:W-:-:S02]  /*d8c0*/  LOP3.LUT R94, R199, 0x380, RZ, 0xc0, !PT ;  /* 0x00000380c75e7812 */ /* 0x000fc400078ec0ff */
[----:B------:R-:W-:Y:S02]  /*d8d0*/  LOP3.LUT R114, R207, 0x380, RZ, 0xc0, !PT ;  /* 0x00000380cf727812 */ /* 0x000fe400078ec0ff */
[----:B------:R-:W-:Y:S02]  /*d8e0*/  LOP3.LUT R12, R12, R175, RZ, 0x3c, !PT ;  /* 0x000000af0c0c7212 */ /* 0x000fe400078e3cff */
[----:B------:R-:W-:Y:S02]  /*d8f0*/  SHF.R.U64 R28, R28, 0x3, RZ ;  /* 0x000000031c1c7819 */ /* 0x000fe400000012ff */
[----:B------:R-:W-:Y:S02]  /*d900*/  LOP3.LUT R14, R14, R177, RZ, 0x3c, !PT ;  /* 0x000000b10e0e7212 */ /* 0x000fe400078e3cff */
[----:B------:R-:W-:Y:S02]  /*d910*/  SHF.R.U64 R86, R86, 0x3, RZ ;  /* 0x0000000356567819 */ /* 0x000fe400000012ff */
[----:B------:R-:W-:-:S02]  /*d920*/  LOP3.LUT R102, R203, 0x380, RZ, 0xc0, !PT ;  /* 0x00000380cb667812 */ /* 0x000fc400078ec0ff */
[----:B------:R-:W-:Y:S02]  /*d930*/  SHF.R.U64 R98, R98, 0x3, RZ ;  /* 0x0000000362627819 */ /* 0x000fe400000012ff */
[----:B------:R-:W-:Y:S02]  /*d940*/  LOP3.LUT R106, R27, R106, RZ, 0x3c, !PT ;  /* 0x0000006a1b6a7212 */ /* 0x000fe400078e3cff */
[----:B------:R-:W-:Y:S02]  /*d950*/  MOV R30, R8 ;  /* 0x00000008001e7202 */ /* 0x000fe40000000f00 */
[----:B-1----:R-:W-:Y:S02]  /*d960*/  F2FP.BF16.F32.PACK_AB R4, R33, R162 ;  /* 0x000000a22104723e */ /* 0x002fe400000010ff */
[----:B------:R-:W-:Y:S02]  /*d970*/  F2FP.BF16.F32.PACK_AB R5, R35, R34 ;  /* 0x000000222305723e */ /* 0x000fe400000010ff */
[----:B------:R-:W-:-:S02]  /*d980*/  F2FP.BF16.F32.PACK_AB R6, R37, R158 ;  /* 0x0000009e2506723e */ /* 0x000fc400000010ff */
[----:B------:R-:W-:Y:S02]  /*d990*/  F2FP.BF16.F32.PACK_AB R7, R39, R38 ;  /* 0x000000262707723e */ /* 0x000fe400000010ff */
[----:B------:R-:W-:Y:S02]  /*d9a0*/  LOP3.LUT R24, R24, R181, RZ, 0x3c, !PT ;  /* 0x000000b518187212 */ /* 0x000fe400078e3cff */
[----:B------:R-:W-:Y:S01]  /*d9b0*/  SHF.R.U64 R94, R94, 0x3, RZ ;  /* 0x000000035e5e7819 */ /* 0x000fe200000012ff */
[----:B------:R1:W-:Y:S01]  /*d9c0*/  STSM.16.M88.4 [R30], R4 ;  /* 0x000000041e007844 */ /* 0x0003e20000000200 */
[----:B------:R-:W-:Y:S02]  /*d9d0*/  LOP3.LUT R110, R205, 0x380, RZ, 0xc0, !PT ;  /* 0x00000380cd6e7812 */ /* 0x000fe400078ec0ff */
[----:B------:R-:W-:Y:S02]  /*d9e0*/  SHF.R.U64 R114, R114, 0x3, RZ ;  /* 0x0000000372727819 */ /* 0x000fe400000012ff */
[----:B------:R-:W-:-:S02]  /*d9f0*/  MOV R27, R10 ;  /* 0x0000000a001b7202 */ /* 0x000fc40000000f00 */
[----:B------:R-:W-:Y:S02]  /*da00*/  LOP3.LUT R28, R28, R183, RZ, 0x3c, !PT ;  /* 0x000000b71c1c7212 */ /* 0x000fe400078e3cff */
[----:B------:R-:W-:Y:S01]  /*da10*/  MOV R12, R12 ;  /* 0x0000000c000c7202 */ /* 0x000fe20000000f00 */
[----:B------:R1:W-:Y:S01]  /*da20*/  STSM.16.M88.4 [R27], R40 ;  /* 0x000000281b007844 */ /* 0x0003e20000000200 */
[----:B------:R-:W-:Y:S02]  /*da30*/  LOP3.LUT R86, R86, R187, RZ, 0x3c, !PT ;  /* 0x000000bb56567212 */ /* 0x000fe400078e3cff */
[----:B------:R-:W-:Y:S01]  /*da40*/  SHF.R.U64 R102, R102, 0x3, RZ ;  /* 0x0000000366667819 */ /* 0x000fe200000012ff */
[----:B------:R1:W-:Y:S01]  /*da50*/  STSM.16.M88.4 [R12], R48 ;  /* 0x000000300c007844 */ /* 0x0003e20000000200 */
[----:B------:R-:W-:Y:S02]  /*da60*/  LOP3.LUT R98, R98, R201, RZ, 0x3c, !PT ;  /* 0x000000c962627212 */ /* 0x000fe400078e3cff */
[----:B------:R-:W-:-:S02]  /*da70*/  MOV R14, R14 ;  /* 0x0000000e000e7202 */ /* 0x000fc40000000f00 */
[----:B------:R-:W-:Y:S02]  /*da80*/  MOV R20, R20 ;  /* 0x0000001400147202 */ /* 0x000fe40000000f00 */
[----:B------:R-:W-:Y:S01]  /*da90*/  F2FP.BF16.F32.PACK_AB R66, R69, R68 ;  /* 0x000000444542723e */ /* 0x000fe200000010ff */
[----:B------:R1:W-:Y:S01]  /*daa0*/  STSM.16.M88.4 [R14], R56 ;  /* 0x000000380e007844 */ /* 0x0003e20000000200 */
[----:B------:R-:W-:Y:S02]  /*dab0*/  F2FP.BF16.F32.PACK_AB R67, R71, R70 ;  /* 0x000000464743723e */ /* 0x000fe400000010ff */
[----:B------:R-:W-:Y:S02]  /*dac0*/  F2FP.BF16.F32.PACK_AB R73, R75, R74 ;  /* 0x0000004a4b49723e */ /* 0x000fe400000010ff */
[----:B------:R-:W-:Y:S01]  /*dad0*/  F2FP.BF16.F32.PACK_AB R80, R81, R80 ;  /* 0x000000505150723e */ /* 0x000fe200000010ff */
[----:B------:R1:W-:Y:S01]  /*dae0*/  STSM.16.M88.4 [R20], R64 ;  /* 0x0000004014007844 */ /* 0x0003e20000000200 */
[----:B------:R-:W-:-:S02]  /*daf0*/  LOP3.LUT R94, R94, R199, RZ, 0x3c, !PT ;  /* 0x000000c75e5e7212 */ /* 0x000fc400078e3cff */
[----:B------:R-:W-:Y:S02]  /*db00*/  SHF.R.U64 R110, R110, 0x3, RZ ;  /* 0x000000036e6e7819 */ /* 0x000fe400000012ff */
[----:B------:R-:W-:Y:S02]  /*db10*/  LOP3.LUT R114, R114, R207, RZ, 0x3c, !PT ;  /* 0x000000cf72727212 */ /* 0x000fe400078e3cff */
[----:B------:R-:W-:Y:S02]  /*db20*/  MOV R24, R24 ;  /* 0x0000001800187202 */ /* 0x000fe40000000f00 */
[----:B------:R-:W-:Y:S02]  /*db30*/  F2FP.BF16.F32.PACK_AB R74, R77, R76 ;  /* 0x0000004c4d4a723e */ /* 0x000fe400000010ff */
[----:B------:R-:W-:Y:S02]  /*db40*/  F2FP.BF16.F32.PACK_AB R75, R79, R78 ;  /* 0x0000004e4f4b723e */ /* 0x000fe400000010ff */
[----:B------:R-:W-:-:S02]  /*db50*/  F2FP.BF16.F32.PACK_AB R81, R83, R82 ;  /* 0x000000525351723e */ /* 0x000fc400000010ff */
[----:B------:R-:W-:Y:S01]  /*db60*/  MOV R28, R28 ;  /* 0x0000001c001c7202 */ /* 0x000fe20000000f00 */
[----:B------:R1:W-:Y:S01]  /*db70*/  STSM.16.M88.4 [R24], R72 ;  /* 0x0000004818007844 */ /* 0x0003e20000000200 */
[----:B------:R-:W-:Y:S02]  /*db80*/  MOV R11, R90 ;  /* 0x0000005a000b7202 */ /* 0x000fe40000000f00 */
[----:B------:R-:W-:Y:S02]  /*db90*/  F2FP.BF16.F32.PACK_AB R82, R85, R84 ;  /* 0x000000545552723e */ /* 0x000fe400000010ff */
[----:B------:R-:W-:Y:S02]  /*dba0*/  F2FP.BF16.F32.PACK_AB R83, R26, R19 ;  /* 0x000000131a53723e */ /* 0x000fe400000010ff */
[----:B------:R-:W-:Y:S02]  /*dbb0*/  F2FP.BF16.F32.PACK_AB R88, R89, R88 ;  /* 0x000000585958723e */ /* 0x000fe400000010ff */
[----:B------:R-:W-:Y:S01]  /*dbc0*/  LOP3.LUT R102, R102, R203, RZ, 0x3c, !PT ;  /* 0x000000cb66667212 */ /* 0x000fe200078e3cff */
[----:B------:R1:W-:Y:S01]  /*dbd0*/  STSM.16.M88.4 [R28], R80 ;  /* 0x000000501c007844 */ /* 0x0003e20000000200 */
[----:B------:R-:W-:-:S02]  /*dbe0*/  MOV R86, R86 ;  /* 0x0000005600567202 */ /* 0x000fc40000000f00 */
[----:B------:R-:W-:Y:S02]  /*dbf0*/  MOV R10, R98 ;  /* 0x00000062000a7202 */ /* 0x000fe40000000f00 */
[----:B------:R-:W-:Y:S02]  /*dc00*/  F2FP.BF16.F32.PACK_AB R89, R36, R32 ;  /* 0x000000202459723e */ /* 0x000fe400000010ff */
[----:B------:R-:W-:Y:S02]  /*dc10*/  F2FP.BF16.F32.PACK_AB R90, R93, R92 ;  /* 0x0000005c5d5a723e */ /* 0x000fe400000010ff */
[----:B------:R-:W-:Y:S02]  /*dc20*/  F2FP.BF16.F32.PACK_AB R91, R155, R154 ;  /* 0x0000009a9b5b723e */ /* 0x000fe400000010ff */
[----:B------:R-:W-:Y:S02]  /*dc30*/  F2FP.BF16.F32.PACK_AB R96, R97, R96 ;  /* 0x000000606160723e */ /* 0x000fe400000010ff */
[----:B------:R-:W-:Y:S01]  /*dc40*/  MOV R9, R106 ;  /* 0x0000006a00097202 */ /* 0x000fe20000000f00 */
[----:B------:R1:W-:Y:S01]  /*dc50*/  STSM.16.M88.4 [R86], R88 ;  /* 0x0000005856007844 */ /* 0x0003e20000000200 */
[----:B------:R-:W-:-:S02]  /*dc60*/  F2FP.BF16.F32.PACK_AB R97, R157, R156 ;  /* 0x0000009c9d61723e */ /* 0x000fc400000010ff */
[----:B------:R-:W-:Y:S02]  /*dc70*/  F2FP.BF16.F32.PACK_AB R98, R101, R100 ;  /* 0x000000646562723e */ /* 0x000fe400000010ff */
[----:B------:R-:W-:Y:S02]  /*dc80*/  F2FP.BF16.F32.PACK_AB R99, R161, R159 ;  /* 0x0000009fa163723e */ /* 0x000fe400000010ff */
[----:B------:R-:W-:Y:S02]  /*dc90*/  F2FP.BF16.F32.PACK_AB R104, R105, R104 ;  /* 0x000000686968723e */ /* 0x000fe400000010ff */
[----:B------:R-:W-:Y:S01]  /*dca0*/  LOP3.LUT R110, R110, R205, RZ, 0x3c, !PT ;  /* 0x000000cd6e6e7212 */ /* 0x000fe200078e3cff */
[----:B------:R1:W-:Y:S01]  /*dcb0*/  STSM.16.M88.4 [R11], R96 ;  /* 0x000000600b007844 */ /* 0x0003e20000000200 */
[----:B------:R-:W-:Y:S02]  /*dcc0*/  MOV R94, R94 ;  /* 0x0000005e005e7202 */ /* 0x000fe40000000f00 */
        /* <DEDUP_REMOVED lines=52> */
[----:B------:R-:W-:Y:S02]  /*e010*/  IMAD.U32 R5, RZ, RZ, UR7 ;  /* 0x00000007ff057e24 */ /* 0x000fe4000f8e00ff */
[----:B------:R-:W-:Y:S01]  /*e020*/  IMAD.U32 R4, RZ, RZ, UR6 ;  /* 0x00000006ff047e24 */ /* 0x000fe2000f8e00ff */
[----:B------:R-:W-:Y:S01]  /*e030*/  ULDC.64 UR6, c[0x0][0xc40] ;  /* 0x0003100000067ab9 */ /* 0x000fe20000000a00 */
[----:B------:R-:W-:Y:S01]  /*e040*/  MOV R5, UR5 ;  /* 0x0000000500057c02 */ /* 0x000fe20008000f00 */
[----:B------:R-:W-:Y:S02]  /*e050*/  ULDC UR5, c[0x0][0xb88] ;  /* 0x0002e20000057ab9 */ /* 0x000fe40000000800 */
[----:B------:R-:W-:Y:S01]  /*e060*/  ISETP.GE.OR P1, PT, R11, UR5, P0 ;  /* 0x000000050b007c0c */ /* 0x000fe20008726670 */
[----:B-1----:R-:W-:-:S02]  /*e070*/  IMAD R6, R8, UR8, RZ ;  /* 0x0000000808067c24 */ /* 0x002fc4000f8e02ff */
[----:B------:R-:W-:-:S04]  /*e080*/  IMAD.WIDE.U32 R4, R8, UR44, R4 ;  /* 0x0000002c08047c25 */ /* 0x000fc8000f8e0004 */
[----:B------:R-:W-:Y:S01]  /*e090*/  IMAD R8, R9, UR44, R6 ;  /* 0x0000002c09087c24 */ /* 0x000fe2000f8e0206 */
[C---:B------:R-:W-:Y:S01]  /*e0a0*/  IADD3 R6, P2, R11.reuse, R4, RZ ;  /* 0x000000040b067210 */ /* 0x040fe20007f5e0ff */
[----:B------:R-:W-:-:S03]  /*e0b0*/  VIADD R9, R11, 0x8 ;  /* 0x000000080b097836 */ /* 0x000fc60000000000 */
[----:B------:R-:W-:Y:S02]  /*e0c0*/  IADD3.X R7, R7, R5, R8, P2, !PT ;  /* 0x0000000507077210 */ /* 0x000fe400017fe408 */
[----:B------:R-:W-:Y:S02]  /*e0d0*/  ISETP.GE.OR P0, PT, R9, UR5, P0 ;  /* 0x0000000509007c0c */ /* 0x000fe40008706670 */
[----:B------:R-:W-:-:S04]  /*e0e0*/  LEA R4, P2, R6, UR6, 0x2 ;  /* 0x0000000606047c11 */ /* 0x000fc8000f8410ff */
[----:B------:R-:W-:-:S05]  /*e0f0*/  LEA.HI.X R5, R6, UR7, R7, 0x2, P2 ;  /* 0x0000000706057c11 */ /* 0x000fca00090f1407 */
[----:B------:R2:W-:Y:S04]  /*e100*/  @!P1 STG.E desc[UR54][R4.64], R0 ;  /* 0x0000000004009986 */ /* 0x0005e8000c101936 */
[----:B------:R2:W-:Y:S02]  /*e110*/  @!P0 STG.E desc[UR54][R4.64+0x20], R3 ;  /* 0x0000200304008986 */ /* 0x0005e4000c101936 */
.L_x_3304:
        /* <DEDUP_REMOVED lines=53> */
.L_x_3307:
[----:B------:R-:W-:Y:S05]  /*e470*/  BSYNC B0 ;  /* 0x0000000000007941 */ /* 0x000fea0003800000 */
.L_x_3306:
[----:B------:R-:W-:Y:S05]  /*e480*/  BRA `(.L_x_3305) ;  /* 0x0000000800247947 */ /* 0x000fea0003800000 */
.L_x_3303:
        /* <DEDUP_REMOVED lines=8> */
[----:B------:R-:W-:Y:S01]  /*e510*/  ULDC UR6, c[0x0][0xb88] ;  /* 0x0002e20000067ab9 */ /* 0x000fe20000000800 */
        /* <DEDUP_REMOVED lines=19> */
.L_x_3309:
[----:B------:R-:W-:Y:S05]  /*e650*/  BSYNC B0 ;  /* 0x0000000000007941 */ /* 0x000fea0003800000 */
.L_x_3308:
        /* <DEDUP_REMOVED lines=10> */
[----:B------:R-:W-:Y:S01]  /*e700*/  SHF.L.U32 R3, R3, 0x1, RZ ;  /* 0x0000000103037819 */ /* 0x000fe200000006ff */
[----:B------:R-:W2:Y:S01]  /*e710*/  LDC R9, c[0x0][0xeac] ;  /* 0x0003ab00ff097b82 */ /* 0x000ea20000000800 */
[----:B------:R-:W-:Y:S01]  /*e720*/  ISETP.GE.AND P0, PT, R14, UR7, PT ;  /* 0x000000070e007c0c */ /* 0x000fe2000bf06270 */
[C---:B------:R-:W-:Y:S01]  /*e730*/  VIADD R20, R188.reuse, 0x140 ;  /* 0x00000140bc147836 */ /* 0x040fe20000000000 */
[----:B------:R-:W-:Y:S01]  /*e740*/  ISETP.GE.AND P2, PT, R15, UR7, PT ;  /* 0x000000070f007c0c */ /* 0x000fe2000bf46270 */
[C---:B------:R-:W-:Y:S01]  /*e750*/  VIADD R4, R188.reuse, 0x180 ;  /* 0x00000180bc047836 */ /* 0x040fe20000000000 */
[----:B------:R-:W-:Y:S01]  /*e760*/  LOP3.LUT R0, R3, 0x2, R0, 0xe2, !PT ;  /* 0x0000000203007812 */ /* 0x000fe200078ee200 */
[C---:B------:R-:W-:Y:S01]  /*e770*/  VIADD R5, R188.reuse, 0x1c0 ;  /* 0x000001c0bc057836 */ /* 0x040fe20000000000 */
[----:B------:R-:W-:Y:S01]  /*e780*/  IADD3 R19, R188, 0x100, RZ ;  /* 0x00000100bc137810 */ /* 0x000fe20007ffe0ff */
[----:B------:R-:W-:Y:S01]  /*e790*/  UIADD3 UR42, -UR42, UR6, URZ ;  /* 0x000000062a2a7290 */ /* 0x000fe2000fffe13f */
[----:B------:R-:W-:Y:S01]  /*e7a0*/  SHF.R.S32.HI R189, RZ, 0x1f, R188 ;  /* 0x0000001fffbd7819 */ /* 0x000fe200000114bc */
[----:B------:R-:W-:Y:S01]  /*e7b0*/  ULOP3.LUT UR38, URZ, UR38, URZ, 0x33, !UPT ;  /* 0x000000263f267292 */ /* 0x000fe2000f8e333f */
[----:B------:R-:W-:Y:S01]  /*e7c0*/  SEL R3, RZ, 0x4, P0 ;  /* 0x00000004ff037807 */ /* 0x000fe20000000000 */
[----:B------:R-:W-:Y:S01]  /*e7d0*/  BSSY B0, `(.L_x_3310) ;  /* 0x0000035000007945 */ /* 0x000fe20003800000 */
[----:B------:R-:W-:-:S02]  /*e7e0*/  SEL R6, RZ, 0x8, P2 ;  /* 0x00000008ff067807 */ /* 0x000fc40001000000 */
[----:B------:R-:W-:Y:S02]  /*e7f0*/  ISETP.GE.AND P2, PT, R20, UR7, PT ;  /* 0x0000000714007c0c */ /* 0x000fe4000bf46270 */
[----:B------:R-:W-:Y:S02]  /*e800*/  ISETP.GE.AND P0, PT, R19, UR7, PT ;  /* 0x0000000713007c0c */ /* 0x000fe4000bf06270 */
[----:B------:R-:W-:Y:S02]  /*e810*/  ISETP.GE.AND P3, PT, R4, UR7, PT ;  /* 0x0000000704007c0c */ /* 0x000fe4000bf66270 */
[----:B------:R-:W-:Y:S01]  /*e820*/  ISETP.GE.AND P1, PT, R5, UR7, PT ;  /* 0x0000000705007c0c */ /* 0x000fe2000bf26270 */
[----:B------:R-:W-:Y:S01]  /*e830*/  IMAD.WIDE.U32 R4, R8, UR43, R188 ;  /* 0x0000002b08047c25 */ /* 0x000fe2000f8e00bc */
[----:B------:R-:W-:Y:S02]  /*e840*/  LOP3.LUT R0, R6, R0, R3, 0xfe, !PT ;  /* 0x0000000006007212 */ /* 0x000fe400078efe03 */
[----:B------:R-:W-:Y:S01]  /*e850*/  SEL R6, RZ, 0x20, P2 ;  /* 0x00000020ff067807 */ /* 0x000fe20001000000 */
[C---:B------:R-:W-:Y:S01]  /*e860*/  VIADD R8, R190.reuse, 0x20 ;  /* 0x00000020be087836 */ /* 0x040fe20000000000 */
[----:B------:R-:W-:-:S02]  /*e870*/  ISETP.GE.AND P2, PT, R190, UR42, PT ;  /* 0x0000002abe007c0c */ /* 0x000fc4000bf46270 */
[----:B------:R-:W-:Y:S02]  /*e880*/  SEL R3, RZ, 0x10, P0 ;  /* 0x00000010ff037807 */ /* 0x000fe40000000000 */
[----:B------:R-:W-:Y:S01]  /*e890*/  ISETP.GE.AND P0, PT, R8, UR42, PT ;  /* 0x0000002a08007c0c */ /* 0x000fe2000bf06270 */
[----:B-1----:R-:W-:Y:S01]  /*e8a0*/  IMAD R8, R10, UR8, RZ ;  /* 0x000000080a087c24 */ /* 0x002fe2000f8e02ff */
[----:B------:R-:W-:Y:S02]  /*e8b0*/  LOP3.LUT R3, R6, R0, R3, 0xfe, !PT ;  /* 0x0000000006037212 */ /* 0x000fe400078efe03 */
[----:B------:R-:W-:Y:S01]  /*e8c0*/  IADD3 R5, R5, R7, RZ ;  /* 0x0000000705057210 */ /* 0x000fe20007ffe0ff */
[----:B------:R-:W-:Y:S01]  /*e8d0*/  IMAD R11, R11, UR44, R8 ;  /* 0x0000002c0b0b7c24 */ /* 0x000fe2000f8e0208 */
[----:B------:R-:W-:Y:S01]  /*e8e0*/  SEL R0, RZ, 0x40, P3 ;  /* 0x00000040ff007807 */ /* 0x000fe20001800000 */
[----:B--2---:R-:W-:Y:S01]  /*e8f0*/  VIADD R7, R9, UR38 ;  /* 0x0000002609077c36 */ /* 0x004fe20008000000 */
[----:B------:R-:W-:Y:S01]  /*e900*/  SHF.R.S32.HI R191, RZ, 0x1f, R190 ;  /* 0x0000001fffbf7819 */ /* 0x000fe200000114be */
        /* <DEDUP_REMOVED lines=33> */
.L_x_3311:
[----:B------:R-:W-:Y:S05]  /*eb20*/  BSYNC B0 ;  /* 0x0000000000007941 */ /* 0x000fea0003800000 */
.L_x_3310:
[----:B------:R-:W-:Y:S04]  /*eb30*/  BSSY B0, `(.L_x_3305) ;  /* 0x000001e000007945 */ /* 0x000fe80003800000 */
        /* <DEDUP_REMOVED lines=29> */
.L_x_3312:
[----:B------:R-:W-:Y:S05]  /*ed10*/  BSYNC B0 ;  /* 0x0000000000007941 */ /* 0x000fea0003800000 */
.L_x_3305:
[----:B------:R-:W3:Y:S02]  /*ed20*/  LDC R0, c[0x0][0xea8] ;  /* 0x0003aa00ff007b82 */ /* 0x000ee40000000800 */
[----:B---3--:R-:W-:-:S13]  /*ed30*/  ISETP.LE.AND P0, PT, R0, UR4, PT ;  /* 0x0000000400007c0c */ /* 0x008fda000bf03270 */
[----:B------:R-:W-:Y:S05]  /*ed40*/  @!P0 BRA `(.L_x_3313) ;  /* 0xffffff20008c8947 */ /* 0x000fea000383ffff */
[----:B------:R-:W-:Y:S05]  /*ed50*/  EXIT ;  /* 0x000000000000794d */ /* 0x000fea0003800000 */
.L_x_3264:
        /* <DEDUP_REMOVED lines=13> */
[----:B------:R-:W1:Y:S01]  /*ee30*/  S2R R2, SR_TID.X ;  /* 0x0000000000027919 */ /* 0x000e620000002100 */
[----:B------:R-:W-:Y:S01]  /*ee40*/  MOV R18, UR4 ;  /* 0x0000000400127c02 */ /* 0x000fe20008000f00 */
[----:B------:R-:W-:Y:S01]  /*ee50*/  IMAD.MOV.U32 R17, RZ, RZ, 0x1 ;  /* 0x00000001ff117424 */ /* 0x000fe200078e00ff */
[----:B------:R-:W-:Y:S01]  /*ee60*/  ULDC UR61, c[0x0][0xc] ;  /* 0x00000300003d7ab9 */ /* 0x000fe20000000800 */
[----:B------:R-:W-:Y:S01]  /*ee70*/  IMAD.MOV.U32 R16, RZ, RZ, RZ ;  /* 0x000000ffff107224 */ /* 0x000fe200078e00ff */
[----:B------:R-:W-:Y:S01]  /*ee80*/  ULDC.64 UR46, c[0x0][0x198] ;  /* 0x00006600002e7ab9 */ /* 0x000fe20000000a00 */
[----:B------:R-:W-:Y:S01]  /*ee90*/  UMOV UR60, URZ ;  /* 0x0000003f003c7c82 */ /* 0x000fe20008000000 */
[----:B-1----:R-:W-:-:S07]  /*eea0*/  LOP3.LUT R19, R2, 0x1f, RZ, 0xc0, !PT ;  /* 0x0000001f02137812 */ /* 0x002fce00078ec0ff */
.L_x_3364:
        /* <DEDUP_REMOVED lines=21> */
.L_x_3315:
[----:B------:R-:W-:Y:S01]  /*f000*/  ULDC UR11, c[0x0][0xec4] ;  /* 0x0003b100000b7ab9 */ /* 0x000fe20000000800 */
[----:B------:R-:W-:Y:S01]  /*f010*/  UMOV UR9, UR10 ;  /* 0x0000000a00097c82 */ /* 0x000fe20008000000 */
[----:B------:R-:W-:-:S11]  /*f020*/  UISETP.NE.AND UP0, UPT, UR11, 0x1, UPT ;  /* 0x000000010b00788c */ /* 0x000fd6000bf05270 */
[----:B------:R-:W-:Y:S02]  /*f030*/  @UP0 ULDC.64 UR12, c[0x0][0xec8] ;  /* 0x0003b200000c0ab9 */ /* 0x000fe40000000a00 */
[----:B------:R-:W-:-:S04]  /*f040*/  UIMAD.WIDE.U32 UR6, UR10, UR12, URZ ;  /* 0x0000000c0a0672a5 */ /* 0x000fc8000f8e003f */
[----:B------:R-:W-:-:S04]  /*f050*/  @UP0 USHF.R.U32.HI UR9, URZ, UR13, UR7 ;  /* 0x0000000d3f090299 */ /* 0x000fc80008011607 */
[----:B------:R-:W-:-:S12]  /*f060*/  UIMAD UR6, UR9, UR11, URZ ;  /* 0x0000000b090672a4 */ /* 0x000fd8000f8e023f */
.L_x_3316:
        /* <DEDUP_REMOVED lines=53> */
.L_x_3318:
        /* <DEDUP_REMOVED lines=17> */
[----:B------:R-:W-:Y:S01]  /*f4d0*/  MOV R13, RZ ;  /* 0x000000ff000d7202 */ /* 0x000fe20000000f00 */
[----:B------:R-:W-:-:S02]  /*f4e0*/  IMAD.U32 R10, RZ, RZ, UR4 ;  /* 0x00000004ff0a7e24 */ /* 0x000fc4000f8e00ff */
[----:B------:R-:W-:Y:S02]  /*f4f0*/  IMAD.MOV.U32 R8, RZ, RZ, 0x70 ;  /* 0x00000070ff087424 */ /* 0x000fe400078e00ff */
[----:B------:R-:W-:-:S07]  /*f500*/  IMAD.MOV.U32 R12, RZ, RZ, 0x1 ;  /* 0x00000001ff0c7424 */ /* 0x000fce00078e00ff */
[----:B------:R-:W-:-:S07]  /*f510*/  LEPC R20, `(.L_x_3320) ;  /* 0x000000001014794e */ /* 0x000fce0000000000 */
[----:B-1----:R-:W-:Y:S05]  /*f520*/  CALL.ABS.NOINC R2 ;  /* 0x0000000002007343 */ /* 0x002fea0003c00000 */
.L_x_3320:
        /* <DEDUP_REMOVED lines=12> */
[----:B------:R-:W-:Y:S01]  /*f5f0*/  MOV R11, UR5 ;  /* 0x00000005000b7c02 */ /* 0x000fe20008000f00 */
[----:B------:R-:W-:Y:S01]  /*f600*/  IMAD.U32 R7, RZ, RZ, UR9 ;  /* 0x00000009ff077e24 */ /* 0x000fe2000f8e00ff */
[----:B------:R-:W-:Y:S01]  /*f610*/  MOV R13, RZ ;  /* 0x000000ff000d7202 */ /* 0x000fe20000000f00 */
[----:B------:R-:W-:-:S02]  /*f620*/  IMAD.U32 R10, RZ, RZ, UR4 ;  /* 0x00000004ff0a7e24 */ /* 0x000fc4000f8e00ff */
[----:B------:R-:W-:Y:S02]  /*f630*/  IMAD.MOV.U32 R8, RZ, RZ, 0x70 ;  /* 0x00000070ff087424 */ /* 0x000fe400078e00ff */
[----:B-1----:R-:W-:-:S07]  /*f640*/  IMAD.MOV.U32 R12, RZ, RZ, 0x1 ;  /* 0x00000001ff0c7424 */ /* 0x002fce00078e00ff */
[----:B------:R-:W-:-:S07]  /*f650*/  LEPC R20, `(.L_x_3322) ;  /* 0x000000001014794e */ /* 0x000fce0000000000 */
[----:B--2---:R-:W-:Y:S05]  /*f660*/  CALL.ABS.NOINC R2 ;  /* 0x0000000002007343 */ /* 0x004fea0003c00000 */
.L_x_3322:
        /* <DEDUP_REMOVED lines=16> */
.L_x_3321:
[----:B------:R-:W-:Y:S01]  /*f770*/  ULDC.64 UR4, c[0x0][0xaf0] ;  /* 0x0002bc0000047ab9 */ /* 0x000fe20000000a00 */
[----:B------:R-:W-:Y:S01]  /*f780*/  IMAD.U32 R5, RZ, RZ, UR59 ;  /* 0x0000003bff057e24 */ /* 0x000fe2000f8e00ff */
[----:B------:R-:W-:Y:S01]  /*f790*/  ISETP.NE.U32.AND P0, PT, RZ, UR4, PT ;  /* 0x00000004ff007c0c */ /* 0x000fe2000bf05070 */
[----:B------:R-:W-:Y:S01]  /*f7a0*/  IMAD.U32 R6, RZ, RZ, UR59 ;  /* 0x0000003bff067e24 */ /* 0x000fe2000f8e00ff */
[----:B------:R-:W1:Y:S02]  /*f7b0*/  LDC R0, c[0x0][0x428] ;  /* 0x00010a00ff007b82 */ /* 0x000e640000000800 */
[----:B------:R-:W-:-:S13]  /*f7c0*/  ISETP.NE.AND.EX P0, PT, RZ, UR5, PT, P0 ;  /* 0x00000005ff007c0c */ /* 0x000fda000bf05300 */
[----:B------:R-:W2:Y:S02]  /*f7d0*/  @P0 LDC.64 R2, c[0x0][0xaf0] ;  /* 0x0002bc00ff020b82 */ /* 0x000ea40000000a00 */
[----:B--2---:R-:W-:-:S05]  /*f7e0*/  @P0 IMAD.WIDE R2, R5, 0x4, R2 ;  /* 0x0000000405020825 */ /* 0x004fca00078e0202 */
[----:B------:R2:W3:Y:S01]  /*f7f0*/  @P0 LDG.E R6, desc[UR54][R2.64] ;  /* 0x0000003602060981 */ /* 0x0004e2000c1e1900 */
[----:B-1----:R-:W-:Y:S01]  /*f800*/  ISETP.NE.AND P0, PT, R0, 0x1, PT ;  /* 0x000000010000780c */ /* 0x002fe20003f05270 */
[----:B------:R-:W-:Y:S01]  /*f810*/  UMOV UR56, URZ ;  /* 0x0000003f00387c82 */ /* 0x000fe20008000000 */
[----:B------:R-:W-:Y:S01]  /*f820*/  ISETP.NE.AND P1, PT, R19, RZ, PT ;  /* 0x000000ff1300720c */ /* 0x000fe20003f25270 */
[----:B------:R-:W-:Y:S01]  /*f830*/  UMOV UR6, 0xffffffff ;  /* 0xffffffff00067882 */ /* 0x000fe20000000000 */
[----:B------:R-:W-:Y:S01]  /*f840*/  MOV R0, UR58 ;  /* 0x0000003a00007c02 */ /* 0x000fe20008000f00 */
        /* <DEDUP_REMOVED lines=15> */
.L_x_3377:
[----:B------:R-:W-:Y:S01]  /*f940*/  UMOV UR4, 0xffffffff ;  /* 0xffffffff00047882 */ /* 0x000fe20000000000 */
[----:B------:R-:W-:Y:S02]  /*f950*/  SHF.R.S32.HI R7, RZ, 0x1f, R6 ;  /* 0x0000001fff077819 */ /* 0x000fe40000011406 */
[----:B------:R-:W-:Y:S05]  /*f960*/  BRA.DIV UR4, `(.L_x_3324) ;  /* 0x0000002a04f87947 */ /* 0x000fea000b800000 */
[----:B------:R-:W-:-:S13]  /*f970*/  ELECT P6, URZ, PT ;  /* 0x00000000003f782f */ /* 0x000fda00038c0000 */
.L_x_3380:
[----:B------:R-:W-:Y:S05]  /*f980*/  @!P6 BRA `(.L_x_3325) ;  /* 0x0000000000c4e947 */ /* 0x000fea0003800000 */
[----:B------:R-:W-:Y:S01]  /*f990*/  MOV R4, R6 ;  /* 0x0000000600047202 */ /* 0x000fe20000000f00 */
        /* <DEDUP_REMOVED lines=19> */
.L_x_3326:
[----:B------:R-:W2:Y:S01]  /*fad0*/  S2R R5, SR_TID.X ;  /* 0x0000000000057919 */ /* 0x000ea20000002100 */
[----:B-1----:R-:W-:Y:S02]  /*fae0*/  LEA R8, R16, UR38, 0x3 ;  /* 0x0000002610087c11 */ /* 0x002fe4000f8e18ff */
[----:B--2---:R-:W-:Y:S02]  /*faf0*/  LOP3.LUT R9, R5, 0x7f, RZ, 0xc0, !PT ;  /* 0x0000007f05097812 */ /* 0x004fe400078ec0ff */
[----:B------:R-:W-:Y:S02]  /*fb00*/  SHF.L.U32 R5, R17, 0x1f, RZ ;  /* 0x0000001f11057819 */ /* 0x000fe400000006ff */
[----:B------:R-:W-:Y:S02]  /*fb10*/  ISETP.NE.AND P3, PT, R9, RZ, PT ;  /* 0x000000ff0900720c */ /* 0x000fe40003f65270 */
[----:B------:R-:W1:Y:S02]  /*fb20*/  SYNCS.PHASECHK.TRANS64.TRYWAIT P2, [R8+URZ+0x38840], R5 ;  /* 0x03884005080075a7 */ /* 0x000e64000804017f */
[----:B-1----:R-:W-:Y:S09]  /*fb30*/  @!P2 BRA `(.L_x_3327) ;  /* 0x0000002800a4a947 */ /* 0x002ff20003800000 */
.L_x_3381:
[----:B------:R-:W-:Y:S05]  /*fb40*/  @P3 BRA `(.L_x_3328) ;  /* 0x0000000000143947 */ /* 0x000fea0003800000 */
[----:B------:R-:W-:Y:S01]  /*fb50*/  ISETP.NE.AND P2, PT, R19, RZ, PT ;  /* 0x000000ff1300720c */ /* 0x000fe20003f45270 */
[----:B-1----:R-:W-:-:S04]  /*fb60*/  IMAD.MOV.U32 R5, RZ, RZ, 0x2000 ;  /* 0x00002000ff057424 */ /* 0x002fc800078e00ff */
[----:B------:R2:W-:Y:S08]  /*fb70*/  SYNCS.ARRIVE.TRANS64 RZ, [R8+URZ+0x38830], R5 ;  /* 0x0388300508ff79a7 */ /* 0x0005f0000800003f */
[----:B------:R-:W-:Y:S05]  /*fb80*/  @!P2 BRA `(.L_x_3328) ;  /* 0x000000000004a947 */ /* 0x000fea0003800000 */
[----:B------:R-:W-:Y:S01]  /*fb90*/  BPT.TRAP 0x1 ;  /* 0x000000040000795c */ /* 0x000fe20000300000 */
.L_x_3328:
        /* <DEDUP_REMOVED lines=16> */
.L_x_3325:
[----:B------:R-:W-:Y:S05]  /*fca0*/  WARPSYNC.ALL ;  /* 0x0000000000007948 */ /* 0x000fea0003800000 */
[----:B------:R-:W-:Y:S01]  /*fcb0*/  BAR.SYNC.DEFER_BLOCKING 0x8, 0xa0 ;  /* 0x0202800000007b1d */ /* 0x000fe20000010000 */
[----:B------:R-:W-:-:S05]  /*fcc0*/  ELECT P2, URZ, PT ;  /* 0x00000000003f782f */ /* 0x000fca0003840000 */
[----:B------:R-:W-:Y:S08]  /*fcd0*/  BSSY B0, `(.L_x_3329) ;  /* 0x0000041000007945 */ /* 0x000ff00003800000 */
[----:B------:R-:W-:Y:S05]  /*fce0*/  @!P2 BRA `(.L_x_3330) ;  /* 0x0000000000fca947 */ /* 0x000fea0003800000 */
[----:B------:R-:W-:Y:S01]  /*fcf0*/  UIADD3 UR14, UP0, UR46, 0x270, URZ ;  /* 0x000002702e0e7890 */ /* 0x000fe2000ff1e03f */
[----:B-12---:R-:W-:Y:S01]  /*fd00*/  MOV R5, 0x2000 ;  /* 0x0000200000057802 */ /* 0x006fe20000000f00 */
        /* <DEDUP_REMOVED lines=61> */
.L_x_3330:
[----:B------:R-:W-:Y:S05]  /*100e0*/  BSYNC B0 ;  /* 0x0000000000007941 */ /* 0x000fea0003800000 */
.L_x_3329:
        /* <DEDUP_REMOVED lines=8> */
.L_x_3382:
[----:B------:R-:W-:Y:S01]  /*10170*/  ULDC.64 UR4, c[0x0][0x408] ;  /* 0x0001020000047ab9 */ /* 0x000fe20000000a00 */
[----:B------:R-:W-:Y:S04]  /*10180*/  BSSY B0, `(.L_x_3332) ;  /* 0x0000042000007945 */ /* 0x000fe80003800000 */
[----:B------:R-:W-:Y:S05]  /*10190*/  @!P6 BRA `(.L_x_3333) ;  /* 0x000000040000e947 */ /* 0x000fea0003800000 */
[----:B-1----:R-:W1:Y:S01]  /*101a0*/  S2R R8, SR_TID.X ;  /* 0x0000000000087919 */ /* 0x002e620000002100 */
[----:B------:R-:W-:Y:S02]  /*101b0*/  LEA R5, R16, UR38, 0x3 ;  /* 0x0000002610057c11 */ /* 0x000fe4000f8e18ff */
[----:B-1----:R-:W-:Y:S02]  /*101c0*/  LOP3.LUT R9, R8, 0x7f, RZ, 0xc0, !PT ;  /* 0x0000007f08097812 */ /* 0x002fe400078ec0ff */
[----:B------:R-:W-:Y:S02]  /*101d0*/  SHF.L.U32 R8, R17, 0x1f, RZ ;  /* 0x0000001f11087819 */ /* 0x000fe400000006ff */
[----:B------:R-:W-:Y:S02]  /*101e0*/  ISETP.NE.AND P3, PT, R9, RZ, PT ;  /* 0x000000ff0900720c */ /* 0x000fe40003f65270 */
[----:B------:R-:W1:Y:S02]  /*101f0*/  SYNCS.PHASECHK.TRANS64.TRYWAIT P2, [R5+URZ+0x38860], R8 ;  /* 0x03886008050075a7 */ /* 0x000e64000804017f */
[----:B-1----:R-:W-:Y:S09]  /*10200*/  @!P2 BRA `(.L_x_3334) ;  /* 0x00000024001ca947 */ /* 0x002ff20003800000 */
.L_x_3383:
[----:B------:R-:W-:Y:S05]  /*10210*/  @P3 BRA `(.L_x_3335) ;  /* 0x0000000000143947 */ /* 0x000fea0003800000 */
[----:B------:R-:W-:Y:S02]  /*10220*/  ISETP.NE.AND P2, PT, R19, RZ, PT ;  /* 0x000000ff1300720c */ /* 0x000fe40003f45270 */
[----:B-1----:R-:W-:-:S04]  /*10230*/  MOV R8, 0x10000 ;  /* 0x0001000000087802 */ /* 0x002fc80000000f00 */
[----:B------:R2:W-:Y:S07]  /*10240*/  SYNCS.ARRIVE.TRANS64 RZ, [R5+URZ+0x38850], R8 ;  /* 0x0388500805ff79a7 */ /* 0x0005ee000800003f */
[----:B------:R-:W-:Y:S05]  /*10250*/  @!P2 BRA `(.L_x_3335) ;  /* 0x000000000004a947 */ /* 0x000fea0003800000 */
[----:B------:R-:W-:Y:S01]  /*10260*/  BPT.TRAP 0x1 ;  /* 0x000000040000795c */ /* 0x000fe20000300000 */
.L_x_3335:
        /* <DEDUP_REMOVED lines=51> */
.L_x_3333:
[----:B------:R-:W-:Y:S05]  /*105a0*/  BSYNC B0 ;  /* 0x0000000000007941 */ /* 0x000fea0003800000 */
.L_x_3332:
[----:B------:R-:W-:-:S06]  /*105b0*/  UISETP.GE.AND UP0, UPT, UR39, 0x2, UPT ;  /* 0x000000022700788c */ /* 0x000fcc000bf06270 */
[----:B------:R-:W-:-:S13]  /*105c0*/  PLOP3.LUT P2, PT, PT, PT, UP0, 0x80, 0x0 ;  /* 0x000000000000781c */ /* 0x000fda0003f4f008 */
[----:B------:R-:W-:Y:S05]  /*105d0*/  @!P2 BRA `(.L_x_3336) ;  /* 0x00000014009ca947 */ /* 0x000fea0003800000 */
[----:B------:R-:W-:Y:S02]  /*105e0*/  ULOP3.LUT UR6, UR39, 0x1, URZ, 0xc0, !UPT ;  /* 0x0000000127067892 */ /* 0x000fe4000f8ec03f */
[----:B------:R-:W-:Y:S02]  /*105f0*/  IMAD.U32 R9, RZ, RZ, UR39 ;  /* 0x00000027ff097e24 */ /* 0x000fe4000f8e00ff */
[----:B------:R-:W-:Y:S02]  /*10600*/  UISETP.NE.U32.AND UP0, UPT, UR6, 0x1, UPT ;  /* 0x000000010600788c */ /* 0x000fe4000bf05070 */
[----:B------:R-:W-:-:S04]  /*10610*/  VIADD R9, R9, 0xfffffffe ;  /* 0xfffffffe09097836 */ /* 0x000fc80000000000 */
[----:B------:R-:W-:Y:S02]  /*10620*/  PLOP3.LUT P2, PT, PT, PT, UP0, 0x80, 0x0 ;  /* 0x000000000000781c */ /* 0x000fe40003f4f008 */
[----:B-12---:R-:W-:-:S11]  /*10630*/  MOV R8, R9 ;  /* 0x0000000900087202 */ /* 0x006fd60000000f00 */
        /* <DEDUP_REMOVED lines=28> */
.L_x_3340:
[----:B-1----:R-:W1:Y:S01]  /*10800*/  S2R R2, SR_TID.X ;  /* 0x0000000000027919 */ /* 0x002e620000002100 */
[----:B------:R-:W-:Y:S02]  /*10810*/  SHF.L.U32 R3, R17, 0x1f, RZ ;  /* 0x0000001f11037819 */ /* 0x000fe400000006ff */
[----:B-1----:R-:W-:Y:S02]  /*10820*/  LOP3.LUT R5, R2, 0x7f, RZ, 0xc0, !PT ;  /* 0x0000007f02057812 */ /* 0x002fe400078ec0ff */
[----:B------:R-:W-:Y:S02]  /*10830*/  LEA R2, R16, UR38, 0x3 ;  /* 0x0000002610027c11 */ /* 0x000fe4000f8e18ff */
[----:B------:R-:W-:Y:S02]  /*10840*/  ISETP.NE.AND P2, PT, R5, RZ, PT ;  /* 0x000000ff0500720c */ /* 0x000fe40003f45270 */
[----:B------:R-:W1:Y:S02]  /*10850*/  SYNCS.PHASECHK.TRANS64.TRYWAIT P3, [R2+URZ+0x38840], R3 ;  /* 0x03884003020075a7 */ /* 0x000e64000806017f */
[----:B-1----:R-:W-:Y:S09]  /*10860*/  @!P3 BRA `(.L_x_3341) ;  /* 0x0000001c0098b947 */ /* 0x002ff20003800000 */
.L_x_3384:
[----:B------:R-:W-:Y:S05]  /*10870*/  @P2 BRA `(.L_x_3342) ;  /* 0x0000000000142947 */ /* 0x000fea0003800000 */
[----:B------:R-:W-:Y:S01]  /*10880*/  ISETP.NE.AND P3, PT, R19, RZ, PT ;  /* 0x000000ff1300720c */ /* 0x000fe20003f65270 */
[----:B------:R-:W-:-:S04]  /*10890*/  IMAD.MOV.U32 R5, RZ, RZ, 0x2000 ;  /* 0x00002000ff057424 */ /* 0x000fc800078e00ff */
[----:B------:R2:W-:Y:S08]  /*108a0*/  SYNCS.ARRIVE.TRANS64 RZ, [R2+URZ+0x38830], R5 ;  /* 0x0388300502ff79a7 */ /* 0x0005f0000800003f */
[----:B------:R-:W-:Y:S05]  /*108b0*/  @!P3 BRA `(.L_x_3342) ;  /* 0x000000000004b947 */ /* 0x000fea0003800000 */
[----:B------:R-:W-:Y:S01]  /*108c0*/  BPT.TRAP 0x1 ;  /* 0x000000040000795c */ /* 0x000fe20000300000 */
.L_x_3342:
        /* <DEDUP_REMOVED lines=17> */
.L_x_3385:
[----:B------:R-:W-:Y:S05]  /*109e0*/  @P2 BRA `(.L_x_3344) ;  /* 0x0000000000142947 */ /* 0x000fea0003800000 */
[----:B------:R-:W-:Y:S02]  /*109f0*/  ISETP.NE.AND P2, PT, R19, RZ, PT ;  /* 0x000000ff1300720c */ /* 0x000fe40003f45270 */
[----:B-12---:R-:W-:-:S04]  /*10a00*/  MOV R3, 0x10000 ;  /* 0x0001000000037802 */ /* 0x006fc80000000f00 */
[----:B------:R3:W-:Y:S07]  /*10a10*/  SYNCS.ARRIVE.TRANS64 RZ, [R2+URZ+0x38850], R3 ;  /* 0x0388500302ff79a7 */ /* 0x0007ee000800003f */
[----:B------:R-:W-:Y:S05]  /*10a20*/  @!P2 BRA `(.L_x_3344) ;  /* 0x000000000004a947 */ /* 0x000fea0003800000 */
[----:B------:R-:W-:Y:S01]  /*10a30*/  BPT.TRAP 0x1 ;  /* 0x000000040000795c */ /* 0x000fe20000300000 */
.L_x_3344:
        /* <DEDUP_REMOVED lines=50> */
.L_x_3339:
[----:B------:R-:W-:Y:S05]  /*10d60*/  BSYNC B0 ;  /* 0x0000000000007941 */ /* 0x000fea0003800000 */
.L_x_3338:
[----:B------:R-:W-:-:S06]  /*10d70*/  UIADD3 UR6, UR39, -0x3, URZ ;  /* 0xfffffffd27067890 */ /* 0x000fcc000fffe03f */
[----:B------:R-:W-:-:S07]  /*10d80*/  IMAD.U32 R8, RZ, RZ, UR6 ;  /* 0x00000006ff087e24 */ /* 0x000fce000f8e00ff */
.L_x_3337:
[----:B------:R-:W-:Y:S01]  /*10d90*/  ISETP.NE.AND P2, PT, R9, RZ, PT ;  /* 0x000000ff0900720c */ /* 0x000fe20003f45270 */
[----:B------:R-:W-:-:S12]  /*10da0*/  BSSY B0, `(.L_x_3336) ;  /* 0x00000ea000007945 */ /* 0x000fd80003800000 */
[----:B------:R-:W-:Y:S05]  /*10db0*/  @!P2 BRA `(.L_x_3345) ;  /* 0x0000000c00a0a947 */ /* 0x000fea0003800000 */
.L_x_3360:
        /* <DEDUP_REMOVED lines=23> */
[----:B--2---:R-:W-:-:S04]  /*10f30*/  LEA R4, P2, R2, R4, 0x2 ;  /* 0x0000000402047211 */ /* 0x004fc800078410ff */
[----:B------:R-:W-:-:S05]  /*10f40*/  LEA.HI.X R5, R2, R5, R3, 0x2, P2 ;  /* 0x0000000502057211 */ /* 0x000fca00010f1403 */
[----:B------:R1:W5:Y:S01]  /*10f50*/  LDG.E R4, desc[UR54][R4.64] ;  /* 0x0000003604047981 */ /* 0x000362000c1e1900 */
[----:B------:R-:W-:-:S04]  /*10f60*/  IMAD.MOV R3, RZ, RZ, -R11 ;  /* 0x000000ffff037224 */ /* 0x000fc800078e0a0b */
[----:B------:R-:W-:-:S07]  /*10f70*/  IMAD R10, R10, R3, R8 ;  /* 0x000000030a0a7224 */ /* 0x000fce00078e0208 */
.L_x_3348:
[----:B------:R-:W1:Y:S01]  /*10f80*/  S2R R2, SR_TID.X ;  /* 0x0000000000027919 */ /* 0x000e620000002100 */
[----:B------:R-:W-:Y:S02]  /*10f90*/  LEA R3, R9, UR38, 0x3 ;  /* 0x0000002609037c11 */ /* 0x000fe4000f8e18ff */
[----:B-1----:R-:W-:Y:S02]  /*10fa0*/  LOP3.LUT R5, R2, 0x7f, RZ, 0xc0, !PT ;  /* 0x0000007f02057812 */ /* 0x002fe400078ec0ff */
[----:B------:R-:W-:Y:S02]  /*10fb0*/  SHF.L.U32 R2, R17, 0x1f, RZ ;  /* 0x0000001f11027819 */ /* 0x000fe400000006ff */
[----:B------:R-:W-:Y:S02]  /*10fc0*/  ISETP.NE.AND P2, PT, R5, RZ, PT ;  /* 0x000000ff0500720c */ /* 0x000fe40003f45270 */
[----:B------:R-:W1:Y:S02]  /*10fd0*/  SYNCS.PHASECHK.TRANS64.TRYWAIT P3, [R3+URZ+0x38840], R2 ;  /* 0x03884002030075a7 */ /* 0x000e64000806017f */
[----:B-1----:R-:W-:Y:S09]  /*10fe0*/  @!P3 BRA `(.L_x_3349) ;  /* 0x0000001400e0b947 */ /* 0x002ff20003800000 */
.L_x_3386:
[----:B------:R-:W-:Y:S05]  /*10ff0*/  @P2 BRA `(.L_x_3350) ;  /* 0x0000000000142947 */ /* 0x000fea0003800000 */
[----:B------:R-:W-:Y:S01]  /*11000*/  ISETP.NE.AND P3, PT, R19, RZ, PT ;  /* 0x000000ff1300720c */ /* 0x000fe20003f65270 */
[----:B------:R-:W-:-:S04]  /*11010*/  IMAD.MOV.U32 R12, RZ, RZ, 0x2000 ;  /* 0x00002000ff0c7424 */ /* 0x000fc800078e00ff */
[----:B------:R2:W-:Y:S08]  /*11020*/  SYNCS.ARRIVE.TRANS64 RZ, [R3+URZ+0x38830], R12 ;  /* 0x0388300c03ff79a7 */ /* 0x0005f0000800003f */
[----:B------:R-:W-:Y:S05]  /*11030*/  @!P3 BRA `(.L_x_3350) ;  /* 0x000000000004b947 */ /* 0x000fea0003800000 */
[----:B------:R-:W-:Y:S01]  /*11040*/  BPT.TRAP 0x1 ;  /* 0x000000040000795c */ /* 0x000fe20000300000 */
.L_x_3350:
        /* <DEDUP_REMOVED lines=17> */
.L_x_3387:
[----:B------:R-:W-:Y:S05]  /*11160*/  @P2 BRA `(.L_x_3352) ;  /* 0x0000000000142947 */ /* 0x000fea0003800000 */
[----:B------:R-:W-:Y:S01]  /*11170*/  ISETP.NE.AND P2, PT, R19, RZ, PT ;  /* 0x000000ff1300720c */ /* 0x000fe20003f45270 */
[----:B-1-3--:R-:W-:-:S04]  /*11180*/  IMAD.MOV.U32 R2, RZ, RZ, 0x10000 ;  /* 0x00010000ff027424 */ /* 0x00afc800078e00ff */
[----:B------:R4:W-:Y:S08]  /*11190*/  SYNCS.ARRIVE.TRANS64 RZ, [R3+URZ+0x38850], R2 ;  /* 0x0388500203ff79a7 */ /* 0x0009f0000800003f */
[----:B------:R-:W-:Y:S05]  /*111a0*/  @!P2 BRA `(.L_x_3352) ;  /* 0x000000000004a947 */ /* 0x000fea0003800000 */
[----:B------:R-:W-:Y:S01]  /*111b0*/  BPT.TRAP 0x1 ;  /* 0x000000040000795c */ /* 0x000fe20000300000 */
.L_x_3352:
        /* <DEDUP_REMOVED lines=50> */
.L_x_3347:
[----:B------:R-:W-:Y:S05]  /*114e0*/  BSYNC B1 ;  /* 0x0000000000017941 */ /* 0x000fea0003800000 */
.L_x_3346:
[----:B------:R-:W-:Y:S01]  /*114f0*/  VIADD R9, R9, 0x1 ;  /* 0x0000000109097836 */ /* 0x000fe20000000000 */
[----:B------:R-:W-:Y:S04]  /*11500*/  BSSY B1, `(.L_x_3353) ;  /* 0x0000070000017945 */ /* 0x000fe80003800000 */
[----:B------:R-:W-:-:S04]  /*11510*/  ISETP.NE.AND P2, PT, R9, 0x2, PT ;  /* 0x000000020900780c */ /* 0x000fc80003f45270 */
[----:B---34-:R-:W-:Y:S02]  /*11520*/  SEL R2, RZ, 0x1, P2 ;  /* 0x00000001ff027807 */ /* 0x018fe40001000000 */
[----:B------:R-:W-:Y:S02]  /*11530*/  SEL R16, R9, RZ, P2 ;  /* 0x000000ff09107207 */ /* 0x000fe40001000000 */
[----:B------:R-:W-:Y:S01]  /*11540*/  LOP3.LUT R17, R17, R2, RZ, 0x3c, !PT ;  /* 0x0000000211117212 */ /* 0x000fe200078e3cff */
[----:B------:R-:W-:Y:S06]  /*11550*/  @!P6 BRA `(.L_x_3354) ;  /* 0x0000000400a8e947 */ /* 0x000fec0003800000 */
[----:B------:R-:W-:Y:S01]  /*11560*/  IADD3 R10, R8, -0x1, RZ ;  /* 0xffffffff080a7810 */ /* 0x000fe20007ffe0ff */
[----:B------:R-:W-:Y:S06]  /*11570*/  @!P0 BRA `(.L_x_3355) ;  /* 0x0000000000488947 */ /* 0x000fec0003800000 */
[----:B------:R-:W1:Y:S01]  /*11580*/  LDC R9, c[0x0][0x41c] ;  /* 0x00010700ff097b82 */ /* 0x000e620000000800 */
[----:B------:R-:W-:Y:S02]  /*11590*/  IMAD.MOV.U32 R11, RZ, RZ, R10 ;  /* 0x000000ffff0b7224 */ /* 0x000fe400078e000a */
[----:B------:R-:W-:-:S04]  /*115a0*/  IMAD R13, R7, UR4, RZ ;  /* 0x00000004070d7c24 */ /* 0x000fc8000f8e02ff */
[----:B------:R-:W-:Y:S01]  /*115b0*/  IMAD R13, R6, UR5, R13 ;  /* 0x00000005060d7c24 */ /* 0x000fe2000f8e020d */
[----:B------:R-:W3:Y:S01]  /*115c0*/  LDC.64 R4, c[0x0][0x3f8] ;  /* 0x0000fe00ff047b82 */ /* 0x000ee20000000a00 */
[----:B-1----:R-:W-:-:S13]  /*115d0*/  ISETP.NE.AND P2, PT, R9, 0x1, PT ;  /* 0x000000010900780c */ /* 0x002fda0003f45270 */
[----:B--2---:R-:W1:Y:S02]  /*115e0*/  @P2 LDC.64 R2, c[0x0][0x420] ;  /* 0x00010800ff022b82 */ /* 0x004e640000000a00 */
[----:B-1----:R-:W-:-:S05]  /*115f0*/  @P2 IMAD.HI.U32 R2, R10, R2, RZ ;  /* 0x000000020a022227 */ /* 0x002fca00078e00ff */
[----:B------:R-:W-:-:S04]  /*11600*/  @P2 SHF.R.U32.HI R11, RZ, R3, R2 ;  /* 0x00000003ff0b2219 */ /* 0x000fc80000011602 */
[--C-:B------:R-:W-:Y:S01]  /*11610*/  SHF.R.S32.HI R3, RZ, 0x1f, R11.reuse ;  /* 0x0000001fff037819 */ /* 0x100fe2000001140b */
[----:B------:R-:W-:-:S04]  /*11620*/  IMAD.MOV.U32 R2, RZ, RZ, R11 ;  /* 0x000000ffff027224 */ /* 0x000fc800078e000b */
[----:B------:R-:W-:-:S05]  /*11630*/  IMAD.WIDE.U32 R2, R6, UR4, R2 ;  /* 0x0000000406027c25 */ /* 0x000fca000f8e0002 */
[----:B------:R-:W-:Y:S02]  /*11640*/  IADD3 R3, R13, R3, RZ ;  /* 0x000000030d037210 */ /* 0x000fe40007ffe0ff */
[----:B---3--:R-:W-:-:S04]  /*11650*/  LEA R4, P2, R2, R4, 0x2 ;  /* 0x0000000402047211 */ /* 0x008fc800078410ff */
[----:B------:R-:W-:-:S05]  /*11660*/  LEA.HI.X R5, R2, R5, R3, 0x2, P2 ;  /* 0x0000000502057211 */ /* 0x000fca00010f1403 */
[----:B------:R1:W5:Y:S01]  /*11670*/  LDG.E R4, desc[UR54][R4.64] ;  /* 0x0000003604047981 */ /* 0x000362000c1e1900 */
[----:B------:R-:W-:-:S04]  /*11680*/  IMAD.MOV R2, RZ, RZ, -R11 ;  /* 0x000000ffff027224 */ /* 0x000fc800078e0a0b */
[----:B------:R-:W-:-:S07]  /*11690*/  IMAD R10, R9, R2, R10 ;  /* 0x00000002090a7224 */ /* 0x000fce00078e020a */
.L_x_3355:
[----:B------:R-:W1:Y:S01]  /*116a0*/  S2R R2, SR_TID.X ;  /* 0x0000000000027919 */ /* 0x000e620000002100 */
[----:B--2---:R-:W-:Y:S02]  /*116b0*/  SHF.L.U32 R3, R17, 0x1f, RZ ;  /* 0x0000001f11037819 */ /* 0x004fe400000006ff */
[----:B-1----:R-:W-:Y:S02]  /*116c0*/  LOP3.LUT R5, R2, 0x7f, RZ, 0xc0, !PT ;  /* 0x0000007f02057812 */ /* 0x002fe400078ec0ff */
[----:B------:R-:W-:Y:S02]  /*116d0*/  LEA R2, R16, UR38, 0x3 ;  /* 0x0000002610027c11 */ /* 0x000fe4000f8e18ff */
[----:B------:R-:W-:Y:S02]  /*116e0*/  ISETP.NE.AND P2, PT, R5, RZ, PT ;  /* 0x000000ff0500720c */ /* 0x000fe40003f45270 */
[----:B------:R-:W1:Y:S02]  /*116f0*/  SYNCS.PHASECHK.TRANS64.TRYWAIT P3, [R2+URZ+0x38840], R3 ;  /* 0x03884003020075a7 */ /* 0x000e64000806017f */
[----:B-1----:R-:W-:Y:S09]  /*11700*/  @!P3 BRA `(.L_x_3356) ;  /* 0x000000100040b947 */ /* 0x002ff20003800000 */
.L_x_3388:
[----:B------:R-:W-:Y:S05]  /*11710*/  @P2 BRA `(.L_x_3357) ;  /* 0x0000000000142947 */ /* 0x000fea0003800000 */
[----:B------:R-:W-:Y:S01]  /*11720*/  ISETP.NE.AND P3, PT, R19, RZ, PT ;  /* 0x000000ff1300720c */ /* 0x000fe20003f65270 */
[----:B------:R-:W-:-:S04]  /*11730*/  IMAD.MOV.U32 R5, RZ, RZ, 0x2000 ;  /* 0x00002000ff057424 */ /* 0x000fc800078e00ff */
[----:B------:R2:W-:Y:S08]  /*11740*/  SYNCS.ARRIVE.TRANS64 RZ, [R2+URZ+0x38830], R5 ;  /* 0x0388300502ff79a7 */ /* 0x0005f0000800003f */
[----:B------:R-:W-:Y:S05]  /*11750*/  @!P3 BRA `(.L_x_3357) ;  /* 0x000000000004b947 */ /* 0x000fea0003800000 */
[----:B------:R-:W-:Y:S01]  /*11760*/  BPT.TRAP 0x1 ;  /* 0x000000040000795c */ /* 0x000fe20000300000 */
.L_x_3357:
        /* <DEDUP_REMOVED lines=17> */
.L_x_3389:
[----:B------:R-:W-:Y:S05]  /*11880*/  @P2 BRA `(.L_x_3359) ;  /* 0x0000000000142947 */ /* 0x000fea0003800000 */
[----:B------:R-:W-:Y:S01]  /*11890*/  ISETP.NE.AND P2, PT, R19, RZ, PT ;  /* 0x000000ff1300720c */ /* 0x000fe20003f45270 */
[----:B-1-3--:R-:W-:-:S04]  /*118a0*/  IMAD.MOV.U32 R3, RZ, RZ, 0x10000 ;  /* 0x00010000ff037424 */ /* 0x00afc800078e00ff */
[----:B------:R4:W-:Y:S08]  /*118b0*/  SYNCS.ARRIVE.TRANS64 RZ, [R2+URZ+0x38850], R3 ;  /* 0x0388500302ff79a7 */ /* 0x0009f0000800003f */
[----:B------:R-:W-:Y:S05]  /*118c0*/  @!P2 BRA `(.L_x_3359) ;  /* 0x000000000004a947 */ /* 0x000fea0003800000 */
[----:B------:R-:W-:Y:S01]  /*118d0*/  BPT.TRAP 0x1 ;  /* 0x000000040000795c */ /* 0x000fe20000300000 */
.L_x_3359:
        /* <DEDUP_REMOVED lines=50> */
.L_x_3354:
[----:B------:R-:W-:Y:S05]  /*11c00*/  BSYNC B1 ;  /* 0x0000000000017941 */ /* 0x000fea0003800000 */
.L_x_3353:
[C---:B------:R-:W-:Y:S01]  /*11c10*/  ISETP.GT.AND P2, PT, R8.reuse, 0x1, PT ;  /* 0x000000010800780c */ /* 0x040fe20003f44270 */
[----:B------:R-:W-:-:S12]  /*11c20*/  VIADD R8, R8, 0xfffffffe ;  /* 0xfffffffe08087836 */ /* 0x000fd80000000000 */
[----:B------:R-:W-:Y:S05]  /*11c30*/  @P2 BRA `(.L_x_3360) ;  /* 0xfffffff000602947 */ /* 0x000fea000383ffff */
.L_x_3345:
[----:B------:R-:W-:Y:S05]  /*11c40*/  BSYNC B0 ;  /* 0x0000000000007941 */ /* 0x000fea0003800000 */
.L_x_3336:
        /* <DEDUP_REMOVED lines=18> */
.L_x_3362:
[----:B------:R-:W-:Y:S05]  /*11d70*/  BSYNC B0 ;  /* 0x0000000000007941 */ /* 0x000fea0003800000 */
.L_x_3361:
[----:B------:R-:W-:Y:S01]  /*11d80*/  SEL R16, R16, RZ, P0 ;  /* 0x000000ff10107207 */ /* 0x000fe20000000000 */
[----:B------:R-:W-:-:S07]  /*11d90*/  IMAD.MOV.U32 R13, RZ, RZ, R18 ;  /* 0x000000ffff0d7224 */ /* 0x000fce00078e0012 */
.L_x_3319:
[----:B------:R-:W-:Y:S05]  /*11da0*/  BSYNC B6 ;  /* 0x0000000000067941 */ /* 0x000fea0003800000 */
.L_x_3317:
[----:B------:R-:W-:-:S03]  /*11db0*/  UMOV UR6, 0xffffffff ;  /* 0xffffffff00067882 */ /* 0x000fc60000000000 */
[----:B------:R-:W-:Y:S05]  /*11dc0*/  BRA.DIV UR6, `(.L_x_3363) ;  /* 0x0000000a06b87947 */ /* 0x000fea000b800000 */
[----:B------:R1:W1:Y:S02]  /*11dd0*/  SHFL.IDX PT, R14, R13, RZ, 0x1f ;  /* 0x00001fff0d0e7589 */ /* 0x00026400000e0000 */
.L_x_3392:
        /* <DEDUP_REMOVED lines=12> */
.L_x_3314:
        /* <DEDUP_REMOVED lines=11> */
.L_x_3393:
        /* <DEDUP_REMOVED lines=9> */
[----:B------:R-:W2:Y:S02]  /*11fe0*/  LDL R2, [R1] ;  /* 0x0000000001027983 */ /* 0x000ea40000100800 */
[----:B--2---:R-:W-:-:S13]  /*11ff0*/  R2UR UR4, R2 ;  /* 0x00000000020472ca */ /* 0x004fda00000e0000 */
[----:B------:R-:W-:-:S06]  /*12000*/  ULOP3.LUT UR4, UR4, 0x2, URZ, 0xfc, !UPT ;  /* 0x0000000204047892 */ /* 0x000fcc000f8efc3f */
[----:B------:R-:W-:-:S05]  /*12010*/  IMAD.U32 R0, RZ, RZ, UR4 ;  /* 0x00000004ff007e24 */ /* 0x000fca000f8e00ff */
[----:B------:R-:W-:-:S13]  /*12020*/  ISETP.NE.AND P2, PT, R0, 0x3, PT ;  /* 0x000000030000780c */ /* 0x000fda0003f45270 */
[----:B------:R-:W-:Y:S05]  /*12030*/  @!P2 BRA `(.L_x_3368) ;  /* 0x000000000004a947 */ /* 0x000fea0003800000 */
[----:B------:R-:W-:Y:S01]  /*12040*/  BPT.TRAP 0x1 ;  /* 0x000000040000795c */ /* 0x000fe20000300000 */
.L_x_3368:
        /* <DEDUP_REMOVED lines=9> */
[----:B------:R-:W-:-:S03]  /*120e0*/  SHF.L.U32 R0, R17, 0x1f, RZ ;  /* 0x0000001f11007819 */ /* 0x000fc600000006ff */
[----:B------:R-:W-:Y:S01]  /*120f0*/  IMAD R3, R2, 0x8, R3 ;  /* 0x0000000802037824 */ /* 0x000fe200078e0203 */
[----:B-1----:R-:W-:Y:S06]  /*12100*/  @!P0 BRA `(.L_x_3369) ;  /* 0x0000000800208947 */ /* 0x002fec0003800000 */
.L_x_3394:
[----:B------:R-:W2:Y:S02]  /*12110*/  SYNCS.PHASECHK.TRANS64.TRYWAIT P0, [R3+URZ], R0 ;  /* 0x00000000030075a7 */ /* 0x000ea4000800017f */
[----:B--2---:R-:W-:Y:S05]  /*12120*/  @!P0 BRA `(.L_x_3370) ;  /* 0x00000008002c8947 */ /* 0x004fea0003800000 */
.L_x_3395:
[----:B------:R-:W-:Y:S05]  /*12130*/  @!P2 BRA `(.L_x_3371) ;  /* 0x000000000004a947 */ /* 0x000fea0003800000 */
[----:B------:R-:W-:Y:S01]  /*12140*/  BPT.TRAP 0x1 ;  /* 0x000000040000795c */ /* 0x000fe20000300000 */
.L_x_3371:
[----:B--2---:R-:W-:-:S05]  /*12150*/  IADD3 R3, R7, 0x38860, RZ ;  /* 0x0003886007037810 */ /* 0x004fca0007ffe0ff */
[----:B-1----:R-:W-:-:S04]  /*12160*/  IMAD R5, R16, 0x8, R3 ;  /* 0x0000000810057824 */ /* 0x002fc800078e0203 */
[----:B------:R-:W1:Y:S02]  /*12170*/  SYNCS.PHASECHK.TRANS64.TRYWAIT P0, [R5+URZ], R4 ;  /* 0x00000004050075a7 */ /* 0x000e64000800017f */
[----:B-1----:R-:W-:Y:S05]  /*12180*/  @!P0 BRA `(.L_x_3372) ;  /* 0x0000000800288947 */ /* 0x002fea0003800000 */
.L_x_3396:
[----:B------:R-:W-:-:S07]  /*12190*/  IMAD R3, R2, 0x8, R3 ;  /* 0x0000000802037824 */ /* 0x000fce00078e0203 */
.L_x_3373:
[----:B--2---:R2:W3:Y:S02]  /*121a0*/  SYNCS.PHASECHK.TRANS64.TRYWAIT P0, [R3+URZ], R0 ;  /* 0x00000000030075a7 */ /* 0x0044e4000800017f */
[----:B---3--:R-:W-:Y:S05]  /*121b0*/  @!P0 NANOSLEEP.SYNCS 0x989680 ;  /* 0x009896800000895d */ /* 0x008fea0003900000 */
[----:B------:R-:W3:Y:S02]  /*121c0*/  @!P0 SYNCS.PHASECHK.TRANS64 P0, [R3+URZ], R0 ;  /* 0x00000000030085a7 */ /* 0x000ee4000800007f */
[----:B---3--:R-:W-:Y:S05]  /*121d0*/  @!P0 BRA `(.L_x_3373) ;  /* 0xfffffffc00f08947 */ /* 0x008fea000383ffff */
.L_x_3367:
[----:B------:R-:W-:Y:S05]  /*121e0*/  BSYNC B0 ;  /* 0x0000000000007941 */ /* 0x000fea0003800000 */
.L_x_3366:
[----:B------:R-:W-:Y:S05]  /*121f0*/  EXIT ;  /* 0x000000000000794d */ /* 0x000fea0003800000 */
.L_x_3273:
[----:B-1----:R-:W-:-:S04]  /*12200*/  MOV R0, UR37 ;  /* 0x0000002500007c02 */ /* 0x002fc80008000f00 */
[----:B------:R1:W2:Y:S03]  /*12210*/  SYNCS.PHASECHK.TRANS64.TRYWAIT P1, [R0+URZ+0x38800], R3 ;  /* 0x03880003000075a7 */ /* 0x0002a6000802017f */
[----:B--2---:R-:W-:Y:S05]  /*12220*/  @!P1 NANOSLEEP.SYNCS 0x989680 ;  /* 0x009896800000995d */ /* 0x004fea0003900000 */
[----:B------:R-:W2:Y:S02]  /*12230*/  @!P1 SYNCS.PHASECHK.TRANS64 P1, [R0+URZ+0x38800], R3 ;  /* 0x03880003000095a7 */ /* 0x000ea4000802007f */
[----:B--2---:R-:W-:Y:S05]  /*12240*/  @!P1 BRA `(.L_x_3273) ;  /* 0xfffffffc00ec9947 */ /* 0x004fea000383ffff */
[----:B------:R-:W-:Y:S05]  /*12250*/  BRA `(.L_x_3374) ;  /* 0xffffff0c00d07947 */ /* 0x000fea000383ffff */
.L_x_3277:
[----:B---3--:R3:W4:Y:S02]  /*12260*/  SYNCS.PHASECHK.TRANS64.TRYWAIT P1, [R5+URZ+0x38830], R8 ;  /* 0x03883008050075a7 */ /* 0x008724000802017f */
[----:B----4-:R-:W-:Y:S05]  /*12270*/  @!P1 NANOSLEEP.SYNCS 0x989680 ;  /* 0x009896800000995d */ /* 0x010fea0003900000 */
[----:B------:R-:W4:Y:S02]  /*12280*/  @!P1 SYNCS.PHASECHK.TRANS64 P1, [R5+URZ+0x38830], R8 ;  /* 0x03883008050095a7 */ /* 0x000f24000802007f */
[----:B----4-:R-:W-:Y:S05]  /*12290*/  @!P1 BRA `(.L_x_3277) ;  /* 0xfffffffc00f09947 */ /* 0x010fea000383ffff */
[----:B------:R-:W-:Y:S05]  /*122a0*/  BRA `(.L_x_3276) ;  /* 0xffffff0c00e47947 */ /* 0x000fea000383ffff */
.L_x_3278:
[----:B-1----:R-:W-:-:S04]  /*122b0*/  IMAD.U32 R4, RZ, RZ, UR37 ;  /* 0x00000025ff047e24 */ /* 0x002fc8000f8e00ff */
[----:B------:R1:W4:Y:S03]  /*122c0*/  SYNCS.PHASECHK.TRANS64.TRYWAIT P1, [R4+URZ+0x38810], R3 ;  /* 0x03881003040075a7 */ /* 0x000326000802017f */
[----:B----4-:R-:W-:Y:S05]  /*122d0*/  @!P1 NANOSLEEP.SYNCS 0x989680 ;  /* 0x009896800000995d */ /* 0x010fea0003900000 */
[----:B------:R-:W4:Y:S02]  /*122e0*/  @!P1 SYNCS.PHASECHK.TRANS64 P1, [R4+URZ+0x38810], R3 ;  /* 0x03881003040095a7 */ /* 0x000f24000802007f */
[----:B----4-:R-:W-:Y:S05]  /*122f0*/  @!P1 BRA `(.L_x_3278) ;  /* 0xfffffffc00ec9947 */ /* 0x010fea000383ffff */
[----:B------:R-:W-:Y:S05]  /*12300*/  BRA `(.L_x_3375) ;  /* 0xffffff10006c7947 */ /* 0x000fea000383ffff */
.L_x_3282:
[----:B------:R1:W1:Y:S02]  /*12310*/  SYNCS.PHASECHK.TRANS64.TRYWAIT P1, [R5+URZ+0x38850], R8 ;  /* 0x03885008050075a7 */ /* 0x000264000802017f */
[----:B-1----:R-:W-:Y:S05]  /*12320*/  @!P1 NANOSLEEP.SYNCS 0x989680 ;  /* 0x009896800000995d */ /* 0x002fea0003900000 */
[----:B------:R-:W1:Y:S02]  /*12330*/  @!P1 SYNCS.PHASECHK.TRANS64 P1, [R5+URZ+0x38850], R8 ;  /* 0x03885008050095a7 */ /* 0x000e64000802007f */
[----:B-1----:R-:W-:Y:S05]  /*12340*/  @!P1 BRA `(.L_x_3282) ;  /* 0xfffffffc00f09947 */ /* 0x002fea000383ffff */
[----:B------:R-:W-:Y:S05]  /*12350*/  BRA `(.L_x_3281) ;  /* 0xffffff1000a07947 */ /* 0x000fea000383ffff */
.L_x_3287:
[----:B--2---:R2:W3:Y:S02]  /*12360*/  SYNCS.PHASECHK.TRANS64.TRYWAIT P2, [R10+URZ+0x38830], R7 ;  /* 0x038830070a0075a7 */ /* 0x0044e4000804017f */
[----:B---3--:R-:W-:Y:S05]  /*12370*/  @!P2 NANOSLEEP.SYNCS 0x989680 ;  /* 0x009896800000a95d */ /* 0x008fea0003900000 */
[----:B------:R-:W3:Y:S02]  /*12380*/  @!P2 SYNCS.PHASECHK.TRANS64 P2, [R10+URZ+0x38830], R7 ;  /* 0x038830070a00a5a7 */ /* 0x000ee4000804007f */
[----:B---3--:R-:W-:Y:S05]  /*12390*/  @!P2 BRA `(.L_x_3287) ;  /* 0xfffffffc00f0a947 */ /* 0x008fea000383ffff */
[----:B------:R-:W-:Y:S05]  /*123a0*/  BRA `(.L_x_3286) ;  /* 0xffffff3c00907947 */ /* 0x000fea000383ffff */
.L_x_3291:
[----:B----4-:R4:W1:Y:S02]  /*123b0*/  SYNCS.PHASECHK.TRANS64.TRYWAIT P2, [R10+URZ+0x38850], R7 ;  /* 0x038850070a0075a7 */ /* 0x010864000804017f */
[----:B-1----:R-:W-:Y:S05]  /*123c0*/  @!P2 NANOSLEEP.SYNCS 0x989680 ;  /* 0x009896800000a95d */ /* 0x002fea0003900000 */
[----:B------:R-:W1:Y:S02]  /*123d0*/  @!P2 SYNCS.PHASECHK.TRANS64 P2, [R10+URZ+0x38850], R7 ;  /* 0x038850070a00a5a7 */ /* 0x000e64000804007f */
[----:B-1----:R-:W-:Y:S05]  /*123e0*/  @!P2 BRA `(.L_x_3291) ;  /* 0xfffffffc00f0a947 */ /* 0x002fea000383ffff */
[----:B------:R-:W-:Y:S05]  /*123f0*/  BRA `(.L_x_3290) ;  /* 0xffffff3c00ec7947 */ /* 0x000fea000383ffff */
.L_x_3297:
[----:B--2---:R2:W3:Y:S02]  /*12400*/  SYNCS.PHASECHK.TRANS64.TRYWAIT P2, [R9+URZ+0x38830], R8 ;  /* 0x03883008090075a7 */ /* 0x0044e4000804017f */
[----:B---3--:R-:W-:Y:S05]  /*12410*/  @!P2 NANOSLEEP.SYNCS 0x989680 ;  /* 0x009896800000a95d */ /* 0x008fea0003900000 */
[----:B------:R-:W3:Y:S02]  /*12420*/  @!P2 SYNCS.PHASECHK.TRANS64 P2, [R9+URZ+0x38830], R8 ;  /* 0x038830080900a5a7 */ /* 0x000ee4000804007f */
[----:B---3--:R-:W-:Y:S05]  /*12430*/  @!P2 BRA `(.L_x_3297) ;  /* 0xfffffffc00f0a947 */ /* 0x008fea000383ffff */
[----:B------:R-:W-:Y:S05]  /*12440*/  BRA `(.L_x_3296) ;  /* 0xffffff7400087947 */ /* 0x000fea000383ffff */
.L_x_3301:
[----:B----4-:R4:W1:Y:S02]  /*12450*/  SYNCS.PHASECHK.TRANS64.TRYWAIT P2, [R9+URZ+0x38850], R8 ;  /* 0x03885008090075a7 */ /* 0x010864000804017f */
[----:B-1----:R-:W-:Y:S05]  /*12460*/  @!P2 NANOSLEEP.SYNCS 0x989680 ;  /* 0x009896800000a95d */ /* 0x002fea0003900000 */
[----:B------:R-:W1:Y:S02]  /*12470*/  @!P2 SYNCS.PHASECHK.TRANS64 P2, [R9+URZ+0x38850], R8 ;  /* 0x038850080900a5a7 */ /* 0x000e64000804007f */
[----:B-1----:R-:W-:Y:S05]  /*12480*/  @!P2 BRA `(.L_x_3301) ;  /* 0xfffffffc00f0a947 */ /* 0x002fea000383ffff */
[----:B------:R-:W-:Y:S05]  /*12490*/  BRA `(.L_x_3300) ;  /* 0xffffff7400647947 */ /* 0x000fea000383ffff */
.L_x_3323:
[----:B------:R-:W1:Y:S01]  /*124a0*/  S2R R7, SR_TID.X ;  /* 0x0000000000077919 */ /* 0x000e620000002100 */
[----:B------:R-:W-:Y:S01]  /*124b0*/  MOV R12, RZ ;  /* 0x000000ff000c7202 */ /* 0x000fe20000000f00 */
[----:B------:R-:W-:Y:S02]  /*124c0*/  IMAD.MOV.U32 R11, RZ, RZ, 0x1f ;  /* 0x0000001fff0b7424 */ /* 0x000fe400078e00ff */
[----:B------:R-:W-:Y:S01]  /*124d0*/  IMAD.MOV.U32 R15, RZ, RZ, -0x1 ;  /* 0xffffffffff0f7424 */ /* 0x000fe200078e00ff */
[----:B-1----:R-:W-:-:S04]  /*124e0*/  SHF.R.U32.HI R7, RZ, 0x5, R7 ;  /* 0x00000005ff077819 */ /* 0x002fc80000011607 */
[----:B------:R-:W-:-:S05]  /*124f0*/  LOP3.LUT R7, R7, 0x3, RZ, 0xc0, !PT ;  /* 0x0000000307077812 */ /* 0x000fca00078ec0ff */
[----:B------:R-:W-:-:S07]  /*12500*/  IMAD.MOV.U32 R13, RZ, RZ, R7 ;  /* 0x000000ffff0d7224 */ /* 0x000fce00078e0007 */
[----:B------:R-:W-:Y:S05]  /*12510*/  WARPSYNC.COLLECTIVE R15, `(.L_x_3376) ;  /* 0x000000000f087348 */ /* 0x000fea0003c00000 */
[----:B------:R1:W2:Y:S02]  /*12520*/  SHFL.IDX P6, R14, R13, R12, R11 ;  /* 0x0000000c0d0e7389 */ /* 0x0002a400000c000b */
[----:B-12---:R-:W-:Y:S01]  /*12530*/  ENDCOLLECTIVE ;  /* 0x000000000000791b */ /* 0x006fe20003800000 */
.L_x_3376:
[----:B------:R-:W-:Y:S05]  /*12540*/  BRA `(.L_x_3377) ;  /* 0xffffffd000fc7947 */ /* 0x000fea000383ffff */
.L_x_3324:
[----:B------:R-:W-:Y:S01]  /*12550*/  BSSY B0, `(.L_x_3378) ;  /* 0x0000006000007945 */ /* 0x000fe20003800000 */
[----:B------:R-:W-:-:S07]  /*12560*/  MOV R15, 0xffffffff ;  /* 0xffffffff000f7802 */ /* 0x000fce0000000f00 */
[----:B------:R-:W-:Y:S05]  /*12570*/  WARPSYNC.COLLECTIVE R15, `(.L_x_3379) ;  /* 0x000000000f0c7348 */ /* 0x000fea0003c00000 */
[----:B------:R-:W-:Y:S02]  /*12580*/  ELECT P6, UR62, PT ;  /* 0x00000000003e782f */ /* 0x000fe400038c0000 */
[----:B------:R-:W-:Y:S01]  /*12590*/  MOV R14, UR62 ;  /* 0x0000003e000e7c02 */ /* 0x000fe20008000f00 */
[----:B------:R-:W-:Y:S10]  /*125a0*/  ENDCOLLECTIVE ;  /* 0x000000000000791b */ /* 0x000ff40003800000 */
.L_x_3379:
[----:B------:R-:W-:Y:S05]  /*125b0*/  BSYNC B0 ;  /* 0x0000000000007941 */ /* 0x000fea0003800000 */
.L_x_3378:
[----:B------:R-:W-:Y:S05]  /*125c0*/  BRA `(.L_x_3380) ;  /* 0xffffffd000ec7947 */ /* 0x000fea000383ffff */
.L_x_3327:
[----:B-1----:R1:W2:Y:S02]  /*125d0*/  SYNCS.PHASECHK.TRANS64.TRYWAIT P2, [R8+URZ+0x38840], R5 ;  /* 0x03884005080075a7 */ /* 0x0022a4000804017f */
[----:B--2---:R-:W-:Y:S05]  /*125e0*/  @!P2 NANOSLEEP.SYNCS 0x989680 ;  /* 0x009896800000a95d */ /* 0x004fea0003900000 */
[----:B------:R-:W2:Y:S02]  /*125f0*/  @!P2 SYNCS.PHASECHK.TRANS64 P2, [R8+URZ+0x38840], R5 ;  /* 0x038840050800a5a7 */ /* 0x000ea4000804007f */
[----:B--2---:R-:W-:Y:S05]  /*12600*/  @!P2 BRA `(.L_x_3327) ;  /* 0xfffffffc00f0a947 */ /* 0x004fea000383ffff */
[----:B------:R-:W-:Y:S05]  /*12610*/  BRA `(.L_x_3381) ;  /* 0xffffffd400487947 */ /* 0x000fea000383ffff */
.L_x_3331:
[----:B-1----:R-:W-:-:S04]  /*12620*/  IMAD.U32 R8, RZ, RZ, UR38 ;  /* 0x00000026ff087e24 */ /* 0x002fc8000f8e00ff */
[----:B------:R1:W2:Y:S03]  /*12630*/  SYNCS.PHASECHK.TRANS64.TRYWAIT P2, [R8+URZ+0x38820], R5 ;  /* 0x03882005080075a7 */ /* 0x0002a6000804017f */
[----:B--2---:R-:W-:Y:S05]  /*12640*/  @!P2 NANOSLEEP.SYNCS 0x989680 ;  /* 0x009896800000a95d */ /* 0x004fea0003900000 */
[----:B------:R-:W2:Y:S02]  /*12650*/  @!P2 SYNCS.PHASECHK.TRANS64 P2, [R8+URZ+0x38820], R5 ;  /* 0x038820050800a5a7 */ /* 0x000ea4000804007f */
[----:B--2---:R-:W-:Y:S05]  /*12660*/  @!P2 BRA `(.L_x_3331) ;  /* 0xfffffffc00eca947 */ /* 0x004fea000383ffff */
[----:B------:R-:W-:Y:S05]  /*12670*/  BRA `(.L_x_3382) ;  /* 0xffffffd800bc7947 */ /* 0x000fea000383ffff */
.L_x_3334:
[----:B-1----:R1:W2:Y:S02]  /*12680*/  SYNCS.PHASECHK.TRANS64.TRYWAIT P2, [R5+URZ+0x38860], R8 ;  /* 0x03886008050075a7 */ /* 0x0022a4000804017f */
[----:B--2---:R-:W-:Y:S05]  /*12690*/  @!P2 NANOSLEEP.SYNCS 0x989680 ;  /* 0x009896800000a95d */ /* 0x004fea0003900000 */
[----:B------:R-:W2:Y:S02]  /*126a0*/  @!P2 SYNCS.PHASECHK.TRANS64 P2, [R5+URZ+0x38860], R8 ;  /* 0x038860080500a5a7 */ /* 0x000ea4000804007f */
[----:B--2---:R-:W-:Y:S05]  /*126b0*/  @!P2 BRA `(.L_x_3334) ;  /* 0xfffffffc00f0a947 */ /* 0x004fea000383ffff */
[----:B------:R-:W-:Y:S05]  /*126c0*/  BRA `(.L_x_3383) ;  /* 0xffffffd800d07947 */ /* 0x000fea000383ffff */
.L_x_3341:
[----:B-1----:R1:W2:Y:S02]  /*126d0*/  SYNCS.PHASECHK.TRANS64.TRYWAIT P3, [R2+URZ+0x38840], R3 ;  /* 0x03884003020075a7 */ /* 0x0022a4000806017f */
[----:B--2---:R-:W-:Y:S05]  /*126e0*/  @!P3 NANOSLEEP.SYNCS 0x989680 ;  /* 0x009896800000b95d */ /* 0x004fea0003900000 */
[----:B------:R-:W2:Y:S02]  /*126f0*/  @!P3 SYNCS.PHASECHK.TRANS64 P3, [R2+URZ+0x38840], R3 ;  /* 0x038840030200b5a7 */ /* 0x000ea4000806007f */
[----:B--2---:R-:W-:Y:S05]  /*12700*/  @!P3 BRA `(.L_x_3341) ;  /* 0xfffffffc00f0b947 */ /* 0x004fea000383ffff */
[----:B------:R-:W-:Y:S05]  /*12710*/  BRA `(.L_x_3384) ;  /* 0xffffffe000547947 */ /* 0x000fea000383ffff */
.L_x_3343:
[----:B--2---:R2:W3:Y:S02]  /*12720*/  SYNCS.PHASECHK.TRANS64.TRYWAIT P3, [R2+URZ+0x38860], R3 ;  /* 0x03886003020075a7 */ /* 0x0044e4000806017f */
[----:B---3--:R-:W-:Y:S05]  /*12730*/  @!P3 NANOSLEEP.SYNCS 0x989680 ;  /* 0x009896800000b95d */ /* 0x008fea0003900000 */
[----:B------:R-:W3:Y:S02]  /*12740*/  @!P3 SYNCS.PHASECHK.TRANS64 P3, [R2+URZ+0x38860], R3 ;  /* 0x038860030200b5a7 */ /* 0x000ee4000806007f */
[----:B---3--:R-:W-:Y:S05]  /*12750*/  @!P3 BRA `(.L_x_3343) ;  /* 0xfffffffc00f0b947 */ /* 0x008fea000383ffff */
[----:B------:R-:W-:Y:S05]  /*12760*/  BRA `(.L_x_3385) ;  /* 0xffffffe0009c7947 */ /* 0x000fea000383ffff */
.L_x_3349:
[----:B-1----:R1:W2:Y:S02]  /*12770*/  SYNCS.PHASECHK.TRANS64.TRYWAIT P3, [R3+URZ+0x38840], R2 ;  /* 0x03884002030075a7 */ /* 0x0022a4000806017f */
[----:B--2---:R-:W-:Y:S05]  /*12780*/  @!P3 NANOSLEEP.SYNCS 0x989680 ;  /* 0x009896800000b95d */ /* 0x004fea0003900000 */
[----:B------:R-:W2:Y:S02]  /*12790*/  @!P3 SYNCS.PHASECHK.TRANS64 P3, [R3+URZ+0x38840], R2 ;  /* 0x038840020300b5a7 */ /* 0x000ea4000806007f */
[----:B--2---:R-:W-:Y:S05]  /*127a0*/  @!P3 BRA `(.L_x_3349) ;  /* 0xfffffffc00f0b947 */ /* 0x004fea000383ffff */
[----:B------:R-:W-:Y:S05]  /*127b0*/  BRA `(.L_x_3386) ;  /* 0xffffffe8000c7947 */ /* 0x000fea000383ffff */
.L_x_3351:
[----:B---3--:R3:W4:Y:S02]  /*127c0*/  SYNCS.PHASECHK.TRANS64.TRYWAIT P3, [R3+URZ+0x38860], R2 ;  /* 0x03886002030075a7 */ /* 0x008724000806017f */
[----:B----4-:R-:W-:Y:S05]  /*127d0*/  @!P3 NANOSLEEP.SYNCS 0x989680 ;  /* 0x009896800000b95d */ /* 0x010fea0003900000 */
[----:B------:R-:W4:Y:S02]  /*127e0*/  @!P3 SYNCS.PHASECHK.TRANS64 P3, [R3+URZ+0x38860], R2 ;  /* 0x038860020300b5a7 */ /* 0x000f24000806007f */
[----:B----4-:R-:W-:Y:S05]  /*127f0*/  @!P3 BRA `(.L_x_3351) ;  /* 0xfffffffc00f0b947 */ /* 0x010fea000383ffff */
[----:B------:R-:W-:Y:S05]  /*12800*/  BRA `(.L_x_3387) ;  /* 0xffffffe800547947 */ /* 0x000fea000383ffff */
.L_x_3356:
[----:B-1----:R1:W2:Y:S02]  /*12810*/  SYNCS.PHASECHK.TRANS64.TRYWAIT P3, [R2+URZ+0x38840], R3 ;  /* 0x03884003020075a7 */ /* 0x0022a4000806017f */
[----:B--2---:R-:W-:Y:S05]  /*12820*/  @!P3 NANOSLEEP.SYNCS 0x989680 ;  /* 0x009896800000b95d */ /* 0x004fea0003900000 */
[----:B------:R-:W2:Y:S02]  /*12830*/  @!P3 SYNCS.PHASECHK.TRANS64 P3, [R2+URZ+0x38840], R3 ;  /* 0x038840030200b5a7 */ /* 0x000ea4000806007f */
[----:B--2---:R-:W-:Y:S05]  /*12840*/  @!P3 BRA `(.L_x_3356) ;  /* 0xfffffffc00f0b947 */ /* 0x004fea000383ffff */
[----:B------:R-:W-:Y:S05]  /*12850*/  BRA `(.L_x_3388) ;  /* 0xffffffec00ac7947 */ /* 0x000fea000383ffff */
.L_x_3358:
[----:B---3--:R3:W4:Y:S02]  /*12860*/  SYNCS.PHASECHK.TRANS64.TRYWAIT P3, [R2+URZ+0x38860], R3 ;  /* 0x03886003020075a7 */ /* 0x008724000806017f */
[----:B----4-:R-:W-:Y:S05]  /*12870*/  @!P3 NANOSLEEP.SYNCS 0x989680 ;  /* 0x009896800000b95d */ /* 0x010fea0003900000 */
[----:B------:R-:W4:Y:S02]  /*12880*/  @!P3 SYNCS.PHASECHK.TRANS64 P3, [R2+URZ+0x38860], R3 ;  /* 0x038860030200b5a7 */ /* 0x000f24000806007f */
[----:B----4-:R-:W-:Y:S05]  /*12890*/  @!P3 BRA `(.L_x_3358) ;  /* 0xfffffffc00f0b947 */ /* 0x010fea000383ffff */
[----:B------:R-:W-:Y:S05]  /*128a0*/  BRA `(.L_x_3389) ;  /* 0xffffffec00f47947 */ /* 0x000fea000383ffff */
.L_x_3363:
[----:B------:R-:W-:Y:S01]  /*128b0*/  BSSY B0, `(.L_x_3390) ;  /* 0x0000007000007945 */ /* 0x000fe20003800000 */
[----:B--2---:R-:W-:Y:S01]  /*128c0*/  IMAD.MOV.U32 R12, RZ, RZ, RZ ;  /* 0x000000ffff0c7224 */ /* 0x004fe200078e00ff */
[----:B------:R-:W-:Y:S01]  /*128d0*/  MOV R11, 0x1f ;  /* 0x0000001f000b7802 */ /* 0x000fe20000000f00 */
[----:B------:R-:W-:-:S07]  /*128e0*/  IMAD.MOV.U32 R15, RZ, RZ, -0x1 ;  /* 0xffffffffff0f7424 */ /* 0x000fce00078e00ff */
[----:B-1-34-:R-:W-:Y:S05]  /*128f0*/  WARPSYNC.COLLECTIVE R15, `(.L_x_3391) ;  /* 0x000000000f087348 */ /* 0x01afea0003c00000 */
[----:B------:R2:W1:Y:S02]  /*12900*/  SHFL.IDX P6, R14, R13, R12, R11 ;  /* 0x0000000c0d0e7389 */ /* 0x00046400000c000b */
[----:B-1234-:R-:W-:Y:S01]  /*12910*/  ENDCOLLECTIVE ;  /* 0x000000000000791b */ /* 0x01efe20003800000 */
.L_x_3391:
[----:B------:R-:W-:Y:S05]  /*12920*/  BSYNC B0 ;  /* 0x0000000000007941 */ /* 0x000fea0003800000 */
.L_x_3390:
[----:B------:R-:W-:Y:S05]  /*12930*/  BRA `(.L_x_3392) ;  /* 0xfffffff400287947 */ /* 0x000fea000383ffff */
.L_x_3365:
[----:B-1----:R1:W2:Y:S02]  /*12940*/  SYNCS.PHASECHK.TRANS64.TRYWAIT P0, [R7+URZ+0x38820], R0 ;  /* 0x03882000070075a7 */ /* 0x0022a4000800017f */
[----:B--2---:R-:W-:Y:S05]  /*12950*/  @!P0 NANOSLEEP.SYNCS 0x989680 ;  /* 0x009896800000895d */ /* 0x004fea0003900000 */
[----:B------:R-:W2:Y:S02]  /*12960*/  @!P0 SYNCS.PHASECHK.TRANS64 P0, [R7+URZ+0x38820], R0 ;  /* 0x03882000070085a7 */ /* 0x000ea4000800007f */
[----:B--2---:R-:W-:Y:S05]  /*12970*/  @!P0 BRA `(.L_x_3365) ;  /* 0xfffffffc00f08947 */ /* 0x004fea000383ffff */
[----:B------:R-:W-:Y:S05]  /*12980*/  BRA `(.L_x_3393) ;  /* 0xfffffff400707947 */ /* 0x000fea000383ffff */
.L_x_3369:
[----:B-1----:R1:W2:Y:S02]  /*12990*/  SYNCS.PHASECHK.TRANS64.TRYWAIT P0, [R5+URZ], R4 ;  /* 0x00000004050075a7 */ /* 0x0022a4000800017f */
[----:B--2---:R-:W-:Y:S05]  /*129a0*/  @!P0 NANOSLEEP.SYNCS 0x989680 ;  /* 0x009896800000895d */ /* 0x004fea0003900000 */
[----:B------:R-:W2:Y:S02]  /*129b0*/  @!P0 SYNCS.PHASECHK.TRANS64 P0, [R5+URZ], R4 ;  /* 0x00000004050085a7 */ /* 0x000ea4000800007f */
[----:B--2---:R-:W-:Y:S05]  /*129c0*/  @!P0 BRA `(.L_x_3369) ;  /* 0xfffffffc00f08947 */ /* 0x004fea000383ffff */
[----:B------:R-:W-:Y:S05]  /*129d0*/  BRA `(.L_x_3394) ;  /* 0xfffffff400cc7947 */ /* 0x000fea000383ffff */
.L_x_3370:
[----:B--2---:R2:W3:Y:S02]  /*129e0*/  SYNCS.PHASECHK.TRANS64.TRYWAIT P0, [R3+URZ], R0 ;  /* 0x00000000030075a7 */ /* 0x0044e4000800017f */
[----:B---3--:R-:W-:Y:S05]  /*129f0*/  @!P0 NANOSLEEP.SYNCS 0x989680 ;  /* 0x009896800000895d */ /* 0x008fea0003900000 */
[----:B------:R-:W3:Y:S02]  /*12a00*/  @!P0 SYNCS.PHASECHK.TRANS64 P0, [R3+URZ], R0 ;  /* 0x00000000030085a7 */ /* 0x000ee4000800007f */
[----:B---3--:R-:W-:Y:S05]  /*12a10*/  @!P0 BRA `(.L_x_3370) ;  /* 0xfffffffc00f08947 */ /* 0x008fea000383ffff */
[----:B------:R-:W-:Y:S05]  /*12a20*/  BRA `(.L_x_3395) ;  /* 0xfffffff400c07947 */ /* 0x000fea000383ffff */
.L_x_3372:
[----:B-1----:R1:W2:Y:S02]  /*12a30*/  SYNCS.PHASECHK.TRANS64.TRYWAIT P0, [R5+URZ], R4 ;  /* 0x00000004050075a7 */ /* 0x0022a4000800017f */
[----:B--2---:R-:W-:Y:S05]  /*12a40*/  @!P0 NANOSLEEP.SYNCS 0x989680 ;  /* 0x009896800000895d */ /* 0x004fea0003900000 */
[----:B------:R-:W2:Y:S02]  /*12a50*/  @!P0 SYNCS.PHASECHK.TRANS64 P0, [R5+URZ], R4 ;  /* 0x00000004050085a7 */ /* 0x000ea4000800007f */
[----:B--2---:R-:W-:Y:S05]  /*12a60*/  @!P0 BRA `(.L_x_3372) ;  /* 0xfffffffc00f08947 */ /* 0x004fea000383ffff */
[----:B------:R-:W-:Y:S05]  /*12a70*/  BRA `(.L_x_3396) ;  /* 0xfffffff400c47947 */ /* 0x000fea000383ffff */
.L_x_3397:
        /* <DEDUP_REMOVED lines=16> */
.L_x_4562:


//--------------------- .text._ZN7cutlass13device_kernelIN5flash11enable_sm90INS1_16FlashAttnFwdSm90INS1_25CollectiveMainloopFwdSm90ILi2EN4cute5tupleIJNS5_1CILi1EEES8_S8_EEENS6_IJNS7_ILi64EEESA_SA_EEELi512ENS_10bfloat16_tEfNS_4arch4Sm90ELb1ELb0ELb1ELb1ELb0ELb0ELb0ELb0ELb0ELb0ELb0ELb0EEENS1_21CollectiveEpilogueFwdINS6_IJSA_NS7_ILi512EEESA_EEES9_SC_SE_Li256ELb1ELb0ELb0ELb0EEENS1_36VarlenDynamicPersistentTileSchedulerILi64ELi64ELi256ELi32ELb0ELb0ELb1ELb1ELb1ELb1EEEEEEEEEvNT_6ParamsE --------------------------
	.section	.text._ZN7cutlass13device_kernelIN5flash11enable_sm90INS1_16FlashAttnFwdSm90INS1_25CollectiveMainloopFwdSm90ILi2EN4cute5tupleIJNS5_1CILi1EEES8_S8_EEENS6_IJNS7_ILi64EEESA_SA_EEELi512ENS_10bfloat16_tEfNS_4arch4Sm90ELb1ELb0ELb1ELb1ELb0ELb0ELb0ELb0ELb0ELb0ELb0ELb0EEENS1_21CollectiveEpilogueFwdINS6_IJSA_NS7_ILi512EEESA_EEES9_SC_SE_Li256ELb1ELb0ELb0ELb0EEENS1_36VarlenDynamicPersistentTileSchedulerILi64ELi64ELi256ELi32ELb0ELb0ELb1ELb1ELb1ELb1EEEEEEEEEvNT_6ParamsE,"ax",@progbits
	.align	128
.text._ZN7cutlass13device_kernelIN5flash11enable_sm90INS1_16FlashAttnFwdSm90INS1_25CollectiveMainloopFwdSm90ILi2EN4cute5tupleIJNS5_1CILi1EEES8_S8_EEENS6_IJNS7_ILi64EEESA_SA_EEELi512ENS_10bfloat16_tEfNS_4arch4Sm90ELb1ELb0ELb1ELb1ELb0ELb0ELb0ELb0ELb0ELb0ELb0ELb0EEENS1_21CollectiveEpilogueFwdINS6_IJSA_NS7_ILi512EEESA_EEES9_SC_SE_Li256ELb1ELb0ELb0ELb0EEENS1_36VarlenDynamicPersistentTileSchedulerILi64ELi64ELi256ELi32ELb0ELb0ELb1ELb1ELb1ELb1EEEEEEEEEvNT_6ParamsE:
        .type           _ZN7cutlass13device_kernelIN5flash11enable_sm90INS1_16FlashAttnFwdSm90INS1_25CollectiveMainloopFwdSm90ILi2EN4cute5tupleIJNS5_1CILi1EEES8_S8_EEENS6_IJNS7_ILi64EEESA_SA_EEELi512ENS_10bfloat16_tEfNS_4arch4Sm90ELb1ELb0ELb1ELb1ELb0ELb0ELb0ELb0ELb0ELb0ELb0ELb0EEENS1_21CollectiveEpilogueFwdINS6_IJSA_NS7_ILi512EEESA_EEES9_SC_SE_Li256ELb1ELb0ELb0ELb0EEENS1_36VarlenDynamicPersistentTileSchedulerILi64ELi64ELi256ELi32ELb0ELb0ELb1ELb1ELb1ELb1EEEEEEEEEvNT_6ParamsE,@function
        .size           _ZN7cutlass13device_kernelIN5flash11enable_sm90INS1_16FlashAttnFwdSm90INS1_25CollectiveMainloopFwdSm90ILi2EN4cute5tupleIJNS5_1CILi1EEES8_S8_EEENS6_IJNS7_ILi64EEESA_SA_EEELi512ENS_10bfloat16_tEfNS_4arch4Sm90ELb1ELb0ELb1ELb1ELb0ELb0ELb0ELb0ELb0ELb0ELb0ELb0EEENS1_21CollectiveEpilogueFwdINS6_IJSA_NS7_ILi512EEESA_EEES9_SC_SE_Li256ELb1ELb0ELb0ELb0EEENS1_36VarlenDynamicPersistentTileSchedulerILi64ELi64ELi256ELi32ELb0ELb0ELb1ELb1ELb1ELb1EEEEEEEEEvNT_6ParamsE,(.L_x_4563 - _ZN7cutlass13device_kernelIN5flash11enable_sm90INS1_16FlashAttnFwdSm90INS1_25CollectiveMainloopFwdSm90ILi2EN4cute5tupleIJNS5_1CILi1EEES8_S8_EEENS6_IJNS7_ILi64EEESA_SA_EEELi512ENS_10bfloat16_tEfNS_4arch4Sm90ELb1ELb0ELb1ELb1ELb0ELb0ELb0ELb0ELb0ELb0ELb0ELb0EEENS1_21CollectiveEpilogueFwdINS6_IJSA_NS7_ILi512EEESA_EEES9_SC_SE_Li256ELb1ELb0ELb0ELb0EEENS1_36VarlenDynamicPersistentTileSchedulerILi64ELi64ELi256ELi32ELb0ELb0ELb1ELb1ELb1ELb1EEEEEEEEEvNT_6ParamsE)
        .other          _ZN7cutlass13device_kernelIN5flash11enable_sm90INS1_16FlashAttnFwdSm90INS1_25CollectiveMainloopFwdSm90ILi2EN4cute5tupleIJNS5_1CILi1EEES8_S8_EEENS6_IJNS7_ILi64EEESA_SA_EEELi512ENS_10bfloat16_tEfNS_4arch4Sm90ELb1ELb0ELb1ELb1ELb0ELb0ELb0ELb0ELb0ELb0ELb0ELb0EEENS1_21CollectiveEpilogueFwdINS6_IJSA_NS7_ILi512EEESA_EEES9_SC_SE_Li256ELb1ELb0ELb0ELb0EEENS1_36VarlenDynamicPersistentTileSchedulerILi64ELi64ELi256ELi32ELb0ELb0ELb1ELb1ELb1ELb1EEEEEEEEEvNT_6ParamsE,@"STO_CUDA_ENTRY STV_DEFAULT"
_ZN7cutlass13device_kernelIN5flash11enable_sm90INS1_16FlashAttnFwdSm90INS1_25CollectiveMainloopFwdSm90ILi2EN4cute5tupleIJNS5_1CILi1EEES8_S8_EEENS6_IJNS7_ILi64EEESA_SA_EEELi512ENS_10bfloat16_tEfNS_4arch4Sm90ELb1ELb0ELb1ELb1ELb0ELb0ELb0ELb0ELb0ELb0ELb0ELb0EEENS1_21CollectiveEpilogueFwdINS6_IJSA_NS7_ILi512EEESA_EEES9_SC_SE_Li256ELb1ELb0ELb0ELb0EEENS1_36VarlenDynamicPersistentTileSchedulerILi64ELi64ELi256ELi32ELb0ELb0ELb1ELb1ELb1ELb1EEEEEEEEEvNT_6ParamsE:
        /* <DEDUP_REMOVED lines=21> */
.L_x_3399:
[----:B------:R-:W-:Y:S05]  /*0150*/  BSYNC B0 ;  /* 0x0000000000007941 */ /* 0x000fea0003800000 */
.L_x_3398:
        /* <DEDUP_REMOVED lines=37> */
.L_x_3400:
        /* <DEDUP_REMOVED lines=22> */
.L_x_3401:
        /* <DEDUP_REMOVED lines=18> */
.L_x_3402:
        /* <DEDUP_REMOVED lines=22> */
.L_x_3403:
        /* <DEDUP_REMOVED lines=22> */
.L_x_3404:
[----:B------:R-:W-:Y:S01]  /*08f0*/  PLOP3.LUT P0, PT, PT, PT, UP0, 0x80, 0x0 ;  /* 0x000000000000781c */ /* 0x000fe20003f0f008 */
[----:B------:R-:W-:Y:S01]  /*0900*/  UMOV UR36, 0x1 ;  /* 0x0000000100247882 */ /* 0x000fe20000000000 */
[----:B------:R-:W-:Y:S01]  /*0910*/  NOP ;  /* 0x0000000000007918 */ /* 0x000fe20000000000 */
[----:B------:R-:W-:Y:S01]  /*0920*/  USEL UR36, UR36, 0x2, !UP0 ;  /* 0x0000000224247887 */ /* 0x000fe2000c000000 */
[----:B------:R-:W-:Y:S01]  /*0930*/  ULDC.64 UR48, c[0x0][0x208] ;  /* 0x0000820000307ab9 */ /* 0x000fe20000000a00 */
[----:B012-4-:R-:W-:Y:S08]  /*0940*/  BAR.SYNC.DEFER_BLOCKING 0x0 ;  /* 0x0000000000007b1d */ /* 0x017ff00000010000 */
[----:B------:R-:W-:Y:S05]  /*0950*/  @!P0 BRA `(.L_x_3405) ;  /* 0x000000b400c48947 */ /* 0x000fea0003800000 */
.L_x_3406:
        /* <DEDUP_REMOVED lines=20> */
[----:B------:R-:W-:Y:S01]  /*0aa0*/  MOV R23, 0x40 ;  /* 0x0000004000177802 */ /* 0x000fe20000000f00 */
[----:B------:R-:W-:Y:S01]  /*0ab0*/  ULOP3.LUT UR41, UR36, 0x1, URZ, 0xfc, !UPT ;  /* 0x0000000124297892 */ /* 0x000fe2000f8efc3f */
[----:B------:R-:W-:Y:S01]  /*0ac0*/  R2UR UR52, R13 ;  /* 0x000000000d3472ca */ /* 0x000fe200000e0000 */
[----:B------:R-:W-:Y:S01]  /*0ad0*/  UMOV UR37, URZ ;  /* 0x0000003f00257c82 */ /* 0x000fe20008000000 */
[----:B------:R-:W-:Y:S01]  /*0ae0*/  SHF.R.S32.HI R0, RZ, 0x1f, R189 ;  /* 0x0000001fff007819 */ /* 0x000fe200000114bd */
[----:B------:R-:W-:Y:S01]  /*0af0*/  UMOV UR38, URZ ;  /* 0x0000003f00267c82 */ /* 0x000fe20008000000 */
[----:B------:R-:W-:Y:S01]  /*0b00*/  R2UR UR5, R14 ;  /* 0x000000000e0572ca */ /* 0x000fe200000e0000 */
[----:B------:R-:W-:Y:S01]  /*0b10*/  UMOV UR39, URZ ;  /* 0x0000003f00277c82 */ /* 0x000fe20008000000 */
[CC--:B------:R-:W-:Y:S02]  /*0b20*/  LEA.HI R2, R0.reuse, R189.reuse, RZ, 0x4 ;  /* 0x000000bd00027211 */ /* 0x0c0fe400078f20ff */
[----:B------:R-:W-:-:S02]  /*0b30*/  LEA.HI R6, R0, R189, RZ, 0x5 ;  /* 0x000000bd00067211 */ /* 0x000fc400078f28ff */
[----:B------:R-:W-:Y:S02]  /*0b40*/  SHF.R.S32.HI R3, RZ, 0x4, R2 ;  /* 0x00000004ff037819 */ /* 0x000fe40000011402 */
[--C-:B------:R-:W-:Y:S02]  /*0b50*/  SHF.R.S32.HI R12, RZ, 0x5, R6.reuse ;  /* 0x00000005ff0c7819 */ /* 0x100fe40000011406 */
[C---:B------:R-:W-:Y:S02]  /*0b60*/  LEA.HI R5, R2.reuse, R3, RZ, 0x1 ;  /* 0x0000000302057211 */ /* 0x040fe400078f08ff */
[----:B------:R-:W-:Y:S02]  /*0b70*/  LOP3.LUT R2, R2, 0xfffffff0, RZ, 0xc0, !PT ;  /* 0xfffffff002027812 */ /* 0x000fe400078ec0ff */
[----:B------:R-:W-:Y:S02]  /*0b80*/  LOP3.LUT R8, R5, 0x1ffffffe, RZ, 0xc0, !PT ;  /* 0x1ffffffe05087812 */ /* 0x000fe400078ec0ff */
[----:B------:R-:W-:Y:S01]  /*0b90*/  SHF.R.S32.HI R5, RZ, 0x1f, R6 ;  /* 0x0000001fff057819 */ /* 0x000fe20000011406 */
[----:B------:R-:W-:Y:S01]  /*0ba0*/  IMAD.IADD R6, R189, 0x1, -R2 ;  /* 0x00000001bd067824 */ /* 0x000fe200078e0a02 */
[----:B------:R-:W-:-:S02]  /*0bb0*/  LEA.HI R4, R0, R189, RZ, 0x7 ;  /* 0x000000bd00047211 */ /* 0x000fc400078f38ff */
[----:B------:R-:W-:Y:S02]  /*0bc0*/  LEA.HI R5, R5, R12, RZ, 0x2 ;  /* 0x0000000c05057211 */ /* 0x000fe400078f10ff */
[----:B------:R-:W-:Y:S02]  /*0bd0*/  IADD3 R9, R3, -R8, RZ ;  /* 0x8000000803097210 */ /* 0x000fe40007ffe0ff */
[----:B------:R-:W-:Y:S02]  /*0be0*/  SHF.R.S32.HI R3, RZ, 0x1f, R6 ;  /* 0x0000001fff037819 */ /* 0x000fe40000011406 */
[----:B------:R-:W-:Y:S01]  /*0bf0*/  LOP3.LUT R7, R5, 0x3ffffc, RZ, 0xc0, !PT ;  /* 0x003ffffc05077812 */ /* 0x000fe200078ec0ff */
[----:B------:R-:W-:Y:S01]  /*0c00*/  IMAD.SHL.U32 R9, R9, 0x8, RZ ;  /* 0x0000000809097824 */ /* 0x000fe200078e00ff */
[----:B------:R-:W-:Y:S02]  /*0c10*/  SHF.R.S32.HI R185, RZ, 0x7, R4 ;  /* 0x00000007ffb97819 */ /* 0x000fe40000011404 */
[----:B------:R-:W-:Y:S01]  /*0c20*/  LEA.HI R5, R3, R6, RZ, 0x3 ;  /* 0x0000000603057211 */ /* 0x000fe200078f18ff */
[----:B------:R-:W-:Y:S01]  /*0c30*/  IMAD.IADD R8, R12, 0x1, -R7 ;  /* 0x000000010c087824 */ /* 0x000fe200078e0a07 */
[----:B------:R-:W-:Y:S01]  /*0c40*/  LOP3.LUT R2, R4, 0xffffff80, RZ, 0xc0, !PT ;  /* 0xffffff8004027812 */ /* 0x000fe200078ec0ff */
[----:B------:R-:W-:Y:S01]  /*0c50*/  IMAD R11, R185, 0x100, R6 ;  /* 0x00000100b90b7824 */ /* 0x000fe200078e0206 */
[----:B------:R-:W-:-:S02]  /*0c60*/  LOP3.LUT R7, R5, 0xfffffff8, RZ, 0xc0, !PT ;  /* 0xfffffff805077812 */ /* 0x000fc400078ec0ff */
[----:B------:R-:W-:Y:S01]  /*0c70*/  SHF.L.U32 R10, R5, 0x6, RZ ;  /* 0x00000006050a7819 */ /* 0x000fe200000006ff */
[----:B------:R-:W-:Y:S01]  /*0c80*/  IMAD R188, R8, 0x10, R11 ;  /* 0x0000001008bc7824 */ /* 0x000fe200078e020b */
[----:B------:R-:W-:Y:S01]  /*0c90*/  LEA.HI R0, R0, R189, RZ, 0x3 ;  /* 0x000000bd00007211 */ /* 0x000fe200078f18ff */
[----:B------:R-:W-:Y:S01]  /*0ca0*/  IMAD.IADD R8, R6, 0x1, -R7 ;  /* 0x0000000106087824 */ /* 0x000fe200078e0a07 */
[----:B------:R-:W-:Y:S01]  /*0cb0*/  LOP3.LUT R11, R10, 0x7ffffe00, RZ, 0xc0, !PT ;  /* 0x7ffffe000a0b7812 */ /* 0x000fe200078ec0ff */
[----:B------:R-:W-:Y:S01]  /*0cc0*/  IMAD.IADD R2, R189, 0x1, -R2 ;  /* 0x00000001bd027824 */ /* 0x000fe200078e0a02 */
[----:B------:R-:W-:Y:S01]  /*0cd0*/  LEA.HI R4, R4, R185, RZ, 0x1 ;  /* 0x000000b904047211 */ /* 0x000fe200078f08ff */
[----:B------:R-:W-:Y:S01]  /*0ce0*/  IMAD.SHL.U32 R10, R8, 0x40, RZ ;  /* 0x00000040080a7824 */ /* 0x000fe200078e00ff */
[----:B------:R-:W-:Y:S01]  /*0cf0*/  LEA R11, R12, R11, 0xa ;  /* 0x0000000b0c0b7211 */ /* 0x000fe200078e50ff */
[----:B------:R-:W-:Y:S01]  /*0d00*/  IMAD.U32 R188, R188, 0x40, R9 ;  /* 0x00000040bcbc7824 */ /* 0x000fe200078e0009 */
[----:B------:R-:W-:-:S02]  /*0d10*/  SHF.R.S32.HI R3, RZ, 0x1f, R2 ;  /* 0x0000001fff037819 */ /* 0x000fc40000011402 */
[----:B------:R-:W-:Y:S02]  /*0d20*/  LOP3.LUT R10, R10, 0x1c0, RZ, 0xc0, !PT ;  /* 0x000001c00a0a7812 */ /* 0x000fe400078ec0ff */
[----:B------:R-:W-:Y:S02]  /*0d30*/  LEA.HI R5, R3, R2, RZ, 0x2 ;  /* 0x0000000203057211 */ /* 0x000fe400078f10ff */
[----:B------:R-:W-:Y:S02]  /*0d40*/  LOP3.LUT R9, R10, 0x8, R9, 0xf8, !PT ;  /* 0x000000080a097812 */ /* 0x000fe400078ef809 */
[--C-:B------:R-:W-:Y:S02]  /*0d50*/  SHF.R.S32.HI R6, RZ, 0x2, R5.reuse ;  /* 0x00000002ff067819 */ /* 0x100fe40000011405 */
[----:B------:R-:W-:Y:S02]  /*0d60*/  SHF.R.S32.HI R7, RZ, 0x1f, R5 ;  /* 0x0000001fff077819 */ /* 0x000fe40000011405 */
[----:B------:R-:W-:-:S02]  /*0d70*/  SHF.R.U32.HI R10, RZ, 0x3, R10 ;  /* 0x00000003ff0a7819 */ /* 0x000fc4000001160a */
[----:B------:R-:W-:Y:S02]  /*0d80*/  LEA.HI R7, R7, R6, RZ, 0x3 ;  /* 0x0000000607077211 */ /* 0x000fe400078f18ff */
[----:B------:R-:W-:Y:S02]  /*0d90*/  LOP3.LUT R10, R9, R10, RZ, 0x3c, !PT ;  /* 0x0000000a090a7212 */ /* 0x000fe400078e3cff */
[----:B------:R-:W-:Y:S02]  /*0da0*/  LEA.HI R3, R3, R2, RZ, 0x5 ;  /* 0x0000000203037211 */ /* 0x000fe400078f28ff */
[----:B------:R-:W-:Y:S01]  /*0db0*/  LOP3.LUT R7, R7, 0xfffffff8, RZ, 0xc0, !PT ;  /* 0xfffffff807077812 */ /* 0x000fe200078ec0ff */
[----:B------:R-:W-:Y:S01]  /*0dc0*/  IMAD.IADD R10, R11, 0x1, R10 ;  /* 0x000000010b0a7824 */ /* 0x000fe200078e020a */
[----:B------:R-:W-:Y:S02]  /*0dd0*/  R2P PR, R8, 0x6 ;  /* 0x0000000608007804 */ /* 0x000fe40000000000 */
[----:B------:R-:W-:Y:S01]  /*0de0*/  LOP3.LUT R5, R5, 0x7ffffffc, RZ, 0xc0, !PT ;  /* 0x7ffffffc05057812 */ /* 0x000fe200078ec0ff */
[----:B------:R-:W-:Y:S01]  /*0df0*/  IMAD.IADD R6, R6, 0x1, -R7 ;  /* 0x0000000106067824 */ /* 0x000fe200078e0a07 */
[----:B------:R-:W-:Y:S01]  /*0e00*/  SHF.R.S32.HI R3, RZ, 0x5, R3 ;  /* 0x00000005ff037819 */ /* 0x000fe20000011403 */
[----:B------:R-:W-:Y:S01]  /*0e10*/  IMAD.MOV.U32 R7, RZ, RZ, R15 ;  /* 0x000000ffff077224 */ /* 0x000fe200078e000f */
[----:B------:R-:W-:-:S02]  /*0e20*/  LEA R19, R10, UR40, 0x1 ;  /* 0x000000280a137c11 */ /* 0x000fc4000f8e08ff */
[----:B------:R-:W-:Y:S01]  /*0e30*/  IADD3 R5, R2, -R5, RZ ;  /* 0x8000000502057210 */ /* 0x000fe20007ffe0ff */
[----:B------:R-:W-:Y:S01]  /*0e40*/  IMAD R2, R3, 0x10, R6 ;  /* 0x0000001003027824 */ /* 0x000fe200078e0206 */
[----:B------:R-:W-:Y:S01]  /*0e50*/  LOP3.LUT R6, R0, 0x1ffffff8, RZ, 0xc0, !PT ;  /* 0x1ffffff800067812 */ /* 0x000fe200078ec0ff */
[C---:B------:R-:W-:Y:S01]  /*0e60*/  VIADD R184, R19.reuse, 0x26800 ;  /* 0x0002680013b87836 */ /* 0x040fe20000000000 */
[----:B------:R-:W-:Y:S01]  /*0e70*/  LOP3.LUT R4, R4, 0xfffffe, RZ, 0xc0, !PT ;  /* 0x00fffffe04047812 */ /* 0x000fe200078ec0ff */
[----:B------:R-:W-:Y:S01]  /*0e80*/  VIADD R22, R19, 0x26820 ;  /* 0x0002682013167836 */ /* 0x000fe20000000000 */
[----:B------:R-:W-:Y:S01]  /*0e90*/  SEL R23, R23, 0xffffffc0, !P2 ;  /* 0xffffffc017177807 */ /* 0x000fe20005000000 */
[----:B------:R-:W-:Y:S01]  /*0ea0*/  IMAD.IADD R6, R189, 0x1, -R6 ;  /* 0x00000001bd067824 */ /* 0x000fe200078e0a06 */
[----:B------:R-:W-:Y:S01]  /*0eb0*/  IADD3 R4, R185, -R4, RZ ;  /* 0x80000004b9047210 */ /* 0x000fe20007ffe0ff */
[C---:B------:R-:W-:Y:S01]  /*0ec0*/  @P1 VIADD R22, R184.reuse, 0xffffffe0 ;  /* 0xffffffe0b8161836 */ /* 0x040fe20000000000 */
[----:B------:R-:W-:Y:S01]  /*0ed0*/  SHF.R.S32.HI R186, RZ, 0x3, R0 ;  /* 0x00000003ffba7819 */ /* 0x000fe20000011400 */
[----:B------:R-:W-:Y:S01]  /*0ee0*/  IMAD.IADD R184, R184, 0x1, R23 ;  /* 0x00000001b8b87824 */ /* 0x000fe200078e0217 */
[----:B------:R-:W-:Y:S01]  /*0ef0*/  SHF.L.U32 R16, R5, 0x1, RZ ;  /* 0x0000000105107819 */ /* 0x000fe200000006ff */
[----:B------:R-:W-:-:S02]  /*0f00*/  IMAD.SHL.U32 R17, R6, 0x8, RZ ;  /* 0x0000000806117824 */ /* 0x000fc400078e00ff */
[----:B------:R-:W-:Y:S02]  /*0f10*/  IMAD.SHL.U32 R18, R4, 0x100, RZ ;  /* 0x0000010004127824 */ /* 0x000fe400078e00ff */
[----:B------:R-:W-:-:S07]  /*0f20*/  IMAD.IADD R23, R23, 0x1, R22 ;  /* 0x0000000117177824 */ /* 0x000fce00078e0216 */
.L_x_3462:
[----:B0-----:R-:W0:Y:S01]  /*0f30*/  LDC.64 R4, c[0x0][0xc60] ;  /* 0x00031800ff047b82 */ /* 0x001e220000000a00 */
[----:B------:R-:W-:Y:S01]  /*0f40*/  ULDC.64 UR6, c[0x0][0xa28] ;  /* 0x00028a0000067ab9 */ /* 0x000fe20000000a00 */
[----:B------:R-:W-:Y:S01]  /*0f50*/  ULDC.64 UR8, c[0x0][0xa18] ;  /* 0x0002860000087ab9 */ /* 0x000fe20000000a00 */
[----:B------:R-:W-:Y:S01]  /*0f60*/  ULDC UR4, c[0x0][0x404] ;  /* 0x0001010000047ab9 */ /* 0x000fe20000000800 */
[----:B0-----:R-:W-:-:S06]  /*0f70*/  IMAD.WIDE R4, R7, 0x4, R4 ;  /* 0x0000000407047825 */ /* 0x001fcc00078e0204 */
[----:B--2---:R-:W2:Y:S01]  /*0f80*/  LDG.E R4, desc[UR48][R4.64] ;  /* 0x0000003004047981 */ /* 0x004ea2000c1e1900 */
[----:B------:R-:W-:Y:S02]  /*0f90*/  UISETP.NE.U32.AND UP0, UPT, UR6, URZ, UPT ;  /* 0x0000003f0600728c */ /* 0x000fe4000bf05070 */
[----:B------:R-:W-:Y:S02]  /*0fa0*/  UISETP.NE.U32.AND UP1, UPT, UR8, URZ, UPT ;  /* 0x0000003f0800728c */ /* 0x000fe4000bf25070 */
[----:B------:R-:W-:Y:S02]  /*0fb0*/  UISETP.NE.AND.EX UP0, UPT, UR7, URZ, UPT, UP0 ;  /* 0x0000003f0700728c */ /* 0x000fe4000bf05300 */
[----:B------:R-:W-:-:S04]  /*0fc0*/  UISETP.NE.AND.EX UP1, UPT, UR9, URZ, UPT, UP1 ;  /* 0x0000003f0900728c */ /* 0x000fc8000bf25310 */
[----:B------:R-:W-:Y:S02]  /*0fd0*/  PLOP3.LUT P0, PT, PT, PT, UP0, 0x80, 0x0 ;  /* 0x000000000000781c */ /* 0x000fe40003f0f008 */
[----:B------:R-:W-:Y:S02]  /*0fe0*/  PLOP3.LUT P2, PT, PT, PT, UP1, 0x80, 0x0 ;  /* 0x000000000000781c */ /* 0x000fe40003f4f018 */
[----:B--2---:R-:W-:-:S13]  /*0ff0*/  R2UR UR42, R4 ;  /* 0x00000000042a72ca */ /* 0x004fda00000e0000 */
[----:B------:R-:W-:Y:S02]  /*1000*/  USHF.R.S32.HI UR43, URZ, 0x1f, UR42 ;  /* 0x0000001f3f2b7899 */ /* 0x000fe4000801142a */
[----:B------:R-:W-:-:S04]  /*1010*/  @UP0 ULEA UR6, UP2, UR42, UR6, 0x2 ;  /* 0x000000062a060291 */ /* 0x000fc8000f84103f */
[----:B------:R-:W-:Y:S02]  /*1020*/  @UP0 ULEA.HI.X UR7, UR42, UR7, UR43, 0x2, UP2 ;  /* 0x000000072a070291 */ /* 0x000fe400090f142b */
[----:B------:R-:W-:Y:S01]  /*1030*/  @UP1 ULEA UR8, UP0, UR42, UR8, 0x2 ;  /* 0x000000082a081291 */ /* 0x000fe2000f80103f */
[----:B------:R-:W-:-:S03]  /*1040*/  IMAD.U32 R4, RZ, RZ, UR6 ;  /* 0x00000006ff047e24 */ /* 0x000fc6000f8e00ff */
[----:B------:R-:W-:Y:S01]  /*1050*/  @UP1 ULEA.HI.X UR9, UR42, UR9, UR43, 0x2, UP0 ;  /* 0x000000092a091291 */ /* 0x000fe200080f142b */
[----:B------:R-:W-:Y:S01]  /*1060*/  MOV R5, UR7 ;  /* 0x0000000700057c02 */ /* 0x000fe20008000f00 */
[----:B------:R-:W-:Y:S01]  /*1070*/  IMAD.U32 R6, RZ, RZ, UR8 ;  /* 0x00000008ff067e24 */ /* 0x000fe2000f8e00ff */
[----:B------:R-:W-:-:S03]  /*1080*/  ULDC.64 UR6, c[0x0][0x3f8] ;  /* 0x0000fe0000067ab9 */ /* 0x000fc60000000a00 */
[----:B------:R-:W-:Y:S01]  /*1090*/  IMAD.U32 R7, RZ, RZ, UR9 ;  /* 0x00000009ff077e24 */ /* 0x000fe2000f8e00ff */
[----:B------:R-:W2:Y:S01]  /*10a0*/  @P0 LDG.E R4, desc[UR48][R4.64] ;  /* 0x0000003004040981 */ /* 0x000ea2000c1e1900 */
[----:B------:R-:W-:Y:S01]  /*10b0*/  UISETP.NE.U32.AND UP0, UPT, UR6, URZ, UPT ;  /* 0x0000003f0600728c */ /* 0x000fe2000bf05070 */
[----:B------:R-:W-:Y:S02]  /*10c0*/  ULDC.64 UR8, c[0x0][0xa20] ;  /* 0x0002880000087ab9 */ /* 0x000fe40000000a00 */
[----:B---3--:R-:W3:Y:S01]  /*10d0*/  @P2 LDG.E R6, desc[UR48][R6.64] ;  /* 0x0000003006062981 */ /* 0x008ee2000c1e1900 */
[----:B------:R-:W-:Y:S01]  /*10e0*/  UISETP.NE.AND.EX UP0, UPT, UR7, URZ, UPT, UP0 ;  /* 0x0000003f0700728c */ /* 0x000fe2000bf05300 */
[----:B------:R-:W-:Y:S01]  /*10f0*/  ISETP.NE.U32.AND P1, PT, RZ, UR8, PT ;  /* 0x00000008ff007c0c */ /* 0x000fe2000bf25070 */
[----:B------:R-:W-:Y:S01]  /*1100*/  ULDC UR6, c[0x0][0x2e0] ;  /* 0x0000b80000067ab9 */ /* 0x000fe20000000800 */
[----:B------:R-:W-:Y:S01]  /*1110*/  UMOV UR50, URZ ;  /* 0x0000003f00327c82 */ /* 0x000fe20008000000 */
[----:B------:R-:W-:Y:S01]  /*1120*/  USEL UR4, UR4, 0x1, UP0 ;  /* 0x0000000104047887 */ /* 0x000fe20008000000 */
[----:B------:R-:W-:Y:S01]  /*1130*/  ISETP.NE.AND.EX P1, PT, RZ, UR9, PT, P1 ;  /* 0x00000009ff007c0c */ /* 0x000fe2000bf25310 */
[----:B------:R-:W-:Y:S01]  /*1140*/  ULDC UR51, c[0x0][0x288] ;  /* 0x0000a20000337ab9 */ /* 0x000fe20000000800 */
[----:B------:R-:W-:Y:S01]  /*1150*/  UMOV UR44, UR5 ;  /* 0x00000005002c7c82 */ /* 0x000fe20008000000 */
[----:B------:R-:W-:Y:S01]  /*1160*/  UIMAD UR6, UR4, UR6, URZ ;  /* 0x00000006040672a4 */ /* 0x000fe2000f8e023f */
[----:B--2---:R-:W-:-:S02]  /*1170*/  @P0 R2UR UR50, R4 ;  /* 0x00000000043202ca */ /* 0x004fc400000e0000 */
[----:B---3--:R-:W-:Y:S01]  /*1180*/  @P2 R2UR UR51, R6 ;  /* 0x00000000063322ca */ /* 0x008fe200000e0000 */
[----:B-1---5:R-:W-:-:S14]  /*1190*/  @P2 BRA `(.L_x_3407) ;  /* 0x0000000000342947 */ /* 0x022fdc0003800000 */
[----:B------:R-:W-:Y:S02]  /*11a0*/  ULDC.64 UR4, c[0x0][0xa00] ;  /* 0x0002800000047ab9 */ /* 0x000fe40000000a00 */
[----:B------:R-:W-:-:S04]  /*11b0*/  ISETP.NE.U32.AND P0, PT, RZ, UR4, PT ;  /* 0x00000004ff007c0c */ /* 0x000fc8000bf05070 */
[----:B------:R-:W-:-:S13]  /*11c0*/  ISETP.NE.AND.EX P0, PT, RZ, UR5, PT, P0 ;  /* 0x00000005ff007c0c */ /* 0x000fda000bf05300 */
[----:B------:R-:W-:Y:S05]  /*11d0*/  @!P0 BRA `(.L_x_3407) ;  /* 0x0000000000248947 */ /* 0x000fea0003800000 */
[----:B------:R-:W-:Y:S02]  /*11e0*/  ULDC.64 UR4, c[0x0][0xa00] ;  /* 0x0002800000047ab9 */ /* 0x000fe40000000a00 */
[----:B------:R-:W-:-:S06]  /*11f0*/  UIMAD.WIDE UR4, UR42, 0x4, UR4 ;  /* 0x000000042a0478a5 */ /* 0x000fcc000f8e0204 */
[----:B------:R-:W-:Y:S01]  /*1200*/  IMAD.U32 R4, RZ, RZ, UR4 ;  /* 0x00000004ff047e24 */ /* 0x000fe2000f8e00ff */
[----:B------:R-:W-:-:S05]  /*1210*/  MOV R5, UR5 ;  /* 0x0000000500057c02 */ /* 0x000fca0008000f00 */
[----:B------:R-:W2:Y:S04]  /*1220*/  LDG.E R3, desc[UR48][R4.64] ;  /* 0x0000003004037981 */ /* 0x000ea8000c1e1900 */
[----:B------:R-:W3:Y:S01]  /*1230*/  LDG.E R0, desc[UR48][R4.64+0x4] ;  /* 0x0000043004007981 */ /* 0x000ee2000c1e1900 */
[----:B--2---:R-:W-:Y:S02]  /*1240*/  R2UR UR51, R3 ;  /* 0x00000000033372ca */ /* 0x004fe400000e0000 */
[----:B---3--:R-:W-:-:S13]  /*1250*/  R2UR UR4, R0 ;  /* 0x00000000000472ca */ /* 0x008fda00000e0000 */
[----:B------:R-:W-:-:S12]  /*1260*/  UIADD3 UR51, -UR51, UR4, URZ ;  /* 0x0000000433337290 */ /* 0x000fd8000fffe13f */
.L_x_3407:
[----:B------:R-:W-:Y:S01]  /*1270*/  UMOV UR45, UR52 ;  /* 0x00000034002d7c82 */ /* 0x000fe20008000000 */
[----:B------:R-:W-:Y:S05]  /*1280*/  @!P1 BRA `(.L_x_3408) ;  /* 0x00000000001c9947 */ /* 0x000fea0003800000 */
[----:B------:R-:W-:-:S04]  /*1290*/  ULEA UR4, UP0, UR42, UR8, 0x2 ;  /* 0x000000082a047291 */ /* 0x000fc8000f80103f */
[----:B------:R-:W-:Y:S02]  /*12a0*/  ULEA.HI.X UR5, UR42, UR9, UR43, 0x2, UP0 ;  /* 0x000000092a057291 */ /* 0x000fe400080f142b */
[----:B------:R-:W-:-:S04]  /*12b0*/  IMAD.U32 R4, RZ, RZ, UR4 ;  /* 0x00000004ff047e24 */ /* 0x000fc8000f8e00ff */
[----:B------:R-:W-:-:S05]  /*12c0*/  IMAD.U32 R5, RZ, RZ, UR5 ;  /* 0x00000005ff057e24 */ /* 0x000fca000f8e00ff */
[----:B------:R-:W2:Y:S02]  /*12d0*/  LDG.E R4, desc[UR48][R4.64] ;  /* 0x0000003004047981 */ /* 0x000ea4000c1e1900 */
[----:B--2---:R-:W-:Y:S01]  /*12e0*/  R2UR UR6, R4 ;  /* 0x00000000040672ca */ /* 0x004fe200000e0000 */
[----:B------:R-:W-:-:S14]  /*12f0*/  BRA `(.L_x_3409) ;  /* 0x0000000000347947 */ /* 0x000fdc0003800000 */
.L_x_3408:
        /* <DEDUP_REMOVED lines=13> */
.L_x_3409:
[----:B------:R-:W-:Y:S01]  /*13d0*/  UIADD3 UR50, -UR50, UR6, URZ ;  /* 0x0000000632327290 */ /* 0x000fe2000fffe13f */
[----:B------:R-:W-:Y:S01]  /*13e0*/  IMAD.MOV.U32 R3, RZ, RZ, RZ ;  /* 0x000000ffff037224 */ /* 0x000fe200078e00ff */
[----:B------:R-:W-:Y:S01]  /*13f0*/  ULEA UR5, UR52, 0x7f, 0x6 ;  /* 0x0000007f34057891 */ /* 0x000fe2000f8e303f */
[----:B------:R-:W-:Y:S01]  /*1400*/  IMAD.MOV.U32 R0, RZ, RZ, RZ ;  /* 0x000000ffff007224 */ /* 0x000fe200078e00ff */
[----:B------:R-:W-:Y:S01]  /*1410*/  UIADD3 UR4, UR50, 0x3f, URZ ;  /* 0x0000003f32047890 */ /* 0x000fe2000fffe03f */
[----:B------:R-:W-:Y:S01]  /*1420*/  CS2R R150, SRZ ;  /* 0x0000000000967805 */ /* 0x000fe2000001ff00 */
[----:B------:R-:W-:Y:S01]  /*1430*/  UIADD3 UR6, UR50, UR5, -UR51 ;  /* 0x0000000532067290 */ /* 0x000fe2000fffe833 */
[----:B------:R-:W-:Y:S01]  /*1440*/  CS2R R148, SRZ ;  /* 0x0000000000947805 */ /* 0x000fe2000001ff00 */
[----:B------:R-:W-:Y:S01]  /*1450*/  UISETP.NE.AND UP0, UPT, UR46, 0x1, UPT ;  /* 0x000000012e00788c */ /* 0x000fe2000bf05270 */
[----:B------:R-:W-:Y:S01]  /*1460*/  CS2R R146, SRZ ;  /* 0x0000000000927805 */ /* 0x000fe2000001ff00 */
[----:B------:R-:W-:Y:S01]  /*1470*/  USHF.R.S32.HI UR5, URZ, 0x1f, UR4 ;  /* 0x0000001f3f057899 */ /* 0x000fe20008011404 */
[----:B------:R-:W-:Y:S01]  /*1480*/  CS2R R144, SRZ ;  /* 0x0000000000907805 */ /* 0x000fe2000001ff00 */
[----:B------:R-:W-:Y:S01]  /*1490*/  USHF.R.S32.HI UR7, URZ, 0x1f, UR6 ;  /* 0x0000001f3f077899 */ /* 0x000fe20008011406 */
[----:B------:R-:W-:Y:S01]  /*14a0*/  CS2R R142, SRZ ;  /* 0x00000000008e7805 */ /* 0x000fe2000001ff00 */
[----:B------:R-:W-:Y:S01]  /*14b0*/  ULEA.HI UR5, UR5, UR4, URZ, 0x6 ;  /* 0x0000000405057291 */ /* 0x000fe2000f8f303f */
[----:B------:R-:W-:Y:S01]  /*14c0*/  PLOP3.LUT P0, PT, PT, PT, UP0, 0x80, 0x0 ;  /* 0x000000000000781c */ /* 0x000fe20003f0f008 */
[----:B------:R-:W-:Y:S01]  /*14d0*/  ULEA.HI UR7, UR7, UR6, URZ, 0x6 ;  /* 0x0000000607077291 */ /* 0x000fe2000f8f303f */
[----:B------:R-:W-:Y:S01]  /*14e0*/  CS2R R140, SRZ ;  /* 0x00000000008c7805 */ /* 0x000fe2000001ff00 */
[----:B------:R-:W-:Y:S01]  /*14f0*/  USHF.R.S32.HI UR5, URZ, 0x6, UR5 ;  /* 0x000000063f057899 */ /* 0x000fe20008011405 */
[----:B------:R-:W-:Y:S01]  /*1500*/  CS2R R138, SRZ ;  /* 0x00000000008a7805 */ /* 0x000fe2000001ff00 */
[----:B------:R-:W-:Y:S01]  /*1510*/  USHF.R.S32.HI UR7, URZ, 0x6, UR7 ;  /* 0x000000063f077899 */ /* 0x000fe20008011407 */
[----:B------:R-:W-:-:S02]  /*1520*/  CS2R R136, SRZ ;  /* 0x0000000000887805 */ /* 0x000fc4000001ff00 */
[----:B------:R-:W-:Y:S02]  /*1530*/  CS2R R134, SRZ ;  /* 0x0000000000867805 */ /* 0x000fe4000001ff00 */
[----:B------:R-:W-:Y:S01]  /*1540*/  CS2R R132, SRZ ;  /* 0x0000000000847805 */ /* 0x000fe2000001ff00 */
[----:B------:R-:W-:Y:S01]  /*1550*/  UISETP.LT.AND UP1, UPT, UR5, UR7, UPT ;  /* 0x000000070500728c */ /* 0x000fe2000bf21270 */
[----:B------:R-:W-:Y:S02]  /*1560*/  CS2R R130, SRZ ;  /* 0x0000000000827805 */ /* 0x000fe4000001ff00 */
[----:B------:R-:W-:Y:S02]  /*1570*/  CS2R R128, SRZ ;  /* 0x0000000000807805 */ /* 0x000fe4000001ff00 */
        /* <DEDUP_REMOVED lines=53> */
[----:B------:R-:W-:Y:S06]  /*18d0*/  @!P0 BRA `(.L_x_3410) ;  /* 0x0000001800248947 */ /* 0x000fec0003800000 */
[----:B------:R-:W-:Y:S01]  /*18e0*/  UISETP.GE.AND UP0, UPT, UR53, 0x1, UPT ;  /* 0x000000013500788c */ /* 0x000fe2000bf06270 */
[----:B------:R-:W-:-:S05]  /*18f0*/  PLOP3.LUT P0, PT, PT, PT, PT, 0x80, 0x0 ;  /* 0x000000000000781c */ /* 0x000fca0003f0f070 */
[----:B------:R-:W-:-:S13]  /*1900*/  PLOP3.LUT P1, PT, PT, PT, UP0, 0x80, 0x0 ;  /* 0x000000000000781c */ /* 0x000fda0003f2f008 */
        /* <DEDUP_REMOVED lines=15> */
.L_x_3412:
[----:B------:R-:W-:Y:S01]  /*1a00*/  ULEA UR21, UR39, UR40, 0x3 ;  /* 0x0000002827157291 */ /* 0x000fe2000f8e183f */
[----:B------:R-:W-:-:S05]  /*1a10*/  IMAD.U32 R4, RZ, RZ, UR38 ;  /* 0x00000026ff047e24 */ /* 0x000fca000f8e00ff */
[----:B------:R-:W-:-:S04]  /*1a20*/  SHF.L.U32 R4, R4, 0x1f, RZ ;  /* 0x0000001f04047819 */ /* 0x000fc800000006ff */
[----:B------:R-:W0:Y:S02]  /*1a30*/  SYNCS.PHASECHK.TRANS64.TRYWAIT P1, [UR21+0x28c50], R4 ;  /* 0x028c5004ff0075a7 */ /* 0x000e240008020155 */
[----:B0-----:R-:W-:Y:S05]  /*1a40*/  @!P1 BRA `(.L_x_3413) ;  /* 0x000000f400bc9947 */ /* 0x001fea0003800000 */
.L_x_3548:
[----:B------:R-:W-:Y:S01]  /*1a50*/  BAR.SYNC.DEFER_BLOCKING 0xe, 0x100 ;  /* 0x0384000000007b1d */ /* 0x000fe20000010000 */
[----:B------:R-:W-:Y:S01]  /*1a60*/  UIADD3 UR4, UR40, 0x26800, URZ ;  /* 0x0002680028047890 */ /* 0x000fe2000fffe03f */
[----:B0-----:R-:W-:Y:S01]  /*1a70*/  MOV R4, UR21 ;  /* 0x0000001500047c02 */ /* 0x001fe20008000f00 */
        /* <DEDUP_REMOVED lines=21> */
[----:B------:R-:W-:-:S06]  /*1bd0*/  UISETP.GE.AND UP0, UPT, UR53, 0x2, UPT ;  /* 0x000000023500788c */ /* 0x000fcc000bf06270 */
[----:B------:R-:W-:Y:S02]  /*1be0*/  PLOP3.LUT P1, PT, PT, PT, UP0, 0x80, 0x0 ;  /* 0x000000000000781c */ /* 0x000fe40003f2f008 */
        /* <DEDUP_REMOVED lines=19> */
[----:B------:R-:W-:-:S06]  /*1d20*/  UIADD3 UR53, UR53, -0x2, URZ ;  /* 0xfffffffe35357890 */ /* 0x000fcc000fffe03f */
[----:B0-----:R-:W-:-:S07]  /*1d30*/  IMAD.U32 R4, RZ, RZ, UR53 ;  /* 0x00000035ff047e24 */ /* 0x001fce000f8e00ff */
.L_x_3419:
[----:B------:R-:W-:Y:S01]  /*1d40*/  BAR.SYNC.DEFER_BLOCKING 0xe, 0x100 ;  /* 0x0384000000007b1d */ /* 0x000fe20000010000 */
[----:B-1----:R-:W-:Y:S01]  /*1d50*/  IMAD.U32 R5, RZ, RZ, UR39 ;  /* 0x00000027ff057e24 */ /* 0x002fe2000f8e00ff */
[----:B------:R-:W-:Y:S01]  /*1d60*/  UIADD3 UR39, UR39, 0x1, URZ ;  /* 0x0000000127277890 */ /* 0x000fe2000fffe03f */
[C---:B------:R-:W-:Y:S01]  /*1d70*/  ISETP.GT.AND P3, PT, R4.reuse, RZ, PT ;  /* 0x000000ff0400720c */ /* 0x040fe20003f64270 */
[----:B------:R-:W-:Y:S02]  /*1d80*/  VIADD R4, R4, 0xffffffff ;  /* 0xffffffff04047836 */ /* 0x000fe40000000000 */
[----:B------:R-:W-:Y:S01]  /*1d90*/  LEA R5, R5, R2, 0x6 ;  /* 0x0000000205057211 */ /* 0x000fe200078e30ff */
        /* <DEDUP_REMOVED lines=137> */
.L_x_3415:
[----:B------:R-:W-:Y:S01]  /*2630*/  ULEA UR21, UR39, UR40, 0x3 ;  /* 0x0000002827157291 */ /* 0x000fe2000f8e183f */
[----:B------:R-:W-:-:S05]  /*2640*/  IMAD.U32 R5, RZ, RZ, UR38 ;  /* 0x00000026ff057e24 */ /* 0x000fca000f8e00ff */
[----:B------:R-:W-:-:S04]  /*2650*/  SHF.L.U32 R5, R5, 0x1f, RZ ;  /* 0x0000001f05057819 */ /* 0x000fc800000006ff */
[----:B------:R0:W1:Y:S01]  /*2660*/  SYNCS.PHASECHK.TRANS64.TRYWAIT P1, [UR21+0x28c50], R5 ;  /* 0x028c5005ff0075a7 */ /* 0x0000620008020155 */
[----:B------:R-:W-:Y:S05]  /*2670*/  @!P0 BRA `(.L_x_3416) ;  /* 0x0000000000048947 */ /* 0x000fea0003800000 */
[----:B------:R-:W-:Y:S01]  /*2680*/  BPT.TRAP 0x1 ;  /* 0x000000040000795c */ /* 0x000fe20000300000 */
.L_x_3416:
[----:B-1----:R-:W-:Y:S05]  /*2690*/  @P1 BRA `(.L_x_3417) ;  /* 0x0000000000081947 */ /* 0x002fea0003800000 */
[----:B------:R-:W1:Y:S02]  /*26a0*/  SYNCS.PHASECHK.TRANS64.TRYWAIT P1, [UR21+0x28c50], R5 ;  /* 0x028c5005ff0075a7 */ /* 0x000e640008020155 */
[----:B-1----:R-:W-:Y:S05]  /*26b0*/  @!P1 BRA `(.L_x_3418) ;  /* 0x000000e800b89947 */ /* 0x002fea0003800000 */
.L_x_3417:
        /* <DEDUP_REMOVED lines=29> */
.L_x_3414:
[----:B------:R-:W-:Y:S01]  /*2890*/  BAR.SYNC.DEFER_BLOCKING 0xe, 0x100 ;  /* 0x0384000000007b1d */ /* 0x000fe20000010000 */
[----:B-1----:R-:W-:Y:S01]  /*28a0*/  IMAD.U32 R5, RZ, RZ, UR39 ;  /* 0x00000027ff057e24 */ /* 0x002fe2000f8e00ff */
        /* <DEDUP_REMOVED lines=140> */
.L_x_3410:
[----:B------:R-:W-:Y:S01]  /*3170*/  UISETP.GE.AND UP0, UPT, UR53, 0x1, UPT ;  /* 0x000000013500788c */ /* 0x000fe2000bf06270 */
[----:B------:R-:W-:-:S05]  /*3180*/  PLOP3.LUT P0, PT, PT, PT, PT, 0x80, 0x0 ;  /* 0x000000000000781c */ /* 0x000fca0003f0f070 */
[----:B------:R-:W-:-:S13]  /*3190*/  PLOP3.LUT P1, PT, PT, PT, UP0, 0x80, 0x0 ;  /* 0x000000000000781c */ /* 0x000fda0003f2f008 */
        /* <DEDUP_REMOVED lines=20> */
[----:B------:R-:W-:Y:S01]  /*32e0*/  MOV R5, UR5 ;  /* 0x0000000500057c02 */ /* 0x000fe20008000f00 */
        /* <DEDUP_REMOVED lines=10> */
.L_x_3420:
[----:B------:R-:W-:Y:S01]  /*3390*/  ULEA.HI UR4, UR37, UR37, URZ, 0x1 ;  /* 0x0000002525047291 */ /* 0x000fe2000f8f083f */
[----:B------:R-:W-:-:S03]  /*33a0*/  IMAD.U32 R3, RZ, RZ, UR41 ;  /* 0x00000029ff037e24 */ /* 0x000fc6000f8e00ff */
[----:B------:R-:W-:Y:S02]  /*33b0*/  ULOP3.LUT UR4, UR4, 0xfffffffe, URZ, 0xc0, !UPT ;  /* 0xfffffffe04047892 */ /* 0x000fe4000f8ec03f */
[----:B------:R-:W-:Y:S02]  /*33c0*/  ISETP.NE.AND P0, PT, R3, 0x3, PT ;  /* 0x000000030300780c */ /* 0x000fe40003f05270 */
[----:B------:R-:W-:-:S06]  /*33d0*/  UIADD3 UR4, UR37, -UR4, URZ ;  /* 0x8000000425047290 */ /* 0x000fcc000fffe03f */
[----:B------:R-:W-:-:S04]  /*33e0*/  MOV R0, UR4 ;  /* 0x0000000400007c02 */ /* 0x000fc80008000f00 */
[----:B------:R-:W-:-:S04]  /*33f0*/  SHF.L.U32 R0, R0, 0x1f, RZ ;  /* 0x0000001f00007819 */ /* 0x000fc800000006ff */
[----:B------:R-:W0:Y:S02]  /*3400*/  SYNCS.PHASECHK.TRANS64.TRYWAIT P1, [UR40+0x28c00], R0 ;  /* 0x028c0000ff0075a7 */ /* 0x000e240008020168 */
[----:B0-----:R-:W-:Y:S05]  /*3410*/  @!P1 BRA `(.L_x_3421) ;  /* 0x000000dc00789947 */ /* 0x001fea0003800000 */
.L_x_3549:
[----:B------:R-:W-:Y:S05]  /*3420*/  @!P0 BRA `(.L_x_3422) ;  /* 0x0000000000048947 */ /* 0x000fea0003800000 */
[----:B------:R-:W-:Y:S01]  /*3430*/  BPT.TRAP 0x1 ;  /* 0x000000040000795c */ /* 0x000fe20000300000 */
.L_x_3422:
[----:B------:R-:W-:Y:S02]  /*3440*/  IMAD.U32 R7, RZ, RZ, UR39 ;  /* 0x00000027ff077e24 */ /* 0x000fe4000f8e00ff */
[----:B------:R-:W-:-:S03]  /*3450*/  IMAD.U32 R8, RZ, RZ, UR38 ;  /* 0x00000026ff087e24 */ /* 0x000fc6000f8e00ff */
[----:B------:R-:W-:Y:S02]  /*3460*/  LEA R7, R7, UR40, 0x3 ;  /* 0x0000002807077c11 */ /* 0x000fe4000f8e18ff */
[----:B------:R-:W-:-:S04]  /*3470*/  SHF.L.U32 R8, R8, 0x1f, RZ ;  /* 0x0000001f08087819 */ /* 0x000fc800000006ff */
[----:B------:R1:W2:Y:S01]  /*3480*/  SYNCS.PHASECHK.TRANS64.TRYWAIT P1, [R7+URZ+0x28c30], R8 ;  /* 0x028c3008070075a7 */ /* 0x0002a2000802017f */
[----:B------:R-:W-:Y:S05]  /*3490*/  @!P0 BRA `(.L_x_3423) ;  /* 0x0000000000048947 */ /* 0x000fea0003800000 */
[----:B------:R-:W-:Y:S01]  /*34a0*/  BPT.TRAP 0x1 ;  /* 0x000000040000795c */ /* 0x000fe20000300000 */
.L_x_3423:
[----:B--2---:R-:W-:Y:S05]  /*34b0*/  @P1 BRA `(.L_x_3424) ;  /* 0x0000000000081947 */ /* 0x004fea0003800000 */
[----:B------:R-:W2:Y:S02]  /*34c0*/  SYNCS.PHASECHK.TRANS64.TRYWAIT P1, [R7+URZ+0x28c30], R8 ;  /* 0x028c3008070075a7 */ /* 0x000ea4000802017f */
[----:B--2---:R-:W-:Y:S05]  /*34d0*/  @!P1 BRA `(.L_x_3425) ;  /* 0x000000dc00609947 */ /* 0x004fea0003800000 */
.L_x_3424:
[----:B0-----:R-:W0:Y:S01]  /*34e0*/  S2R R0, SR_TID.X ;  /* 0x0000000000007919 */ /* 0x001e220000002100 */
[----:B------:R-:W-:-:S04]  /*34f0*/  UIADD3 UR4, UR40, 0x22400, URZ ;  /* 0x0002240028047890 */ /* 0x000fc8000fffe03f */
[----:B------:R-:W-:-:S04]  /*3500*/  USHF.R.U32.HI UR4, URZ, 0x4, UR4 ;  /* 0x000000043f047899 */ /* 0x000fc80008011604 */
[----:B------:R-:W-:Y:S01]  /*3510*/  ULOP3.LUT UR4, UR4, 0x3fff, URZ, 0xc0, !UPT ;  /* 0x00003fff04047892 */ /* 0x000fe2000f8ec03f */
[----:B0-----:R-:W-:-:S05]  /*3520*/  LOP3.LUT R3, R0, 0x7f, RZ, 0xc0, !PT ;  /* 0x0000007f00037812 */ /* 0x001fca00078ec0ff */
[----:B------:R-:W-:Y:S01]  /*3530*/  MOV R0, UR4 ;  /* 0x0000000400007c02 */ /* 0x000fe20008000f00 */
        /* <DEDUP_REMOVED lines=9> */
[----:B------:R-:W-:Y:S01]  /*35d0*/  IMAD.U32 R5, RZ, RZ, UR52 ;  /* 0x00000034ff057e24 */ /* 0x000fe2000f8e00ff */
[----:B------:R-:W-:Y:S01]  /*35e0*/  UMOV UR7, 0x40000040 ;  /* 0x4000004000077882 */ /* 0x000fe20000000000 */
[----:B------:R-:W-:Y:S01]  /*35f0*/  UMOV UR5, 0x40000040 ;  /* 0x4000004000057882 */ /* 0x000fe20000000000 */
[----:B------:R-:W-:Y:S01]  /*3600*/  ULOP3.LUT UR4, UR4, 0x3fff, URZ, 0xc0, !UPT ;  /* 0x00003fff04047892 */ /* 0x000fe2000f8ec03f */
[----:B------:R-:W-:Y:S01]  /*3610*/  IMAD R5, R5, 0x40, R2 ;  /* 0x0000004005057824 */ /* 0x000fe200078e0202 */
[----:B------:R-:W-:Y:S01]  /*3620*/  UMOV UR11, 0x40000040 ;  /* 0x40000040000b7882 */ /* 0x000fe20000000000 */
[----:B------:R-:W-:Y:S01]  /*3630*/  UMOV UR9, 0x40000040 ;  /* 0x4000004000097882 */ /* 0x000fe20000000000 */
[----:B------:R-:W-:-:S02]  /*3640*/  ULEA UR18, UR39, UR18, 0x9 ;  /* 0x0000001227127291 */ /* 0x000fc4000f8e483f */
[----:B------:R-:W-:Y:S02]  /*3650*/  ULOP3.LUT UR16, UR4, 0x10000, URZ, 0xfc, !UPT ;  /* 0x0001000004107892 */ /* 0x000fe4000f8efc3f */
[----:B------:R-:W-:Y:S02]  /*3660*/  UIADD3 UR6, UR18, 0x2, URZ ;  /* 0x0000000212067890 */ /* 0x000fe4000fffe03f */
[----:B------:R-:W-:Y:S02]  /*3670*/  UIADD3 UR4, UR16, 0x2, URZ ;  /* 0x0000000210047890 */ /* 0x000fe4000fffe03f */
[----:B------:R-:W-:Y:S02]  /*3680*/  UIADD3 UR10, UR18, 0x4, URZ ;  /* 0x00000004120a7890 */ /* 0x000fe4000fffe03f */
[----:B------:R-:W-:Y:S02]  /*3690*/  UIADD3 UR8, UR16, 0x4, URZ ;  /* 0x0000000410087890 */ /* 0x000fe4000fffe03f */
[----:B------:R-:W-:Y:S01]  /*36a0*/  HGMMA.64x64x16.F32.BF16 R24, gdesc[UR16], RZ, !UPT, gsb0 ;  /* 0x00e00000101879f0 */ /* 0x000fe2000c0018ff */
[----:B------:R-:W-:-:S02]  /*36b0*/  UIADD3 UR14, UR18, 0x6, URZ ;  /* 0x00000006120e7890 */ /* 0x000fc4000fffe03f */
[----:B------:R-:W-:Y:S01]  /*36c0*/  UIADD3 UR12, UR16, 0x6, URZ ;  /* 0x00000006100c7890 */ /* 0x000fe2000fffe03f */
[----:B------:R-:W-:Y:S01]  /*36d0*/  UMOV UR15, 0x40000040 ;  /* 0x40000040000f7882 */ /* 0x000fe20000000000 */
[----:B------:R-:W-:Y:S01]  /*36e0*/  UMOV UR13, 0x40000040 ;  /* 0x40000040000d7882 */ /* 0x000fe20000000000 */
[----:B------:R-:W-:Y:S02]  /*36f0*/  WARPGROUP.DEPBAR.LE gsb0, 0x0 ;  /* 0x00008000000079c5 */ /* 0x000fe40000010000 */
[----:B------:R-:W-:-:S06]  /*3700*/  WARPGROUP.ARRIVE ;  /* 0x00000000000079c5 */ /* 0x000fcc0000000000 */
[----:B------:R-:W-:Y:S01]  /*3710*/  HGMMA.64x64x16.F32.BF16 R24, gdesc[UR4], R24, gsb0 ;  /* 0x00e00000041879f0 */ /* 0x000fe20008001818 */
[----:B------:R-:W-:Y:S02]  /*3720*/  UMOV UR6, 0x40 ;  /* 0x0000004000067882 */ /* 0x000fe40000000000 */
[----:B------:R-:W-:-:S04]  /*3730*/  UIMAD UR6, UR53, -0x40, UR6 ;  /* 0xffffffc0350678a4 */ /* 0x000fc8000f8e0206 */
[----:B------:R-:W-:Y:S02]  /*3740*/  UIADD3 UR7, UR50, 0x1, UR6 ;  /* 0x0000000132077890 */ /* 0x000fe4000fffe006 */
[----:B------:R-:W-:-:S04]  /*3750*/  MOV R3, UR6 ;  /* 0x0000000600037c02 */ /* 0x000fc80008000f00 */
[----:B------:R-:W-:Y:S01]  /*3760*/  IMAD.U32 R9, RZ, RZ, UR7 ;  /* 0x00000007ff097e24 */ /* 0x000fe2000f8e00ff */
[----:B------:R-:W-:-:S04]  /*3770*/  IADD3 R3, -R16, UR50, R3 ;  /* 0x0000003210037c10 */ /* 0x000fc8000fffe103 */
[----:B------:R-:W-:-:S04]  /*3780*/  IADD3 R4, R9, -UR51, -R16 ;  /* 0x8000003309047c10 */ /* 0x000fc8000fffe810 */
[----:B------:R-:W-:-:S04]  /*3790*/  IADD3 R6, R4, 0x8, R5 ;  /* 0x0000000804067810 */ /* 0x000fc80007ffe005 */
[----:B------:R-:W-:Y:S02]  /*37a0*/  VIMNMX R6, R3, R6, PT ;  /* 0x0000000603067248 */ /* 0x000fe40003fe0100 */
[----:B------:R-:W-:Y:S02]  /*37b0*/  VIADDMNMX R3, R5, R4, R3, PT ;  /* 0x0000000405037246 */ /* 0x000fe40003800103 */
[C---:B------:R-:W-:Y:S02]  /*37c0*/  ISETP.GT.AND P2, PT, R6.reuse, RZ, PT ;  /* 0x000000ff0600720c */ /* 0x040fe40003f44270 */
[C---:B------:R-:W-:Y:S02]  /*37d0*/  ISETP.GT.AND P3, PT, R6.reuse, 0x1, PT ;  /* 0x000000010600780c */ /* 0x040fe40003f64270 */
[----:B------:R-:W-:Y:S02]  /*37e0*/  ISETP.GT.AND P4, PT, R6, 0x8, PT ;  /* 0x000000080600780c */ /* 0x000fe40003f84270 */
[----:B------:R-:W-:Y:S01]  /*37f0*/  ISETP.GT.AND P5, PT, R3, 0x28, PT ;  /* 0x000000280300780c */ /* 0x000fe20003fa4270 */
[----:B------:R-:W-:-:S02]  /*3800*/  WARPGROUP.DEPBAR.LE gsb0, 0x0 ;  /* 0x00008000000079c5 */ /* 0x000fc40000010000 */
[----:B------:R-:W-:-:S06]  /*3810*/  WARPGROUP.ARRIVE ;  /* 0x00000000000079c5 */ /* 0x000fcc0000000000 */
[----:B------:R-:W-:Y:S01]  /*3820*/  HGMMA.64x64x16.F32.BF16 R24, gdesc[UR8], R24, gsb0 ;  /* 0x00e00000081879f0 */ /* 0x000fe20008001818 */
[----:B------:R-:W-:Y:S02]  /*3830*/  ULDC UR10, c[0x0][0x9d8] ;  /* 0x00027600000a7ab9 */ /* 0x000fe40000000800 */
        /* <DEDUP_REMOVED lines=29> */
[----:B------:R-:W-:Y:S01]  /*3a10*/  ISETP.GT.AND P2, PT, R6, 0x9, PT ;  /* 0x000000090600780c */ /* 0x000fe20003f44270 */
[----:B------:R-:W-:Y:S01]  /*3a20*/  FMUL.FTZ R33, R33, UR10 ;  /* 0x0000000a21217c20 */ /* 0x000fe20008410000 */
[----:B------:R-:W-:Y:S01]  /*3a30*/  FMUL.FTZ R36, R36, UR10 ;  /* 0x0000000a24247c20 */ /* 0x000fe20008410000 */
[----:B------:R-:W-:Y:S01]  /*3a40*/  FMUL.FTZ R37, R37, UR10 ;  /* 0x0000000a25257c20 */ /* 0x000fe20008410000 */
[----:B------:R-:W-:Y:S01]  /*3a50*/  FMUL.FTZ R40, R40, UR10 ;  /* 0x0000000a28287c20 */ /* 0x000fe20008410000 */
[----:B------:R-:W0:Y:S01]  /*3a60*/  MUFU.TANH R31, R31 ;  /* 0x0000001f001f7308 */ /* 0x000e220000002400 */
[----:B---3--:R-:W-:Y:S01]  /*3a70*/  FSEL R27, R27, -INF , P3 ;  /* 0xff8000001b1b7808 */ /* 0x008fe20001800000 */
[----:B------:R-:W-:Y:S01]  /*3a80*/  FMUL.FTZ R41, R41, UR10 ;  /* 0x0000000a29297c20 */ /* 0x000fe20008410000 */
[----:B------:R-:W-:Y:S01]  /*3a90*/  ISETP.GT.AND P3, PT, R6, 0x10, PT ;  /* 0x000000100600780c */ /* 0x000fe20003f64270 */
[----:B------:R-:W-:Y:S01]  /*3aa0*/  FMUL.FTZ R44, R44, UR10 ;  /* 0x0000000a2c2c7c20 */ /* 0x000fe20008410000 */
[----:B------:R-:W-:Y:S01]  /*3ab0*/  FMNMX.FTZ R9, R26, R27, !PT ;  /* 0x0000001b1a097209 */ /* 0x000fe20007810000 */
[----:B------:R-:W-:Y:S01]  /*3ac0*/  FMUL.FTZ R45, R45, UR10 ;  /* 0x0000000a2d2d7c20 */ /* 0x000fe20008410000 */
[----:B------:R-:W-:Y:S01]  /*3ad0*/  FMUL.FTZ R48, R48, UR10 ;  /* 0x0000000a30307c20 */ /* 0x000fe20008410000 */
[----:B------:R-:W3:Y:S01]  /*3ae0*/  MUFU.TANH R34, R34 ;  /* 0x0000002200227308 */ /* 0x000ee20000002400 */
[----:B----4-:R-:W-:Y:S01]  /*3af0*/  FSEL R30, R30, -INF , P4 ;  /* 0xff8000001e1e7808 */ /* 0x010fe20002000000 */
[----:B------:R-:W-:Y:S01]  /*3b00*/  FMUL.FTZ R49, R49, UR10 ;  /* 0x0000000a31317c20 */ /* 0x000fe20008410000 */
[----:B------:R-:W-:Y:S01]  /*3b10*/  ISETP.GT.AND P4, PT, R3, 0x8, PT ;  /* 0x000000080300780c */ /* 0x000fe20003f84270 */
[----:B------:R-:W-:Y:S01]  /*3b20*/  FMUL.FTZ R52, R52, UR10 ;  /* 0x0000000a34347c20 */ /* 0x000fe20008410000 */
[----:B------:R-:W-:Y:S01]  /*3b30*/  FMNMX.FTZ R10, R30, R9, !PT ;  /* 0x000000091e0a7209 */ /* 0x000fe20007810000 */
[----:B------:R-:W-:Y:S01]  /*3b40*/  FMUL.FTZ R53, R53, UR10 ;  /* 0x0000000a35357c20 */ /* 0x000fe20008410000 */
[----:B------:R-:W-:Y:S01]  /*3b50*/  ULDC UR10, c[0x0][0x988] ;  /* 0x00026200000a7ab9 */ /* 0x000fe20000000800 */
[----:B------:R-:W4:Y:S01]  /*3b60*/  MUFU.TANH R35, R35 ;  /* 0x0000002300237308 */ /* 0x000f220000002400 */
[----:B0-----:R-:W-:-:S02]  /*3b70*/  FSEL R31, R31, -INF , P2 ;  /* 0xff8000001f1f7808 */ /* 0x001fc40001000000 */
[----:B------:R-:W-:Y:S02]  /*3b80*/  ISETP.GT.AND P2, PT, R6, 0x11, PT ;  /* 0x000000110600780c */ /* 0x000fe40003f44270 */
[----:B------:R-:W-:-:S03]  /*3b90*/  FMNMX.FTZ R9, R31, R10, !PT ;  /* 0x0000000a1f097209 */ /* 0x000fc60007810000 */
[----:B------:R-:W0:Y:S01]  /*3ba0*/  MUFU.TANH R38, R38 ;  /* 0x0000002600267308 */ /* 0x000e220000002400 */
[----:B---3--:R-:W-:Y:S02]  /*3bb0*/  FSEL R34, R34, -INF , P3 ;  /* 0xff80000022227808 */ /* 0x008fe40001800000 */
[----:B------:R-:W-:Y:S02]  /*3bc0*/  ISETP.GT.AND P3, PT, R6, 0x18, PT ;  /* 0x000000180600780c */ /* 0x000fe40003f64270 */
[----:B------:R-:W-:-:S03]  /*3bd0*/  FMNMX.FTZ R10, R34, R9, !PT ;  /* 0x00000009220a7209 */ /* 0x000fc60007810000 */
[----:B------:R-:W3:Y:S01]  /*3be0*/  MUFU.TANH R39, R39 ;  /* 0x0000002700277308 */ /* 0x000ee20000002400 */
[----:B----4-:R-:W-:Y:S02]  /*3bf0*/  FSEL R35, R35, -INF , P2 ;  /* 0xff80000023237808 */ /* 0x010fe40001000000 */
[----:B------:R-:W-:Y:S02]  /*3c00*/  ISETP.GT.AND P2, PT, R6, 0x19, PT ;  /* 0x000000190600780c */ /* 0x000fe40003f44270 */
[----:B------:R-:W-:-:S03]  /*3c10*/  FMNMX.FTZ R9, R35, R10, !PT ;  /* 0x0000000a23097209 */ /* 0x000fc60007810000 */
[----:B------:R-:W4:Y:S01]  /*3c20*/  MUFU.TANH R42, R42 ;  /* 0x0000002a002a7308 */ /* 0x000f220000002400 */
[----:B0-----:R-:W-:Y:S02]  /*3c30*/  FSEL R38, R38, -INF , P3 ;  /* 0xff80000026267808 */ /* 0x001fe40001800000 */
        /* <DEDUP_REMOVED lines=36> */
[----:B------:R-:W-:Y:S02]  /*3e80*/  ISETP.GT.AND P2, PT, R3, RZ, PT ;  /* 0x000000ff0300720c */ /* 0x000fe40003f44270 */
[----:B------:R-:W-:-:S03]  /*3e90*/  FMNMX.FTZ R6, R55, R6, !PT ;  /* 0x0000000637067209 */ /* 0x000fc60007810000 */
[----:B------:R-:W0:Y:S01]  /*3ea0*/  MUFU.TANH R28, R28 ;  /* 0x0000001c001c7308 */ /* 0x000e220000002400 */
[----:B---3--:R-:W-:Y:S01]  /*3eb0*/  FSEL R24, R24, -INF , P2 ;  /* 0xff80000018187808 */ /* 0x008fe20001000000 */
[----:B------:R-:W3:Y:S01]  /*3ec0*/  SHFL.BFLY PT, R9, R6, 0x2, 0x1f ;  /* 0x0c401f0006097f89 */ /* 0x000ee200000e0000 */
[----:B------:R-:W-:-:S05]  /*3ed0*/  ISETP.GT.AND P2, PT, R3, 0x9, PT ;  /* 0x000000090300780c */ /* 0x000fca0003f44270 */
[----:B------:R-:W5:Y:S01]  /*3ee0*/  MUFU.TANH R29, R29 ;  /* 0x0000001d001d7308 */ /* 0x000f620000002400 */
[----:B----4-:R-:W-:Y:S02]  /*3ef0*/  FSEL R25, R25, -INF , P3 ;  /* 0xff80000019197808 */ /* 0x010fe40001800000 */
[----:B------:R-:W-:Y:S02]  /*3f00*/  ISETP.GT.AND P3, PT, R3, 0x10, PT ;  /* 0x000000100300780c */ /* 0x000fe40003f64270 */
[----:B------:R-:W-:-:S03]  /*3f10*/  FMNMX.FTZ R5, R24, R25, !PT ;  /* 0x0000001918057209 */ /* 0x000fc60007810000 */
[----:B------:R-:W4:Y:S01]  /*3f20*/  MUFU.TANH R32, R32 ;  /* 0x0000002000207308 */ /* 0x000f220000002400 */
[----:B0-----:R-:W-:Y:S02]  /*3f30*/  FSEL R28, R28, -INF , P4 ;  /* 0xff8000001c1c7808 */ /* 0x001fe40002000000 */
[----:B------:R-:W-:-:S05]  /*3f40*/  ISETP.GT.AND P4, PT, R3, 0x19, PT ;  /* 0x000000190300780c */ /* 0x000fca0003f84270 */
[----:B------:R-:W0:Y:S01]  /*3f50*/  MUFU.TANH R33, R33 ;  /* 0x0000002100217308 */ /* 0x000e220000002400 */
[----:B-----5:R-:W-:Y:S02]  /*3f60*/  FSEL R29, R29, -INF , P2 ;  /* 0xff8000001d1d7808 */ /* 0x020fe40001000000 */
[----:B---3--:R-:W-:Y:S02]  /*3f70*/  FMNMX.FTZ R9, R6, R9, !PT ;  /* 0x0000000906097209 */ /* 0x008fe40007810000 */
[----:B------:R-:W-:-:S03]  /*3f80*/  ISETP.GT.AND P2, PT, R3, 0x11, PT ;  /* 0x000000110300780c */ /* 0x000fc60003f44270 */
[----:B------:R-:W3:Y:S01]  /*3f90*/  SHFL.BFLY PT, R6, R9, 0x1, 0x1f ;  /* 0x0c201f0009067f89 */ /* 0x000ee200000e0000 */
[----:B------:R-:W5:Y:S01]  /*3fa0*/  MUFU.TANH R36, R36 ;  /* 0x0000002400247308 */ /* 0x000f620000002400 */
[----:B----4-:R-:W-:Y:S02]  /*3fb0*/  FSEL R32, R32, -INF , P3 ;  /* 0xff80000020207808 */ /* 0x010fe40001800000 */
[----:B------:R-:W-:-:S05]  /*3fc0*/  ISETP.GT.AND P3, PT, R3, 0x18, PT ;  /* 0x000000180300780c */ /* 0x000fca0003f64270 */
[----:B------:R-:W4:Y:S01]  /*3fd0*/  MUFU.TANH R37, R37 ;  /* 0x0000002500257308 */ /* 0x000f220000002400 */
[----:B0-----:R-:W-:Y:S02]  /*3fe0*/  FSEL R33, R33, -INF , P2 ;  /* 0xff80000021217808 */ /* 0x001fe40001000000 */
[----:B------:R-:W-:-:S05]  /*3ff0*/  ISETP.GT.AND P2, PT, R3, 0x20, PT ;  /* 0x000000200300780c */ /* 0x000fca0003f44270 */
[----:B------:R-:W0:Y:S01]  /*4000*/  MUFU.TANH R40, R40 ;  /* 0x0000002800287308 */ /* 0x000e220000002400 */
[----:B-----5:R-:W-:Y:S02]  /*4010*/  FSEL R36, R36, -INF , P3 ;  /* 0xff80000024247808 */ /* 0x020fe40001800000 */
[----:B------:R-:W-:Y:S02]  /*4020*/  ISETP.GT.AND P3, PT, R3, 0x21, PT ;  /* 0x000000210300780c */ /* 0x000fe40003f64270 */
[----:B---3--:R-:W-:-:S03]  /*4030*/  FMNMX.FTZ R4, R9, R6, !PT ;  /* 0x0000000609047209 */ /* 0x008fc60007810000 */
[----:B------:R-:W3:Y:S01]  /*4040*/  MUFU.TANH R41, R41 ;  /* 0x0000002900297308 */ /* 0x000ee20000002400 */
[----:B------:R-:W-:Y:S02]  /*4050*/  FMNMX.FTZ R6, R28, R5, !PT ;  /* 0x000000051c067209 */ /* 0x000fe40007810000 */
[----:B----4-:R-:W-:Y:S01]  /*4060*/  FSEL R37, R37, -INF , P4 ;  /* 0xff80000025257808 */ /* 0x010fe20002000000 */
[----:B------:R-:W-:Y:S01]  /*4070*/  FMUL.FTZ R9, R4, UR10 ;  /* 0x0000000a04097c20 */ /* 0x000fe20008410000 */
[----:B------:R-:W-:Y:S02]  /*4080*/  FMNMX.FTZ R5, R29, R6, !PT ;  /* 0x000000061d057209 */ /* 0x000fe40007810000 */
[----:B------:R-:W-:Y:S01]  /*4090*/  ISETP.GT.AND P4, PT, R3, 0x29, PT ;  /* 0x000000290300780c */ /* 0x000fe20003f84270 */
[----:B------:R-:W4:Y:S01]  /*40a0*/  MUFU.TANH R44, R44 ;  /* 0x0000002c002c7308 */ /* 0x000f220000002400 */
[----:B------:R-:W-:Y:S02]  /*40b0*/  FMNMX.FTZ R6, R32, R5, !PT ;  /* 0x0000000520067209 */ /* 0x000fe40007810000 */
[----:B0-----:R-:W-:-:S02]  /*40c0*/  FSEL R40, R40, -INF , P2 ;  /* 0xff80000028287808 */ /* 0x001fc40001000000 */
[----:B------:R-:W-:Y:S02]  /*40d0*/  FMNMX.FTZ R5, R33, R6, !PT ;  /* 0x0000000621057209 */ /* 0x000fe40007810000 */
[----:B------:R-:W-:Y:S01]  /*40e0*/  ISETP.GT.AND P2, PT, R3, 0x30, PT ;  /* 0x000000300300780c */ /* 0x000fe20003f44270 */
[----:B------:R-:W0:Y:S01]  /*40f0*/  MUFU.TANH R45, R45 ;  /* 0x0000002d002d7308 */ /* 0x000e220000002400 */
[----:B------:R-:W-:Y:S02]  /*4100*/  FMNMX.FTZ R6, R36, R5, !PT ;  /* 0x0000000524067209 */ /* 0x000fe40007810000 */
[----:B---3--:R-:W-:Y:S02]  /*4110*/  FSEL R41, R41, -INF , P3 ;  /* 0xff80000029297808 */ /* 0x008fe40001800000 */
[----:B------:R-:W-:Y:S02]  /*4120*/  FMNMX.FTZ R5, R37, R6, !PT ;  /* 0x0000000625057209 */ /* 0x000fe40007810000 */
[----:B------:R-:W-:Y:S01]  /*4130*/  FSETP.NEU.FTZ.AND P3, PT, R4, -INF , PT ;  /* 0xff8000000400780b */ /* 0x000fe20003f7d000 */
[----:B------:R-:W3:Y:S01]  /*4140*/  MUFU.TANH R48, R48 ;  /* 0x0000003000307308 */ /* 0x000ee20000002400 */
[----:B------:R-:W-:-:S02]  /*4150*/  FMNMX.FTZ R6, R40, R5, !PT ;  /* 0x0000000528067209 */ /* 0x000fc40007810000 */
[----:B----4-:R-:W-:Y:S02]  /*4160*/  FSEL R44, R44, -INF , P5 ;  /* 0xff8000002c2c7808 */ /* 0x010fe40002800000 */
[----:B------:R-:W-:Y:S02]  /*4170*/  FMNMX.FTZ R5, R41, R6, !PT ;  /* 0x0000000629057209 */ /* 0x000fe40007810000 */
[----:B------:R-:W-:Y:S01]  /*4180*/  FSEL R9, R9, RZ, P3 ;  /* 0x000000ff09097208 */ /* 0x000fe20001800000 */
[----:B------:R-:W4:Y:S01]  /*4190*/  MUFU.TANH R49, R49 ;  /* 0x0000003100317308 */ /* 0x000f220000002400 */
[----:B0-----:R-:W-:Y:S02]  /*41a0*/  FSEL R45, R45, -INF , P4 ;  /* 0xff8000002d2d7808 */ /* 0x001fe40002000000 */
[----:B------:R-:W-:Y:S01]  /*41b0*/  FMNMX.FTZ R6, R44, R5, !PT ;  /* 0x000000052c067209 */ /* 0x000fe20007810000 */
[--C-:B------:R-:W-:Y:S01]  /*41c0*/  FFMA.FTZ R26, R26, UR10, -R9.reuse ;  /* 0x0000000a1a1a7c23 */ /* 0x100fe20008010809 */
[----:B------:R-:W-:Y:S01]  /*41d0*/  ISETP.GT.AND P3, PT, R3, 0x31, PT ;  /* 0x000000310300780c */ /* 0x000fe20003f64270 */
[--C-:B------:R-:W-:Y:S01]  /*41e0*/  FFMA.FTZ R27, R27, UR10, -R9.reuse ;  /* 0x0000000a1b1b7c23 */ /* 0x100fe20008010809 */
[----:B------:R-:W-:Y:S01]  /*41f0*/  FMNMX.FTZ R5, R45, R6, !PT ;  /* 0x000000062d057209 */ /* 0x000fe20007810000 */
[----:B------:R-:W0:Y:S01]  /*4200*/  MUFU.TANH R52, R52 ;  /* 0x0000003400347308 */ /* 0x000e220000002400 */
[----:B---3--:R-:W-:Y:S01]  /*4210*/  FSEL R48, R48, -INF , P2 ;  /* 0xff80000030307808 */ /* 0x008fe20001000000 */
[--C-:B------:R-:W-:Y:S01]  /*4220*/  FFMA.FTZ R30, R30, UR10, -R9.reuse ;  /* 0x0000000a1e1e7c23 */ /* 0x100fe20008010809 */
[----:B------:R-:W-:Y:S01]  /*4230*/  ISETP.GT.AND P2, PT, R3, 0x38, PT ;  /* 0x000000380300780c */ /* 0x000fe20003f44270 */
[--C-:B------:R-:W-:Y:S01]  /*4240*/  FFMA.FTZ R31, R31, UR10, -R9.reuse ;  /* 0x0000000a1f1f7c23 */ /* 0x100fe20008010809 */
[----:B------:R-:W-:Y:S01]  /*4250*/  FMNMX.FTZ R6, R48, R5, !PT ;  /* 0x0000000530067209 */ /* 0x000fe20007810000 */
[--C-:B------:R-:W-:Y:S01]  /*4260*/  FFMA.FTZ R34, R34, UR10, -R9.reuse ;  /* 0x0000000a22227c23 */ /* 0x100fe20008010809 */
[--C-:B------:R-:W-:Y:S01]  /*4270*/  FFMA.FTZ R35, R35, UR10, -R9.reuse ;  /* 0x0000000a23237c23 */ /* 0x100fe20008010809 */
[----:B------:R-:W3:Y:S01]  /*4280*/  MUFU.TANH R53, R53 ;  /* 0x0000003500357308 */ /* 0x000ee20000002400 */
        /* <DEDUP_REMOVED lines=8> */
[----:B0-----:R-:W-:Y:S01]  /*4310*/  FSEL R52, R52, -INF , P2 ;  /* 0xff80000034347808 */ /* 0x001fe20001000000 */
[--C-:B------:R-:W-:Y:S01]  /*4320*/  FFMA.FTZ R46, R46, UR10, -R9.reuse ;  /* 0x0000000a2e2e7c23 */ /* 0x100fe20008010809 */
[--C-:B------:R-:W-:Y:S01]  /*4330*/  FFMA.FTZ R47, R47, UR10, -R9.reuse ;  /* 0x0000000a2f2f7c23 */ /* 0x100fe20008010809 */
[--C-:B------:R-:W-:Y:S01]  /*4340*/  FFMA.FTZ R50, R50, UR10, -R9.reuse ;  /* 0x0000000a32327c23 */ /* 0x100fe20008010809 */
[----:B------:R-:W-:Y:S01]  /*4350*/  FMNMX.FTZ R6, R52, R3, !PT ;  /* 0x0000000334067209 */ /* 0x000fe20007810000 */
[--C-:B------:R-:W-:Y:S01]  /*4360*/  FFMA.FTZ R51, R51, UR10, -R9.reuse ;  /* 0x0000000a33337c23 */ /* 0x100fe20008010809 */
[--C-:B------:R-:W-:Y:S01]  /*4370*/  FFMA.FTZ R54, R54, UR10, -R9.reuse ;  /* 0x0000000a36367c23 */ /* 0x100fe20008010809 */
[----:B------:R-:W0:Y:S01]  /*4380*/  MUFU.EX2 R27, R27 ;  /* 0x0000001b001b7308 */ /* 0x000e220000000800 */
[----:B---3--:R-:W-:Y:S01]  /*4390*/  FSEL R53, R53, -INF , P3 ;  /* 0xff80000035357808 */ /* 0x008fe20001800000 */
[----:B------:R-:W-:-:S03]  /*43a0*/  FFMA.FTZ R9, R55, UR10, -R9 ;  /* 0x0000000a37097c23 */ /* 0x000fc60008010809 */
[----:B------:R-:W-:-:S03]  /*43b0*/  FMNMX.FTZ R6, R53, R6, !PT ;  /* 0x0000000635067209 */ /* 0x000fc60007810000 */
[----:B------:R-:W-:Y:S02]  /*43c0*/  MUFU.EX2 R30, R30 ;  /* 0x0000001e001e7308 */ /* 0x000fe40000000800 */
[----:B------:R-:W3:Y:S06]  /*43d0*/  SHFL.BFLY PT, R3, R6, 0x2, 0x1f ;  /* 0x0c401f0006037f89 */ /* 0x000eec00000e0000 */
[----:B------:R-:W4:Y:S01]  /*43e0*/  MUFU.EX2 R31, R31 ;  /* 0x0000001f001f7308 */ /* 0x000f220000000800 */
[----:B0-----:R-:W-:-:S07]  /*43f0*/  F2FP.BF16.F32.PACK_AB R153, R27, R26 ;  /* 0x0000001a1b99723e */ /* 0x001fce00000010ff */
[----:B------:R-:W-:Y:S08]  /*4400*/  MUFU.EX2 R34, R34 ;  /* 0x0000002200227308 */ /* 0x000ff00000000800 */
[----:B------:R-:W0:Y:S01]  /*4410*/  MUFU.EX2 R35, R35 ;  /* 0x0000002300237308 */ /* 0x000e220000000800 */
[----:B----4-:R-:W-:Y:S02]  /*4420*/  F2FP.BF16.F32.PACK_AB R155, R31, R30 ;  /* 0x0000001e1f9b723e */ /* 0x010fe400000010ff */
[----:B---3--:R-:W-:-:S05]  /*4430*/  FMNMX.FTZ R3, R6, R3, !PT ;  /* 0x0000000306037209 */ /* 0x008fca0007810000 */
[----:B------:R-:W3:Y:S01]  /*4440*/  SHFL.BFLY PT, R6, R3, 0x1, 0x1f ;  /* 0x0c201f0003067f89 */ /* 0x000ee200000e0000 */
[----:B------:R-:W-:Y:S08]  /*4450*/  MUFU.EX2 R38, R38 ;  /* 0x0000002600267308 */ /* 0x000ff00000000800 */
[----:B------:R-:W4:Y:S01]  /*4460*/  MUFU.EX2 R39, R39 ;  /* 0x0000002700277308 */ /* 0x000f220000000800 */
[----:B0-----:R-:W-:-:S07]  /*4470*/  F2FP.BF16.F32.PACK_AB R157, R35, R34 ;  /* 0x00000022239d723e */ /* 0x001fce00000010ff */
[----:B------:R-:W-:Y:S01]  /*4480*/  MUFU.EX2 R42, R42 ;  /* 0x0000002a002a7308 */ /* 0x000fe20000000800 */
[----:B---3--:R-:W-:-:S07]  /*4490*/  FMNMX.FTZ R5, R3, R6, !PT ;  /* 0x0000000603057209 */ /* 0x008fce0007810000 */
[----:B------:R-:W0:Y:S01]  /*44a0*/  MUFU.EX2 R43, R43 ;  /* 0x0000002b002b7308 */ /* 0x000e220000000800 */
        /* <DEDUP_REMOVED lines=15> */
[----:B------:R-:W-:Y:S02]  /*45a0*/  @!P1 VIADD R3, R7, 0x28c40 ;  /* 0x00028c4007039836 */ /* 0x000fe40000000000 */
[--C-:B------:R-:W-:Y:S01]  /*45b0*/  FFMA.FTZ R37, R37, UR10, -R6.reuse ;  /* 0x0000000a25257c23 */ /* 0x100fe20008010806 */
[----:B------:R-:W-:Y:S01]  /*45c0*/  FFMA.FTZ R40, R40, UR10, -R6 ;  /* 0x0000000a28287c23 */ /* 0x000fe20008010806 */
[----:B------:R-:W-:Y:S01]  /*45d0*/  FADD.FTZ R13, R31, R10 ;  /* 0x0000000a1f0d7221 */ /* 0x000fe20000010000 */
[--C-:B------:R-:W-:Y:S01]  /*45e0*/  FFMA.FTZ R41, R41, UR10, -R6.reuse ;  /* 0x0000000a29297c23 */ /* 0x100fe20008010806 */
[----:B------:R-:W3:Y:S01]  /*45f0*/  MUFU.EX2 R25, R25 ;  /* 0x0000001900197308 */ /* 0x000ee20000000800 */
[----:B------:R-:W-:Y:S01]  /*4600*/  @!P1 PRMT R3, RZ, 0x654, R3 ;  /* 0x00000654ff039816 */ /* 0x000fe20000000003 */
[----:B------:R-:W-:Y:S01]  /*4610*/  FADD.FTZ R12, R34, R13 ;  /* 0x0000000d220c7221 */ /* 0x000fe20000010000 */
[--C-:B------:R-:W-:Y:S01]  /*4620*/  FFMA.FTZ R44, R44, UR10, -R6.reuse ;  /* 0x0000000a2c2c7c23 */ /* 0x100fe20008010806 */
[--C-:B------:R-:W-:Y:S01]  /*4630*/  FFMA.FTZ R45, R45, UR10, -R6.reuse ;  /* 0x0000000a2d2d7c23 */ /* 0x100fe20008010806 */
[----:B------:R4:W-:Y:S01]  /*4640*/  @!P1 SYNCS.ARRIVE.TRANS64.RED.A1T0 RZ, [R3+URZ], RZ ;  /* 0x000000ff03ff99a7 */ /* 0x0009e2000810043f */
[--C-:B------:R-:W-:Y:S01]  /*4650*/  FFMA.FTZ R48, R48, UR10, -R6.reuse ;  /* 0x0000000a30307c23 */ /* 0x100fe20008010806 */
[--C-:B------:R-:W-:Y:S01]  /*4660*/  FFMA.FTZ R49, R49, UR10, -R6.reuse ;  /* 0x0000000a31317c23 */ /* 0x100fe20008010806 */
[----:B------:R-:W5:Y:S01]  /*4670*/  MUFU.EX2 R28, R28 ;  /* 0x0000001c001c7308 */ /* 0x000f620000000800 */
[--C-:B------:R-:W-:Y:S01]  /*4680*/  FFMA.FTZ R52, R52, UR10, -R6.reuse ;  /* 0x0000000a34347c23 */ /* 0x100fe20008010806 */
[----:B------:R-:W-:Y:S01]  /*4690*/  FFMA.FTZ R6, R53, UR10, -R6 ;  /* 0x0000000a35067c23 */ /* 0x000fe20008010806 */
[----:B0-----:R-:W-:-:S05]  /*46a0*/  F2FP.BF16.F32.PACK_AB R161, R43, R42 ;  /* 0x0000002a2ba1723e */ /* 0x001fca00000010ff */
        /* <DEDUP_REMOVED lines=30> */
[----:B------:R-:W-:Y:S01]  /*4890*/  FADD.FTZ R10, R46, R13 ;  /* 0x0000000d2e0a7221 */ /* 0x000fe20000010000 */
[----:B------:R-:W-:-:S05]  /*48a0*/  F2FP.BF16.F32.PACK_AB R160, R41, R40 ;  /* 0x0000002829a0723e */ /* 0x000fca00000010ff */
[----:B------:R-:W4:Y:S08]  /*48b0*/  MUFU.EX2 R45, R45 ;  /* 0x0000002d002d7308 */ /* 0x000f300000000800 */
[----:B------:R-:W-:Y:S01]  /*48c0*/  MUFU.EX2 R50, R50 ;  /* 0x0000003200327308 */ /* 0x000fe20000000800 */
[C---:B---3--:R-:W-:Y:S01]  /*48d0*/  F2FP.BF16.F32.PACK_AB R163, R47.reuse, R46 ;  /* 0x0000002e2fa3723e */ /* 0x048fe200000010ff */
[----:B------:R-:W-:-:S06]  /*48e0*/  FADD.FTZ R47, R47, R10 ;  /* 0x0000000a2f2f7221 */ /* 0x000fcc0000010000 */
[----:B------:R-:W3:Y:S01]  /*48f0*/  MUFU.EX2 R51, R51 ;  /* 0x0000003300337308 */ /* 0x000ee20000000800 */
[----:B----4-:R-:W-:-:S05]  /*4900*/  F2FP.BF16.F32.PACK_AB R162, R45, R44 ;  /* 0x0000002c2da2723e */ /* 0x010fca00000010ff */
[----:B------:R0:W-:Y:S02]  /*4910*/  STSM.16.M88.4 [R184], R160 ;  /* 0x000000a0b8007844 */ /* 0x0001e40000000200 */
[----:B------:R-:W-:Y:S08]  /*4920*/  MUFU.EX2 R48, R48 ;  /* 0x0000003000307308 */ /* 0x000ff00000000800 */
[----:B------:R-:W4:Y:S01]  /*4930*/  MUFU.EX2 R49, R49 ;  /* 0x0000003100317308 */ /* 0x000f220000000800 */
[----:B---3--:R-:W-:Y:S01]  /*4940*/  F2FP.BF16.F32.PACK_AB R165, R51, R50 ;  /* 0x0000003233a5723e */ /* 0x008fe200000010ff */
[----:B------:R-:W-:-:S04]  /*4950*/  FADD.FTZ R50, R50, R47 ;  /* 0x0000002f32327221 */ /* 0x000fc80000010000 */
[----:B------:R-:W-:Y:S02]  /*4960*/  FADD.FTZ R51, R51, R50 ;  /* 0x0000003233337221 */ /* 0x000fe40000010000 */
[----:B------:R-:W-:Y:S08]  /*4970*/  MUFU.EX2 R54, R54 ;  /* 0x0000003600367308 */ /* 0x000ff00000000800 */
[----:B------:R-:W3:Y:S01]  /*4980*/  MUFU.EX2 R9, R9 ;  /* 0x0000000900097308 */ /* 0x000ee20000000800 */
[----:B----4-:R-:W-:-:S07]  /*4990*/  F2FP.BF16.F32.PACK_AB R164, R49, R48 ;  /* 0x0000003031a4723e */ /* 0x010fce00000010ff */
[----:B------:R-:W-:Y:S08]  /*49a0*/  MUFU.EX2 R52, R52 ;  /* 0x0000003400347308 */ /* 0x000ff00000000800 */
[----:B------:R4:W5:Y:S01]  /*49b0*/  MUFU.EX2 R3, R6 ;  /* 0x0000000600037308 */ /* 0x0009620000000800 */
[----:B---3--:R-:W-:Y:S01]  /*49c0*/  F2FP.BF16.F32.PACK_AB R167, R9, R54 ;  /* 0x0000003609a7723e */ /* 0x008fe200000010ff */
        /* <DEDUP_REMOVED lines=12> */
.L_x_3426:
[----:B------:R3:W4:Y:S01]  /*4a90*/  SYNCS.PHASECHK.TRANS64.TRYWAIT P2, [R7+URZ+0x28c50], R8 ;  /* 0x028c5008070075a7 */ /* 0x000722000804017f */
[----:B------:R-:W-:Y:S05]  /*4aa0*/  @!P0 BRA `(.L_x_3427) ;  /* 0x0000000000048947 */ /* 0x000fea0003800000 */
[----:B------:R-:W-:Y:S01]  /*4ab0*/  BPT.TRAP 0x1 ;  /* 0x000000040000795c */ /* 0x000fe20000300000 */
.L_x_3427:
[----:B----4-:R-:W-:Y:S05]  /*4ac0*/  @P2 BRA `(.L_x_3428) ;  /* 0x0000000000082947 */ /* 0x010fea0003800000 */
[----:B------:R-:W4:Y:S02]  /*4ad0*/  SYNCS.PHASECHK.TRANS64.TRYWAIT P2, [R7+URZ+0x28c50], R8 ;  /* 0x028c5008070075a7 */ /* 0x000f24000804017f */
[----:B----4-:R-:W-:Y:S05]  /*4ae0*/  @!P2 BRA `(.L_x_3429) ;  /* 0x000000c400f0a947 */ /* 0x010fea0003800000 */
.L_x_3428:
[----:B------:R-:W-:Y:S01]  /*4af0*/  ULEA UR11, UR39, UR47, 0xc ;  /* 0x0000002f270b7291 */ /* 0x000fe2000f8e603f */
[----:B------:R-:W-:Y:S01]  /*4b00*/  WARPGROUP.ARRIVE ;  /* 0x00000000000079c5 */ /* 0x000fe20000000000 */
[----:B------:R-:W-:Y:S01]  /*4b10*/  UMOV UR7, 0x40000040 ;  /* 0x4000004000077882 */ /* 0x000fe20000000000 */
[----:B------:R-:W-:Y:S01]  /*4b20*/  UIADD3 UR21, UR53, -0x2, URZ ;  /* 0xfffffffe35157890 */ /* 0x000fe2000fffe03f */
[----:B-1234-:R-:W-:-:S03]  /*4b30*/  @!P1 VIADD R7, R7, 0x28c60 ;  /* 0x00028c6007079836 */ /* 0x01efc60000000000 */
[----:B------:R-:W-:Y:S02]  /*4b40*/  UMOV UR6, UR11 ;  /* 0x0000000b00067c82 */ /* 0x000fe40008000000 */
[----:B------:R-:W-:Y:S01]  /*4b50*/  HGMMA.64x256x16.F32.BF16 R24, R152, gdesc[UR4].tnspB, RZ, !UPT, gsb0 ;  /* 0x43e0000498187df0 */ /* 0x000fe2000c0018ff */
[----:B------:R-:W-:Y:S01]  /*4b60*/  UIADD3 UR6, UR11, 0x80, URZ ;  /* 0x000000800b067890 */ /* 0x000fe2000fffe03f */
[----:B------:R-:W-:Y:S01]  /*4b70*/  @!P1 PRMT R7, RZ, 0x654, R7 ;  /* 0x00000654ff079816 */ /* 0x000fe20000000007 */
        /* <DEDUP_REMOVED lines=17> */
[----:B------:R-:W-:-:S04]  /*4c90*/  UIADD3 UR6, UR50, -UR51, URZ ;  /* 0x8000003332067290 */ /* 0x000fc8000fffe03f */
[----:B------:R-:W-:-:S04]  /*4ca0*/  ULEA UR6, UR52, UR6, 0x6 ;  /* 0x0000000634067291 */ /* 0x000fc8000f8e303f */
        /* <DEDUP_REMOVED lines=18> */
[----:B------:R-:W-:Y:S01]  /*4dd0*/  IMAD.MOV.U32 R8, RZ, RZ, R4 ;  /* 0x000000ffff087224 */ /* 0x000fe200078e0004 */
[----:B------:R-:W-:Y:S01]  /*4de0*/  MOV R9, R5 ;  /* 0x0000000500097202 */ /* 0x000fe20000000f00 */
[----:B------:R-:W-:Y:S01]  /*4df0*/  UMOV UR23, UR39 ;  /* 0x0000002700177c82 */ /* 0x000fe20008000000 */
[----:B------:R-:W-:Y:S01]  /*4e00*/  ULDC UR24, c[0x0][0x9d8] ;  /* 0x0002760000187ab9 */ /* 0x000fe20000000800 */
[----:B------:R-:W-:-:S05]  /*4e10*/  ULDC UR22, c[0x0][0x988] ;  /* 0x0002620000167ab9 */ /* 0x000fca0000000800 */
.L_x_3439:
[----:B------:R-:W-:-:S04]  /*4e20*/  UIADD3 UR39, UR23, 0x1, URZ ;  /* 0x0000000117277890 */ /* 0x000fc8000fffe03f */
[----:B------:R-:W-:-:S04]  /*4e30*/  UISETP.NE.AND UP0, UPT, UR39, 0x2, UPT ;  /* 0x000000022700788c */ /* 0x000fc8000bf05270 */
[----:B------:R-:W-:Y:S02]  /*4e40*/  USEL UR6, URZ, 0x1, UP0 ;  /* 0x000000013f067887 */ /* 0x000fe40008000000 */
[----:B------:R-:W-:Y:S02]  /*4e50*/  USEL UR39, UR39, URZ, UP0 ;  /* 0x0000003f27277287 */ /* 0x000fe40008000000 */
[----:B------:R-:W-:Y:S01]  /*4e60*/  ULOP3.LUT UR38, UR38, UR6, URZ, 0x3c, !UPT ;  /* 0x0000000626267292 */ /* 0x000fe2000f8e3c3f */
[----:B0-2---:R-:W-:Y:S11]  /*4e70*/  @!P0 BRA `(.L_x_3431) ;  /* 0x0000000000048947 */ /* 0x005ff60003800000 */
[----:B------:R-:W-:Y:S01]  /*4e80*/  BPT.TRAP 0x1 ;  /* 0x000000040000795c */ /* 0x000fe20000300000 */
.L_x_3431:
[----:B------:R-:W-:Y:S01]  /*4e90*/  ULEA UR25, UR39, UR40, 0x3 ;  /* 0x0000002827197291 */ /* 0x000fe2000f8e183f */
[----:B-1----:R-:W-:-:S05]  /*4ea0*/  IMAD.U32 R7, RZ, RZ, UR38 ;  /* 0x00000026ff077e24 */ /* 0x002fca000f8e00ff */
[----:B------:R-:W-:-:S04]  /*4eb0*/  SHF.L.U32 R7, R7, 0x1f, RZ ;  /* 0x0000001f07077819 */ /* 0x000fc800000006ff */
[----:B------:R1:W2:Y:S01]  /*4ec0*/  SYNCS.PHASECHK.TRANS64.TRYWAIT P2, [UR25+0x28c30], R7 ;  /* 0x028c3007ff0075a7 */ /* 0x0002a20008040159 */
[----:B------:R-:W-:Y:S05]  /*4ed0*/  @!P0 BRA `(.L_x_3432) ;  /* 0x0000000000048947 */ /* 0x000fea0003800000 */
[----:B------:R-:W-:Y:S01]  /*4ee0*/  BPT.TRAP 0x1 ;  /* 0x000000040000795c */ /* 0x000fe20000300000 */
.L_x_3432:
[----:B--2---:R-:W-:Y:S05]  /*4ef0*/  @P2 BRA `(.L_x_3433) ;  /* 0x0000000000082947 */ /* 0x004fea0003800000 */
[----:B------:R-:W2:Y:S02]  /*4f00*/  SYNCS.PHASECHK.TRANS64.TRYWAIT P2, [UR25+0x28c30], R7 ;  /* 0x028c3007ff0075a7 */ /* 0x000ea40008040159 */
[----:B--2---:R-:W-:Y:S05]  /*4f10*/  @!P2 BRA `(.L_x_3434) ;  /* 0x000000c000f8a947 */ /* 0x004fea0003800000 */
.L_x_3433:
[----:B------:R-:W-:Y:S01]  /*4f20*/  R2UR UR18, R0 ;  /* 0x00000000001272ca */ /* 0x000fe200000e0000 */
[----:B0-----:R-:W-:Y:S01]  /*4f30*/  WARPGROUP.ARRIVE ;  /* 0x00000000000079c5 */ /* 0x001fe20000000000 */
        /* <DEDUP_REMOVED lines=12> */
[----:B------:R-:W-:Y:S02]  /*5000*/  UMOV UR6, 0x1 ;  /* 0x0000000100067882 */ /* 0x000fe40000000000 */
[----:B------:R-:W-:-:S04]  /*5010*/  UIMAD UR6, UR21, -0x40, UR6 ;  /* 0xffffffc0150678a4 */ /* 0x000fc8000f8e0206 */
[----:B------:R-:W-:-:S04]  /*5020*/  ULEA UR6, UR52, UR6, 0x6 ;  /* 0x0000000634067291 */ /* 0x000fc8000f8e303f */
[----:B------:R-:W-:-:S06]  /*5030*/  UIADD3 UR6, -UR51, UR6, UR50 ;  /* 0x0000000633067290 */ /* 0x000fcc000fffe132 */
[----:B------:R-:W-:-:S04]  /*5040*/  IADD3 R5, R2, UR6, -R16 ;  /* 0x0000000602057c10 */ /* 0x000fc8000fffe810 */
[C---:B------:R-:W-:Y:S02]  /*5050*/  ISETP.GT.AND P2, PT, R5.reuse, RZ, PT ;  /* 0x000000ff0500720c */ /* 0x040fe40003f44270 */
[----:B------:R-:W-:Y:S01]  /*5060*/  ISETP.GT.AND P3, PT, R5, 0x1, PT ;  /* 0x000000010500780c */ /* 0x000fe20003f64270 */
        /* <DEDUP_REMOVED lines=28> */
[----:B--2---:R-:W2:Y:S01]  /*5230*/  MUFU.TANH R4, R156 ;  /* 0x0000009c00047308 */ /* 0x004ea20000002400 */
[----:B0-----:R-:W-:Y:S01]  /*5240*/  FSEL R12, R12, -INF , P2 ;  /* 0xff8000000c0c7808 */ /* 0x001fe20001000000 */
[----:B------:R-:W-:Y:S01]  /*5250*/  FMUL.FTZ R162, R162, UR24 ;  /* 0x00000018a2a27c20 */ /* 0x000fe20008410000 */
[----:B------:R-:W-:Y:S01]  /*5260*/  ISETP.GT.AND P2, PT, R5, 0x8, PT ;  /* 0x000000080500780c */ /* 0x000fe20003f44270 */
[----:B------:R-:W-:Y:S01]  /*5270*/  FMUL.FTZ R163, R163, UR24 ;  /* 0x00000018a3a37c20 */ /* 0x000fe20008410000 */
[----:B------:R-:W-:Y:S01]  /*5280*/  FMUL.FTZ R166, R166, UR24 ;  /* 0x00000018a6a67c20 */ /* 0x000fe20008410000 */
[----:B------:R-:W-:Y:S01]  /*5290*/  FMUL.FTZ R167, R167, UR24 ;  /* 0x00000018a7a77c20 */ /* 0x000fe20008410000 */
[----:B------:R-:W-:Y:S01]  /*52a0*/  FMUL.FTZ R170, R170, UR24 ;  /* 0x00000018aaaa7c20 */ /* 0x000fe20008410000 */
[----:B------:R0:W4:Y:S01]  /*52b0*/  MUFU.TANH R11, R157 ;  /* 0x0000009d000b7308 */ /* 0x0001220000002400 */
[----:B---3--:R-:W-:Y:S01]  /*52c0*/  FSEL R10, R10, -INF , P3 ;  /* 0xff8000000a0a7808 */ /* 0x008fe20001800000 */
[----:B------:R-:W-:Y:S01]  /*52d0*/  FMUL.FTZ R171, R171, UR24 ;  /* 0x00000018abab7c20 */ /* 0x000fe20008410000 */
[----:B------:R-:W-:Y:S01]  /*52e0*/  ISETP.GT.AND P3, PT, R5, 0x9, PT ;  /* 0x000000090500780c */ /* 0x000fe20003f64270 */
[----:B------:R-:W-:Y:S01]  /*52f0*/  FMUL.FTZ R174, R174, UR24 ;  /* 0x00000018aeae7c20 */ /* 0x000fe20008410000 */
[----:B------:R-:W-:Y:S01]  /*5300*/  FMUL.FTZ R175, R175, UR24 ;  /* 0x00000018afaf7c20 */ /* 0x000fe20008410000 */
[----:B------:R-:W-:Y:S01]  /*5310*/  FMUL.FTZ R178, R178, UR24 ;  /* 0x00000018b2b27c20 */ /* 0x000fe20008410000 */
[----:B------:R-:W-:Y:S01]  /*5320*/  FMUL.FTZ R179, R179, UR24 ;  /* 0x00000018b3b37c20 */ /* 0x000fe20008410000 */
[----:B------:R3:W5:Y:S01]  /*5330*/  MUFU.TANH R13, R160 ;  /* 0x000000a0000d7308 */ /* 0x0007620000002400 */
[----:B0-----:R-:W-:Y:S01]  /*5340*/  FMNMX.FTZ R157, R12, R9, !PT ;  /* 0x000000090c9d7209 */ /* 0x001fe20007810000 */
[----:B------:R-:W-:Y:S01]  /*5350*/  FMUL.FTZ R182, R182, UR24 ;  /* 0x00000018b6b67c20 */ /* 0x000fe20008410000 */
[----:B--2---:R-:W-:Y:S01]  /*5360*/  FSEL R4, R4, -INF , P2 ;  /* 0xff80000004047808 */ /* 0x004fe20001000000 */
[----:B------:R-:W-:Y:S01]  /*5370*/  FMUL.FTZ R183, R183, UR24 ;  /* 0x00000018b7b77c20 */ /* 0x000fe20008410000 */
[----:B------:R-:W-:-:S02]  /*5380*/  FMNMX.FTZ R157, R10, R157, !PT ;  /* 0x0000009d0a9d7209 */ /* 0x000fc40007810000 */
[----:B------:R-:W-:Y:S01]  /*5390*/  ISETP.GT.AND P2, PT, R5, 0x10, PT ;  /* 0x000000100500780c */ /* 0x000fe20003f44270 */
[----:B------:R0:W2:Y:S01]  /*53a0*/  MUFU.TANH R14, R161 ;  /* 0x000000a1000e7308 */ /* 0x0000a20000002400 */
[----:B----4-:R-:W-:Y:S02]  /*53b0*/  FSEL R11, R11, -INF , P3 ;  /* 0xff8000000b0b7808 */ /* 0x010fe40001800000 */
[----:B---3--:R-:W-:Y:S02]  /*53c0*/  FMNMX.FTZ R160, R4, R157, !PT ;  /* 0x0000009d04a07209 */ /* 0x008fe40007810000 */
[----:B------:R-:W-:Y:S02]  /*53d0*/  ISETP.GT.AND P3, PT, R5, 0x11, PT ;  /* 0x000000110500780c */ /* 0x000fe40003f64270 */
[----:B------:R-:W-:Y:S01]  /*53e0*/  FMNMX.FTZ R160, R11, R160, !PT ;  /* 0x000000a00ba07209 */ /* 0x000fe20007810000 */
[----:B------:R3:W4:Y:S01]  /*53f0*/  MUFU.TANH R15, R164 ;  /* 0x000000a4000f7308 */ /* 0x0007220000002400 */
[----:B-----5:R-:W-:Y:S01]  /*5400*/  FSEL R13, R13, -INF , P2 ;  /* 0xff8000000d0d7808 */ /* 0x020fe20001000000 */
[----:B0-----:R-:W-:Y:S01]  /*5410*/  FMUL.FTZ R161, R154, UR24 ;  /* 0x000000189aa17c20 */ /* 0x001fe20008410000 */
[----:B------:R-:W-:-:S02]  /*5420*/  ISETP.GT.AND P2, PT, R5, 0x18, PT ;  /* 0x000000180500780c */ /* 0x000fc40003f44270 */
[----:B------:R-:W-:-:S03]  /*5430*/  FMNMX.FTZ R157, R13, R160, !PT ;  /* 0x000000a00d9d7209 */ /* 0x000fc60007810000 */
[----:B------:R-:W0:Y:S01]  /*5440*/  MUFU.TANH R20, R165 ;  /* 0x000000a500147308 */ /* 0x000e220000002400 */
[----:B--2---:R-:W-:Y:S02]  /*5450*/  FSEL R14, R14, -INF , P3 ;  /* 0xff8000000e0e7808 */ /* 0x004fe40001800000 */
[----:B------:R-:W-:Y:S02]  /*5460*/  ISETP.GT.AND P3, PT, R5, 0x19, PT ;  /* 0x000000190500780c */ /* 0x000fe40003f64270 */
[----:B---3--:R-:W-:-:S03]  /*5470*/  FMNMX.FTZ R164, R14, R157, !PT ;  /* 0x0000009d0ea47209 */ /* 0x008fc60007810000 */
[----:B------:R-:W2:Y:S01]  /*5480*/  MUFU.TANH R152, R168 ;  /* 0x000000a800987308 */ /* 0x000ea20000002400 */
[----:B----4-:R-:W-:Y:S02]  /*5490*/  FSEL R15, R15, -INF , P2 ;  /* 0xff8000000f0f7808 */ /* 0x010fe40001000000 */
[----:B------:R-:W-:Y:S02]  /*54a0*/  ISETP.GT.AND P2, PT, R5, 0x20, PT ;  /* 0x000000200500780c */ /* 0x000fe40003f44270 */
[----:B------:R-:W-:-:S03]  /*54b0*/  FMNMX.FTZ R157, R15, R164, !PT ;  /* 0x000000a40f9d7209 */ /* 0x000fc60007810000 */
[----:B------:R-:W3:Y:S01]  /*54c0*/  MUFU.TANH R21, R169 ;  /* 0x000000a900157308 */ /* 0x000ee20000002400 */
[----:B0-----:R-:W-:Y:S02]  /*54d0*/  FSEL R20, R20, -INF , P3 ;  /* 0xff80000014147808 */ /* 0x001fe40001800000 */
[----:B------:R-:W-:Y:S02]  /*54e0*/  ISETP.GT.AND P3, PT, R5, 0x21, PT ;  /* 0x000000210500780c */ /* 0x000fe40003f64270 */
[----:B------:R-:W-:-:S03]  /*54f0*/  FMNMX.FTZ R157, R20, R157, !PT ;  /* 0x0000009d149d7209 */ /* 0x000fc60007810000 */
[----:B------:R-:W0:Y:S01]  /*5500*/  MUFU.TANH R153, R172 ;  /* 0x000000ac00997308 */ /* 0x000e220000002400 */
        /* <DEDUP_REMOVED lines=8> */
[----:B0-----:R-:W-:Y:S02]  /*5590*/  FSEL R153, R153, -INF , P2 ;  /* 0xff80000099997808 */ /* 0x001fe40001000000 */
[----:B------:R-:W-:Y:S02]  /*55a0*/  ISETP.GT.AND P2, PT, R5, 0x30, PT ;  /* 0x000000300500780c */ /* 0x000fe40003f44270 */
[----:B------:R-:W-:Y:S01]  /*55b0*/  FMNMX.FTZ R165, R153, R164, !PT ;  /* 0x000000a499a57209 */ /* 0x000fe20007810000 */
[----:B------:R-:W-:Y:S02]  /*55c0*/  FMUL.FTZ R164, R155, UR24 ;  /* 0x000000189ba47c20 */ /* 0x000fe40008410000 */
[----:B------:R-:W0:Y:S01]  /*55d0*/  MUFU.TANH R160, R177 ;  /* 0x000000b100a07308 */ /* 0x000e220000002400 */
[----:B--2---:R-:W-:Y:S02]  /*55e0*/  FSEL R156, R156, -INF , P3 ;  /* 0xff8000009c9c7808 */ /* 0x004fe40001800000 */
[----:B------:R-:W-:-:S02]  /*55f0*/  ISETP.GT.AND P3, PT, R5, 0x31, PT ;  /* 0x000000310500780c */ /* 0x000fc40003f64270 */
        /* <DEDUP_REMOVED lines=8> */
[----:B------:R-:W-:-:S03]  /*5680*/  FMNMX.FTZ R168, R160, R165, !PT ;  /* 0x000000a5a0a87209 */ /* 0x000fc60007810000 */
[----:B------:R-:W0:Y:S01]  /*5690*/  MUFU.TANH R161, R161 ;  /* 0x000000a100a17308 */ /* 0x000e220000002400 */
[----:B--2---:R-:W-:-:S04]  /*56a0*/  FSEL R155, R180, -INF , P2 ;  /* 0xff800000b49b7808 */ /* 0x004fc80001000000 */
[----:B------:R-:W-:-:S03]  /*56b0*/  FMNMX.FTZ R168, R155, R168, !PT ;  /* 0x000000a89ba87209 */ /* 0x000fc60007810000 */
[----:B------:R-:W2:Y:S01]  /*56c0*/  MUFU.TANH R164, R164 ;  /* 0x000000a400a47308 */ /* 0x000ea20000002400 */
[----:B---3--:R-:W-:-:S04]  /*56d0*/  FSEL R157, R157, -INF , P3 ;  /* 0xff8000009d9d7808 */ /* 0x008fc80001800000 */
[----:B------:R-:W-:-:S03]  /*56e0*/  FMNMX.FTZ R169, R157, R168, !PT ;  /* 0x000000a89da97209 */ /* 0x000fc60007810000 */
[----:B------:R-:W3:Y:S02]  /*56f0*/  MUFU.TANH R165, R158 ;  /* 0x0000009e00a57308 */ /* 0x000ee40000002400 */
[----:B------:R-:W4:Y:S06]  /*5700*/  SHFL.BFLY PT, R176, R169, 0x2, 0x1f ;  /* 0x0c401f00a9b07f89 */ /* 0x000f2c00000e0000 */
[----:B------:R0:W5:Y:S08]  /*5710*/  MUFU.TANH R168, R159 ;  /* 0x0000009f00a87308 */ /* 0x0001700000002400 */
[----:B------:R-:W1:Y:S08]  /*5720*/  MUFU.TANH R162, R162 ;  /* 0x000000a200a27308 */ /* 0x000e700000002400 */
[----:B------:R-:W1:Y:S01]  /*5730*/  MUFU.TANH R163, R163 ;  /* 0x000000a300a37308 */ /* 0x000e620000002400 */
[----:B----4-:R-:W-:Y:S01]  /*5740*/  FMNMX.FTZ R177, R169, R176, !PT ;  /* 0x000000b0a9b17209 */ /* 0x010fe20007810000 */
[----:B------:R-:W-:-:S04]  /*5750*/  VIADD R176, R5, 0x8 ;  /* 0x0000000805b07836 */ /* 0x000fc80000000000 */
[----:B------:R-:W4:Y:S01]  /*5760*/  SHFL.BFLY PT, R180, R177, 0x1, 0x1f ;  /* 0x0c201f00b1b47f89 */ /* 0x000f2200000e0000 */
[C---:B------:R-:W-:Y:S01]  /*5770*/  ISETP.GT.AND P2, PT, R176.reuse, RZ, PT ;  /* 0x000000ffb000720c */ /* 0x040fe20003f44270 */
[----:B------:R5:W4:Y:S01]  /*5780*/  MUFU.TANH R172, R166 ;  /* 0x000000a600ac7308 */ /* 0x000b220000002400 */
[C---:B------:R-:W-:Y:S02]  /*5790*/  ISETP.GT.AND P3, PT, R176.reuse, 0x1, PT ;  /* 0x00000001b000780c */ /* 0x040fe40003f64270 */
[----:B0-----:R-:W-:Y:S02]  /*57a0*/  FSEL R159, R161, -INF , P2 ;  /* 0xff800000a19f7808 */ /* 0x001fe40001000000 */
[----:B------:R-:W-:Y:S02]  /*57b0*/  ISETP.GT.AND P2, PT, R176, 0x8, PT ;  /* 0x00000008b000780c */ /* 0x000fe40003f44270 */
[----:B--2---:R-:W-:Y:S01]  /*57c0*/  FSEL R158, R164, -INF , P3 ;  /* 0xff800000a49e7808 */ /* 0x004fe20001800000 */
[----:B------:R-:W0:Y:S01]  /*57d0*/  MUFU.TANH R167, R167 ;  /* 0x000000a700a77308 */ /* 0x000e220000002400 */
[----:B------:R-:W-:-:S02]  /*57e0*/  FMNMX.FTZ R169, R159, R8, !PT ;  /* 0x000000089fa97209 */ /* 0x000fc40007810000 */
[----:B------:R-:W-:Y:S02]  /*57f0*/  ISETP.GT.AND P3, PT, R176, 0x9, PT ;  /* 0x00000009b000780c */ /* 0x000fe40003f64270 */
[----:B---3--:R-:W-:Y:S02]  /*5800*/  FSEL R161, R165, -INF , P2 ;  /* 0xff800000a5a17808 */ /* 0x008fe40001000000 */
[----:B-----5:R-:W-:Y:S01]  /*5810*/  FMNMX.FTZ R166, R158, R169, !PT ;  /* 0x000000a99ea67209 */ /* 0x020fe20007810000 */
[----:B------:R0:W2:Y:S01]  /*5820*/  MUFU.TANH R173, R170 ;  /* 0x000000aa00ad7308 */ /* 0x0000a20000002400 */
[----:B------:R-:W-:Y:S02]  /*5830*/  ISETP.GT.AND P2, PT, R176, 0x10, PT ;  /* 0x00000010b000780c */ /* 0x000fe40003f44270 */
[----:B------:R-:W-:Y:S02]  /*5840*/  FSEL R164, R168, -INF , P3 ;  /* 0xff800000a8a47808 */ /* 0x000fe40001800000 */
[----:B------:R-:W-:-:S02]  /*5850*/  FMNMX.FTZ R165, R161, R166, !PT ;  /* 0x000000a6a1a57209 */ /* 0x000fc40007810000 */
[----:B------:R-:W-:Y:S01]  /*5860*/  ISETP.GT.AND P3, PT, R176, 0x11, PT ;  /* 0x00000011b000780c */ /* 0x000fe20003f64270 */
[----:B------:R-:W3:Y:S01]  /*5870*/  MUFU.TANH R171, R171 ;  /* 0x000000ab00ab7308 */ /* 0x000ee20000002400 */
[----:B-1----:R-:W-:Y:S02]  /*5880*/  FSEL R166, R162, -INF , P2 ;  /* 0xff800000a2a67808 */ /* 0x002fe40001000000 */
[----:B------:R-:W-:Y:S02]  /*5890*/  FMNMX.FTZ R165, R164, R165, !PT ;  /* 0x000000a5a4a57209 */ /* 0x000fe40007810000 */
[----:B------:R-:W-:Y:S02]  /*58a0*/  ISETP.GT.AND P2, PT, R176, 0x18, PT ;  /* 0x00000018b000780c */ /* 0x000fe40003f44270 */
[----:B------:R-:W-:Y:S01]  /*58b0*/  FSEL R169, R163, -INF , P3 ;  /* 0xff800000a3a97808 */ /* 0x000fe20001800000 */
[----:B------:R-:W1:Y:S01]  /*58c0*/  MUFU.TANH R174, R174 ;  /* 0x000000ae00ae7308 */ /* 0x000e620000002400 */
[----:B------:R-:W-:-:S02]  /*58d0*/  FMNMX.FTZ R162, R166, R165, !PT ;  /* 0x000000a5a6a27209 */ /* 0x000fc40007810000 */
[----:B------:R-:W-:Y:S02]  /*58e0*/  ISETP.GT.AND P3, PT, R176, 0x19, PT ;  /* 0x00000019b000780c */ /* 0x000fe40003f64270 */
[----:B----4-:R-:W-:Y:S02]  /*58f0*/  FSEL R168, R172, -INF , P2 ;  /* 0xff800000aca87808 */ /* 0x010fe40001000000 */
[----:B------:R-:W-:Y:S01]  /*5900*/  FMNMX.FTZ R163, R169, R162, !PT ;  /* 0x000000a2a9a37209 */ /* 0x000fe20007810000 */
[----:B------:R-:W4:Y:S01]  /*5910*/  MUFU.TANH R175, R175 ;  /* 0x000000af00af7308 */ /* 0x000f220000002400 */
[----:B------:R-:W-:Y:S02]  /*5920*/  ISETP.GT.AND P4, PT, R176, 0x20, PT ;  /* 0x00000020b000780c */ /* 0x000fe40003f84270 */
[----:B0-----:R-:W-:Y:S02]  /*5930*/  FSEL R170, R167, -INF , P3 ;  /* 0xff800000a7aa7808 */ /* 0x001fe40001800000 */
[----:B------:R-:W-:-:S02]  /*5940*/  FMNMX.FTZ R163, R168, R163, !PT ;  /* 0x000000a3a8a37209 */ /* 0x000fc40007810000 */
[----:B------:R-:W-:Y:S01]  /*5950*/  ISETP.GT.AND P5, PT, R176, 0x21, PT ;  /* 0x00000021b000780c */ /* 0x000fe20003fa4270 */
[----:B------:R-:W0:Y:S01]  /*5960*/  MUFU.TANH R178, R178 ;  /* 0x000000b200b27308 */ /* 0x000e220000002400 */
[----:B--2---:R-:W-:Y:S02]  /*5970*/  FSEL R162, R173, -INF , P4 ;  /* 0xff800000ada27808 */ /* 0x004fe40002000000 */
[----:B------:R-:W-:Y:S02]  /*5980*/  FMNMX.FTZ R165, R170, R163, !PT ;  /* 0x000000a3aaa57209 */ /* 0x000fe40007810000 */
[----:B------:R-:W-:Y:S02]  /*5990*/  FMNMX.FTZ R5, R177, R180, !PT ;  /* 0x000000b4b1057209 */ /* 0x000fe40007810000 */
[----:B------:R-:W-:Y:S01]  /*59a0*/  ISETP.GT.AND P3, PT, R176, 0x28, PT ;  /* 0x00000028b000780c */ /* 0x000fe20003f64270 */
[----:B------:R-:W2:Y:S01]  /*59b0*/  MUFU.TANH R179, R179 ;  /* 0x000000b300b37308 */ /* 0x000ea20000002400 */
[----:B---3--:R-:W-:Y:S01]  /*59c0*/  FSEL R163, R171, -INF , P5 ;  /* 0xff800000aba37808 */ /* 0x008fe20002800000 */
[----:B------:R-:W-:Y:S01]  /*59d0*/  FMUL.FTZ R167, R5, UR10 ;  /* 0x0000000a05a77c20 */ /* 0x000fe20008410000 */
[----:B------:R-:W-:-:S02]  /*59e0*/  FMNMX.FTZ R172, R162, R165, !PT ;  /* 0x000000a5a2ac7209 */ /* 0x000fc40007810000 */
[----:B------:R-:W-:Y:S02]  /*59f0*/  FSETP.NEU.FTZ.AND P5, PT, R5, -INF , PT ;  /* 0xff8000000500780b */ /* 0x000fe40003fbd000 */
[----:B------:R-:W-:Y:S01]  /*5a00*/  ISETP.GT.AND P2, PT, R176, 0x29, PT ;  /* 0x00000029b000780c */ /* 0x000fe20003f44270 */
[----:B------:R3:W5:Y:S01]  /*5a10*/  MUFU.TANH R173, R182 ;  /* 0x000000b600ad7308 */ /* 0x0007620000002400 */
[----:B-1----:R-:W-:Y:S02]  /*5a20*/  FSEL R165, R174, -INF , P3 ;  /* 0xff800000aea57808 */ /* 0x002fe40001800000 */
[----:B------:R-:W-:Y:S02]  /*5a30*/  FMNMX.FTZ R172, R163, R172, !PT ;  /* 0x000000aca3ac7209 */ /* 0x000fe40007810000 */
[----:B------:R-:W-:Y:S02]  /*5a40*/  FSEL R191, R167, RZ, P5 ;  /* 0x000000ffa7bf7208 */ /* 0x000fe40002800000 */
[----:B------:R-:W-:Y:S01]  /*5a50*/  ISETP.GT.AND P4, PT, R176, 0x30, PT ;  /* 0x00000030b000780c */ /* 0x000fe20003f84270 */
[----:B------:R-:W1:Y:S01]  /*5a60*/  MUFU.TANH R183, R183 ;  /* 0x000000b700b77308 */ /* 0x000e620000002400 */
[----:B----4-:R-:W-:Y:S01]  /*5a70*/  FSEL R167, R175, -INF , P2 ;  /* 0xff800000afa77808 */ /* 0x010fe20001000000 */
[--C-:B------:R-:W-:Y:S01]  /*5a80*/  FFMA.FTZ R160, R160, UR10, -R191.reuse ;  /* 0x0000000aa0a07c23 */ /* 0x100fe200080108bf */
[----:B------:R-:W-:Y:S01]  /*5a90*/  FMNMX.FTZ R172, R165, R172, !PT ;  /* 0x000000aca5ac7209 */ /* 0x000fe20007810000 */
[--C-:B---3--:R-:W-:Y:S01]  /*5aa0*/  FFMA.FTZ R182, R157, UR10, -R191.reuse ;  /* 0x0000000a9db67c23 */ /* 0x108fe200080108bf */
[----:B------:R-:W-:Y:S01]  /*5ab0*/  ISETP.GT.AND P2, PT, R176, 0x31, PT ;  /* 0x00000031b000780c */ /* 0x000fe20003f44270 */
[--C-:B------:R-:W-:Y:S01]  /*5ac0*/  FFMA.FTZ R14, R14, UR10, -R191.reuse ;  /* 0x0000000a0e0e7c23 */ /* 0x100fe200080108bf */
[----:B0-----:R-:W-:Y:S01]  /*5ad0*/  FSEL R171, R178, -INF , P4 ;  /* 0xff800000b2ab7808 */ /* 0x001fe20002000000 */
[--C-:B------:R-:W-:Y:S01]  /*5ae0*/  FFMA.FTZ R178, R12, UR10, -R191.reuse ;  /* 0x0000000a0cb27c23 */ /* 0x100fe200080108bf */
[----:B------:R-:W-:Y:S01]  /*5af0*/  FMNMX.FTZ R174, R167, R172, !PT ;  /* 0x000000aca7ae7209 */ /* 0x000fe20007810000 */
[----:B------:R-:W-:Y:S01]  /*5b00*/  FFMA.FTZ R20, R20, UR10, -R191 ;  /* 0x0000000a14147c23 */ /* 0x000fe200080108bf */
[----:B------:R-:W-:Y:S01]  /*5b10*/  ISETP.GT.AND P3, PT, R176, 0x38, PT ;  /* 0x00000038b000780c */ /* 0x000fe20003f64270 */
[----:B------:R0:W-:Y:S01]  /*5b20*/  MUFU.EX2 R172, R178 ;  /* 0x000000b200ac7308 */ /* 0x0001e20000000800 */
[----:B--2---:R-:W-:-:S02]  /*5b30*/  FSEL R12, R179, -INF , P2 ;  /* 0xff800000b30c7808 */ /* 0x004fc40001000000 */
[----:B------:R-:W-:Y:S02]  /*5b40*/  FMNMX.FTZ R175, R171, R174, !PT ;  /* 0x000000aeabaf7209 */ /* 0x000fe40007810000 */
[----:B------:R-:W-:Y:S01]  /*5b50*/  ISETP.GT.AND P2, PT, R176, 0x39, PT ;  /* 0x00000039b000780c */ /* 0x000fe20003f44270 */
[--C-:B------:R-:W-:Y:S01]  /*5b60*/  FFMA.FTZ R176, R10, UR10, -R191.reuse ;  /* 0x0000000a0ab07c23 */ /* 0x100fe200080108bf */
[----:B-----5:R-:W-:Y:S01]  /*5b70*/  FSEL R173, R173, -INF , P3 ;  /* 0xff800000adad7808 */ /* 0x020fe20001800000 */
[----:B------:R-:W-:Y:S01]  /*5b80*/  MUFU.EX2 R14, R14 ;  /* 0x0000000e000e7308 */ /* 0x000fe20000000800 */
[----:B------:R-:W-:Y:S01]  /*5b90*/  FMNMX.FTZ R174, R12, R175, !PT ;  /* 0x000000af0cae7209 */ /* 0x000fe20007810000 */
[--C-:B0-----:R-:W-:Y:S01]  /*5ba0*/  FFMA.FTZ R178, R156, UR10, -R191.reuse ;  /* 0x0000000a9cb27c23 */ /* 0x101fe200080108bf */
[----:B-1----:R-:W-:Y:S01]  /*5bb0*/  FSEL R10, R183, -INF , P2 ;  /* 0xff800000b70a7808 */ /* 0x002fe20001000000 */
[----:B------:R-:W-:Y:S01]  /*5bc0*/  IMAD.U32 R183, RZ, RZ, UR23 ;  /* 0x00000017ffb77e24 */ /* 0x000fe2000f8e00ff */
[----:B------:R-:W-:Y:S01]  /*5bd0*/  FMNMX.FTZ R177, R173, R174, !PT ;  /* 0x000000aeadb17209 */ /* 0x000fe20007810000 */
[----:B------:R-:W-:-:S02]  /*5be0*/  FFMA.FTZ R174, R4, UR10, -R191 ;  /* 0x0000000a04ae7c23 */ /* 0x000fc400080108bf */
[----:B------:R0:W-:Y:S01]  /*5bf0*/  MUFU.EX2 R175, R176 ;  /* 0x000000b000af7308 */ /* 0x0001e20000000800 */
[----:B------:R-:W-:Y:S01]  /*5c00*/  FMNMX.FTZ R4, R10, R177, !PT ;  /* 0x000000b10a047209 */ /* 0x000fe20007810000 */
[--C-:B------:R-:W-:Y:S01]  /*5c10*/  FFMA.FTZ R177, R11, UR10, -R191.reuse ;  /* 0x0000000a0bb17c23 */ /* 0x100fe200080108bf */
[--C-:B------:R-:W-:Y:S01]  /*5c20*/  FFMA.FTZ R11, R13, UR10, -R191.reuse ;  /* 0x0000000a0d0b7c23 */ /* 0x100fe200080108bf */
[--C-:B------:R-:W-:Y:S01]  /*5c30*/  FFMA.FTZ R13, R15, UR10, -R191.reuse ;  /* 0x0000000a0f0d7c23 */ /* 0x100fe200080108bf */
[--C-:B------:R-:W-:Y:S01]  /*5c40*/  FFMA.FTZ R15, R152, UR10, -R191.reuse ;  /* 0x0000000a980f7c23 */ /* 0x100fe200080108bf */
[----:B------:R-:W1:Y:S02]  /*5c50*/  SHFL.BFLY PT, R179, R4, 0x2, 0x1f ;  /* 0x0c401f0004b37f89 */ /* 0x000e6400000e0000 */
[----:B------:R-:W-:Y:S01]  /*5c60*/  MUFU.EX2 R174, R174 ;  /* 0x000000ae00ae7308 */ /* 0x000fe20000000800 */
[--C-:B0-----:R-:W-:Y:S01]  /*5c70*/  FFMA.FTZ R176, R21, UR10, -R191.reuse ;  /* 0x0000000a15b07c23 */ /* 0x101fe200080108bf */
[----:B------:R-:W-:-:S06]  /*5c80*/  FFMA.FTZ R21, R153, UR10, -R191 ;  /* 0x0000000a99157c23 */ /* 0x000fcc00080108bf */
[----:B------:R-:W-:Y:S08]  /*5c90*/  MUFU.EX2 R177, R177 ;  /* 0x000000b100b17308 */ /* 0x000ff00000000800 */
[----:B------:R-:W-:Y:S01]  /*5ca0*/  MUFU.EX2 R11, R11 ;  /* 0x0000000b000b7308 */ /* 0x000fe20000000800 */
[----:B-1----:R-:W-:Y:S01]  /*5cb0*/  FMNMX.FTZ R180, R4, R179, !PT ;  /* 0x000000b304b47209 */ /* 0x002fe20007810000 */
[----:B------:R-:W-:-:S06]  /*5cc0*/  FFMA.FTZ R179, R154, UR10, -R191 ;  /* 0x0000000a9ab37c23 */ /* 0x000fcc00080108bf */
[----:B------:R-:W-:Y:S01]  /*5cd0*/  MUFU.EX2 R13, R13 ;  /* 0x0000000d000d7308 */ /* 0x000fe20000000800 */
[----:B------:R-:W0:Y:S07]  /*5ce0*/  SHFL.BFLY PT, R181, R180, 0x1, 0x1f ;  /* 0x0c201f00b4b57f89 */ /* 0x000e2e00000e0000 */
[----:B------:R-:W-:Y:S08]  /*5cf0*/  MUFU.EX2 R20, R20 ;  /* 0x0000001400147308 */ /* 0x000ff00000000800 */
[----:B------:R-:W-:Y:S08]  /*5d00*/  MUFU.EX2 R15, R15 ;  /* 0x0000000f000f7308 */ /* 0x000ff00000000800 */
[----:B------:R-:W-:Y:S01]  /*5d10*/  MUFU.EX2 R176, R176 ;  /* 0x000000b000b07308 */ /* 0x000fe20000000800 */
[----:B0-----:R-:W-:Y:S01]  /*5d20*/  FMNMX.FTZ R4, R180, R181, !PT ;  /* 0x000000b5b4047209 */ /* 0x001fe20007810000 */
[----:B------:R-:W-:-:S03]  /*5d30*/  FFMA.FTZ R181, R155, UR10, -R191 ;  /* 0x0000000a9bb57c23 */ /* 0x000fc600080108bf */
[C---:B------:R-:W-:Y:S01]  /*5d40*/  FSETP.NEU.FTZ.AND P2, PT, R4.reuse, -INF , PT ;  /* 0xff8000000400780b */ /* 0x040fe20003f5d000 */
[----:B------:R-:W-:Y:S02]  /*5d50*/  FMUL.FTZ R152, R4, UR10 ;  /* 0x0000000a04987c20 */ /* 0x000fe40008410000 */
[----:B------:R0:W-:Y:S03]  /*5d60*/  MUFU.EX2 R180, R160 ;  /* 0x000000a000b47308 */ /* 0x0001e60000000800 */
[----:B------:R-:W-:Y:S02]  /*5d70*/  FSEL R154, R152, RZ, P2 ;  /* 0x000000ff989a7208 */ /* 0x000fe40001000000 */
[----:B------:R-:W-:-:S03]  /*5d80*/  FSEL R152, R5, RZ, P5 ;  /* 0x000000ff05987208 */ /* 0x000fc60002800000 */
[----:B------:R-:W-:Y:S01]  /*5d90*/  MUFU.EX2 R21, R21 ;  /* 0x0000001500157308 */ /* 0x000fe20000000800 */
[--C-:B------:R-:W-:Y:S01]  /*5da0*/  FFMA.FTZ R155, R161, UR10, -R154.reuse ;  /* 0x0000000aa19b7c23 */ /* 0x100fe2000801089a */
[----:B------:R-:W-:Y:S01]  /*5db0*/  FSEL R161, R4, RZ, P2 ;  /* 0x000000ff04a17208 */ /* 0x000fe20001000000 */
[----:B------:R-:W-:Y:S01]  /*5dc0*/  FADD.FTZ R152, -R152, R9 ;  /* 0x0000000998987221 */ /* 0x000fe20000010100 */
[--C-:B------:R-:W-:Y:S01]  /*5dd0*/  FFMA.FTZ R153, R159, UR10, -R154.reuse ;  /* 0x0000000a9f997c23 */ /* 0x100fe2000801089a */
[--C-:B------:R-:W-:Y:S01]  /*5de0*/  FFMA.FTZ R156, R158, UR10, -R154.reuse ;  /* 0x0000000a9e9c7c23 */ /* 0x100fe2000801089a */
[----:B0-----:R-:W-:Y:S01]  /*5df0*/  FFMA.FTZ R160, R169, UR10, -R154 ;  /* 0x0000000aa9a07c23 */ /* 0x001fe2000801089a */
[----:B------:R-:W-:Y:S01]  /*5e00*/  FADD.FTZ R161, -R161, R8 ;  /* 0x00000008a1a17221 */ /* 0x000fe20000010100 */
[----:B------:R-:W-:Y:S01]  /*5e10*/  FMUL.FTZ R9, R152, UR10 ;  /* 0x0000000a98097c20 */ /* 0x000fe20008410000 */
[----:B------:R-:W-:Y:S01]  /*5e20*/  FFMA.FTZ R159, R168, UR10, -R154 ;  /* 0x0000000aa89f7c23 */ /* 0x000fe2000801089a */
[----:B------:R-:W-:Y:S01]  /*5e30*/  MUFU.EX2 R153, R153 ;  /* 0x0000009900997308 */ /* 0x000fe20000000800 */
[----:B------:R-:W-:Y:S01]  /*5e40*/  FMUL.FTZ R8, R161, UR10 ;  /* 0x0000000aa1087c20 */ /* 0x000fe20008410000 */
[----:B------:R-:W-:Y:S01]  /*5e50*/  IMAD.MOV R169, RZ, RZ, -R18 ;  /* 0x000000ffffa97224 */ /* 0x000fe200078e0a12 */
[----:B------:R-:W-:Y:S01]  /*5e60*/  MOV R168, UR25 ;  /* 0x0000001900a87c02 */ /* 0x000fe20008000f00 */
[--C-:B------:R-:W-:Y:S01]  /*5e70*/  FFMA.FTZ R158, R164, UR10, -R154.reuse ;  /* 0x0000000aa49e7c23 */ /* 0x100fe2000801089a */
[--C-:B------:R-:W-:Y:S01]  /*5e80*/  FFMA.FTZ R157, R166, UR10, -R154.reuse ;  /* 0x0000000aa69d7c23 */ /* 0x100fe2000801089a */
[----:B------:R-:W-:Y:S01]  /*5e90*/  FFMA.FTZ R163, R163, UR10, -R154 ;  /* 0x0000000aa3a37c23 */ /* 0x000fe2000801089a */
[----:B------:R-:W-:Y:S01]  /*5ea0*/  ISETP.NE.AND P2, PT, R16, R169, PT ;  /* 0x000000a91000720c */ /* 0x000fe20003f45270 */
[----:B------:R-:W0:Y:S01]  /*5eb0*/  MUFU.EX2 R8, R8 ;  /* 0x0000000800087308 */ /* 0x000e220000000800 */
[----:B------:R-:W-:-:S02]  /*5ec0*/  @!P1 VIADD R152, R168, 0x28c40 ;  /* 0x00028c40a8989836 */ /* 0x000fc40000000000 */
[--C-:B------:R-:W-:Y:S01]  /*5ed0*/  FFMA.FTZ R164, R170, UR10, -R154.reuse ;  /* 0x0000000aaaa47c23 */ /* 0x100fe2000801089a */
[--C-:B------:R-:W-:Y:S01]  /*5ee0*/  FFMA.FTZ R161, R162, UR10, -R154.reuse ;  /* 0x0000000aa2a17c23 */ /* 0x100fe2000801089a */
[--C-:B------:R-:W-:Y:S01]  /*5ef0*/  FFMA.FTZ R165, R165, UR10, -R154.reuse ;  /* 0x0000000aa5a57c23 */ /* 0x100fe2000801089a */
[----:B------:R-:W-:Y:S01]  /*5f00*/  FFMA.FTZ R167, R167, UR10, -R154 ;  /* 0x0000000aa7a77c23 */ /* 0x000fe2000801089a */
[----:B------:R-:W-:Y:S01]  /*5f10*/  @!P1 PRMT R152, RZ, 0x654, R152 ;  /* 0x00000654ff989816 */ /* 0x000fe20000000098 */
[--C-:B------:R-:W-:Y:S01]  /*5f20*/  FFMA.FTZ R171, R171, UR10, -R154.reuse ;  /* 0x0000000aabab7c23 */ /* 0x100fe2000801089a */
[----:B------:R-:W1:Y:S01]  /*5f30*/  MUFU.EX2 R9, R9 ;  /* 0x0000000900097308 */ /* 0x000e620000000800 */
[--C-:B------:R-:W-:Y:S01]  /*5f40*/  FFMA.FTZ R12, R12, UR10, -R154.reuse ;  /* 0x0000000a0c0c7c23 */ /* 0x100fe2000801089a */
[----:B------:R1:W-:Y:S01]  /*5f50*/  @!P1 SYNCS.ARRIVE.TRANS64.RED.A1T0 RZ, [R152+URZ], RZ ;  /* 0x000000ff98ff99a7 */ /* 0x0003e2000810043f */
[--C-:B------:R-:W-:Y:S01]  /*5f60*/  FFMA.FTZ R173, R173, UR10, -R154.reuse ;  /* 0x0000000aadad7c23 */ /* 0x100fe2000801089a */
[----:B------:R-:W-:-:S04]  /*5f70*/  FFMA.FTZ R10, R10, UR10, -R154 ;  /* 0x0000000a0a0a7c23 */ /* 0x000fc8000801089a */
[----:B------:R-:W2:Y:S01]  /*5f80*/  MUFU.EX2 R156, R156 ;  /* 0x0000009c009c7308 */ /* 0x000ea20000000800 */
[----:B0-----:R-:W-:Y:S01]  /*5f90*/  FFMA.FTZ R169, R8, R6, R153 ;  /* 0x0000000608a97223 */ /* 0x001fe20000010099 */
[-C--:B------:R-:W-:Y:S01]  /*5fa0*/  FMUL.FTZ R26, R26, R8.reuse ;  /* 0x000000081a1a7220 */ /* 0x080fe20000410000 */
[-C--:B------:R-:W-:Y:S01]  /*5fb0*/  FMUL.FTZ R27, R27, R8.reuse ;  /* 0x000000081b1b7220 */ /* 0x080fe20000410000 */
[-C--:B------:R-:W-:Y:S01]  /*5fc0*/  FMUL.FTZ R30, R30, R8.reuse ;  /* 0x000000081e1e7220 */ /* 0x080fe20000410000 */
[-C--:B------:R-:W-:Y:S01]  /*5fd0*/  FMUL.FTZ R31, R31, R8.reuse ;  /* 0x000000081f1f7220 */ /* 0x080fe20000410000 */
[-C--:B------:R-:W-:Y:S01]  /*5fe0*/  FMUL.FTZ R34, R34, R8.reuse ;  /* 0x0000000822227220 */ /* 0x080fe20000410000 */
[----:B------:R-:W-:Y:S01]  /*5ff0*/  FMUL.FTZ R35, R35, R8 ;  /* 0x0000000823237220 */ /* 0x000fe20000410000 */
[----:B------:R-:W0:Y:S01]  /*6000*/  MUFU.EX2 R155, R155 ;  /* 0x0000009b009b7308 */ /* 0x000e220000000800 */
[----:B-1----:R-:W-:Y:S01]  /*6010*/  FFMA.FTZ R152, R9, R3, R172 ;  /* 0x0000000309987223 */ /* 0x002fe200000100ac */
[----:B------:R-:W-:-:S02]  /*6020*/  @!P2 IMAD R3, R183, 0x40, R2 ;  /* 0x00000040b703a824 */ /* 0x000fc400078e0202 */
[-C--:B------:R-:W-:Y:S01]  /*6030*/  FMUL.FTZ R24, R24, R9.reuse ;  /* 0x0000000918187220 */ /* 0x080fe20000410000 */
[-C--:B------:R-:W-:Y:S01]  /*6040*/  FMUL.FTZ R25, R25, R9.reuse ;  /* 0x0000000919197220 */ /* 0x080fe20000410000 */
[----:B------:R-:W-:Y:S01]  /*6050*/  FADD.FTZ R183, R175, R152 ;  /* 0x00000098afb77221 */ /* 0x000fe20000010000 */
[----:B------:R-:W-:Y:S01]  /*6060*/  FMUL.FTZ R28, R28, R9 ;  /* 0x000000091c1c7220 */ /* 0x000fe20000410000 */
[----:B------:R-:W-:Y:S01]  /*6070*/  @!P2 LEA R3, R3, UR40, 0x2 ;  /* 0x000000280303ac11 */ /* 0x000fe2000f8e10ff */
[----:B------:R-:W1:Y:S01]  /*6080*/  MUFU.EX2 R158, R158 ;  /* 0x0000009e009e7308 */ /* 0x000e620000000800 */
[----:B--2---:R-:W-:Y:S01]  /*6090*/  FADD.FTZ R6, R156, R169 ;  /* 0x000000a99c067221 */ /* 0x004fe20000010000 */
[----:B------:R-:W-:Y:S01]  /*60a0*/  FADD.FTZ R152, R174, R183 ;  /* 0x000000b7ae987221 */ /* 0x000fe20000010000 */
[----:B------:R-:W-:Y:S01]  /*60b0*/  F2FP.BF16.F32.PACK_AB R153, R156, R153 ;  /* 0x000000999c99723e */ /* 0x000fe200000010ff */
[----:B------:R-:W-:Y:S01]  /*60c0*/  @!P2 STS [R3+0x28800], R9 ;  /* 0x028800090300a388 */ /* 0x000fe20000000800 */
[----:B------:R-:W-:Y:S01]  /*60d0*/  F2FP.BF16.F32.PACK_AB R156, R14, R11 ;  /* 0x0000000b0e9c723e */ /* 0x000fe200000010ff */
[----:B------:R-:W-:Y:S01]  /*60e0*/  FADD.FTZ R152, R177, R152 ;  /* 0x00000098b1987221 */ /* 0x000fe20000010000 */
[-C--:B------:R-:W-:Y:S01]  /*60f0*/  FMUL.FTZ R29, R29, R9.reuse ;  /* 0x000000091d1d7220 */ /* 0x080fe20000410000 */
[----:B------:R-:W2:Y:S01]  /*6100*/  MUFU.EX2 R157, R157 ;  /* 0x0000009d009d7308 */ /* 0x000ea20000000800 */
[----:B------:R3:W-:Y:S01]  /*6110*/  @!P2 STS [R3+0x28820], R8 ;  /* 0x028820080300a388 */ /* 0x0007e20000000800 */
        /* <DEDUP_REMOVED lines=31> */
[----:B0-----:R-:W-:Y:S01]  /*6310*/  FADD.FTZ R163, R155, R6 ;  /* 0x000000069ba37221 */ /* 0x001fe20000010000 */
[----:B-1----:R-:W-:Y:S01]  /*6320*/  F2FP.BF16.F32.PACK_AB R155, R158, R155 ;  /* 0x0000009b9e9b723e */ /* 0x002fe200000010ff */
[-C--:B------:R-:W-:Y:S01]  /*6330*/  FMUL.FTZ R85, R85, R9.reuse ;  /* 0x0000000955557220 */ /* 0x080fe20000410000 */
[-C--:B------:R-:W-:Y:S01]  /*6340*/  FMUL.FTZ R88, R88, R9.reuse ;  /* 0x0000000958587220 */ /* 0x080fe20000410000 */
[----:B------:R-:W-:Y:S01]  /*6350*/  FADD.FTZ R166, R158, R163 ;  /* 0x000000a39ea67221 */ /* 0x000fe20000010000 */
[----:B------:R-:W-:Y:S01]  /*6360*/  FADD.FTZ R163, R11, R152 ;  /* 0x000000980ba37221 */ /* 0x000fe20000010000 */
[----:B------:R-:W-:Y:S01]  /*6370*/  FMUL.FTZ R89, R89, R9 ;  /* 0x0000000959597220 */ /* 0x000fe20000410000 */
[----:B------:R-:W0:Y:S01]  /*6380*/  MUFU.EX2 R161, R161 ;  /* 0x000000a100a17308 */ /* 0x000e220000000800 */
[----:B--2---:R-:W-:Y:S01]  /*6390*/  FADD.FTZ R169, R157, R166 ;  /* 0x000000a69da97221 */ /* 0x004fe20000010000 */
[----:B------:R-:W-:Y:S01]  /*63a0*/  FADD.FTZ R152, R14, R163 ;  /* 0x000000a30e987221 */ /* 0x000fe20000010000 */
[----:B----4-:R-:W-:Y:S01]  /*63b0*/  F2FP.BF16.F32.PACK_AB R157, R160, R157 ;  /* 0x0000009da09d723e */ /* 0x010fe200000010ff */
[----:B------:R-:W-:Y:S01]  /*63c0*/  FMUL.FTZ R92, R92, R9 ;  /* 0x000000095c5c7220 */ /* 0x000fe20000410000 */
[----:B------:R-:W-:Y:S01]  /*63d0*/  FADD.FTZ R154, R160, R169 ;  /* 0x000000a9a09a7221 */ /* 0x000fe20000010000 */
[----:B------:R-:W-:Y:S01]  /*63e0*/  FADD.FTZ R163, R13, R152 ;  /* 0x000000980da37221 */ /* 0x000fe20000010000 */
[----:B------:R-:W-:Y:S01]  /*63f0*/  F2FP.BF16.F32.PACK_AB R152, R175, R172 ;  /* 0x000000acaf98723e */ /* 0x000fe200000010ff */
[----:B------:R-:W-:Y:S01]  /*6400*/  MUFU.EX2 R165, R165 ;  /* 0x000000a500a57308 */ /* 0x000fe20000000800 */
[----:B------:R-:W-:Y:S01]  /*6410*/  F2FP.BF16.F32.PACK_AB R160, R176, R15 ;  /* 0x0000000fb0a0723e */ /* 0x000fe200000010ff */
[----:B------:R-:W-:Y:S01]  /*6420*/  FADD.FTZ R166, R20, R163 ;  /* 0x000000a314a67221 */ /* 0x000fe20000010000 */
[-C--:B------:R-:W-:Y:S01]  /*6430*/  FMUL.FTZ R93, R93, R9.reuse ;  /* 0x000000095d5d7220 */ /* 0x080fe20000410000 */
[-C--:B------:R-:W-:Y:S01]  /*6440*/  FMUL.FTZ R96, R96, R9.reuse ;  /* 0x0000000960607220 */ /* 0x080fe20000410000 */
[-C--:B------:R-:W-:Y:S01]  /*6450*/  FMUL.FTZ R97, R97, R9.reuse ;  /* 0x0000000961617220 */ /* 0x080fe20000410000 */
[----:B------:R-:W-:Y:S01]  /*6460*/  FADD.FTZ R163, R15, R166 ;  /* 0x000000a60fa37221 */ /* 0x000fe20000010000 */
[-C--:B------:R-:W-:Y:S01]  /*6470*/  FMUL.FTZ R100, R100, R9.reuse ;  /* 0x0000000964647220 */ /* 0x080fe20000410000 */
[----:B------:R5:W1:Y:S01]  /*6480*/  MUFU.EX2 R6, R167 ;  /* 0x000000a700067308 */ /* 0x000a620000000800 */
[-C--:B------:R-:W-:Y:S01]  /*6490*/  FMUL.FTZ R101, R101, R9.reuse ;  /* 0x0000000965657220 */ /* 0x080fe20000410000 */
[----:B------:R-:W-:Y:S01]  /*64a0*/  FADD.FTZ R158, R176, R163 ;  /* 0x000000a3b09e7221 */ /* 0x000fe20000010000 */
[-C--:B------:R-:W-:Y:S01]  /*64b0*/  FMUL.FTZ R104, R104, R9.reuse ;  /* 0x0000000968687220 */ /* 0x080fe20000410000 */
[-C--:B------:R-:W-:Y:S01]  /*64c0*/  FMUL.FTZ R105, R105, R9.reuse ;  /* 0x0000000969697220 */ /* 0x080fe20000410000 */
[----:B------:R-:W-:Y:S01]  /*64d0*/  FMUL.FTZ R108, R108, R9 ;  /* 0x000000096c6c7220 */ /* 0x000fe20000410000 */
[----:B---3--:R-:W-:Y:S01]  /*64e0*/  FADD.FTZ R3, R21, R158 ;  /* 0x0000009e15037221 */ /* 0x008fe20000010000 */
[----:B------:R-:W-:Y:S01]  /*64f0*/  F2FP.BF16.F32.PACK_AB R158, R20, R13 ;  /* 0x0000000d149e723e */ /* 0x000fe200000010ff */
[----:B------:R-:W2:Y:S01]  /*6500*/  MUFU.EX2 R171, R171 ;  /* 0x000000ab00ab7308 */ /* 0x000ea20000000800 */
[----:B-----5:R-:W-:Y:S01]  /*6510*/  FADD.FTZ R167, R159, R154 ;  /* 0x0000009a9fa77221 */ /* 0x020fe20000010000 */
[----:B------:R-:W-:Y:S01]  /*6520*/  F2FP.BF16.F32.PACK_AB R154, R177, R174 ;  /* 0x000000aeb19a723e */ /* 0x000fe200000010ff */
[----:B------:R-:W-:Y:S01]  /*6530*/  BAR.SYNC.DEFER_BLOCKING 0xf, 0x100 ;  /* 0x03c4000000007b1d */ /* 0x000fe20000010000 */
[C---:B------:R-:W-:Y:S01]  /*6540*/  F2FP.BF16.F32.PACK_AB R159, R164.reuse, R159 ;  /* 0x0000009fa49f723e */ /* 0x040fe200000010ff */
[----:B------:R-:W-:Y:S01]  /*6550*/  FADD.FTZ R170, R164, R167 ;  /* 0x000000a7a4aa7221 */ /* 0x000fe20000010000 */
[-C--:B------:R-:W-:Y:S01]  /*6560*/  FMUL.FTZ R109, R109, R9.reuse ;  /* 0x000000096d6d7220 */ /* 0x080fe20000410000 */
[-C--:B------:R-:W-:Y:S01]  /*6570*/  FMUL.FTZ R112, R112, R9.reuse ;  /* 0x0000000970707220 */ /* 0x080fe20000410000 */
[----:B------:R-:W-:Y:S01]  /*6580*/  FMUL.FTZ R113, R113, R9 ;  /* 0x0000000971717220 */ /* 0x000fe20000410000 */
[----:B------:R-:W3:Y:S01]  /*6590*/  MUFU.EX2 R178, R178 ;  /* 0x000000b200b27308 */ /* 0x000ee20000000800 */
[----:B0-----:R-:W-:Y:S01]  /*65a0*/  FADD.FTZ R169, R161, R170 ;  /* 0x000000aaa1a97221 */ /* 0x001fe20000010000 */
[----:B------:R-:W-:Y:S01]  /*65b0*/  F2FP.BF16.F32.PACK_AB R161, R162, R161 ;  /* 0x000000a1a2a1723e */ /* 0x000fe200000010ff */
[----:B------:R-:W-:Y:S01]  /*65c0*/  FMUL.FTZ R116, R116, R9 ;  /* 0x0000000974747220 */ /* 0x000fe20000410000 */
[----:B-1----:R-:W-:Y:S01]  /*65d0*/  F2FP.BF16.F32.PACK_AB R163, R6, R165 ;  /* 0x000000a506a3723e */ /* 0x002fe200000010ff */
        /* <DEDUP_REMOVED lines=11> */
[----:B------:R-:W1:Y:S01]  /*6690*/  MUFU.EX2 R179, R179 ;  /* 0x000000b300b37308 */ /* 0x000e620000000800 */
[----:B--2---:R-:W-:Y:S01]  /*66a0*/  FADD.FTZ R11, R171, R20 ;  /* 0x00000014ab0b7221 */ /* 0x004fe20000010000 */
[C---:B---3--:R-:W-:Y:S01]  /*66b0*/  FADD.FTZ R14, R178.reuse, R3 ;  /* 0x00000003b20e7221 */ /* 0x048fe20000010000 */
[----:B------:R-:W-:Y:S01]  /*66c0*/  F2FP.BF16.F32.PACK_AB R162, R178, R21 ;  /* 0x00000015b2a2723e */ /* 0x000fe200000010ff */
[----:B------:R2:W-:Y:S01]  /*66d0*/  STSM.16.M88.4 [R19+0x26800], R152 ;  /* 0x0268009813007844 */ /* 0x0005e20000000200 */
[-C--:B------:R-:W-:Y:S01]  /*66e0*/  FMUL.FTZ R132, R132, R9.reuse ;  /* 0x0000000984847220 */ /* 0x080fe20000410000 */
[-C--:B------:R-:W-:Y:S01]  /*66f0*/  FMUL.FTZ R133, R133, R9.reuse ;  /* 0x0000000985857220 */ /* 0x080fe20000410000 */
[----:B------:R-:W-:Y:S01]  /*6700*/  FMUL.FTZ R136, R136, R9 ;  /* 0x0000000988887220 */ /* 0x000fe20000410000 */
[----:B------:R-:W3:Y:S01]  /*6710*/  MUFU.EX2 R167, R173 ;  /* 0x000000ad00a77308 */ /* 0x000ee20000000800 */
[C---:B0-----:R-:W-:Y:S01]  /*6720*/  FADD.FTZ R20, R12.reuse, R11 ;  /* 0x0000000b0c147221 */ /* 0x041fe20000010000 */
[----:B------:R-:W-:Y:S01]  /*6730*/  F2FP.BF16.F32.PACK_AB R165, R12, R171 ;  /* 0x000000ab0ca5723e */ /* 0x000fe200000010ff */
[----:B------:R2:W-:Y:S01]  /*6740*/  STSM.16.M88.4 [R22], R156 ;  /* 0x0000009c16007844 */ /* 0x0005e20000000200 */
[-C--:B------:R-:W-:Y:S01]  /*6750*/  FMUL.FTZ R137, R137, R9.reuse ;  /* 0x0000000989897220 */ /* 0x080fe20000410000 */
[-C--:B------:R-:W-:Y:S01]  /*6760*/  FMUL.FTZ R140, R140, R9.reuse ;  /* 0x000000098c8c7220 */ /* 0x080fe20000410000 */
[----:B------:R-:W-:Y:S01]  /*6770*/  FMUL.FTZ R141, R141, R9 ;  /* 0x000000098d8d7220 */ /* 0x000fe20000410000 */
[----:B------:R2:W-:Y:S01]  /*6780*/  STSM.16.M88.4 [R184], R160 ;  /* 0x000000a0b8007844 */ /* 0x0005e20000000200 */
[----:B------:R-:W0:Y:S01]  /*6790*/  MUFU.EX2 R181, R181 ;  /* 0x000000b500b57308 */ /* 0x000e220000000800 */
[----:B-1----:R-:W-:Y:S01]  /*67a0*/  FADD.FTZ R3, R179, R14 ;  /* 0x0000000eb3037221 */ /* 0x002fe20000010000 */
[----:B------:R-:W-:Y:S01]  /*67b0*/  F2FP.BF16.F32.PACK_AB R164, R180, R179 ;  /* 0x000000b3b4a4723e */ /* 0x000fe200000010ff */
[-C--:B------:R-:W-:Y:S01]  /*67c0*/  FMUL.FTZ R144, R144, R9.reuse ;  /* 0x0000000990907220 */ /* 0x080fe20000410000 */
[-C--:B------:R-:W-:Y:S01]  /*67d0*/  FMUL.FTZ R145, R145, R9.reuse ;  /* 0x0000000991917220 */ /* 0x080fe20000410000 */
[----:B------:R-:W-:Y:S01]  /*67e0*/  FADD.FTZ R14, R180, R3 ;  /* 0x00000003b40e7221 */ /* 0x000fe20000010000 */
[-C--:B------:R-:W-:Y:S01]  /*67f0*/  FMUL.FTZ R148, R148, R9.reuse ;  /* 0x0000000994947220 */ /* 0x080fe20000410000 */
[----:B------:R-:W-:Y:S01]  /*6800*/  FMUL.FTZ R149, R149, R9 ;  /* 0x0000000995957220 */ /* 0x000fe20000410000 */
        /* <DEDUP_REMOVED lines=16> */
[-C--:B------:R-:W-:Y:S01]  /*6910*/  FMUL.FTZ R62, R62, R8.reuse ;  /* 0x000000083e3e7220 */ /* 0x080fe20000410000 */
[C---:B-1----:R-:W-:Y:S01]  /*6920*/  F2FP.BF16.F32.PACK_AB R166, R182.reuse, R181 ;  /* 0x000000b5b6a6723e */ /* 0x042fe200000010ff */
[----:B------:R-:W-:Y:S01]  /*6930*/  FADD.FTZ R3, R182, R3 ;  /* 0x00000003b6037221 */ /* 0x000fe20000010000 */
[-C--:B------:R-:W-:Y:S01]  /*6940*/  FMUL.FTZ R63, R63, R8.reuse ;  /* 0x000000083f3f7220 */ /* 0x080fe20000410000 */
[-C--:B------:R-:W-:Y:S01]  /*6950*/  FMUL.FTZ R66, R66, R8.reuse ;  /* 0x0000000842427220 */ /* 0x080fe20000410000 */
[-C--:B------:R-:W-:Y:S01]  /*6960*/  FMUL.FTZ R67, R67, R8.reuse ;  /* 0x0000000843437220 */ /* 0x080fe20000410000 */
[-C--:B------:R-:W-:Y:S01]  /*6970*/  FMUL.FTZ R70, R70, R8.reuse ;  /* 0x0000000846467220 */ /* 0x080fe20000410000 */
[-C--:B------:R-:W-:Y:S01]  /*6980*/  FMUL.FTZ R71, R71, R8.reuse ;  /* 0x0000000847477220 */ /* 0x080fe20000410000 */
[-C--:B------:R-:W-:Y:S01]  /*6990*/  FMUL.FTZ R74, R74, R8.reuse ;  /* 0x000000084a4a7220 */ /* 0x080fe20000410000 */
[C---:B---3--:R-:W-:Y:S01]  /*69a0*/  F2FP.BF16.F32.PACK_AB R167, R10.reuse, R167 ;  /* 0x000000a70aa7723e */ /* 0x048fe200000010ff */
        /* <DEDUP_REMOVED lines=43> */
.L_x_3435:
[----:B------:R0:W1:Y:S01]  /*6c60*/  SYNCS.PHASECHK.TRANS64.TRYWAIT P2, [UR25+0x28c50], R7 ;  /* 0x028c5007ff0075a7 */ /* 0x0000620008040159 */
[----:B------:R-:W-:Y:S05]  /*6c70*/  @!P0 BRA `(.L_x_3436) ;  /* 0x0000000000048947 */ /* 0x000fea0003800000 */
[----:B------:R-:W-:Y:S01]  /*6c80*/  BPT.TRAP 0x1 ;  /* 0x000000040000795c */ /* 0x000fe20000300000 */
.L_x_3436:
[----:B-1----:R-:W-:Y:S05]  /*6c90*/  @P2 BRA `(.L_x_3437) ;  /* 0x0000000000082947 */ /* 0x002fea0003800000 */
[----:B------:R-:W1:Y:S02]  /*6ca0*/  SYNCS.PHASECHK.TRANS64.TRYWAIT P2, [UR25+0x28c50], R7 ;  /* 0x028c5007ff0075a7 */ /* 0x000e640008040159 */
[----:B-1----:R-:W-:Y:S05]  /*6cb0*/  @!P2 BRA `(.L_x_3438) ;  /* 0x000000a400a8a947 */ /* 0x002fea0003800000 */
.L_x_3437:
[----:B------:R-:W-:Y:S01]  /*6cc0*/  ULEA UR11, UR39, UR47, 0xc ;  /* 0x0000002f270b7291 */ /* 0x000fe2000f8e603f */
[----:B------:R-:W-:Y:S01]  /*6cd0*/  WARPGROUP.ARRIVE ;  /* 0x00000000000079c5 */ /* 0x000fe20000000000 */
[----:B------:R-:W-:Y:S01]  /*6ce0*/  UMOV UR7, 0x40000040 ;  /* 0x4000004000077882 */ /* 0x000fe20000000000 */
[----:B------:R-:W-:Y:S01]  /*6cf0*/  UISETP.GT.AND UP0, UPT, UR21, UR20, UPT ;  /* 0x000000141500728c */ /* 0x000fe2000bf04270 */
[----:B-1----:R-:W-:Y:S01]  /*6d00*/  @!P1 IADD3 R168, R168, 0x28c60, RZ ;  /* 0x00028c60a8a89810 */ /* 0x002fe20007ffe0ff */
[----:B------:R-:W-:Y:S01]  /*6d10*/  UIADD3 UR21, UR21, -0x1, URZ ;  /* 0xffffffff15157890 */ /* 0x000fe2000fffe03f */
[----:B------:R-:W-:Y:S01]  /*6d20*/  IMAD.MOV.U32 R8, RZ, RZ, R4 ;  /* 0x000000ffff087224 */ /* 0x000fe200078e0004 */
[----:B------:R-:W-:Y:S01]  /*6d30*/  UMOV UR6, UR11 ;  /* 0x0000000b00067c82 */ /* 0x000fe20008000000 */
[----:B------:R-:W-:Y:S01]  /*6d40*/  @!P1 PRMT R168, RZ, 0x654, R168 ;  /* 0x00000654ffa89816 */ /* 0x000fe200000000a8 */
[----:B------:R-:W-:Y:S01]  /*6d50*/  HGMMA.64x256x16.F32.BF16 R24, R152, gdesc[UR4].tnspB, R24, gsb0 ;  /* 0x43e0000498187df0 */ /* 0x000fe20008001818 */
[----:B------:R-:W-:Y:S01]  /*6d60*/  UIADD3 UR6, UR11, 0x80, URZ ;  /* 0x000000800b067890 */ /* 0x000fe2000fffe03f */
[----:B------:R-:W-:Y:S01]  /*6d70*/  PLOP3.LUT P2, PT, PT, PT, UP0, 0x80, 0x0 ;  /* 0x000000000000781c */ /* 0x000fe20003f4f008 */
[----:B------:R-:W-:Y:S01]  /*6d80*/  UMOV UR7, 0x40000040 ;  /* 0x4000004000077882 */ /* 0x000fe20000000000 */
[----:B------:R-:W-:Y:S01]  /*6d90*/  UMOV UR23, UR39 ;  /* 0x0000002700177c82 */ /* 0x000fe20008000000 */
[----:B------:R-:W-:Y:S01]  /*6da0*/  IMAD.MOV.U32 R9, RZ, RZ, R5 ;  /* 0x000000ffff097224 */ /* 0x000fe200078e0005 */
        /* <DEDUP_REMOVED lines=27> */
.L_x_3430:
[----:B------:R-:W-:-:S13]  /*6f60*/  ISETP.LE.AND P2, PT, RZ, UR21, PT ;  /* 0x00000015ff007c0c */ /* 0x000fda000bf43270 */
[----:B------:R-:W-:Y:S05]  /*6f70*/  @!P2 BRA `(.L_x_3440) ;  /* 0x0000001c0030a947 */ /* 0x000fea0003800000 */
[----:B------:R-:W-:Y:S01]  /*6f80*/  IMAD.MOV.U32 R9, RZ, RZ, R4 ;  /* 0x000000ffff097224 */ /* 0x000fe200078e0004 */
[----:B------:R-:W-:Y:S01]  /*6f90*/  MOV R14, R5 ;  /* 0x00000005000e7202 */ /* 0x000fe20000000f00 */
[----:B------:R-:W-:Y:S01]  /*6fa0*/  UMOV UR22, UR39 ;  /* 0x0000002700167c82 */ /* 0x000fe20008000000 */
[----:B------:R-:W-:Y:S01]  /*6fb0*/  ULDC UR23, c[0x0][0x9d8] ;  /* 0x0002760000177ab9 */ /* 0x000fe20000000800 */
[----:B------:R-:W-:-:S05]  /*6fc0*/  ULDC UR20, c[0x0][0x988] ;  /* 0x0002620000147ab9 */ /* 0x000fca0000000800 */
.L_x_3449:
[----:B------:R-:W-:-:S04]  /*6fd0*/  UIADD3 UR39, UR22, 0x1, URZ ;  /* 0x0000000116277890 */ /* 0x000fc8000fffe03f */
[----:B------:R-:W-:-:S04]  /*6fe0*/  UISETP.NE.AND UP0, UPT, UR39, 0x2, UPT ;  /* 0x000000022700788c */ /* 0x000fc8000bf05270 */
[----:B------:R-:W-:Y:S02]  /*6ff0*/  USEL UR6, URZ, 0x1, UP0 ;  /* 0x000000013f067887 */ /* 0x000fe40008000000 */
[----:B------:R-:W-:Y:S02]  /*7000*/  USEL UR39, UR39, URZ, UP0 ;  /* 0x0000003f27277287 */ /* 0x000fe40008000000 */
[----:B------:R-:W-:Y:S01]  /*7010*/  ULOP3.LUT UR38, UR38, UR6, URZ, 0x3c, !UPT ;  /* 0x0000000626267292 */ /* 0x000fe2000f8e3c3f */
[----:B-1-3--:R-:W-:Y:S11]  /*7020*/  @!P0 BRA `(.L_x_3441) ;  /* 0x0000000000048947 */ /* 0x00aff60003800000 */
[----:B------:R-:W-:Y:S01]  /*7030*/  BPT.TRAP 0x1 ;  /* 0x000000040000795c */ /* 0x000fe20000300000 */
.L_x_3441:
[----:B------:R-:W-:Y:S01]  /*7040*/  ULEA UR24, UR39, UR40, 0x3 ;  /* 0x0000002827187291 */ /* 0x000fe2000f8e183f */
[----:B01----:R-:W-:-:S05]  /*7050*/  IMAD.U32 R7, RZ, RZ, UR38 ;  /* 0x00000026ff077e24 */ /* 0x003fca000f8e00ff */
[----:B------:R-:W-:-:S04]  /*7060*/  SHF.L.U32 R7, R7, 0x1f, RZ ;  /* 0x0000001f07077819 */ /* 0x000fc800000006ff */
[----:B------:R0:W1:Y:S01]  /*7070*/  SYNCS.PHASECHK.TRANS64.TRYWAIT P2, [UR24+0x28c30], R7 ;  /* 0x028c3007ff0075a7 */ /* 0x0000620008040158 */
[----:B------:R-:W-:Y:S05]  /*7080*/  @!P0 BRA `(.L_x_3442) ;  /* 0x0000000000048947 */ /* 0x000fea0003800000 */
[----:B------:R-:W-:Y:S01]  /*7090*/  BPT.TRAP 0x1 ;  /* 0x000000040000795c */ /* 0x000fe20000300000 */
.L_x_3442:
[----:B-1----:R-:W-:Y:S05]  /*70a0*/  @P2 BRA `(.L_x_3443) ;  /* 0x0000000000082947 */ /* 0x002fea0003800000 */
[----:B------:R-:W1:Y:S02]  /*70b0*/  SYNCS.PHASECHK.TRANS64.TRYWAIT P2, [UR24+0x28c30], R7 ;  /* 0x028c3007ff0075a7 */ /* 0x000e640008040158 */
[----:B-1----:R-:W-:Y:S05]  /*70c0*/  @!P2 BRA `(.L_x_3444) ;  /* 0x000000a000b8a947 */ /* 0x002fea0003800000 */
.L_x_3443:
        /* <DEDUP_REMOVED lines=23> */
[----:B-1----:R-:W-:Y:S01]  /*7240*/  FMUL.FTZ R4, R153, UR23 ;  /* 0x0000001799047c20 */ /* 0x002fe20008410000 */
        /* <DEDUP_REMOVED lines=58> */
[----:B------:R-:W-:Y:S01]  /*75f0*/  FMUL.FTZ R168, R171, UR23 ;  /* 0x00000017aba87c20 */ /* 0x000fe20008410000 */
[----:B------:R-:W-:-:S05]  /*7600*/  FMUL.FTZ R171, R175, UR23 ;  /* 0x00000017afab7c20 */ /* 0x000fca0008410000 */
[----:B------:R-:W3:Y:S01]  /*7610*/  MUFU.TANH R10, R10 ;  /* 0x0000000a000a7308 */ /* 0x000ee20000002400 */
[----:B-1----:R-:W-:-:S05]  /*7620*/  FMNMX.FTZ R5, R164, R5, !PT ;  /* 0x00000005a4057209 */ /* 0x002fca0007810000 */
[----:B------:R-:W1:Y:S02]  /*7630*/  SHFL.BFLY PT, R172, R5, 0x2, 0x1f ;  /* 0x0c401f0005ac7f89 */ /* 0x000e6400000e0000 */
[----:B------:R-:W4:Y:S08]  /*7640*/  MUFU.TANH R11, R11 ;  /* 0x0000000b000b7308 */ /* 0x000f300000002400 */
[----:B------:R-:W5:Y:S08]  /*7650*/  MUFU.TANH R12, R12 ;  /* 0x0000000c000c7308 */ /* 0x000f700000002400 */
[----:B------:R-:W0:Y:S01]  /*7660*/  MUFU.TANH R162, R162 ;  /* 0x000000a200a27308 */ /* 0x000e220000002400 */
[----:B-1----:R-:W-:Y:S01]  /*7670*/  FMNMX.FTZ R177, R5, R172, !PT ;  /* 0x000000ac05b17209 */ /* 0x002fe20007810000 */
[----:B------:R-:W-:Y:S01]  /*7680*/  FMUL.FTZ R172, R179, UR23 ;  /* 0x00000017b3ac7c20 */ /* 0x000fe20008410000 */
[----:B--2---:R-:W-:-:S05]  /*7690*/  FMNMX.FTZ R5, R8, R9, !PT ;  /* 0x0000000908057209 */ /* 0x004fca0007810000 */
[----:B------:R-:W1:Y:S01]  /*76a0*/  MUFU.TANH R163, R163 ;  /* 0x000000a300a37308 */ /* 0x000e620000002400 */
[----:B------:R-:W2:Y:S01]  /*76b0*/  SHFL.BFLY PT, R180, R177, 0x1, 0x1f ;  /* 0x0c201f00b1b47f89 */ /* 0x000ea200000e0000 */
[----:B---3--:R-:W-:-:S04]  /*76c0*/  FMNMX.FTZ R174, R10, R5, !PT ;  /* 0x000000050aae7209 */ /* 0x008fc80007810000 */
[----:B----4-:R-:W-:Y:S02]  /*76d0*/  FMNMX.FTZ R5, R11, R174, !PT ;  /* 0x000000ae0b057209 */ /* 0x010fe40007810000 */
[----:B------:R-:W3:Y:S01]  /*76e0*/  MUFU.TANH R165, R165 ;  /* 0x000000a500a57308 */ /* 0x000ee20000002400 */
[----:B------:R-:W-:Y:S01]  /*76f0*/  FMUL.FTZ R174, R183, UR23 ;  /* 0x00000017b7ae7c20 */ /* 0x000fe20008410000 */
[----:B-----5:R-:W-:-:S04]  /*7700*/  FMNMX.FTZ R5, R12, R5, !PT ;  /* 0x000000050c057209 */ /* 0x020fc80007810000 */
[----:B0-----:R-:W-:Y:S02]  /*7710*/  FMNMX.FTZ R176, R162, R5, !PT ;  /* 0x00000005a2b07209 */ /* 0x001fe40007810000 */
[----:B------:R-:W0:Y:S02]  /*7720*/  MUFU.TANH R166, R166 ;  /* 0x000000a600a67308 */ /* 0x000e240000002400 */
[----:B-1----:R-:W-:-:S06]  /*7730*/  FMNMX.FTZ R176, R163, R176, !PT ;  /* 0x000000b0a3b07209 */ /* 0x002fcc0007810000 */
[----:B------:R-:W1:Y:S01]  /*7740*/  MUFU.TANH R167, R167 ;  /* 0x000000a700a77308 */ /* 0x000e620000002400 */
[----:B---3--:R-:W-:Y:S02]  /*7750*/  FMNMX.FTZ R175, R165, R176, !PT ;  /* 0x000000b0a5af7209 */ /* 0x008fe40007810000 */
[----:B--2---:R-:W-:-:S05]  /*7760*/  FMNMX.FTZ R5, R177, R180, !PT ;  /* 0x000000b4b1057209 */ /* 0x004fca0007810000 */
[----:B------:R-:W2:Y:S01]  /*7770*/  MUFU.TANH R168, R168 ;  /* 0x000000a800a87308 */ /* 0x000ea20000002400 */
[----:B0-----:R-:W-:Y:S01]  /*7780*/  FMNMX.FTZ R176, R166, R175, !PT ;  /* 0x000000afa6b07209 */ /* 0x001fe20007810000 */
[C---:B------:R-:W-:Y:S01]  /*7790*/  FMUL.FTZ R194, R5.reuse, UR10 ;  /* 0x0000000a05c27c20 */ /* 0x040fe20008410000 */
[----:B------:R-:W-:-:S03]  /*77a0*/  FADD.FTZ R14, -R5, R14 ;  /* 0x0000000e050e7221 */ /* 0x000fc60000010100 */
[--C-:B------:R-:W-:Y:S01]  /*77b0*/  FFMA.FTZ R177, R4, UR10, -R194.reuse ;  /* 0x0000000a04b17c23 */ /* 0x100fe200080108c2 */
[--C-:B------:R-:W-:Y:S01]  /*77c0*/  FFMA.FTZ R178, R152, UR10, -R194.reuse ;  /* 0x0000000a98b27c23 */ /* 0x100fe200080108c2 */
[----:B------:R-:W0:Y:S01]  /*77d0*/  MUFU.TANH R169, R169 ;  /* 0x000000a900a97308 */ /* 0x000e220000002400 */
[----:B-1----:R-:W-:Y:S01]  /*77e0*/  FMNMX.FTZ R175, R167, R176, !PT ;  /* 0x000000b0a7af7209 */ /* 0x002fe20007810000 */
[----:B------:R-:W-:Y:S01]  /*77f0*/  FMUL.FTZ R14, R14, UR10 ;  /* 0x0000000a0e0e7c20 */ /* 0x000fe20008410000 */
        /* <DEDUP_REMOVED lines=19> */
[----:B-1----:R-:W-:-:S07]  /*7930*/  FMNMX.FTZ R175, R171, R176, !PT ;  /* 0x000000b0abaf7209 */ /* 0x002fce0007810000 */
[----:B------:R-:W1:Y:S01]  /*7940*/  MUFU.TANH R173, R173 ;  /* 0x000000ad00ad7308 */ /* 0x000e620000002400 */
[----:B--2---:R-:W-:-:S07]  /*7950*/  FMNMX.FTZ R175, R170, R175, !PT ;  /* 0x000000afaaaf7209 */ /* 0x004fce0007810000 */
[----:B------:R-:W2:Y:S01]  /*7960*/  MUFU.TANH R174, R174 ;  /* 0x000000ae00ae7308 */ /* 0x000ea20000002400 */
[----:B0-----:R-:W-:-:S07]  /*7970*/  FMNMX.FTZ R4, R172, R175, !PT ;  /* 0x000000afac047209 */ /* 0x001fce0007810000 */
[----:B------:R-:W0:Y:S01]  /*7980*/  MUFU.EX2 R14, R14 ;  /* 0x0000000e000e7308 */ /* 0x000e220000000800 */
[----:B-1----:R-:W-:-:S07]  /*7990*/  FMNMX.FTZ R175, R173, R4, !PT ;  /* 0x00000004adaf7209 */ /* 0x002fce0007810000 */
[----:B------:R-:W1:Y:S01]  /*79a0*/  MUFU.EX2 R13, R13 ;  /* 0x0000000d000d7308 */ /* 0x000e620000000800 */
[----:B--2---:R-:W-:-:S05]  /*79b0*/  FMNMX.FTZ R175, R174, R175, !PT ;  /* 0x000000afaeaf7209 */ /* 0x004fca0007810000 */
[----:B------:R-:W2:Y:S02]  /*79c0*/  SHFL.BFLY PT, R4, R175, 0x2, 0x1f ;  /* 0x0c401f00af047f89 */ /* 0x000ea400000e0000 */
[----:B------:R3:W4:Y:S01]  /*79d0*/  MUFU.EX2 R176, R177 ;  /* 0x000000b100b07308 */ /* 0x0007220000000800 */
[-C--:B0-----:R-:W-:Y:S01]  /*79e0*/  FMUL.FTZ R24, R24, R14.reuse ;  /* 0x0000000e18187220 */ /* 0x081fe20000410000 */
        /* <DEDUP_REMOVED lines=8> */
[----:B---3--:R-:W-:-:S02]  /*7a70*/  IMAD.MOV R177, RZ, RZ, -R18 ;  /* 0x000000ffffb17224 */ /* 0x008fc400078e0a12 */
[-C--:B------:R-:W-:Y:S01]  /*7a80*/  FMUL.FTZ R37, R37, R14.reuse ;  /* 0x0000000e25257220 */ /* 0x080fe20000410000 */
[-C--:B------:R-:W-:Y:S01]  /*7a90*/  FMUL.FTZ R40, R40, R14.reuse ;  /* 0x0000000e28287220 */ /* 0x080fe20000410000 */
[-C--:B------:R-:W-:Y:S01]  /*7aa0*/  FMUL.FTZ R41, R41, R14.reuse ;  /* 0x0000000e29297220 */ /* 0x080fe20000410000 */
[-C--:B------:R-:W-:Y:S01]  /*7ab0*/  FMUL.FTZ R44, R44, R14.reuse ;  /* 0x0000000e2c2c7220 */ /* 0x080fe20000410000 */
[----:B------:R-:W-:Y:S01]  /*7ac0*/  ISETP.NE.AND P2, PT, R16, R177, PT ;  /* 0x000000b11000720c */ /* 0x000fe20003f45270 */
[----:B------:R-:W-:Y:S01]  /*7ad0*/  MUFU.EX2 R20, R20 ;  /* 0x0000001400147308 */ /* 0x000fe20000000800 */
[-C--:B------:R-:W-:Y:S01]  /*7ae0*/  FMUL.FTZ R45, R45, R14.reuse ;  /* 0x0000000e2d2d7220 */ /* 0x080fe20000410000 */
[-C--:B------:R-:W-:Y:S01]  /*7af0*/  FMUL.FTZ R48, R48, R14.reuse ;  /* 0x0000000e30307220 */ /* 0x080fe20000410000 */
[-C--:B------:R-:W-:Y:S01]  /*7b00*/  FMUL.FTZ R49, R49, R14.reuse ;  /* 0x0000000e31317220 */ /* 0x080fe20000410000 */
[-C--:B------:R-:W-:Y:S01]  /*7b10*/  FMUL.FTZ R52, R52, R14.reuse ;  /* 0x0000000e34347220 */ /* 0x080fe20000410000 */
[----:B------:R-:W-:Y:S01]  /*7b20*/  FMUL.FTZ R53, R53, R14 ;  /* 0x0000000e35357220 */ /* 0x000fe20000410000 */
        /* <DEDUP_REMOVED lines=41> */
[----:B------:R-:W-:Y:S01]  /*7dc0*/  FFMA.FTZ R175, R10, UR10, -R179 ;  /* 0x0000000a0aaf7c23 */ /* 0x000fe200080108b3 */
[----:B------:R-:W-:-:S02]  /*7dd0*/  IMAD.U32 R168, RZ, RZ, UR24 ;  /* 0x00000018ffa87e24 */ /* 0x000fc4000f8e00ff */
[--C-:B------:R-:W-:Y:S01]  /*7de0*/  FFMA.FTZ R10, R11, UR10, -R179.reuse ;  /* 0x0000000a0b0a7c23 */ /* 0x100fe200080108b3 */
[----:B------:R-:W-:Y:S01]  /*7df0*/  MUFU.EX2 R9, R9 ;  /* 0x0000000900097308 */ /* 0x000fe20000000800 */
[--C-:B------:R-:W-:Y:S01]  /*7e00*/  FFMA.FTZ R11, R12, UR10, -R179.reuse ;  /* 0x0000000a0c0b7c23 */ /* 0x100fe200080108b3 */
[----:B------:R-:W-:Y:S02]  /*7e10*/  @!P1 VIADD R152, R168, 0x28c40 ;  /* 0x00028c40a8989836 */ /* 0x000fe40000000000 */
[--C-:B------:R-:W-:Y:S01]  /*7e20*/  FFMA.FTZ R12, R162, UR10, -R179.reuse ;  /* 0x0000000aa20c7c23 */ /* 0x100fe200080108b3 */
[--C-:B------:R-:W-:Y:S01]  /*7e30*/  FFMA.FTZ R163, R163, UR10, -R179.reuse ;  /* 0x0000000aa3a37c23 */ /* 0x100fe200080108b3 */
[--C-:B------:R-:W-:Y:S01]  /*7e40*/  FFMA.FTZ R165, R165, UR10, -R179.reuse ;  /* 0x0000000aa5a57c23 */ /* 0x100fe200080108b3 */
[--C-:B------:R-:W-:Y:S01]  /*7e50*/  FFMA.FTZ R196, R166, UR10, -R179.reuse ;  /* 0x0000000aa6c47c23 */ /* 0x100fe200080108b3 */
[----:B------:R-:W-:Y:S01]  /*7e60*/  @!P1 PRMT R152, RZ, 0x654, R152 ;  /* 0x00000654ff989816 */ /* 0x000fe20000000098 */
[----:B------:R-:W1:Y:S01]  /*7e70*/  MUFU.EX2 R8, R8 ;  /* 0x0000000800087308 */ /* 0x000e620000000800 */
[--C-:B------:R-:W-:Y:S01]  /*7e80*/  FFMA.FTZ R167, R167, UR10, -R179.reuse ;  /* 0x0000000aa7a77c23 */ /* 0x100fe200080108b3 */
[--C-:B------:R-:W-:Y:S01]  /*7e90*/  FFMA.FTZ R200, R171, UR10, -R179.reuse ;  /* 0x0000000aabc87c23 */ /* 0x100fe200080108b3 */
[----:B------:R4:W-:Y:S01]  /*7ea0*/  @!P1 SYNCS.ARRIVE.TRANS64.RED.A1T0 RZ, [R152+URZ], RZ ;  /* 0x000000ff98ff99a7 */ /* 0x0009e2000810043f */
[----:B------:R-:W-:Y:S01]  /*7eb0*/  MOV R171, UR22 ;  /* 0x0000001600ab7c02 */ /* 0x000fe20008000f00 */
[--C-:B------:R-:W-:Y:S01]  /*7ec0*/  FFMA.FTZ R169, R169, UR10, -R179.reuse ;  /* 0x0000000aa9a97c23 */ /* 0x100fe200080108b3 */
[--C-:B------:R-:W-:Y:S01]  /*7ed0*/  FFMA.FTZ R170, R170, UR10, -R179.reuse ;  /* 0x0000000aaaaa7c23 */ /* 0x100fe200080108b3 */
[----:B------:R-:W-:Y:S01]  /*7ee0*/  FFMA.FTZ R173, R173, UR10, -R179 ;  /* 0x0000000aadad7c23 */ /* 0x000fe200080108b3 */
[----:B------:R-:W2:Y:S01]  /*7ef0*/  MUFU.EX2 R175, R175 ;  /* 0x000000af00af7308 */ /* 0x000ea20000000800 */
[----:B------:R-:W-:-:S02]  /*7f00*/  @!P2 IMAD R154, R171, 0x40, R2 ;  /* 0x00000040ab9aa824 */ /* 0x000fc400078e0202 */
[----:B------:R-:W-:Y:S01]  /*7f10*/  FFMA.FTZ R174, R174, UR10, -R179 ;  /* 0x0000000aaeae7c23 */ /* 0x000fe200080108b3 */
[----:B----4-:R-:W-:Y:S01]  /*7f20*/  FADD.FTZ R152, R176, R3 ;  /* 0x00000003b0987221 */ /* 0x010fe20000010000 */
[----:B------:R-:W-:Y:S01]  /*7f30*/  FFMA.FTZ R172, R172, UR10, -R179 ;  /* 0x0000000aacac7c23 */ /* 0x000fe200080108b3 */
[----:B------:R-:W-:Y:S01]  /*7f40*/  FMUL.FTZ R112, R112, R14 ;  /* 0x0000000e70707220 */ /* 0x000fe20000410000 */
[----:B------:R-:W-:Y:S01]  /*7f50*/  @!P2 LEA R154, R154, UR40, 0x2 ;  /* 0x000000289a9aac11 */ /* 0x000fe2000f8e10ff */
[----:B0-----:R-:W-:Y:S01]  /*7f60*/  FADD.FTZ R3, R15, R152 ;  /* 0x000000980f037221 */ /* 0x001fe20000010000 */
[----:B------:R-:W0:Y:S01]  /*7f70*/  MUFU.EX2 R10, R10 ;  /* 0x0000000a000a7308 */ /* 0x000e220000000800 */
[----:B-1----:R-:W-:Y:S01]  /*7f80*/  FFMA.FTZ R6, R9, R6, R8 ;  /* 0x0000000609067223 */ /* 0x002fe20000010008 */
[-C--:B------:R-:W-:Y:S01]  /*7f90*/  FMUL.FTZ R113, R113, R14.reuse ;  /* 0x0000000e71717220 */ /* 0x080fe20000410000 */
[----:B------:R-:W-:Y:S01]  /*7fa0*/  FADD.FTZ R152, R20, R3 ;  /* 0x0000000314987221 */ /* 0x000fe20000010000 */
[----:B------:R-:W-:Y:S01]  /*7fb0*/  @!P2 STS [R154+0x28800], R14 ;  /* 0x0288000e9a00a388 */ /* 0x000fe20000000800 */
[-C--:B------:R-:W-:Y:S01]  /*7fc0*/  FMUL.FTZ R116, R116, R14.reuse ;  /* 0x0000000e74747220 */ /* 0x080fe20000410000 */
[-C--:B------:R-:W-:Y:S01]  /*7fd0*/  FMUL.FTZ R117, R117, R14.reuse ;  /* 0x0000000e75757220 */ /* 0x080fe20000410000 */
[----:B------:R-:W-:Y:S01]  /*7fe0*/  FADD.FTZ R177, R21, R152 ;  /* 0x0000009815b17221 */ /* 0x000fe20000010000 */
[----:B------:R-:W1:Y:S01]  /*7ff0*/  MUFU.EX2 R11, R11 ;  /* 0x0000000b000b7308 */ /* 0x000e620000000800 */
[----:B--2---:R-:W-:Y:S01]  /*8000*/  FADD.FTZ R3, R175, R6 ;  /* 0x00000006af037221 */ /* 0x004fe20000010000 */
[----:B------:R2:W-:Y:S01]  /*8010*/  @!P2 STS [R154+0x28820], R9 ;  /* 0x028820099a00a388 */ /* 0x0005e20000000800 */
[----:B------:R-:W-:Y:S01]  /*8020*/  FADD.FTZ R152, R178, R177 ;  /* 0x000000b1b2987221 */ /* 0x000fe20000010000 */
[-C--:B------:R-:W-:Y:S01]  /*8030*/  FMUL.FTZ R120, R120, R14.reuse ;  /* 0x0000000e78787220 */ /* 0x080fe20000410000 */
[-C--:B------:R-:W-:Y:S01]  /*8040*/  FMUL.FTZ R121, R121, R14.reuse ;  /* 0x0000000e79797220 */ /* 0x080fe20000410000 */
[-C--:B------:R-:W-:Y:S01]  /*8050*/  FMUL.FTZ R124, R124, R14.reuse ;  /* 0x0000000e7c7c7220 */ /* 0x080fe20000410000 */
[----:B------:R-:W-:Y:S01]  /*8060*/  FADD.FTZ R177, R153, R152 ;  /* 0x0000009899b17221 */ /* 0x000fe20000010000 */
[----:B------:R-:W3:Y:S01]  /*8070*/  MUFU.EX2 R12, R12 ;  /* 0x0000000c000c7308 */ /* 0x000ee20000000800 */
[----:B0-----:R-:W-:Y:S01]  /*8080*/  FADD.FTZ R6, R10, R3 ;  /* 0x000000030a067221 */ /* 0x001fe20000010000 */
[-C--:B------:R-:W-:Y:S01]  /*8090*/  FMUL.FTZ R125, R125, R14.reuse ;  /* 0x0000000e7d7d7220 */ /* 0x080fe20000410000 */
[----:B------:R-:W-:Y:S01]  /*80a0*/  FADD.FTZ R152, R180, R177 ;  /* 0x000000b1b4987221 */ /* 0x000fe20000010000 */
[-C--:B------:R-:W-:Y:S01]  /*80b0*/  FMUL.FTZ R128, R128, R14.reuse ;  /* 0x0000000e80807220 */ /* 0x080fe20000410000 */
[-C--:B------:R-:W-:Y:S01]  /*80c0*/  FMUL.FTZ R129, R129, R14.reuse ;  /* 0x0000000e81817220 */ /* 0x080fe20000410000 */
[-C--:B------:R-:W-:Y:S01]  /*80d0*/  FMUL.FTZ R132, R132, R14.reuse ;  /* 0x0000000e84847220 */ /* 0x080fe20000410000 */
[----:B------:R-:W-:Y:S01]  /*80e0*/  FADD.FTZ R177, R155, R152 ;  /* 0x000000989bb17221 */ /* 0x000fe20000010000 */
        /* <DEDUP_REMOVED lines=9> */
[----:B---3--:R-:W-:Y:S01]  /*8180*/  FADD.FTZ R6, R12, R3 ;  /* 0x000000030c067221 */ /* 0x008fe20000010000 */
[-C--:B------:R-:W-:Y:S01]  /*8190*/  FMUL.FTZ R145, R145, R14.reuse ;  /* 0x0000000e91917220 */ /* 0x080fe20000410000 */
[-C--:B------:R-:W-:Y:S01]  /*81a0*/  FMUL.FTZ R148, R148, R14.reuse ;  /* 0x0000000e94947220 */ /* 0x080fe20000410000 */
[----:B------:R-:W-:Y:S01]  /*81b0*/  FMUL.FTZ R149, R149, R14 ;  /* 0x0000000e95957220 */ /* 0x000fe20000410000 */
[----:B------:R-:W-:Y:S01]  /*81c0*/  F2FP.BF16.F32.PACK_AB R158, R180, R153 ;  /* 0x00000099b49e723e */ /* 0x000fe200000010ff */
[----:B------:R-:W-:Y:S01]  /*81d0*/  FMUL.FTZ R26, R26, R9 ;  /* 0x000000091a1a7220 */ /* 0x000fe20000410000 */
[----:B--2---:R-:W-:Y:S01]  /*81e0*/  F2FP.BF16.F32.PACK_AB R154, R20, R15 ;  /* 0x0000000f149a723e */ /* 0x004fe200000010ff */
[----:B------:R-:W2:Y:S01]  /*81f0*/  MUFU.EX2 R182, R182 ;  /* 0x000000b600b67308 */ /* 0x000ea20000000800 */
[----:B0-----:R-:W-:Y:S01]  /*8200*/  FADD.FTZ R6, R163, R6 ;  /* 0x00000006a3067221 */ /* 0x001fe20000010000 */
[----:B------:R-:W-:Y:S01]  /*8210*/  F2FP.BF16.F32.PACK_AB R153, R175, R8 ;  /* 0x00000008af99723e */ /* 0x000fe200000010ff */
[----:B------:R-:W-:Y:S01]  /*8220*/  FMUL.FTZ R27, R27, R9 ;  /* 0x000000091b1b7220 */ /* 0x000fe20000410000 */
[----:B------:R-:W-:Y:S01]  /*8230*/  F2FP.BF16.F32.PACK_AB R156, R178, R21 ;  /* 0x00000015b29c723e */ /* 0x000fe200000010ff */
        /* <DEDUP_REMOVED lines=53> */
[----:B-1----:R-:W-:Y:S01]  /*8590*/  FADD.FTZ R6, R198, R3 ;  /* 0x00000003c6067221 */ /* 0x002fe20000010000 */
[----:B------:R1:W-:Y:S01]  /*85a0*/  STSM.16.M88.4 [R19+0x26800], R152 ;  /* 0x0268009813007844 */ /* 0x0003e20000000200 */
        /* <DEDUP_REMOVED lines=22> */
[C---:B---3--:R-:W-:Y:S01]  /*8710*/  FADD.FTZ R6, R192.reuse, R13 ;  /* 0x0000000dc0067221 */ /* 0x048fe20000010000 */
[----:B------:R-:W-:Y:S01]  /*8720*/  F2FP.BF16.F32.PACK_AB R164, R192, R159 ;  /* 0x0000009fc0a4723e */ /* 0x000fe200000010ff */
[----:B------:R-:W-:Y:S01]  /*8730*/  FMUL.FTZ R131, R131, R9 ;  /* 0x0000000983837220 */ /* 0x000fe20000410000 */
[----:B------:R-:W-:Y:S01]  /*8740*/  F2FP.BF16.F32.PACK_AB R159, R196, R165 ;  /* 0x000000a5c49f723e */ /* 0x000fe200000010ff */
[-C--:B------:R-:W-:Y:S01]  /*8750*/  FMUL.FTZ R134, R134, R9.reuse ;  /* 0x0000000986867220 */ /* 0x080fe20000410000 */
[-C--:B------:R-:W-:Y:S01]  /*8760*/  FMUL.FTZ R135, R135, R9.reuse ;  /* 0x0000000987877220 */ /* 0x080fe20000410000 */
[----:B------:R-:W-:Y:S01]  /*8770*/  FMUL.FTZ R138, R138, R9 ;  /* 0x000000098a8a7220 */ /* 0x000fe20000410000 */
[----:B------:R-:W3:Y:S01]  /*8780*/  MUFU.EX2 R170, R170 ;  /* 0x000000aa00aa7308 */ /* 0x000ee20000000800 */
[C---:B--2---:R-:W-:Y:S01]  /*8790*/  FADD.FTZ R3, R200.reuse, R3 ;  /* 0x00000003c8037221 */ /* 0x044fe20000010000 */
[----:B------:R-:W-:Y:S01]  /*87a0*/  F2FP.BF16.F32.PACK_AB R163, R200, R169 ;  /* 0x000000a9c8a3723e */ /* 0x000fe200000010ff */
[----:B------:R1:W-:Y:S01]  /*87b0*/  STSM.16.M88.4 [R22], R156 ;  /* 0x0000009c16007844 */ /* 0x0003e20000000200 */
        /* <DEDUP_REMOVED lines=8> */
[----:B------:R-:W-:-:S04]  /*8840*/  FMUL.FTZ R151, R151, R9 ;  /* 0x0000000997977220 */ /* 0x000fc80000410000 */
[----:B------:R-:W0:Y:S01]  /*8850*/  MUFU.EX2 R171, R172 ;  /* 0x000000ac00ab7308 */ /* 0x000e220000000800 */
[----:B---3--:R-:W-:-:S07]  /*8860*/  FADD.FTZ R6, R170, R3 ;  /* 0x00000003aa067221 */ /* 0x008fce0000010000 */
[----:B------:R-:W3:Y:S01]  /*8870*/  MUFU.EX2 R173, R173 ;  /* 0x000000ad00ad7308 */ /* 0x000ee20000000800 */
[C---:B--2---:R-:W-:Y:S01]  /*8880*/  F2FP.BF16.F32.PACK_AB R166, R194.reuse, R161 ;  /* 0x000000a1c2a6723e */ /* 0x044fe200000010ff */
[----:B------:R-:W-:Y:S01]  /*8890*/  FADD.FTZ R3, R194, R13 ;  /* 0x0000000dc2037221 */ /* 0x000fe20000010000 */
[----:B------:R-:W-:-:S05]  /*88a0*/  F2FP.BF16.F32.PACK_AB R161, R198, R167 ;  /* 0x000000a7c6a1723e */ /* 0x000fca00000010ff */
[----:B------:R-:W2:Y:S01]  /*88b0*/  MUFU.EX2 R174, R174 ;  /* 0x000000ae00ae7308 */ /* 0x000ea20000000800 */
[C---:B0-----:R-:W-:Y:S01]  /*88c0*/  FADD.FTZ R6, R171.reuse, R6 ;  /* 0x00000006ab067221 */ /* 0x041fe20000010000 */
[----:B------:R-:W-:Y:S01]  /*88d0*/  F2FP.BF16.F32.PACK_AB R165, R171, R170 ;  /* 0x000000aaaba5723e */ /* 0x000fe200000010ff */
[----:B------:R1:W-:Y:S02]  /*88e0*/  STSM.16.M88.4 [R184], R160 ;  /* 0x000000a0b8007844 */ /* 0x0003e40000000200 */
[----:B---3--:R-:W-:Y:S01]  /*88f0*/  FADD.FTZ R11, R173, R6 ;  /* 0x00000006ad0b7221 */ /* 0x008fe20000010000 */
[----:B--2---:R-:W-:-:S03]  /*8900*/  F2FP.BF16.F32.PACK_AB R167, R174, R173 ;  /* 0x000000adaea7723e */ /* 0x004fc600000010ff */
[----:B------:R-:W-:Y:S02]  /*8910*/  FADD.FTZ R6, R174, R11 ;  /* 0x0000000bae067221 */ /* 0x000fe40000010000 */
[----:B------:R1:W-:Y:S01]  /*8920*/  STSM.16.M88.4 [R23], R164 ;  /* 0x000000a417007844 */ /* 0x0003e20000000200 */
[----:B------:R-:W-:Y:S05]  /*8930*/  @!P0 BRA `(.L_x_3445) ;  /* 0x0000000000048947 */ /* 0x000fea0003800000 */
[----:B------:R-:W-:Y:S01]  /*8940*/  BPT.TRAP 0x1 ;  /* 0x000000040000795c */ /* 0x000fe20000300000 */
.L_x_3445:
[----:B------:R0:W2:Y:S01]  /*8950*/  SYNCS.PHASECHK.TRANS64.TRYWAIT P2, [UR24+0x28c50], R7 ;  /* 0x028c5007ff0075a7 */ /* 0x0000a20008040158 */
[----:B------:R-:W-:Y:S05]  /*8960*/  @!P0 BRA `(.L_x_3446) ;  /* 0x0000000000048947 */ /* 0x000fea0003800000 */
[----:B------:R-:W-:Y:S01]  /*8970*/  BPT.TRAP 0x1 ;  /* 0x000000040000795c */ /* 0x000fe20000300000 */
.L_x_3446:
[----:B--2---:R-:W-:Y:S05]  /*8980*/  @P2 BRA `(.L_x_3447) ;  /* 0x0000000000082947 */ /* 0x004fea0003800000 */
[----:B------:R-:W2:Y:S02]  /*8990*/  SYNCS.PHASECHK.TRANS64.TRYWAIT P2, [UR24+0x28c50], R7 ;  /* 0x028c5007ff0075a7 */ /* 0x000ea40008040158 */
[----:B--2---:R-:W-:Y:S05]  /*89a0*/  @!P2 BRA `(.L_x_3448) ;  /* 0x000000880098a947 */ /* 0x004fea0003800000 */
.L_x_3447:
[----:B------:R-:W-:Y:S01]  /*89b0*/  ULEA UR11, UR39, UR47, 0xc ;  /* 0x0000002f270b7291 */ /* 0x000fe2000f8e603f */
[----:B------:R-:W-:Y:S01]  /*89c0*/  WARPGROUP.ARRIVE ;  /* 0x00000000000079c5 */ /* 0x000fe20000000000 */
[----:B------:R-:W-:Y:S01]  /*89d0*/  UMOV UR7, 0x40000040 ;  /* 0x4000004000077882 */ /* 0x000fe20000000000 */
[----:B------:R-:W-:Y:S01]  /*89e0*/  ISETP.LT.AND P2, PT, RZ, UR21, PT ;  /* 0x00000015ff007c0c */ /* 0x000fe2000bf41270 */
[----:B--2---:R-:W-:Y:S01]  /*89f0*/  @!P1 VIADD R168, R168, 0x28c60 ;  /* 0x00028c60a8a89836 */ /* 0x004fe20000000000 */
[----:B------:R-:W-:Y:S01]  /*8a00*/  UIADD3 UR21, UR21, -0x1, URZ ;  /* 0xffffffff15157890 */ /* 0x000fe2000fffe03f */
[----:B------:R-:W-:Y:S01]  /*8a10*/  MOV R9, R4 ;  /* 0x0000000400097202 */ /* 0x000fe20000000f00 */
        /* <DEDUP_REMOVED lines=34> */
.L_x_3440:
[----:B------:R-:W4:Y:S01]  /*8c40*/  SHFL.BFLY PT, R0, R3, 0x2, 0x1f ;  /* 0x0c401f0003007f89 */ /* 0x000f2200000e0000 */
[----:B------:R-:W-:Y:S01]  /*8c50*/  IMAD.U32 R12, RZ, RZ, UR10 ;  /* 0x0000000aff0c7e24 */ /* 0x000fe2000f8e00ff */
[----:B------:R-:W-:Y:S01]  /*8c60*/  UIADD3 UR37, UR37, 0x1, URZ ;  /* 0x0000000125257890 */ /* 0x000fe2000fffe03f */
[----:B------:R-:W-:Y:S01]  /*8c70*/  IMAD.U32 R20, RZ, RZ, UR10 ;  /* 0x0000000aff147e24 */ /* 0x000fe2000f8e00ff */
[----:B------:R-:W5:Y:S01]  /*8c80*/  SHFL.BFLY PT, R9, R6, 0x2, 0x1f ;  /* 0x0c401f0006097f89 */ /* 0x000f6200000e0000 */
[----:B------:R-:W-:Y:S08]  /*8c90*/  BAR.ARV 0x8, 0xa0 ;  /* 0x0202800000007b1d */ /* 0x000ff00000002000 */
[----:B------:R-:W-:Y:S01]  /*8ca0*/  BAR.SYNC.DEFER_BLOCKING 0xf, 0x100 ;  /* 0x03c4000000007b1d */ /* 0x000fe20000010000 */
[----:B----4-:R-:W-:Y:S01]  /*8cb0*/  FADD.FTZ R0, R0, R3 ;  /* 0x0000000300007221 */ /* 0x010fe20000010000 */
[----:B------:R-:W-:Y:S01]  /*8cc0*/  IMAD.U32 R3, RZ, RZ, UR39 ;  /* 0x00000027ff037e24 */ /* 0x000fe2000f8e00ff */
[----:B------:R-:W-:Y:S01]  /*8cd0*/  UIADD3 UR39, UR39, 0x1, URZ ;  /* 0x0000000127277890 */ /* 0x000fe2000fffe03f */
[----:B-----5:R-:W-:-:S02]  /*8ce0*/  FADD.FTZ R9, R9, R6 ;  /* 0x0000000609097221 */ /* 0x020fc40000010000 */
[----:B01----:R-:W0:Y:S01]  /*8cf0*/  SHFL.BFLY PT, R7, R0, 0x1, 0x1f ;  /* 0x0c201f0000077f89 */ /* 0x003e2200000e0000 */
[----:B------:R-:W-:-:S03]  /*8d00*/  UISETP.NE.AND UP0, UPT, UR39, 0x2, UPT ;  /* 0x000000022700788c */ /* 0x000fc6000bf05270 */
[----:B------:R-:W1:Y:S01]  /*8d10*/  SHFL.BFLY PT, R8, R9, 0x1, 0x1f ;  /* 0x0c201f0009087f89 */ /* 0x000e6200000e0000 */
        /* <DEDUP_REMOVED lines=8> */
[----:B------:R-:W-:Y:S02]  /*8da0*/  CS2R R6, SRZ ;  /* 0x0000000000067805 */ /* 0x000fe4000001ff00 */
[----:B------:R-:W-:-:S07]  /*8db0*/  FSETP.NE.FTZ.AND P2, PT, R14, RZ, PT ;  /* 0x000000ff0e00720b */ /* 0x000fce0003f55000 */
[----:B------:R-:W0:Y:S01]  /*8dc0*/  @P1 MUFU.RCP R7, R13 ;  /* 0x0000000d00071308 */ /* 0x000e220000001000 */
[----:B------:R-:W-:Y:S01]  /*8dd0*/  @P1 FMUL.FTZ R12, R12, 0.69314718246459960938 ;  /* 0x3f3172180c0c1820 */ /* 0x000fe20000410000 */
[----:B------:R-:W-:-:S04]  /*8de0*/  @!P0 LEA R0, R3, R2, 0x6 ;  /* 0x0000000203008211 */ /* 0x000fc800078e30ff */
[----:B------:R-:W-:Y:S01]  /*8df0*/  @P2 FMUL.FTZ R20, R20, 0.69314718246459960938 ;  /* 0x3f31721814142820 */ /* 0x000fe20000410000 */
[----:B------:R-:W-:Y:S02]  /*8e00*/  MOV R3, 0xff800000 ;  /* 0xff80000000037802 */ /* 0x000fe40000000f00 */
[----:B------:R-:W-:Y:S01]  /*8e10*/  @!P0 LEA R9, R0, UR40, 0x2 ;  /* 0x0000002800098c11 */ /* 0x000fe2000f8e10ff */
[----:B------:R-:W-:Y:S01]  /*8e20*/  @P2 MUFU.RCP R6, R14 ;  /* 0x0000000e00062308 */ /* 0x000fe20000001000 */
[----:B------:R-:W-:-:S07]  /*8e30*/  IMAD.MOV.U32 R0, RZ, RZ, -0x800000 ;  /* 0xff800000ff007424 */ /* 0x000fce00078e00ff */
[----:B------:R-:W1:Y:S01]  /*8e40*/  @P1 MUFU.LG2 R13, R13 ;  /* 0x0000000d000d1308 */ /* 0x000e620000000c00 */
        /* <DEDUP_REMOVED lines=65> */
[----:B-1----:R-:W-:Y:S01]  /*9260*/  @P1 FMUL.FTZ R13, R13, 0.69314718246459960938 ;  /* 0x3f3172180d0d1820 */ /* 0x002fe20000410000 */
        /* <DEDUP_REMOVED lines=50> */
[-C--:B--23--:R-:W-:Y:S01]  /*9590*/  FMUL.FTZ R168, R118, R6.reuse ;  /* 0x0000000676a87220 */ /* 0x08cfe20000410000 */
        /* <DEDUP_REMOVED lines=20> */
.L_x_3411:
[----:B------:R-:W0:Y:S08]  /*96e0*/  S2UR UR4, SR_CgaCtaId ;  /* 0x00000000000479c3 */ /* 0x000e300000008800 */
[----:B------:R-:W-:Y:S06]  /*96f0*/  BAR.SYNC.DEFER_BLOCKING 0x5, 0x120 ;  /* 0x0144800000007b1d */ /* 0x000fec0000010000 */
[----:B------:R-:W-:Y:S01]  /*9700*/  UMOV UR40, 0x400 ;  /* 0x0000040000287882 */ /* 0x000fe20000000000 */
[----:B------:R-:W-:Y:S01]  /*9710*/  BSSY B0, `(.L_x_3450) ;  /* 0x0000291000007945 */ /* 0x000fe20003800000 */
[----:B0-----:R-:W-:-:S09]  /*9720*/  ULEA UR40, UR4, UR40, 0x18 ;  /* 0x0000002804287291 */ /* 0x001fd2000f8ec03f */
[----:B------:R-:W0:Y:S02]  /*9730*/  LDS.128 R4, [UR40+0x28cd0] ;  /* 0x028cd028ff047984 */ /* 0x000e240008000c00 */
[----:B0-----:R-:W-:Y:S02]  /*9740*/  R2UR UR52, R5 ;  /* 0x00000000053472ca */ /* 0x001fe400000e0000 */
[----:B------:R-:W-:Y:S01]  /*9750*/  R2UR UR5, R6 ;  /* 0x00000000060572ca */ /* 0x000fe200000e0000 */
        /* <DEDUP_REMOVED lines=10> */
[----:B------:R-:W-:Y:S01]  /*9800*/  F2FP.BF16.F32.PACK_AB R8, R8, R161 ;  /* 0x000000a10808723e */ /* 0x000fe200000010ff */
[----:B------:R-:W-:Y:S01]  /*9810*/  UISETP.NE.U32.AND UP0, UPT, UR8, URZ, UPT ;  /* 0x0000003f0800728c */ /* 0x000fe2000bf05070 */
[----:B------:R-:W-:-:S02]  /*9820*/  F2FP.BF16.F32.PACK_AB R11, R31, R11 ;  /* 0x0000000b1f0b723e */ /* 0x000fc400000010ff */
[----:B------:R-:W-:Y:S01]  /*9830*/  F2FP.BF16.F32.PACK_AB R33, R35, R34 ;  /* 0x000000222321723e */ /* 0x000fe200000010ff */
[----:B------:R-:W-:Y:S01]  /*9840*/  UISETP.NE.AND.EX UP0, UPT, UR9, URZ, UPT, UP0 ;  /* 0x0000003f0900728c */ /* 0x000fe2000bf05300 */
[----:B------:R-:W-:Y:S02]  /*9850*/  F2FP.BF16.F32.PACK_AB R40, R41, R40 ;  /* 0x000000282928723e */ /* 0x000fe400000010ff */
[----:B------:R-:W-:Y:S02]  /*9860*/  F2FP.BF16.F32.PACK_AB R34, R37, R36 ;  /* 0x000000242522723e */ /* 0x000fe400000010ff */
[----:B------:R-:W-:Y:S02]  /*9870*/  F2FP.BF16.F32.PACK_AB R35, R39, R38 ;  /* 0x000000262723723e */ /* 0x000fe400000010ff */
[----:B------:R-:W-:Y:S02]  /*9880*/  F2FP.BF16.F32.PACK_AB R41, R43, R42 ;  /* 0x0000002a2b29723e */ /* 0x000fe400000010ff */
        /* <DEDUP_REMOVED lines=13> */
[----:B------:R-:W-:Y:S01]  /*9960*/  F2FP.BF16.F32.PACK_AB R51, R55, R54 ;  /* 0x000000363733723e */ /* 0x000fe200000010ff */
[----:B------:R-:W-:Y:S01]  /*9970*/  UIADD3 UR4, UP2, UR10, UR6, URZ ;  /* 0x000000060a047290 */ /* 0x000fe2000ff5e03f */
[C---:B------:R-:W-:Y:S01]  /*9980*/  IADD3 R177, P0, R122.reuse, 0x40, RZ ;  /* 0x000000407ab17810 */ /* 0x040fe20007f1e0ff */
[----:B------:R-:W-:Y:S01]  /*9990*/  UISETP.NE.AND.EX UP1, UPT, UR7, URZ, UPT, UP1 ;  /* 0x0000003f0700728c */ /* 0x000fe2000bf25310 */
[----:B------:R-:W-:Y:S01]  /*99a0*/  IADD3 R183, P6, R122, 0x2020, RZ ;  /* 0x000020207ab77810 */ /* 0x000fe20007fde0ff */
[----:B------:R-:W-:Y:S01]  /*99b0*/  @UP0 UIADD3 UR6, UP3, UR10, UR8, URZ ;  /* 0x000000080a060290 */ /* 0x000fe2000ff7e03f */
[----:B------:R-:W-:Y:S01]  /*99c0*/  LOP3.LUT R6, R177, 0x380, RZ, 0xc0, !PT ;  /* 0x00000380b1067812 */ /* 0x000fe200078ec0ff */
[----:B------:R-:W-:Y:S01]  /*99d0*/  UIADD3.X UR8, UR11, UR7, URZ, UP2, !UPT ;  /* 0x000000070b087290 */ /* 0x000fe200097fe43f */
[----:B------:R-:W-:Y:S01]  /*99e0*/  IADD3.X R13, RZ, R123, RZ, P0, !PT ;  /* 0x0000007bff0d7210 */ /* 0x000fe200007fe4ff */
[----:B------:R-:W-:Y:S01]  /*99f0*/  IMAD.X R25, RZ, RZ, R123, P6 ;  /* 0x000000ffff197224 */ /* 0x000fe200030e067b */
[----:B------:R-:W-:Y:S01]  /*9a00*/  SHF.R.U64 R6, R6, 0x3, RZ ;  /* 0x0000000306067819 */ /* 0x000fe200000012ff */
[----:B------:R-:W-:Y:S01]  /*9a10*/  @UP0 UIADD3.X UR7, UR11, UR9, URZ, UP3, !UPT ;  /* 0x000000090b070290 */ /* 0x000fe20009ffe43f */
[----:B------:R-:W-:-:S02]  /*9a20*/  IADD3 R175, P1, R122, 0x20, RZ ;  /* 0x000000207aaf7810 */ /* 0x000fc40007f3e0ff */
[----:B------:R-:W-:Y:S02]  /*9a30*/  LOP3.LUT R12, R6, R177, RZ, 0x3c, !PT ;  /* 0x000000b1060c7212 */ /* 0x000fe400078e3cff */
[----:B------:R-:W-:Y:S01]  /*9a40*/  LOP3.LUT R6, R183, 0x380, RZ, 0xc0, !PT ;  /* 0x00000380b7067812 */ /* 0x000fe200078ec0ff */
[--C-:B------:R-:W-:Y:S01]  /*9a50*/  IMAD.X R5, RZ, RZ, R123.reuse, P1 ;  /* 0x000000ffff057224 */ /* 0x100fe200008e067b */
[----:B------:R-:W-:Y:S02]  /*9a60*/  IADD3 R197, P0, R122, 0x4020, RZ ;  /* 0x000040207ac57810 */ /* 0x000fe40007f1e0ff */
[----:B------:R-:W-:Y:S02]  /*9a70*/  SHF.R.U64 R6, R6, 0x3, RZ ;  /* 0x0000000306067819 */ /* 0x000fe400000012ff */
[----:B------:R-:W-:Y:S01]  /*9a80*/  IADD3 R191, P5, R122, 0x2040, RZ ;  /* 0x000020407abf7810 */ /* 0x000fe20007fbe0ff */
[----:B------:R-:W-:Y:S01]  /*9a90*/  IMAD.X R95, RZ, RZ, R123, P0 ;  /* 0x000000ffff5f7224 */ /* 0x000fe200000e067b */
[----:B------:R-:W-:-:S02]  /*9aa0*/  LOP3.LUT R24, R6, R183, RZ, 0x3c, !PT ;  /* 0x000000b706187212 */ /* 0x000fc400078e3cff */
[----:B------:R-:W-:Y:S02]  /*9ab0*/  LOP3.LUT R6, R197, 0x380, RZ, 0xc0, !PT ;  /* 0x00000380c5067812 */ /* 0x000fe400078ec0ff */
[C---:B------:R-:W-:Y:S02]  /*9ac0*/  IADD3 R195, P1, R122.reuse, 0x4000, RZ ;  /* 0x000040007ac37810 */ /* 0x040fe40007f3e0ff */
[----:B------:R-:W-:Y:S02]  /*9ad0*/  IADD3 R179, P4, R122, 0x60, RZ ;  /* 0x000000607ab37810 */ /* 0x000fe40007f9e0ff */
[----:B------:R-:W-:Y:S01]  /*9ae0*/  IADD3.X R83, RZ, R123, RZ, P5, !PT ;  /* 0x0000007bff537210 */ /* 0x000fe20002ffe4ff */
[--C-:B------:R-:W-:Y:S01]  /*9af0*/  IMAD.X R91, RZ, RZ, R123.reuse, P1 ;  /* 0x000000ffff5b7224 */ /* 0x100fe200008e067b */
[----:B------:R-:W-:Y:S01]  /*9b00*/  SHF.R.U64 R6, R6, 0x3, RZ ;  /* 0x0000000306067819 */ /* 0x000fe200000012ff */
[----:B------:R-:W-:Y:S01]  /*9b10*/  IMAD.X R15, RZ, RZ, R123, P4 ;  /* 0x000000ffff0f7224 */ /* 0x000fe200020e067b */
[----:B------:R-:W-:-:S02]  /*9b20*/  LOP3.LUT R107, R122, 0x380, RZ, 0xc0, !PT ;  /* 0x000003807a6b7812 */ /* 0x000fc400078ec0ff */
[C---:B------:R-:W-:Y:S02]  /*9b30*/  IADD3 R181, P3, R122.reuse, 0x2000, RZ ;  /* 0x000020007ab57810 */ /* 0x040fe40007f7e0ff */
[C---:B------:R-:W-:Y:S02]  /*9b40*/  IADD3 R193, P2, R122.reuse, 0x2060, RZ ;  /* 0x000020607ac17810 */ /* 0x040fe40007f5e0ff */
[C---:B------:R-:W-:Y:S01]  /*9b50*/  IADD3 R205, P5, R122.reuse, 0x6020, RZ ;  /* 0x000060207acd7810 */ /* 0x040fe20007fbe0ff */
[--C-:B------:R-:W-:Y:S01]  /*9b60*/  IMAD.X R21, RZ, RZ, R123.reuse, P3 ;  /* 0x000000ffff157224 */ /* 0x100fe200018e067b */
[----:B------:R-:W-:Y:S01]  /*9b70*/  LOP3.LUT R4, R175, 0x380, RZ, 0xc0, !PT ;  /* 0x00000380af047812 */ /* 0x000fe200078ec0ff */
[--C-:B------:R-:W-:Y:S01]  /*9b80*/  IMAD.X R87, RZ, RZ, R123.reuse, P2 ;  /* 0x000000ffff577224 */ /* 0x100fe200010e067b */
[----:B------:R-:W-:Y:S01]  /*9b90*/  IADD3 R118, P1, R122, 0x6060, RZ ;  /* 0x000060607a767810 */ /* 0x000fe20007f3e0ff */
[----:B------:R-:W-:Y:S01]  /*9ba0*/  IMAD.X R111, RZ, RZ, R123, P5 ;  /* 0x000000ffff6f7224 */ /* 0x000fe200028e067b */
[----:B------:R-:W-:-:S02]  /*9bb0*/  LOP3.LUT R14, R179, 0x380, RZ, 0xc0, !PT ;  /* 0x00000380b30e7812 */ /* 0x000fc400078ec0ff */
[----:B------:R-:W-:Y:S01]  /*9bc0*/  LOP3.LUT R94, R6, R197, RZ, 0x3c, !PT ;  /* 0x000000c5065e7212 */ /* 0x000fe200078e3cff */
[----:B------:R-:W-:Y:S01]  /*9bd0*/  IMAD.X R119, RZ, RZ, R123, P1 ;  /* 0x000000ffff777224 */ /* 0x000fe200008e067b */
[----:B------:R-:W-:Y:S02]  /*9be0*/  SHF.R.U64 R107, R107, 0x3, RZ ;  /* 0x000000036b6b7819 */ /* 0x000fe400000012ff */
[----:B------:R-:W-:Y:S02]  /*9bf0*/  LOP3.LUT R20, R181, 0x380, RZ, 0xc0, !PT ;  /* 0x00000380b5147812 */ /* 0x000fe400078ec0ff */
[----:B------:R-:W-:Y:S02]  /*9c00*/  LOP3.LUT R6, R205, 0x380, RZ, 0xc0, !PT ;  /* 0x00000380cd067812 */ /* 0x000fe400078ec0ff */
[----:B------:R-:W-:Y:S02]  /*9c10*/  IADD3 R203, P6, R122, 0x6000, RZ ;  /* 0x000060007acb7810 */ /* 0x000fe40007fde0ff */
[----:B------:R-:W-:-:S02]  /*9c20*/  SHF.R.U64 R4, R4, 0x3, RZ ;  /* 0x0000000304047819 */ /* 0x000fc400000012ff */
[C---:B------:R-:W-:Y:S02]  /*9c30*/  IADD3 R199, P4, R122.reuse, 0x4040, RZ ;  /* 0x000040407ac77810 */ /* 0x040fe40007f9e0ff */
[C---:B------:R-:W-:Y:S02]  /*9c40*/  IADD3 R114, P2, R122.reuse, 0x6040, RZ ;  /* 0x000060407a727810 */ /* 0x040fe40007f5e0ff */
[----:B------:R-:W-:Y:S02]  /*9c50*/  LOP3.LUT R82, R191, 0x380, RZ, 0xc0, !PT ;  /* 0x00000380bf527812 */ /* 0x000fe400078ec0ff */
[----:B------:R-:W-:Y:S02]  /*9c60*/  IADD3 R201, P3, R122, 0x4060, RZ ;  /* 0x000040607ac97810 */ /* 0x000fe40007f7e0ff */
[----:B------:R-:W-:Y:S02]  /*9c70*/  SHF.R.U64 R14, R14, 0x3, RZ ;  /* 0x000000030e0e7819 */ /* 0x000fe400000012ff */
[----:B------:R-:W-:Y:S01]  /*9c80*/  LOP3.LUT R86, R193, 0x380, RZ, 0xc0, !PT ;  /* 0x00000380c1567812 */ /* 0x000fe200078ec0ff */
[----:B------:R-:W-:Y:S01]  /*9c90*/  IMAD.X R103, RZ, RZ, R123, P3 ;  /* 0x000000ffff677224 */ /* 0x000fe200018e067b */
[----:B------:R-:W-:-:S02]  /*9ca0*/  LOP3.LUT R110, R118, 0x380, RZ, 0xc0, !PT ;  /* 0x00000380766e7812 */ /* 0x000fc400078ec0ff */
[----:B------:R-:W-:Y:S01]  /*9cb0*/  LOP3.LUT R122, R107, R122, RZ, 0x3c, !PT ;  /* 0x0000007a6b7a7212 */ /* 0x000fe200078e3cff */
[----:B------:R-:W-:Y:S01]  /*9cc0*/  IMAD.X R107, RZ, RZ, R123, P6 ;  /* 0x000000ffff6b7224 */ /* 0x000fe200030e067b */
[----:B------:R-:W-:Y:S02]  /*9cd0*/  SHF.R.U64 R20, R20, 0x3, RZ ;  /* 0x0000000314147819 */ /* 0x000fe400000012ff */
[----:B------:R-:W-:Y:S02]  /*9ce0*/  LOP3.LUT R90, R195, 0x380, RZ, 0xc0, !PT ;  /* 0x00000380c35a7812 */ /* 0x000fe400078ec0ff */
[----:B------:R-:W-:Y:S02]  /*9cf0*/  SHF.R.U64 R6, R6, 0x3, RZ ;  /* 0x0000000306067819 */ /* 0x000fe400000012ff */
[----:B------:R-:W-:Y:S02]  /*9d00*/  LOP3.LUT R4, R4, R175, RZ, 0x3c, !PT ;  /* 0x000000af04047212 */ /* 0x000fe400078e3cff */
[----:B------:R-:W-:-:S02]  /*9d10*/  LOP3.LUT R106, R203, 0x380, RZ, 0xc0, !PT ;  /* 0x00000380cb6a7812 */ /* 0x000fc400078ec0ff */
[----:B------:R-:W-:Y:S02]  /*9d20*/  SHF.R.U64 R82, R82, 0x3, RZ ;  /* 0x0000000352527819 */ /* 0x000fe400000012ff */
[----:B------:R-:W-:Y:S02]  /*9d30*/  LOP3.LUT R98, R199, 0x380, RZ, 0xc0, !PT ;  /* 0x00000380c7627812 */ /* 0x000fe400078ec0ff */
[----:B------:R-:W-:Y:S02]  /*9d40*/  LOP3.LUT R27, R114, 0x380, RZ, 0xc0, !PT ;  /* 0x00000380721b7812 */ /* 0x000fe400078ec0ff */
[----:B------:R-:W-:Y:S02]  /*9d50*/  LOP3.LUT R14, R14, R179, RZ, 0x3c, !PT ;  /* 0x000000b30e0e7212 */ /* 0x000fe400078e3cff */
[----:B------:R-:W-:Y:S02]  /*9d60*/  SHF.R.U64 R86, R86, 0x3, RZ ;  /* 0x0000000356567819 */ /* 0x000fe400000012ff */
[----:B------:R-:W-:-:S02]  /*9d70*/  LOP3.LUT R102, R201, 0x380, RZ, 0xc0, !PT ;  /* 0x00000380c9667812 */ /* 0x000fc400078ec0ff */
[----:B------:R-:W-:Y:S02]  /*9d80*/  SHF.R.U64 R29, R110, 0x3, RZ ;  /* 0x000000036e1d7819 */ /* 0x000fe400000012ff */
[----:B------:R-:W-:Y:S02]  /*9d90*/  LOP3.LUT R20, R20, R181, RZ, 0x3c, !PT ;  /* 0x000000b514147212 */ /* 0x000fe400078e3cff */
[----:B------:R-:W-:Y:S02]  /*9da0*/  SHF.R.U64 R90, R90, 0x3, RZ ;  /* 0x000000035a5a7819 */ /* 0x000fe400000012ff */
[----:B------:R-:W-:Y:S02]  /*9db0*/  MOV R122, R122 ;  /* 0x0000007a007a7202 */ /* 0x000fe40000000f00 */
[----:B------:R-:W-:Y:S02]  /*9dc0*/  LOP3.LUT R110, R6, R205, RZ, 0x3c, !PT ;  /* 0x000000cd066e7212 */ /* 0x000fe400078e3cff */
[----:B------:R-:W-:Y:S01]  /*9dd0*/  SHF.R.U64 R106, R106, 0x3, RZ ;  /* 0x000000036a6a7819 */ /* 0x000fe200000012ff */
[----:B------:R0:W-:Y:S01]  /*9de0*/  STSM.16.M88.4 [R122], R8 ;  /* 0x000000087a007844 */ /* 0x0001e20000000200 */
[----:B------:R-:W-:-:S02]  /*9df0*/  MOV R6, R4 ;  /* 0x0000000400067202 */ /* 0x000fc40000000f00 */
[----:B------:R-:W-:Y:S02]  /*9e00*/  LOP3.LUT R82, R82, R191, RZ, 0x3c, !PT ;  /* 0x000000bf52527212 */ /* 0x000fe400078e3cff */
[----:B------:R-:W-:Y:S01]  /*9e10*/  SHF.R.U64 R98, R98, 0x3, RZ ;  /* 0x0000000362627819 */ /* 0x000fe200000012ff */
[----:B------:R-:W-:Y:S01]  /*9e20*/  STSM.16.M88.4 [R6], R32 ;  /* 0x0000002006007844 */ /* 0x000fe20000000200 */
[----:B------:R-:W-:Y:S02]  /*9e30*/  SHF.R.U64 R27, R27, 0x3, RZ ;  /* 0x000000031b1b7819 */ /* 0x000fe400000012ff */
[----:B------:R-:W-:Y:S02]  /*9e40*/  MOV R12, R12 ;  /* 0x0000000c000c7202 */ /* 0x000fe40000000f00 */
[----:B------:R-:W-:Y:S02]  /*9e50*/  LOP3.LUT R86, R86, R193, RZ, 0x3c, !PT ;  /* 0x000000c156567212 */ /* 0x000fe400078e3cff */
[----:B------:R-:W-:Y:S01]  /*9e60*/  SHF.R.U64 R102, R102, 0x3, RZ ;  /* 0x0000000366667819 */ /* 0x000fe200000012ff */
[----:B------:R-:W-:Y:S01]  /*9e70*/  STSM.16.M88.4 [R12], R40 ;  /* 0x000000280c007844 */ /* 0x000fe20000000200 */
[----:B------:R-:W-:Y:S01]  /*9e80*/  MOV R14, R14 ;  /* 0x0000000e000e7202 */ /* 0x000fe20000000f00 */
[----:B0-----:R-:W-:Y:S01]  /*9e90*/  IMAD.U32 R10, RZ, RZ, UR6 ;  /* 0x00000006ff0a7e24 */ /* 0x001fe2000f8e00ff */
        /* <DEDUP_REMOVED lines=15> */
[-C--:B------:R-:W-:Y:S01]  /*9f90*/  IADD3.X R99, RZ, R123.reuse, RZ, P4, !PT ;  /* 0x0000007bff637210 */ /* 0x080fe200027fe4ff */
[----:B------:R-:W-:Y:S01]  /*9fa0*/  STSM.16.M88.4 [R24], R64 ;  /* 0x0000004018007844 */ /* 0x000fe20000000200 */
[----:B------:R-:W-:Y:S02]  /*9fb0*/  IADD3.X R115, RZ, R123, RZ, P2, !PT ;  /* 0x0000007bff737210 */ /* 0x000fe400017fe4ff */
[----:B------:R-:W-:Y:S02]  /*9fc0*/  LOP3.LUT R98, R98, R199, RZ, 0x3c, !PT ;  /* 0x000000c762627212 */ /* 0x000fe400078e3cff */
[----:B------:R-:W-:Y:S02]  /*9fd0*/  LOP3.LUT R114, R27, R114, RZ, 0x3c, !PT ;  /* 0x000000721b727212 */ /* 0x000fe400078e3cff */
[----:B------:R-:W-:Y:S02]  /*9fe0*/  MOV R5, R82 ;  /* 0x0000005200057202 */ /* 0x000fe40000000f00 */
[----:B------:R-:W-:-:S02]  /*9ff0*/  F2FP.BF16.F32.PACK_AB R74, R77, R76 ;  /* 0x0000004c4d4a723e */ /* 0x000fc400000010ff */
[----:B------:R-:W-:Y:S02]  /*a000*/  F2FP.BF16.F32.PACK_AB R75, R79, R78 ;  /* 0x0000004e4f4b723e */ /* 0x000fe400000010ff */
[----:B------:R-:W-:Y:S02]  /*a010*/  F2FP.BF16.F32.PACK_AB R80, R81, R80 ;  /* 0x000000505150723e */ /* 0x000fe400000010ff */
[----:B------:R-:W-:Y:S01]  /*a020*/  LOP3.LUT R102, R102, R201, RZ, 0x3c, !PT ;  /* 0x000000c966667212 */ /* 0x000fe200078e3cff */
[----:B------:R0:W-:Y:S01]  /*a030*/  STSM.16.M88.4 [R5], R72 ;  /* 0x0000004805007844 */ /* 0x0001e20000000200 */
        /* <DEDUP_REMOVED lines=8> */
[----:B------:R-:W-:Y:S01]  /*a0c0*/  F2FP.BF16.F32.PACK_AB R154, R93, R92 ;  /* 0x0000005c5d9a723e */ /* 0x000fe200000010ff */
[----:B0-----:R-:W-:Y:S01]  /*a0d0*/  IMAD.U32 R5, RZ, RZ, UR8 ;  /* 0x00000008ff057e24 */ /* 0x001fe2000f8e00ff */
        /* <DEDUP_REMOVED lines=36> */
[----:B------:R-:W-:Y:S01]  /*a320*/  STSM.16.M88.4 [R110], R128 ;  /* 0x000000806e007844 */ /* 0x000fe20000000200 */
[----:B------:R-:W-:-:S02]  /*a330*/  F2FP.BF16.F32.PACK_AB R138, R141, R140 ;  /* 0x0000008c8d8a723e */ /* 0x000fc400000010ff */
[----:B------:R-:W-:Y:S02]  /*a340*/  F2FP.BF16.F32.PACK_AB R139, R143, R142 ;  /* 0x0000008e8f8b723e */ /* 0x000fe400000010ff */
[----:B------:R-:W-:Y:S01]  /*a350*/  F2FP.BF16.F32.PACK_AB R145, R147, R146 ;  /* 0x000000929391723e */ /* 0x000fe200000010ff */
[----:B0-----:R-:W-:Y:S01]  /*a360*/  IMAD.U32 R4, RZ, RZ, UR4 ;  /* 0x00000004ff047e24 */ /* 0x001fe2000f8e00ff */
[----:B------:R-:W-:Y:S01]  /*a370*/  MOV R118, R118 ;  /* 0x0000007600767202 */ /* 0x000fe20000000f00 */
[----:B------:R0:W-:Y:S01]  /*a380*/  STSM.16.M88.4 [R8], R136 ;  /* 0x0000008808007844 */ /* 0x0001e20000000200 */
[----:B------:R-:W-:Y:S02]  /*a390*/  F2FP.BF16.F32.PACK_AB R146, R149, R148 ;  /* 0x000000949592723e */ /* 0x000fe400000010ff */
[----:B------:R-:W-:Y:S02]  /*a3a0*/  F2FP.BF16.F32.PACK_AB R147, R151, R150 ;  /* 0x000000969793723e */ /* 0x000fe400000010ff */
[----:B------:R-:W-:-:S02]  /*a3b0*/  PLOP3.LUT P6, PT, PT, PT, UP0, 0x80, 0x0 ;  /* 0x000000000000781c */ /* 0x000fc40003fcf008 */
[----:B------:R-:W-:Y:S01]  /*a3c0*/  PLOP3.LUT P0, PT, PT, PT, UP1, 0x80, 0x0 ;  /* 0x000000000000781c */ /* 0x000fe20003f0f018 */
[----:B------:R1:W-:Y:S01]  /*a3d0*/  STSM.16.M88.4 [R118], R144 ;  /* 0x0000009076007844 */ /* 0x0003e20000000200 */
[----:B------:R-:W-:Y:S01]  /*a3e0*/  MOV R11, UR7 ;  /* 0x00000007000b7c02 */ /* 0x000fe20008000f00 */
[----:B------:R-:W-:Y:S08]  /*a3f0*/  BAR.SYNC.DEFER_BLOCKING 0x1, 0x100 ;  /* 0x0044000000007b1d */ /* 0x000ff00000010000 */
[----:B------:R2:W3:Y:S04]  /*a400*/  @P6 LDG.E R10, desc[UR48][R10.64] ;  /* 0x000000300a0a6981 */ /* 0x0004e8000c1e1900 */
[----:B------:R-:W4:Y:S01]  /*a410*/  @P0 LDG.E R6, desc[UR48][R4.64] ;  /* 0x0000003004060981 */ /* 0x000f22000c1e1900 */
[----:B------:R-:W-:Y:S01]  /*a420*/  IMAD R9, R186, 0x40, R17 ;  /* 0x00000040ba097824 */ /* 0x000fe200078e0211 */
[----:B------:R-:W-:Y:S01]  /*a430*/  ULDC UR8, c[0x0][0xa88] ;  /* 0x0002a20000087ab9 */ /* 0x000fe20000000800 */
[----:B------:R-:W-:-:S02]  /*a440*/  UMOV UR4, URZ ;  /* 0x0000003f00047c82 */ /* 0x000fc40008000000 */
[----:B------:R-:W-:-:S03]  /*a450*/  IMAD.WIDE R126, R9, 0x2, R126 ;  /* 0x00000002097e7825 */ /* 0x000fc600078e027e */
[C---:B------:R-:W-:Y:S02]  /*a460*/  IADD3 R12, P2, R126.reuse, 0x1000, RZ ;  /* 0x000010007e0c7810 */ /* 0x040fe40007f5e0ff */
[C---:B------:R-:W-:Y:S02]  /*a470*/  IADD3 R33, P1, R126.reuse, 0x2000, RZ ;  /* 0x000020007e217810 */ /* 0x040fe40007f3e0ff */
[----:B--2---:R-:W-:Y:S02]  /*a480*/  P2R R11, PR, RZ, 0x4 ;  /* 0x00000004ff0b7803 */ /* 0x004fe40000000000 */
[C---:B------:R-:W-:Y:S02]  /*a490*/  IADD3 R25, P2, R126.reuse, 0x3000, RZ ;  /* 0x000030007e197810 */ /* 0x040fe40007f5e0ff */
[C---:B------:R-:W-:Y:S02]  /*a4a0*/  IADD3 R41, P3, R126.reuse, 0x4000, RZ ;  /* 0x000040007e297810 */ /* 0x040fe40007f7e0ff */
        /* <DEDUP_REMOVED lines=14> */
[----:B0-----:R-:W-:Y:S02]  /*a590*/  LOP3.LUT R8, R9, R12, RZ, 0x3c, !PT ;  /* 0x0000000c09087212 */ /* 0x001fe400078e3cff */
[----:B------:R-:W-:Y:S02]  /*a5a0*/  LOP3.LUT R32, R32, R33, RZ, 0x3c, !PT ;  /* 0x0000002120207212 */ /* 0x000fe400078e3cff */
[----:B------:R-:W-:Y:S02]  /*a5b0*/  LOP3.LUT R24, R24, R25, RZ, 0x3c, !PT ;  /* 0x0000001918187212 */ /* 0x000fe400078e3cff */
[----:B------:R-:W-:Y:S02]  /*a5c0*/  LOP3.LUT R40, R40, R41, RZ, 0x3c, !PT ;  /* 0x0000002928287212 */ /* 0x000fe400078e3cff */
[----:B------:R-:W-:-:S02]  /*a5d0*/  LOP3.LUT R28, R28, R29, RZ, 0x3c, !PT ;  /* 0x0000001d1c1c7212 */ /* 0x000fc400078e3cff */
[----:B------:R-:W-:Y:S02]  /*a5e0*/  LOP3.LUT R44, R44, R45, RZ, 0x3c, !PT ;  /* 0x0000002d2c2c7212 */ /* 0x000fe400078e3cff */
[----:B---3--:R-:W-:Y:S02]  /*a5f0*/  @P6 R2UR UR8, R10 ;  /* 0x000000000a0862ca */ /* 0x008fe400000e0000 */
[----:B----4-:R-:W-:Y:S01]  /*a600*/  @P0 R2UR UR4, R6 ;  /* 0x00000000060402ca */ /* 0x010fe200000e0000 */
[----:B-1----:R-:W-:-:S14]  /*a610*/  @P6 BRA `(.L_x_3452) ;  /* 0x0000000000186947 */ /* 0x002fdc0003800000 */
[----:B------:R-:W-:Y:S05]  /*a620*/  @!P0 BRA `(.L_x_3452) ;  /* 0x0000000000148947 */ /* 0x000fea0003800000 */
[----:B------:R-:W2:Y:S04]  /*a630*/  LDG.E R10, desc[UR48][R4.64] ;  /* 0x00000030040a7981 */ /* 0x000ea8000c1e1900 */
[----:B------:R-:W3:Y:S01]  /*a640*/  LDG.E R6, desc[UR48][R4.64+0x4] ;  /* 0x0000043004067981 */ /* 0x000ee2000c1e1900 */
[----:B--2---:R-:W-:Y:S02]  /*a650*/  R2UR UR6, R10 ;  /* 0x000000000a0672ca */ /* 0x004fe400000e0000 */
[----:B---3--:R-:W-:-:S13]  /*a660*/  R2UR UR8, R6 ;  /* 0x00000000060872ca */ /* 0x008fda00000e0000 */
[----:B------:R-:W-:-:S12]  /*a670*/  UIADD3 UR8, -UR6, UR8, URZ ;  /* 0x0000000806087290 */ /* 0x000fd8000fffe13f */
.L_x_3452:
        /* <DEDUP_REMOVED lines=67> */
[----:B------:R-:W-:Y:S01]  /*aab0*/  IMAD.MOV R5, RZ, RZ, -R18 ;  /* 0x000000ffff057224 */ /* 0x000fe200078e0a12 */
[----:B------:R-:W-:Y:S02]  /*aac0*/  UIMAD.WIDE.U32 UR6, UR44, UR10, UR6 ;  /* 0x0000000a2c0672a5 */ /* 0x000fe4000f8e0006 */
[----:B------:R-:W-:Y:S01]  /*aad0*/  UIMAD UR9, UR44, UR11, UR9 ;  /* 0x0000000b2c0972a4 */ /* 0x000fe2000f8e0209 */
[----:B------:R-:W-:Y:S02]  /*aae0*/  LEA R6, R11, R2, 0x6 ;  /* 0x000000020b067211 */ /* 0x000fe400078e30ff */
[----:B------:R-:W-:Y:S01]  /*aaf0*/  ULDC.64 UR10, c[0x0][0xb78] ;  /* 0x0002de00000a7ab9 */ /* 0x000fe20000000a00 */
[----:B------:R-:W-:Y:S01]  /*ab00*/  UIADD3 UR7, UR7, UR9, URZ ;  /* 0x0000000907077290 */ /* 0x000fe2000fffe03f */
[----:B------:R-:W-:Y:S01]  /*ab10*/  ISETP.NE.AND P0, PT, R16, R5, PT ;  /* 0x000000051000720c */ /* 0x000fe20003f05270 */
[----:B------:R-:W-:Y:S01]  /*ab20*/  UIMAD UR9, UR43, UR10, URZ ;  /* 0x0000000a2b0972a4 */ /* 0x000fe2000f8e023f */
[C---:B------:R-:W-:Y:S01]  /*ab30*/  VIADD R10, R6.reuse, 0x8 ;  /* 0x00000008060a7836 */ /* 0x040fe20000000000 */
[----:B------:R-:W-:Y:S01]  /*ab40*/  UIMAD.WIDE.U32 UR6, UR42, UR10, UR6 ;  /* 0x0000000a2a0672a5 */ /* 0x000fe2000f8e0006 */
[----:B------:R-:W-:Y:S01]  /*ab50*/  SHF.R.S32.HI R4, RZ, 0x1f, R6 ;  /* 0x0000001fff047819 */ /* 0x000fe20000011406 */
[----:B------:R-:W-:Y:S01]  /*ab60*/  UIMAD UR9, UR42, UR11, UR9 ;  /* 0x0000000b2a0972a4 */ /* 0x000fe2000f8e0209 */
[----:B------:R-:W-:-:S02]  /*ab70*/  ISETP.GE.OR P1, PT, R6, UR8, P0 ;  /* 0x0000000806007c0c */ /* 0x000fc40008726670 */
[----:B------:R-:W-:Y:S01]  /*ab80*/  ISETP.GE.OR P0, PT, R10, UR8, P0 ;  /* 0x000000080a007c0c */ /* 0x000fe20008706670 */
[----:B------:R-:W-:Y:S01]  /*ab90*/  ULDC.64 UR10, c[0x0][0xb40] ;  /* 0x0002d000000a7ab9 */ /* 0x000fe20000000a00 */
[----:B------:R-:W-:Y:S01]  /*aba0*/  IADD3 R5, P2, R6, UR6, RZ ;  /* 0x0000000606057c10 */ /* 0x000fe2000ff5e0ff */
[----:B------:R-:W-:-:S05]  /*abb0*/  IMAD.U32 R11, RZ, RZ, UR9 ;  /* 0x00000009ff0b7e24 */ /* 0x000fca000f8e00ff */
[----:B------:R-:W-:Y:S02]  /*abc0*/  IADD3.X R6, R4, UR7, R11, P2, !PT ;  /* 0x0000000704067c10 */ /* 0x000fe400097fe40b */
[----:B------:R-:W-:-:S04]  /*abd0*/  LEA R4, P2, R5, UR10, 0x2 ;  /* 0x0000000a05047c11 */ /* 0x000fc8000f8410ff */
[----:B------:R-:W-:-:S05]  /*abe0*/  LEA.HI.X R5, R5, UR11, R6, 0x2, P2 ;  /* 0x0000000b05057c11 */ /* 0x000fca00090f1406 */
[----:B------:R0:W-:Y:S04]  /*abf0*/  @!P1 STG.E desc[UR48][R4.64], R0 ;  /* 0x0000000004009986 */ /* 0x0001e8000c101930 */
[----:B------:R0:W-:Y:S02]  /*ac00*/  @!P0 STG.E desc[UR48][R4.64+0x20], R3 ;  /* 0x0000200304008986 */ /* 0x0001e4000c101930 */
.L_x_3453:
        /* <DEDUP_REMOVED lines=19> */
[----:B------:R-:W-:-:S02]  /*ad40*/  UIMAD UR6, UR12, UR10, URZ ;  /* 0x0000000a0c0672a4 */ /* 0x000fc4000f8e023f */
[----:B------:R-:W-:Y:S01]  /*ad50*/  IMAD.U32 R21, RZ, RZ, UR10 ;  /* 0x0000000aff157e24 */ /* 0x000fe2000f8e00ff */
[----:B------:R-:W5:Y:S01]  /*ad60*/  LD.E.128 R40, desc[UR48][R40.64] ;  /* 0x0000003028287980 */ /* 0x000f62000c101d00 */
[----:B------:R-:W-:Y:S02]  /*ad70*/  LOP3.LUT R0, R4, R0, R5, 0xfe, !PT ;  /* 0x0000000004007212 */ /* 0x000fe400078efe05 */
[----:B------:R-:W-:Y:S01]  /*ad80*/  SHF.R.S32.HI R5, RZ, 0x1f, R17 ;  /* 0x0000001fff057819 */ /* 0x000fe20000011411 */
[----:B------:R-:W5:Y:S01]  /*ad90*/  LD.E.128 R28, desc[UR48][R28.64] ;  /* 0x000000301c1c7980 */ /* 0x000f62000c101d00 */
[----:B------:R-:W-:Y:S01]  /*ada0*/  MOV R4, R17 ;  /* 0x0000001100047202 */ /* 0x000fe20000000f00 */
[----:B------:R-:W-:Y:S01]  /*adb0*/  UIMAD UR6, UR4, UR11, UR6 ;  /* 0x0000000b040672a4 */ /* 0x000fe2000f8e0206 */
[C---:B------:R-:W-:Y:S01]  /*adc0*/  VIADD R88, R17.reuse, 0x140 ;  /* 0x0000014011587836 */ /* 0x040fe20000000000 */
[----:B------:R-:W5:Y:S01]  /*add0*/  LD.E.128 R44, desc[UR48][R44.64] ;  /* 0x000000302c2c7980 */ /* 0x000f62000c101d00 */
[----:B------:R-:W-:Y:S01]  /*ade0*/  IADD3 R86, R17, 0x100, RZ ;  /* 0x0000010011567810 */ /* 0x000fe20007ffe0ff */
[----:B------:R-:W-:Y:S01]  /*adf0*/  IMAD.WIDE.U32 R4, R21, UR4, R4 ;  /* 0x0000000415047c25 */ /* 0x000fe2000f8e0004 */
        /* <DEDUP_REMOVED lines=10> */
[----:B------:R-:W-:Y:S01]  /*aea0*/  MOV R81, UR10 ;  /* 0x0000000a00517c02 */ /* 0x000fe20008000f00 */
[----:B------:R-:W-:Y:S01]  /*aeb0*/  UIMAD UR4, UR13, UR10, URZ ;  /* 0x0000000a0d0472a4 */ /* 0x000fe2000f8e023f */
[----:B------:R-:W-:Y:S01]  /*aec0*/  VIADD R5, R5, UR6 ;  /* 0x0000000605057c36 */ /* 0x000fe20008000000 */
        /* <DEDUP_REMOVED lines=8> */
[----:B------:R-:W-:Y:S01]  /*af50*/  ISETP.GE.AND P1, PT, R88, UR14, PT ;  /* 0x0000000e58007c0c */ /* 0x000fe2000bf26270 */
[----:B------:R-:W-:Y:S01]  /*af60*/  VIADD R80, R17, 0x180 ;  /* 0x0000018011507836 */ /* 0x000fe20000000000 */
[----:B------:R-:W-:-:S02]  /*af70*/  UIMAD UR6, UR44, UR11, UR4 ;  /* 0x0000000b2c0672a4 */ /* 0x000fc4000f8e0204 */
[----:B------:R-:W-:Y:S01]  /*af80*/  IMAD.WIDE.U32 R4, R81, UR44, R4 ;  /* 0x0000002c51047c25 */ /* 0x000fe2000f8e0004 */
[----:B------:R-:W-:Y:S01]  /*af90*/  SEL R21, RZ, 0x10, P0 ;  /* 0x00000010ff157807 */ /* 0x000fe20000000000 */
[----:B------:R-:W-:Y:S01]  /*afa0*/  UIADD3 UR4, UR40, 0x28c20, URZ ;  /* 0x00028c2028047890 */ /* 0x000fe2000fffe03f */
[----:B------:R-:W-:Y:S01]  /*afb0*/  SEL R20, RZ, 0x20, P1 ;  /* 0x00000020ff147807 */ /* 0x000fe20000800000 */
[----:B------:R-:W-:Y:S01]  /*afc0*/  ULDC.64 UR8, c[0x0][0xae8] ;  /* 0x0002ba0000087ab9 */ /* 0x000fe20000000a00 */
[----:B------:R-:W-:Y:S01]  /*afd0*/  ISETP.GE.AND P0, PT, R80, UR14, PT ;  /* 0x0000000e50007c0c */ /* 0x000fe2000bf06270 */
[C---:B------:R-:W-:Y:S01]  /*afe0*/  VIADD R80, R186.reuse, 0x20 ;  /* 0x00000020ba507836 */ /* 0x040fe20000000000 */
[----:B------:R-:W-:Y:S01]  /*aff0*/  ISETP.GE.AND P2, PT, R186, UR7, PT ;  /* 0x00000007ba007c0c */ /* 0x000fe2000bf46270 */
[----:B------:R-:W-:Y:S01]  /*b000*/  UPRMT UR4, URZ, 0x654, UR4 ;  /* 0x000006543f047896 */ /* 0x000fe20008000004 */
[----:B------:R-:W-:Y:S01]  /*b010*/  LOP3.LUT R21, R20, R0, R21, 0xfe, !PT ;  /* 0x0000000014157212 */ /* 0x000fe200078efe15 */
[----:B------:R-:W-:Y:S01]  /*b020*/  VIADD R20, R17, 0x1c0 ;  /* 0x000001c011147836 */ /* 0x000fe20000000000 */
[----:B------:R-:W-:Y:S01]  /*b030*/  IADD3 R5, R5, UR6, RZ ;  /* 0x0000000605057c10 */ /* 0x000fe2000fffe0ff */
[----:B------:R-:W-:-:S02]  /*b040*/  UIMAD UR6, UR43, UR8, URZ ;  /* 0x000000082b0672a4 */ /* 0x000fc4000f8e023f */
[----:B------:R-:W-:Y:S01]  /*b050*/  IMAD.U32 R81, RZ, RZ, UR8 ;  /* 0x00000008ff517e24 */ /* 0x000fe2000f8e00ff */
[----:B------:R-:W-:Y:S01]  /*b060*/  SEL R0, RZ, 0x40, P0 ;  /* 0x00000040ff007807 */ /* 0x000fe20000000000 */
[----:B------:R-:W-:Y:S01]  /*b070*/  BSSY B1, `(.L_x_3454) ;  /* 0x0000028000017945 */ /* 0x000fe20003800000 */
[----:B------:R-:W-:Y:S01]  /*b080*/  ISETP.GE.AND P0, PT, R80, UR7, PT ;  /* 0x0000000750007c0c */ /* 0x000fe2000bf06270 */
[----:B------:R-:W-:Y:S01]  /*b090*/  UIMAD UR6, UR42, UR9, UR6 ;  /* 0x000000092a0672a4 */ /* 0x000fe2000f8e0206 */
[----:B------:R-:W-:Y:S01]  /*b0a0*/  ISETP.GE.AND P1, PT, R20, UR14, PT ;  /* 0x0000000e14007c0c */ /* 0x000fe2000bf26270 */
[----:B------:R-:W-:Y:S01]  /*b0b0*/  IMAD.WIDE.U32 R80, R81, UR42, R4 ;  /* 0x0000002a51507c25 */ /* 0x000fe2000f8e0004 */
[----:B------:R-:W-:Y:S01]  /*b0c0*/  LOP3.LUT R0, R21, R0, RZ, 0xfc, !PT ;  /* 0x0000000015007212 */ /* 0x000fe200078efcff */
[----:B-1----:R-:W-:Y:S01]  /*b0d0*/  SYNCS.ARRIVE.TRANS64.RED.A1T0 RZ, [UR4], RZ ;  /* 0x000000ffffff79a7 */ /* 0x002fe20008100404 */
[----:B------:R-:W-:Y:S01]  /*b0e0*/  SHF.R.S32.HI R187, RZ, 0x1f, R186 ;  /* 0x0000001fffbb7819 */ /* 0x000fe200000114ba */
[----:B------:R-:W-:Y:S01]  /*b0f0*/  IMAD.U32 R21, RZ, RZ, UR45 ;  /* 0x0000002dff157e24 */ /* 0x000fe2000f8e00ff */
[----:B------:R-:W-:-:S02]  /*b100*/  SEL R5, RZ, 0x80, P1 ;  /* 0x00000080ff057807 */ /* 0x000fc40000800000 */
[----:B------:R-:W-:Y:S01]  /*b110*/  IADD3 R87, R81, UR6, RZ ;  /* 0x0000000651577c10 */ /* 0x000fe2000fffe0ff */
        /* <DEDUP_REMOVED lines=15> */
[----:B------:R-:W-:Y:S02]  /*b210*/  LEA R82, P1, R4, UR8, 0x1 ;  /* 0x0000000804527c11 */ /* 0x000fe4000f8208ff */
[----:B------:R-:W-:-:S04]  /*b220*/  IADD3 R5, R5, R83, RZ ;  /* 0x0000005305057210 */ /* 0x000fc80007ffe0ff */
        /* <DEDUP_REMOVED lines=12> */
.L_x_3455:
[----:B------:R-:W-:Y:S05]  /*b2f0*/  BSYNC B1 ;  /* 0x0000000000017941 */ /* 0x000fea0003800000 */
.L_x_3454:
[----:B------:R-:W-:Y:S05]  /*b300*/  @P0 BRA `(.L_x_3456) ;  /* 0x0000000c00440947 */ /* 0x000fea0003800000 */
[----:B0----5:R-:W-:Y:S01]  /*b310*/  IADD3 R13, P0, R20, 0x20, RZ ;  /* 0x00000020140d7810 */ /* 0x021fe20007f1e0ff */
        /* <DEDUP_REMOVED lines=29> */
.L_x_3451:
[----:B------:R-:W-:Y:S01]  /*b4f0*/  ULDC.64 UR6, c[0x0][0xbe0] ;  /* 0x0002f80000067ab9 */ /* 0x000fe20000000a00 */
[----:B------:R-:W-:Y:S02]  /*b500*/  USHF.L.U32 UR4, UR42, 0x2, URZ ;  /* 0x000000022a047899 */ /* 0x000fe4000800063f */
[----:B------:R-:W-:Y:S01]  /*b510*/  UISETP.NE.U32.AND UP0, UPT, UR6, URZ, UPT ;  /* 0x0000003f0600728c */ /* 0x000fe2000bf05070 */
[----:B------:R-:W-:Y:S01]  /*b520*/  ULDC.64 UR8, c[0x0][0xbd8] ;  /* 0x0002f60000087ab9 */ /* 0x000fe20000000a00 */
[----:B------:R-:W-:Y:S02]  /*b530*/  USHF.L.U64.HI UR10, UR42, 0x2, UR43 ;  /* 0x000000022a0a7899 */ /* 0x000fe4000801022b */
[----:B------:R-:W-:Y:S02]  /*b540*/  UISETP.NE.AND.EX UP1, UPT, UR7, URZ, UPT, UP0 ;  /* 0x0000003f0700728c */ /* 0x000fe4000bf25300 */
[----:B------:R-:W-:Y:S01]  /*b550*/  UISETP.NE.U32.AND UP0, UPT, UR8, URZ, UPT ;  /* 0x0000003f0800728c */ /* 0x000fe2000bf05070 */
[----:B------:R-:W-:Y:S01]  /*b560*/  MOV R3, RZ ;  /* 0x000000ff00037202 */ /* 0x000fe20000000f00 */
[----:B------:R-:W-:Y:S01]  /*b570*/  VIADD R12, R17, 0x40 ;  /* 0x00000040110c7836 */ /* 0x000fe20000000000 */
[----:B------:R-:W-:Y:S01]  /*b580*/  ULDC UR12, c[0x0][0xa8c] ;  /* 0x0002a300000c7ab9 */ /* 0x000fe20000000800 */
[----:B------:R-:W-:Y:S01]  /*b590*/  PLOP3.LUT P4, PT, PT, PT, UP1, 0x80, 0x0 ;  /* 0x000000000000781c */ /* 0x000fe20003f8f018 */
[----:B------:R-:W-:-:S04]  /*b5a0*/  UISETP.NE.AND.EX UP0, UPT, UR9, URZ, UPT, UP0 ;  /* 0x0000003f0900728c */ /* 0x000fc8000bf05300 */
[----:B------:R-:W-:Y:S02]  /*b5b0*/  @UP1 UIADD3 UR6, UP2, UR4, UR6, URZ ;  /* 0x0000000604061290 */ /* 0x000fe4000ff5e03f */
[----:B------:R-:W-:Y:S02]  /*b5c0*/  PLOP3.LUT P3, PT, PT, PT, UP0, 0x80, 0x0 ;  /* 0x000000000000781c */ /* 0x000fe40003f6f008 */
[----:B------:R-:W-:Y:S02]  /*b5d0*/  @UP1 UIADD3.X UR7, UR10, UR7, URZ, UP2, !UPT ;  /* 0x000000070a071290 */ /* 0x000fe400097fe43f */
[----:B------:R-:W-:Y:S01]  /*b5e0*/  UIADD3 UR4, UP1, UR4, UR8, URZ ;  /* 0x0000000804047290 */ /* 0x000fe2000ff3e03f */
[----:B------:R-:W-:-:S03]  /*b5f0*/  IMAD.U32 R8, RZ, RZ, UR6 ;  /* 0x00000006ff087e24 */ /* 0x000fc6000f8e00ff */
[----:B------:R-:W-:Y:S01]  /*b600*/  MOV R9, UR7 ;  /* 0x0000000700097c02 */ /* 0x000fe20008000f00 */
[----:B------:R-:W-:Y:S01]  /*b610*/  UIADD3.X UR6, UR10, UR9, URZ, UP1, !UPT ;  /* 0x000000090a067290 */ /* 0x000fe20008ffe43f */
[----:B------:R-:W-:-:S03]  /*b620*/  IMAD.U32 R4, RZ, RZ, UR4 ;  /* 0x00000004ff047e24 */ /* 0x000fc6000f8e00ff */
[----:B------:R0:W2:Y:S02]  /*b630*/  @P4 LDG.E R8, desc[UR48][R8.64] ;  /* 0x0000003008084981 */ /* 0x0000a4000c1e1900 */
[----:B------:R-:W-:-:S05]  /*b640*/  IMAD.U32 R5, RZ, RZ, UR6 ;  /* 0x00000006ff057e24 */ /* 0x000fca000f8e00ff */
[----:B------:R1:W5:Y:S01]  /*b650*/  @P3 LDG.E R3, desc[UR48][R4.64] ;  /* 0x0000003004033981 */ /* 0x000362000c1e1900 */
[----:B------:R-:W-:Y:S01]  /*b660*/  ISETP.GE.AND P1, PT, R12, UR12, PT ;  /* 0x0000000c0c007c0c */ /* 0x000fe2000bf26270 */
[C---:B------:R-:W-:Y:S01]  /*b670*/  VIADD R14, R17.reuse, 0x80 ;  /* 0x00000080110e7836 */ /* 0x040fe20000000000 */
[C---:B------:R-:W-:Y:S01]  /*b680*/  ISETP.GE.AND P0, PT, R17.reuse, UR12, PT ;  /* 0x0000000c11007c0c */ /* 0x040fe2000bf06270 */
[----:B------:R-:W-:Y:S01]  /*b690*/  ULDC UR4, c[0x0][0xa88] ;  /* 0x0002a20000047ab9 */ /* 0x000fe20000000800 */
[----:B------:R-:W-:Y:S02]  /*b6a0*/  SEL R6, RZ, 0xffffffff, P1 ;  /* 0xffffffffff067807 */ /* 0x000fe40000800000 */
[----:B------:R-:W-:Y:S02]  /*b6b0*/  IADD3 R15, R17, 0xc0, RZ ;  /* 0x000000c0110f7810 */ /* 0x000fe40007ffe0ff */
[----:B------:R-:W-:Y:S01]  /*b6c0*/  SEL R0, RZ, 0x1, P0 ;  /* 0x00000001ff007807 */ /* 0x000fe20000000000 */
[----:B0-----:R-:W-:Y:S01]  /*b6d0*/  IMAD.SHL.U32 R9, R6, 0x2, RZ ;  /* 0x0000000206097824 */ /* 0x001fe200078e00ff */
[----:B------:R-:W-:-:S02]  /*b6e0*/  ISETP.GE.AND P1, PT, R14, UR12, PT ;  /* 0x0000000c0e007c0c */ /* 0x000fc4000bf26270 */
[----:B------:R-:W-:Y:S02]  /*b6f0*/  ISETP.GE.AND P2, PT, R15, UR12, PT ;  /* 0x0000000c0f007c0c */ /* 0x000fe4000bf46270 */
[----:B------:R-:W-:Y:S02]  /*b700*/  LOP3.LUT R0, R9, 0x2, R0, 0xe2, !PT ;  /* 0x0000000209007812 */ /* 0x000fe400078ee200 */
[----:B------:R-:W-:Y:S02]  /*b710*/  SEL R9, RZ, 0x4, P1 ;  /* 0x00000004ff097807 */ /* 0x000fe40000800000 */
[----:B------:R-:W-:Y:S02]  /*b720*/  SEL R6, RZ, 0x8, P2 ;  /* 0x00000008ff067807 */ /* 0x000fe40001000000 */
[----:B------:R-:W-:Y:S02]  /*b730*/  ISETP.GT.AND P0, PT, R189, 0x3f, PT ;  /* 0x0000003fbd00780c */ /* 0x000fe40003f04270 */
[----:B------:R-:W-:-:S02]  /*b740*/  LOP3.LUT R11, R6, R0, R9, 0xfe, !PT ;  /* 0x00000000060b7212 */ /* 0x000fc400078efe09 */
        /* <DEDUP_REMOVED lines=8> */
.L_x_3457:
        /* <DEDUP_REMOVED lines=9> */
[----:B------:R-:W0:Y:S01]  /*b860*/  S2R R4, SR_TID.X ;  /* 0x0000000000047919 */ /* 0x000e220000002100 */
[----:B------:R-:W-:-:S04]  /*b870*/  IMAD.U32 R0, RZ, RZ, UR45 ;  /* 0x0000002dff007e24 */ /* 0x000fc8000f8e00ff */
[----:B0-----:R-:W-:-:S05]  /*b880*/  IMAD R0, R0, 0x40, R4 ;  /* 0x0000004000007824 */ /* 0x001fca00078e0204 */
[----:B------:R-:W-:-:S04]  /*b890*/  IADD3 R0, R0, -0x80, RZ ;  /* 0xffffff8000007810 */ /* 0x000fc80007ffe0ff */
[----:B------:R-:W-:-:S13]  /*b8a0*/  ISETP.GE.AND P0, PT, R0, UR4, PT ;  /* 0x0000000400007c0c */ /* 0x000fda000bf06270 */
        /* <DEDUP_REMOVED lines=10> */
[----:B------:R-:W-:Y:S01]  /*b950*/  MOV R9, UR10 ;  /* 0x0000000a00097c02 */ /* 0x000fe20008000f00 */
[----:B------:R-:W-:Y:S01]  /*b960*/  VIADD R5, R5, UR6 ;  /* 0x0000000605057c36 */ /* 0x000fe20008000000 */
[----:B------:R-:W-:-:S03]  /*b970*/  UIMAD UR7, UR42, UR11, UR7 ;  /* 0x0000000b2a0772a4 */ /* 0x000fc6000f8e0207 */
[----:B------:R-:W-:Y:S01]  /*b980*/  IMAD.WIDE.U32 R4, R9, UR42, R4 ;  /* 0x0000002a09047c25 */ /* 0x000fe2000f8e0004 */
[----:B------:R-:W-:-:S03]  /*b990*/  ULDC.64 UR10, c[0x0][0xb40] ;  /* 0x0002d000000a7ab9 */ /* 0x000fc60000000a00 */
[----:B------:R-:W-:Y:S01]  /*b9a0*/  VIADD R5, R5, UR7 ;  /* 0x0000000705057c36 */ /* 0x000fe20008000000 */
[----:B------:R-:W-:-:S04]  /*b9b0*/  LEA R8, P0, R4, UR10, 0x2 ;  /* 0x0000000a04087c11 */ /* 0x000fc8000f8010ff */
[----:B------:R-:W-:Y:S01]  /*b9c0*/  LEA.HI.X R9, R4, UR11, R5, 0x2, P0 ;  /* 0x0000000b04097c11 */ /* 0x000fe200080f1405 */
[----:B------:R-:W-:-:S05]  /*b9d0*/  IMAD.MOV.U32 R5, RZ, RZ, -0x800000 ;  /* 0xff800000ff057424 */ /* 0x000fca00078e00ff */
[----:B------:R0:W-:Y:S03]  /*b9e0*/  STG.E desc[UR48][R8.64], R5 ;  /* 0x0000000508007986 */ /* 0x0001e6000c101930 */
.L_x_3459:
[----:B------:R-:W-:Y:S05]  /*b9f0*/  BSYNC B1 ;  /* 0x0000000000017941 */ /* 0x000fea0003800000 */
.L_x_3458:
        /* <DEDUP_REMOVED lines=11> */
[----:B------:R-:W-:Y:S01]  /*bab0*/  VIADD R8, R17, 0x180 ;  /* 0x0000018011087836 */ /* 0x000fe20000000000 */
[----:B------:R-:W-:-:S02]  /*bac0*/  SEL R0, RZ, 0x10, P0 ;  /* 0x00000010ff007807 */ /* 0x000fc40000000000 */
[----:B------:R-:W-:Y:S01]  /*bad0*/  IADD3 R5, R5, R3, RZ ;  /* 0x0000000305057210 */ /* 0x000fe20007ffe0ff */
[----:B------:R-:W-:Y:S01]  /*bae0*/  IMAD.U32 R3, RZ, RZ, UR6 ;  /* 0x00000006ff037e24 */ /* 0x000fe2000f8e00ff */
[----:B------:R-:W-:Y:S01]  /*baf0*/  UIMAD UR6, UR8, UR6, URZ ;  /* 0x00000006080672a4 */ /* 0x000fe2000f8e023f */
[----:B------:R-:W-:Y:S02]  /*bb00*/  ISETP.GE.AND P0, PT, R8, UR12, PT ;  /* 0x0000000c08007c0c */ /* 0x000fe4000bf06270 */
[----:B------:R-:W-:Y:S01]  /*bb10*/  IMAD.WIDE.U32 R4, R3, UR44, R4 ;  /* 0x0000002c03047c25 */ /* 0x000fe2000f8e0004 */
[----:B------:R-:W-:Y:S01]  /*bb20*/  UIMAD UR6, UR44, UR7, UR6 ;  /* 0x000000072c0672a4 */ /* 0x000fe2000f8e0206 */
[----:B------:R-:W-:Y:S01]  /*bb30*/  LOP3.LUT R11, R6, R11, R0, 0xfe, !PT ;  /* 0x0000000b060b7212 */ /* 0x000fe200078efe00 */
[----:B------:R-:W-:Y:S01]  /*bb40*/  UIMAD UR7, UR45, -0x40, UR4 ;  /* 0xffffffc02d0778a4 */ /* 0x000fe2000f8e0204 */
[----:B------:R-:W-:Y:S01]  /*bb50*/  VIADD R3, R17, 0x1c0 ;  /* 0x000001c011037836 */ /* 0x000fe20000000000 */
[----:B------:R-:W-:Y:S01]  /*bb60*/  ULDC.64 UR8, c[0x0][0xae8] ;  /* 0x0002ba0000087ab9 */ /* 0x000fe20000000a00 */
[----:B------:R-:W-:Y:S01]  /*bb70*/  SEL R0, RZ, 0x40, P0 ;  /* 0x00000040ff007807 */ /* 0x000fe20000000000 */
[----:B------:R-:W-:Y:S01]  /*bb80*/  UIMAD UR4, UR43, UR8, URZ ;  /* 0x000000082b0472a4 */ /* 0x000fe2000f8e023f */
[----:B------:R-:W-:Y:S01]  /*bb90*/  VIADD R5, R5, UR6 ;  /* 0x0000000605057c36 */ /* 0x000fe20008000000 */
[----:B------:R-:W-:Y:S01]  /*bba0*/  ISETP.GE.AND P1, PT, R186, UR7, PT ;  /* 0x00000007ba007c0c */ /* 0x000fe2000bf26270 */
[----:B------:R-:W-:Y:S01]  /*bbb0*/  IMAD.U32 R9, RZ, RZ, UR8 ;  /* 0x00000008ff097e24 */ /* 0x000fe2000f8e00ff */
[----:B------:R-:W-:Y:S01]  /*bbc0*/  UIMAD UR4, UR42, UR9, UR4 ;  /* 0x000000092a0472a4 */ /* 0x000fe2000f8e0204 */
[----:B------:R-:W-:-:S02]  /*bbd0*/  ISETP.GE.AND P2, PT, R3, UR12, PT ;  /* 0x0000000c03007c0c */ /* 0x000fc4000bf46270 */
[----:B------:R-:W-:Y:S01]  /*bbe0*/  IMAD.WIDE.U32 R8, R9, UR42, R4 ;  /* 0x0000002a09087c25 */ /* 0x000fe2000f8e0004 */
[----:B------:R-:W-:Y:S02]  /*bbf0*/  LOP3.LUT R21, R11, R0, RZ, 0xfc, !PT ;  /* 0x000000000b157212 */ /* 0x000fe400078efcff */
[--C-:B------:R-:W-:Y:S01]  /*bc00*/  SHF.R.S32.HI R5, RZ, 0x1f, R186.reuse ;  /* 0x0000001fff057819 */ /* 0x100fe200000114ba */
[----:B------:R-:W-:Y:S01]  /*bc10*/  IMAD.MOV.U32 R4, RZ, RZ, R186 ;  /* 0x000000ffff047224 */ /* 0x000fe200078e00ba */
[----:B------:R-:W-:Y:S01]  /*bc20*/  MOV R11, UR45 ;  /* 0x0000002d000b7c02 */ /* 0x000fe20008000f00 */
[----:B------:R-:W-:Y:S01]  /*bc30*/  VIADD R13, R9, UR4 ;  /* 0x00000004090d7c36 */ /* 0x000fe20008000000 */
[----:B------:R-:W-:Y:S02]  /*bc40*/  IADD3 R6, R186, 0x20, RZ ;  /* 0x00000020ba067810 */ /* 0x000fe40007ffe0ff */
[----:B------:R-:W-:Y:S01]  /*bc50*/  SEL R0, RZ, 0x80, P2 ;  /* 0x00000080ff007807 */ /* 0x000fe20001000000 */
[----:B------:R-:W-:Y:S01]  /*bc60*/  IMAD.WIDE R10, R11, 0x40, R4 ;  /* 0x000000400b0a7825 */ /* 0x000fe200078e0204 */
[----:B------:R-:W-:-:S02]  /*bc70*/  ISETP.GE.AND P0, PT, R6, UR7, PT ;  /* 0x0000000706007c0c */ /* 0x000fc4000bf06270 */
[----:B------:R-:W-:Y:S01]  /*bc80*/  LOP3.LUT R0, R21, R0, RZ, 0xfc, !PT ;  /* 0x0000000015007212 */ /* 0x000fe200078efcff */
[----:B------:R-:W-:Y:S10]  /*bc90*/  @P1 BRA `(.L_x_3461) ;  /* 0x0000000000681947 */ /* 0x000ff40003800000 */
        /* <DEDUP_REMOVED lines=26> */
.L_x_3461:
[----:B------:R-:W-:Y:S05]  /*be40*/  BSYNC B1 ;  /* 0x0000000000017941 */ /* 0x000fea0003800000 */
.L_x_3460:
        /* <DEDUP_REMOVED lines=29> */
.L_x_3456:
[----:B------:R-:W-:Y:S05]  /*c020*/  BSYNC B0 ;  /* 0x0000000000007941 */ /* 0x000fea0003800000 */
.L_x_3450:
[----:B------:R-:W-:Y:S02]  /*c030*/  ULDC UR4, c[0x0][0xc14] ;  /* 0x0003050000047ab9 */ /* 0x000fe40000000800 */
[----:B------:R-:W-:-:S13]  /*c040*/  ISETP.GE.AND P0, PT, R7, UR4, PT ;  /* 0x0000000407007c0c */ /* 0x000fda000bf06270 */
[----:B------:R-:W-:Y:S05]  /*c050*/  @!P0 BRA `(.L_x_3462) ;  /* 0xffffff4c00b48947 */ /* 0x000fea000383ffff */
[----:B------:R-:W-:Y:S05]  /*c060*/  EXIT ;  /* 0x000000000000794d */ /* 0x000fea0003800000 */
.L_x_3405:
        /* <DEDUP_REMOVED lines=32> */
[----:B------:R-:W-:Y:S02]  /*c270*/  ISETP.GE.U32.AND P0, PT, R7, 0x4, PT ;  /* 0x000000040700780c */ /* 0x000fe40003f06070 */
[----:B------:R-:W-:-:S05]  /*c280*/  IADD3 R4, R5, R4, RZ ;  /* 0x0000000405047210 */ /* 0x000fca0007ffe0ff */
[----:B------:R-:W0:Y:S06]  /*c290*/  SHFL.UP PT, R6, R4, 0x4, RZ ;  /* 0x0480000004067989 */ /* 0x000e2c00000e00ff */
[----:B------:R-:W-:-:S04]  /*c2a0*/  @P0 LOP3.LUT R0, R0, 0x8, RZ, 0xfc, !PT ;  /* 0x0000000800000812 */ /* 0x000fc800078efcff */
[----:B------:R-:W-:Y:S02]  /*c2b0*/  LOP3.LUT R0, R0, 0xfffffffb, RZ, 0xc0, !PT ;  /* 0xfffffffb00007812 */ /* 0x000fe400078ec0ff */
[----:B0-----:R-:W-:Y:S01]  /*c2c0*/  SEL R3, R6, RZ, P0 ;  /* 0x000000ff06037207 */ /* 0x001fe20000000000 */
[----:B------:R-:W-:Y:S01]  /*c2d0*/  IMAD.MOV.U32 R6, RZ, RZ, RZ ;  /* 0x000000ffff067224 */ /* 0x000fe200078e00ff */
        /* <DEDUP_REMOVED lines=10> */
[----:B0-----:R-:W-:-:S04]  /*c380*/  SEL R5, R5, RZ, P0 ;  /* 0x000000ff05057207 */ /* 0x001fc80000000000 */
[----:B------:R-:W-:-:S05]  /*c390*/  IADD3 R4, R2, R5, RZ ;  /* 0x0000000502047210 */ /* 0x000fca0007ffe0ff */
        /* <DEDUP_REMOVED lines=10> */
.L_x_3467:
[----:B------:R-:W-:Y:S01]  /*c440*/  IADD3 R6, R6, 0x1f, RZ ;  /* 0x0000001f06067810 */ /* 0x000fe20007ffe0ff */
        /* <DEDUP_REMOVED lines=14> */
.L_x_3466:
[----:B------:R-:W-:Y:S05]  /*c530*/  BSYNC B0 ;  /* 0x0000000000007941 */ /* 0x000fea0003800000 */
.L_x_3465:
        /* <DEDUP_REMOVED lines=25> */
.L_x_3463:
        /* <DEDUP_REMOVED lines=15> */
[----:B0-----:R-:W-:-:S06]  /*c7c0*/  IADD3 R13, R12, 0xffffffe, RZ ;  /* 0x0ffffffe0c0d7810 */ /* 0x001fcc0007ffe0ff */
[----:B------:R0:W1:Y:S01]  /*c7d0*/  F2I.FTZ.U32.TRUNC.NTZ R3, R13 ;  /* 0x0000000d00037305 */ /* 0x000062000021f000 */
[----:B------:R-:W-:Y:S05]  /*c7e0*/  @!P0 BRA `(.L_x_3468) ;  /* 0x0000000000088947 */ /* 0x000fea0003800000 */
[----:B------:R-:W-:-:S05]  /*c7f0*/  VIADD R5, R5, 0xffffffff ;  /* 0xffffffff05057836 */ /* 0x000fca0000000000 */
[----:B------:R2:W3:Y:S02]  /*c800*/  SHFL.IDX PT, R16, R4, R5, 0x1f ;  /* 0x00001f0504107589 */ /* 0x0004e400000e0000 */
.L_x_3468:
[----:B-1----:R-:W-:Y:S01]  /*c810*/  IMAD.MOV R2, RZ, RZ, -R3 ;  /* 0x000000ffff027224 */ /* 0x002fe200078e0a03 */
[----:B--2---:R-:W-:Y:S01]  /*c820*/  IABS R4, R6 ;  /* 0x0000000600047213 */ /* 0x004fe20000000000 */
[----:B---3--:R-:W-:Y:S02]  /*c830*/  IMAD R16, R16, UR4, R7 ;  /* 0x0000000410107c24 */ /* 0x008fe4000f8e0207 */
[----:B------:R-:W-:Y:S01]  /*c840*/  IMAD R5, R2, R11, RZ ;  /* 0x0000000b02057224 */ /* 0x000fe200078e02ff */
[----:B------:R-:W-:Y:S01]  /*c850*/  MOV R2, RZ ;  /* 0x000000ff00027202 */ /* 0x000fe20000000f00 */
[----:B------:R-:W-:-:S04]  /*c860*/  IMAD.MOV R4, RZ, RZ, -R4 ;  /* 0x000000ffff047224 */ /* 0x000fc800078e0a04 */
[----:B------:R-:W-:Y:S01]  /*c870*/  IMAD.HI.U32 R2, R3, R5, R2 ;  /* 0x0000000503027227 */ /* 0x000fe200078e0002 */
[----:B------:R-:W-:-:S04]  /*c880*/  IADD3 R5, -R16, UR6, RZ ;  /* 0x0000000610057c10 */ /* 0x000fc8000fffe1ff */
        /* <DEDUP_REMOVED lines=12> */
[----:B------:R-:W-:-:S05]  /*c950*/  @!P0 LOP3.LUT R2, RZ, R6, RZ, 0x33, !PT ;  /* 0x00000006ff028212 */ /* 0x000fca00078e33ff */
[----:B------:R-:W-:Y:S02]  /*c960*/  IMAD R4, R10, R2, RZ ;  /* 0x000000020a047224 */ /* 0x000fe400078e02ff */
[----:B------:R-:W-:-:S03]  /*c970*/  IMAD.MOV R2, RZ, RZ, -R2 ;  /* 0x000000ffff027224 */ /* 0x000fc600078e0a02 */
[----:B------:R-:W-:Y:S01]  /*c980*/  IADD3 R3, -R4, RZ, RZ ;  /* 0x000000ff04037210 */ /* 0x000fe20007ffe1ff */
        /* <DEDUP_REMOVED lines=9> */
[----:B-1----:R-:W-:-:S05]  /*ca20*/  IADD3 R2, RZ, -R3, RZ ;  /* 0x80000003ff027210 */ /* 0x002fca0007ffe0ff */
        /* <DEDUP_REMOVED lines=9> */
[----:B------:R-:W-:Y:S01]  /*cac0*/  @!P0 IMAD.IADD R6, R6, 0x1, -R7 ;  /* 0x0000000106068824 */ /* 0x000fe200078e0a07 */
[----:B------:R-:W-:-:S04]  /*cad0*/  @!P0 IADD3 R2, R2, 0x1, RZ ;  /* 0x0000000102028810 */ /* 0x000fc80007ffe0ff */
[----:B------:R-:W-:-:S13]  /*cae0*/  ISETP.GE.U32.AND P0, PT, R6, R7, PT ;  /* 0x000000070600720c */ /* 0x000fda0003f06070 */
[----:B------:R-:W-:Y:S01]  /*caf0*/  @P0 VIADD R2, R2, 0x1 ;  /* 0x0000000102020836 */ /* 0x000fe20000000000 */
[----:B------:R-:W-:-:S13]  /*cb00*/  ISETP.GE.AND P0, PT, R3, RZ, PT ;  /* 0x000000ff0300720c */ /* 0x000fda0003f06270 */
[----:B------:R-:W-:Y:S02]  /*cb10*/  @!P0 IADD3 R2, -R2, RZ, RZ ;  /* 0x000000ff02028210 */ /* 0x000fe40007ffe1ff */
[----:B------:R-:W-:-:S13]  /*cb20*/  ISETP.NE.AND P0, PT, R10, RZ, PT ;  /* 0x000000ff0a00720c */ /* 0x000fda0003f05270 */
[----:B------:R-:W-:Y:S01]  /*cb30*/  @!P0 LOP3.LUT R2, RZ, R10, RZ, 0x33, !PT ;  /* 0x0000000aff028212 */ /* 0x000fe200078e33ff */
[----:B------:R-:W-:-:S04]  /*cb40*/  IMAD.MOV R10, RZ, RZ, -R10 ;  /* 0x000000ffff0a7224 */ /* 0x000fc800078e0a0a */
[----:B------:R-:W-:Y:S01]  /*cb50*/  IMAD R18, R2, R10, R5 ;  /* 0x0000000a02127224 */ /* 0x000fe200078e0205 */
[----:B------:R-:W-:-:S04]  /*cb60*/  LOP3.LUT R2, RZ, R2, RZ, 0x33, !PT ;  /* 0x00000002ff027212 */ /* 0x000fc800078e33ff */
[----:B------:R-:W-:Y:S01]  /*cb70*/  IADD3 R17, R17, R2, RZ ;  /* 0x0000000211117210 */ /* 0x000fe20007ffe0ff */
[----:B------:R-:W-:Y:S06]  /*cb80*/  BRA `(.L_x_3469) ;  /* 0x00000000000c7947 */ /* 0x000fec0003800000 */
.L_x_3464:
[----:B------:R-:W-:Y:S01]  /*cb90*/  IMAD.MOV.U32 R17, RZ, RZ, RZ ;  /* 0x000000ffff117224 */ /* 0x000fe200078e00ff */
[----:B------:R-:W-:Y:S01]  /*cba0*/  MOV R18, RZ ;  /* 0x000000ff00127202 */ /* 0x000fe20000000f00 */
[----:B------:R-:W-:-:S07]  /*cbb0*/  IMAD.U32 R16, RZ, RZ, UR6 ;  /* 0x00000006ff107e24 */ /* 0x000fce000f8e00ff */
.L_x_3469:
[----:B------:R-:W1:Y:S01]  /*cbc0*/  S2R R2, SR_TID.X ;  /* 0x0000000000027919 */ /* 0x000e620000002100 */
[----:B------:R-:W-:Y:S01]  /*cbd0*/  STL [R1+0x20], RZ ;  /* 0x000020ff01007387 */ /* 0x000fe20000100800 */
        /* <DEDUP_REMOVED lines=10> */
[----:B------:R1:W-:Y:S03]  /*cc80*/  STL [R1], RZ ;  /* 0x000000ff01007387 */ /* 0x0003e60000100800 */
[----:B------:R-:W-:Y:S05]  /*cc90*/  @P0 BRA `(.L_x_3470) ;  /* 0x0000004000340947 */ /* 0x000fea0003800000 */
[----:B-1----:R-:W-:Y:S01]  /*cca0*/  IMAD.MOV.U32 R0, RZ, RZ, 0x1 ;  /* 0x00000001ff007424 */ /* 0x002fe200078e00ff */
[----:B------:R1:W-:Y:S01]  /*ccb0*/  STL [R1], RZ ;  /* 0x000000ff01007387 */ /* 0x0003e20000100800 */
[----:B------:R-:W-:Y:S01]  /*ccc0*/  ULDC UR37, c[0x0][0xc] ;  /* 0x0000030000257ab9 */ /* 0x000fe20000000800 */
[----:B------:R-:W-:Y:S02]  /*ccd0*/  ULDC.64 UR38, c[0x0][0x198] ;  /* 0x0000660000267ab9 */ /* 0x000fe40000000a00 */
[----:B------:R1:W-:Y:S04]  /*cce0*/  STL [R1+0x4], R0 ;  /* 0x0000040001007387 */ /* 0x0003e80000100800 */
[----:B------:R1:W-:Y:S02]  /*ccf0*/  STL [R1+0x20], RZ ;  /* 0x000020ff01007387 */ /* 0x0003e40000100800 */
.L_x_3535:
[----:B--2---:R-:W2:Y:S02]  /*cd00*/  LDC.64 R2, c[0x0][0xc60] ;  /* 0x00031800ff027b82 */ /* 0x004ea40000000a00 */
[----:B--2---:R-:W-:-:S05]  /*cd10*/  IMAD.WIDE R2, R19, 0x4, R2 ;  /* 0x0000000413027825 */ /* 0x004fca00078e0202 */
[----:B------:R-:W2:Y:S01]  /*cd20*/  LDG.E R5, desc[UR48][R2.64] ;  /* 0x0000003002057981 */ /* 0x000ea2000c1e1900 */
[----:B------:R-:W-:Y:S05]  /*cd30*/  YIELD ;  /* 0x0000000000007946 */ /* 0x000fea0003800000 */
[----:B------:R-:W-:Y:S01]  /*cd40*/  ULDC.64 UR4, c[0x0][0xa28] ;  /* 0x00028a0000047ab9 */ /* 0x000fe20000000a00 */
[----:B-1----:R-:W-:Y:S01]  /*cd50*/  MOV R0, RZ ;  /* 0x000000ff00007202 */ /* 0x002fe20000000f00 */
[----:B------:R-:W-:Y:S01]  /*cd60*/  IMAD.MOV.U32 R6, RZ, RZ, RZ ;  /* 0x000000ffff067224 */ /* 0x000fe200078e00ff */
[----:B------:R-:W-:Y:S01]  /*cd70*/  ISETP.NE.U32.AND P0, PT, RZ, UR4, PT ;  /* 0x00000004ff007c0c */ /* 0x000fe2000bf05070 */
[----:B------:R-:W-:-:S03]  /*cd80*/  ULDC.64 UR6, c[0x0][0xa08] ;  /* 0x0002820000067ab9 */ /* 0x000fc60000000a00 */
[----:B------:R-:W-:Y:S02]  /*cd90*/  ISETP.NE.AND.EX P0, PT, RZ, UR5, PT, P0 ;  /* 0x00000005ff007c0c */ /* 0x000fe4000bf05300 */
[----:B--2---:R-:W-:Y:S01]  /*cda0*/  SHF.R.S32.HI R4, RZ, 0x1f, R5 ;  /* 0x0000001fff047819 */ /* 0x004fe20000011405 */
[----:B------:R-:W-:-:S10]  /*cdb0*/  IMAD.SHL.U32 R11, R5, 0x4, RZ ;  /* 0x00000004050b7824 */ /* 0x000fd400078e00ff */
[C---:B------:R-:W-:Y:S01]  /*cdc0*/  @P0 LEA R2, P1, R5.reuse, UR4, 0x2 ;  /* 0x0000000405020c11 */ /* 0x040fe2000f8210ff */
[----:B------:R1:W-:Y:S03]  /*cdd0*/  STL [R1+0x10], R5 ;  /* 0x0000100501007387 */ /* 0x0003e60000100800 */
[C-C-:B------:R-:W-:Y:S01]  /*cde0*/  @P0 LEA.HI.X R3, R5.reuse, UR5, R4.reuse, 0x2, P1 ;  /* 0x0000000505030c11 */ /* 0x140fe200088f1404 */
[----:B------:R-:W-:Y:S02]  /*cdf0*/  ULDC.64 UR4, c[0x0][0xa18] ;  /* 0x0002860000047ab9 */ /* 0x000fe40000000a00 */
[----:B------:R-:W-:Y:S02]  /*ce00*/  ISETP.NE.U32.AND P1, PT, RZ, UR4, PT ;  /* 0x00000004ff007c0c */ /* 0x000fe4000bf25070 */
[----:B------:R2:W5:Y:S01]  /*ce10*/  @P0 LDG.E R0, desc[UR48][R2.64] ;  /* 0x0000003002000981 */ /* 0x000562000c1e1900 */
[----:B------:R-:W-:-:S02]  /*ce20*/  SHF.L.U64.HI R10, R5, 0x2, R4 ;  /* 0x00000002050a7819 */ /* 0x000fc40000010204 */
[----:B------:R-:W-:Y:S01]  /*ce30*/  ISETP.NE.AND.EX P1, PT, RZ, UR5, PT, P1 ;  /* 0x00000005ff007c0c */ /* 0x000fe2000bf25310 */
[----:B------:R-:W-:Y:S04]  /*ce40*/  STL [R1+0x18], R11 ;  /* 0x0000180b01007387 */ /* 0x000fe80000100800 */
[----:B------:R-:W-:Y:S08]  /*ce50*/  STL [R1+0x1c], R10 ;  /* 0x00001c0a01007387 */ /* 0x000ff00000100800 */
[----:B------:R-:W-:-:S04]  /*ce60*/  @P1 IADD3 R8, P0, R11, UR4, RZ ;  /* 0x000000040b081c10 */ /* 0x000fc8000ff1e0ff */
[C---:B------:R-:W-:Y:S01]  /*ce70*/  @P1 IADD3.X R9, R10.reuse, UR5, RZ, P0, !PT ;  /* 0x000000050a091c10 */ /* 0x040fe200087fe4ff */
[----:B------:R-:W-:Y:S02]  /*ce80*/  ULDC.64 UR4, c[0x0][0xa00] ;  /* 0x0002800000047ab9 */ /* 0x000fe40000000a00 */
[----:B------:R-:W-:Y:S02]  /*ce90*/  ISETP.NE.U32.AND P2, PT, RZ, UR4, PT ;  /* 0x00000004ff007c0c */ /* 0x000fe4000bf45070 */
[C---:B--2---:R-:W-:Y:S02]  /*cea0*/  IADD3 R2, P0, R11.reuse, UR4, RZ ;  /* 0x000000040b027c10 */ /* 0x044fe4000ff1e0ff */
[----:B------:R-:W-:Y:S02]  /*ceb0*/  ISETP.NE.AND.EX P2, PT, RZ, UR5, PT, P2 ;  /* 0x00000005ff007c0c */ /* 0x000fe4000bf45320 */
[----:B------:R-:W-:Y:S01]  /*cec0*/  IADD3.X R3, R10, UR5, RZ, P0, !PT ;  /* 0x000000050a037c10 */ /* 0x000fe200087fe4ff */
[----:B------:R-:W-:Y:S01]  /*ced0*/  ULDC UR4, c[0x0][0x288] ;  /* 0x0000a20000047ab9 */ /* 0x000fe20000000800 */
[----:B------:R-:W-:-:S04]  /*cee0*/  IADD3 R4, P0, R11, UR6, RZ ;  /* 0x000000060b047c10 */ /* 0x000fc8000ff1e0ff */
[----:B-1----:R-:W-:-:S05]  /*cef0*/  IADD3.X R5, R10, UR7, RZ, P0, !PT ;  /* 0x000000070a057c10 */ /* 0x002fca00087fe4ff */
[----:B------:R-:W2:Y:S01]  /*cf00*/  @P2 LDG.E R6, desc[UR48][R2.64] ;  /* 0x0000003002062981 */ /* 0x000ea2000c1e1900 */
[----:B------:R-:W-:-:S03]  /*cf10*/  ISETP.NE.U32.AND P0, PT, RZ, UR6, PT ;  /* 0x00000006ff007c0c */ /* 0x000fc6000bf05070 */
[----:B--2---:R1:W-:Y:S02]  /*cf20*/  STL [R1+0x24], R6 ;  /* 0x0000240601007387 */ /* 0x0043e40000100800 */
[----:B-1----:R-:W-:Y:S01]  /*cf30*/  MOV R6, UR4 ;  /* 0x0000000400067c02 */ /* 0x002fe20008000f00 */
[----:B------:R-:W-:-:S05]  /*cf40*/  ULDC.64 UR4, c[0x0][0x3f8] ;  /* 0x0000fe0000047ab9 */ /* 0x000fca0000000a00 */
[----:B------:R1:W5:Y:S01]  /*cf50*/  @P1 LDG.E R6, desc[UR48][R8.64] ;  /* 0x0000003008061981 */ /* 0x000362000c1e1900 */
[----:B------:R-:W-:Y:S01]  /*cf60*/  UISETP.NE.U32.AND UP0, UPT, UR4, URZ, UPT ;  /* 0x0000003f0400728c */ /* 0x000fe2000bf05070 */
[----:B------:R-:W-:Y:S02]  /*cf70*/  ISETP.NE.AND.EX P0, PT, RZ, UR7, PT, P0 ;  /* 0x00000007ff007c0c */ /* 0x000fe4000bf05300 */
[----:B------:R-:W-:Y:S01]  /*cf80*/  ULDC UR4, c[0x0][0x404] ;  /* 0x0001010000047ab9 */ /* 0x000fe20000000800 */
[----:B------:R-:W-:-:S03]  /*cf90*/  UISETP.NE.AND.EX UP0, UPT, UR5, URZ, UPT, UP0 ;  /* 0x0000003f0500728c */ /* 0x000fc6000bf05300 */
[----:B------:R-:W-:Y:S01]  /*cfa0*/  ULDC UR5, c[0x0][0x2e0] ;  /* 0x0000b80000057ab9 */ /* 0x000fe20000000800 */
[----:B------:R-:W-:-:S04]  /*cfb0*/  USEL UR4, UR4, 0x1, UP0 ;  /* 0x0000000104047887 */ /* 0x000fc80008000000 */
[----:B------:R-:W-:-:S06]  /*cfc0*/  UIMAD UR4, UR4, UR5, URZ ;  /* 0x00000005040472a4 */ /* 0x000fcc000f8e023f */
[----:B------:R-:W-:Y:S01]  /*cfd0*/  IMAD.U32 R7, RZ, RZ, UR4 ;  /* 0x00000004ff077e24 */ /* 0x000fe2000f8e00ff */
[----:B-1----:R-:W-:Y:S06]  /*cfe0*/  @P1 BRA `(.L_x_3471) ;  /* 0x0000000000101947 */ /* 0x002fec0003800000 */
[----:B------:R-:W-:Y:S05]  /*cff0*/  @!P2 BRA `(.L_x_3471) ;  /* 0x00000000000ca947 */ /* 0x000fea0003800000 */
[----:B-----5:R-:W2:Y:S04]  /*d000*/  LDG.E R6, desc[UR48][R2.64] ;  /* 0x0000003002067981 */ /* 0x020ea8000c1e1900 */
[----:B------:R-:W2:Y:S02]  /*d010*/  LDG.E R9, desc[UR48][R2.64+0x4] ;  /* 0x0000043002097981 */ /* 0x000ea4000c1e1900 */
[----:B--2---:R-:W-:-:S07]  /*d020*/  IMAD.IADD R6, R9, 0x1, -R6 ;  /* 0x0000000109067824 */ /* 0x004fce00078e0a06 */
.L_x_3471:
[----:B------:R-:W-:Y:S01]  /*d030*/  MOV R3, RZ ;  /* 0x000000ff00037202 */ /* 0x000fe20000000f00 */
[----:B------:R-:W-:-:S05]  /*d040*/  ULDC.64 UR4, c[0x0][0xa20] ;  /* 0x0002880000047ab9 */ /* 0x000fca0000000a00 */
[----:B------:R-:W2:Y:S01]  /*d050*/  @P0 LDG.E R3, desc[UR48][R4.64] ;  /* 0x0000003004030981 */ /* 0x000ea2000c1e1900 */
[----:B------:R-:W-:-:S04]  /*d060*/  ISETP.NE.U32.AND P1, PT, RZ, UR4, PT ;  /* 0x00000004ff007c0c */ /* 0x000fc8000bf25070 */
[----:B------:R-:W-:Y:S01]  /*d070*/  ISETP.NE.AND.EX P1, PT, RZ, UR5, PT, P1 ;  /* 0x00000005ff007c0c */ /* 0x000fe2000bf25310 */
[----:B--2--5:R-:W-:-:S05]  /*d080*/  IMAD.IADD R2, R3, 0x1, R0 ;  /* 0x0000000103027824 */ /* 0x024fca00078e0200 */
[----:B------:R1:W-:Y:S07]  /*d090*/  STL [R1+0x8], R2 ;  /* 0x0000080201007387 */ /* 0x0003ee0000100800 */
[----:B------:R-:W-:Y:S05]  /*d0a0*/  @!P1 BRA `(.L_x_3472) ;  /* 0x0000000000109947 */ /* 0x000fea0003800000 */
[----:B-1----:R-:W-:-:S04]  /*d0b0*/  IADD3 R2, P0, R11, UR4, RZ ;  /* 0x000000040b027c10 */ /* 0x002fc8000ff1e0ff */
[----:B------:R-:W-:-:S05]  /*d0c0*/  IADD3.X R3, R10, UR5, RZ, P0, !PT ;  /* 0x000000050a037c10 */ /* 0x000fca00087fe4ff */
[----:B------:R2:W5:Y:S01]  /*d0d0*/  LDG.E R7, desc[UR48][R2.64] ;  /* 0x0000003002077981 */ /* 0x000562000c1e1900 */
[----:B------:R-:W-:Y:S05]  /*d0e0*/  BRA `(.L_x_3473) ;  /* 0x0000000000107947 */ /* 0x000fea0003800000 */
.L_x_3472:
[----:B------:R-:W-:Y:S05]  /*d0f0*/  @!P0 BRA `(.L_x_3473) ;  /* 0x00000000000c8947 */ /* 0x000fea0003800000 */
[----:B-1----:R-:W2:Y:S04]  /*d100*/  LDG.E R2, desc[UR48][R4.64] ;  /* 0x0000003004027981 */ /* 0x002ea8000c1e1900 */
[----:B------:R-:W2:Y:S02]  /*d110*/  LDG.E R7, desc[UR48][R4.64+0x4] ;  /* 0x0000043004077981 */ /* 0x000ea4000c1e1900 */
[----:B--2---:R-:W-:-:S07]  /*d120*/  IMAD.IADD R7, R7, 0x1, -R2 ;  /* 0x0000000107077824 */ /* 0x004fce00078e0a02 */
.L_x_3473:
[----:B-----5:R-:W-:Y:S01]  /*d130*/  IADD3 R7, -R0, R7, RZ ;  /* 0x0000000700077210 */ /* 0x020fe20007ffe1ff */
[----:B------:R-:W-:Y:S01]  /*d140*/  BSSY B6, `(.L_x_3474) ;  /* 0x0000301000067945 */ /* 0x000fe20003800000 */
[----:B------:R-:W-:-:S04]  /*d150*/  LEA R0, R17, 0x7f, 0x6 ;  /* 0x0000007f11007811 */ /* 0x000fc800078e30ff */
[C---:B------:R-:W-:Y:S01]  /*d160*/  IADD3 R6, R7.reuse, R0, -R6 ;  /* 0x0000000007067210 */ /* 0x040fe20007ffe806 */
[----:B------:R-:W-:-:S03]  /*d170*/  VIADD R7, R7, 0x3f ;  /* 0x0000003f07077836 */ /* 0x000fc60000000000 */
[----:B--2---:R-:W-:Y:S02]  /*d180*/  SHF.R.S32.HI R3, RZ, 0x1f, R6 ;  /* 0x0000001fff037819 */ /* 0x004fe40000011406 */
[----:B------:R-:W-:Y:S02]  /*d190*/  SHF.R.S32.HI R0, RZ, 0x1f, R7 ;  /* 0x0000001fff007819 */ /* 0x000fe40000011407 */
[----:B------:R-:W-:Y:S02]  /*d1a0*/  LEA.HI R3, R3, R6, RZ, 0x6 ;  /* 0x0000000603037211 */ /* 0x000fe400078f30ff */
[----:B------:R-:W-:Y:S02]  /*d1b0*/  LEA.HI R0, R0, R7, RZ, 0x6 ;  /* 0x0000000700007211 */ /* 0x000fe400078f30ff */
[----:B------:R-:W-:Y:S02]  /*d1c0*/  SHF.R.S32.HI R3, RZ, 0x6, R3 ;  /* 0x00000006ff037819 */ /* 0x000fe40000011403 */
[----:B------:R-:W-:-:S04]  /*d1d0*/  SHF.R.S32.HI R0, RZ, 0x6, R0 ;  /* 0x00000006ff007819 */ /* 0x000fc80000011400 */
[----:B-1----:R-:W-:-:S04]  /*d1e0*/  VIMNMX R2, R0, R3, PT ;  /* 0x0000000300027248 */ /* 0x002fc80003fe0100 */
[----:B------:R-:W-:Y:S01]  /*d1f0*/  ISETP.GT.AND P0, PT, R2, RZ, PT ;  /* 0x000000ff0200720c */ /* 0x000fe20003f04270 */
[----:B------:R1:W-:-:S12]  /*d200*/  STL [R1+0x14], R2 ;  /* 0x0000140201007387 */ /* 0x0003d80000100800 */
[----:B-1----:R-:W-:Y:S05]  /*d210*/  @P0 BRA `(.L_x_3475) ;  /* 0x0000000000440947 */ /* 0x002fea0003800000 */
[----:B------:R-:W1:Y:S02]  /*d220*/  S2R R2, SR_TID.X ;  /* 0x0000000000027919 */ /* 0x000e640000002100 */
[----:B-1----:R-:W-:-:S04]  /*d230*/  LOP3.LUT R2, R2, 0x1f, RZ, 0xc0, !PT ;  /* 0x0000001f02027812 */ /* 0x002fc800078ec0ff */
[----:B------:R-:W-:-:S13]  /*d240*/  ISETP.NE.AND P1, PT, R2, RZ, PT ;  /* 0x000000ff0200720c */ /* 0x000fda0003f25270 */
[----:B------:R-:W-:Y:S05]  /*d250*/  @P1 BRA `(.L_x_3476) ;  /* 0x0000002c00bc1947 */ /* 0x000fea0003800000 */
[----:B------:R-:W1:Y:S01]  /*d260*/  S2R R7, SR_LANEID ;  /* 0x0000000000077919 */ /* 0x000e620000000000 */
[----:B------:R-:W-:Y:S01]  /*d270*/  VOTEU.ANY UR4, UPT, PT ;  /* 0x0000000000047886 */ /* 0x000fe200038e0100 */
[----:B------:R-:W2:Y:S01]  /*d280*/  LDC.64 R2, c[0x0][0xc38] ;  /* 0x00030e00ff027b82 */ /* 0x000ea20000000a00 */
[----:B------:R-:W1:Y:S08]  /*d290*/  FLO.U32 R0, UR4 ;  /* 0x0000000400007d00 */ /* 0x000e7000080e0000 */
[----:B------:R-:W2:Y:S01]  /*d2a0*/  POPC R5, UR4 ;  /* 0x0000000400057d09 */ /* 0x000ea20008000000 */
[----:B-1----:R-:W-:-:S13]  /*d2b0*/  ISETP.EQ.U32.AND P0, PT, R0, R7, PT ;  /* 0x000000070000720c */ /* 0x002fda0003f02070 */
[----:B--2---:R-:W2:Y:S01]  /*d2c0*/  @P0 ATOMG.E.ADD.STRONG.GPU PT, R3, desc[UR48][R2.64], R5 ;  /* 0x00000005020309a8 */ /* 0x004ea200081ee1f0 */
[----:B------:R-:W1:Y:S02]  /*d2d0*/  S2R R4, SR_LTMASK ;  /* 0x0000000000047919 */ /* 0x000e640000003900 */
[----:B-1----:R-:W-:-:S04]  /*d2e0*/  LOP3.LUT R4, R4, UR4, RZ, 0xc0, !PT ;  /* 0x0000000404047c12 */ /* 0x002fc8000f8ec0ff */
[----:B------:R-:W1:Y:S01]  /*d2f0*/  POPC R7, R4 ;  /* 0x0000000400077309 */ /* 0x000e620000000000 */
[----:B--2---:R-:W1:Y:S02]  /*d300*/  SHFL.IDX PT, R0, R3, R0, 0x1f ;  /* 0x00001f0003007589 */ /* 0x004e6400000e0000 */
[----:B-1----:R-:W-:Y:S01]  /*d310*/  IADD3 R16, R0, UR37, R7 ;  /* 0x0000002500107c10 */ /* 0x002fe2000fffe007 */
[----:B------:R-:W-:Y:S06]  /*d320*/  BRA `(.L_x_3476) ;  /* 0x0000002c00887947 */ /* 0x000fec0003800000 */
.L_x_3475:
[----:B------:R-:W1:Y:S01]  /*d330*/  S2R R3, SR_CgaCtaId ;  /* 0x0000000000037919 */ /* 0x000e620000008800 */
[----:B------:R-:W-:-:S04]  /*d340*/  MOV R0, 0x400 ;  /* 0x0000040000007802 */ /* 0x000fc80000000f00 */
[----:B-1----:R-:W-:-:S05]  /*d350*/  LEA R2, R3, R0, 0x18 ;  /* 0x0000000003027211 */ /* 0x002fca00078ec0ff */
[----:B------:R1:W-:Y:S01]  /*d360*/  STL [R1+0xc], R2 ;  /* 0x00000c0201007387 */ /* 0x0003e20000100800 */
[----:B------:R-:W-:-:S05]  /*d370*/  VIADD R0, R2, 0x22400 ;  /* 0x0002240002007836 */ /* 0x000fca0000000000 */
[----:B------:R-:W-:-:S13]  /*d380*/  LOP3.LUT P0, RZ, R0, 0x3ff, RZ, 0xc0, !PT ;  /* 0x000003ff00ff7812 */ /* 0x000fda000780c0ff */
[----:B-1----:R-:W-:Y:S05]  /*d390*/  @!P0 BRA `(.L_x_3477) ;  /* 0x0000000000408947 */ /* 0x002fea0003800000 */
        /* <DEDUP_REMOVED lines=16> */
.L_x_3477:
        /* <DEDUP_REMOVED lines=14> */
[----:B0-----:R-:W-:Y:S01]  /*d580*/  MOV R13, RZ ;  /* 0x000000ff000d7202 */ /* 0x001fe20000000f00 */
[----:B------:R-:W-:-:S02]  /*d590*/  IMAD.U32 R10, RZ, RZ, UR4 ;  /* 0x00000004ff0a7e24 */ /* 0x000fc4000f8e00ff */
[----:B------:R-:W-:Y:S02]  /*d5a0*/  IMAD.MOV.U32 R8, RZ, RZ, 0x70 ;  /* 0x00000070ff087424 */ /* 0x000fe400078e00ff */
[----:B-1----:R-:W-:-:S07]  /*d5b0*/  IMAD.MOV.U32 R12, RZ, RZ, 0x1 ;  /* 0x00000001ff0c7424 */ /* 0x002fce00078e00ff */
[----:B------:R-:W-:-:S07]  /*d5c0*/  LEPC R20, `(.L_x_3479) ;  /* 0x000000001014794e */ /* 0x000fce0000000000 */
[----:B--2---:R-:W-:Y:S05]  /*d5d0*/  CALL.ABS.NOINC R2 ;  /* 0x0000000002007343 */ /* 0x004fea0003c00000 */
.L_x_3479:
        /* <DEDUP_REMOVED lines=15> */
[----:B0-----:R-:W-:Y:S05]  /*d6d0*/  CALL.ABS.NOINC R2 ;  /* 0x0000000002007343 */ /* 0x001fea0003c00000 */
.L_x_3478:
[----:B------:R-:W2:Y:S01]  /*d6e0*/  LDL.LU R2, [R1+0x18] ;  /* 0x0000180001027983 */ /* 0x000ea20000300800 */
[----:B------:R-:W-:Y:S01]  /*d6f0*/  ULDC.64 UR4, c[0x0][0x9f8] ;  /* 0x00027e0000047ab9 */ /* 0x000fe20000000a00 */
[----:B------:R-:W1:Y:S02]  /*d700*/  LDC R4, c[0x0][0x428] ;  /* 0x00010a00ff047b82 */ /* 0x000e640000000800 */
        /* <DEDUP_REMOVED lines=17> */
[----:B-1----:R-:W-:Y:S01]  /*d820*/  ISETP.NE.AND P0, PT, R4, 0x1, PT ;  /* 0x000000010400780c */ /* 0x002fe20003f05270 */
[----:B------:R-:W-:Y:S01]  /*d830*/  IMAD.MOV.U32 R4, RZ, RZ, R18 ;  /* 0x000000ffff047224 */ /* 0x000fe200078e0012 */
[----:B------:R-:W-:Y:S02]  /*d840*/  LEA R17, R17, R7, 0x6 ;  /* 0x0000000711117211 */ /* 0x000fe400078e30ff */
[----:B------:R-:W-:-:S09]  /*d850*/  PLOP3.LUT P1, PT, P6, PT, PT, 0x8, 0x0 ;  /* 0x000000000000781c */ /* 0x000fd2000372e170 */
[----:B------:R-:W1:Y:S08]  /*d860*/  @P0 LDC R5, c[0x0][0x42c] ;  /* 0x00010b00ff050b82 */ /* 0x000e700000000800 */
[----:B------:R-:W2:Y:S01]  /*d870*/  @P0 LDC R6, c[0x0][0x430] ;  /* 0x00010c00ff060b82 */ /* 0x000ea20000000800 */
[----:B-1----:R-:W-:-:S05]  /*d880*/  @P0 IMAD.HI.U32 R5, R18, R5, RZ ;  /* 0x0000000512050227 */ /* 0x002fca00078e00ff */
[----:B--2---:R-:W-:Y:S02]  /*d890*/  @P0 SHF.R.U32.HI R4, RZ, R6, R5 ;  /* 0x00000006ff040219 */ /* 0x004fe40000011605 */
[----:B------:R-:W-:-:S04]  /*d8a0*/  ISETP.NE.U32.AND P0, PT, RZ, UR4, PT ;  /* 0x00000004ff007c0c */ /* 0x000fc8000bf05070 */
[----:B------:R-:W-:-:S04]  /*d8b0*/  ISETP.NE.AND.EX P0, PT, RZ, UR5, PT, P0 ;  /* 0x00000005ff007c0c */ /* 0x000fc8000bf05300 */
[----:B0-----:R-:W-:-:S09]  /*d8c0*/  SEL R6, R8, RZ, !P0 ;  /* 0x000000ff08067207 */ /* 0x001fd20004000000 */
.L_x_3480:
        /* <DEDUP_REMOVED lines=19> */
.L_x_3552:
[----:B------:R-:W-:Y:S01]  /*da00*/  UMOV UR4, 0xffffffff ;  /* 0xffffffff00047882 */ /* 0x000fe20000000000 */
[----:B------:R-:W-:Y:S02]  /*da10*/  SHF.R.S32.HI R5, RZ, 0x1f, R0 ;  /* 0x0000001fff057819 */ /* 0x000fe40000011400 */
[----:B------:R-:W-:Y:S05]  /*da20*/  BRA.DIV UR4, `(.L_x_3482) ;  /* 0x0000003a04c07947 */ /* 0x000fea000b800000 */
[----:B------:R-:W-:-:S13]  /*da30*/  ELECT P6, URZ, PT ;  /* 0x00000000003f782f */ /* 0x000fda00038c0000 */
.L_x_3555:
[----:B------:R-:W-:Y:S05]  /*da40*/  @!P6 BRA `(.L_x_3483) ;  /* 0x0000000000f8e947 */ /* 0x000fea0003800000 */
[----:B------:R-:W-:-:S04]  /*da50*/  ISETP.NE.U32.AND P0, PT, R2, RZ, PT ;  /* 0x000000ff0200720c */ /* 0x000fc80003f05070 */
[----:B------:R-:W-:-:S13]  /*da60*/  ISETP.NE.AND.EX P0, PT, R3, RZ, PT, P0 ;  /* 0x000000ff0300720c */ /* 0x000fda0003f05300 */
[----:B------:R-:W-:Y:S05]  /*da70*/  @!P0 BRA `(.L_x_3484) ;  /* 0x0000000000448947 */ /* 0x000fea0003800000 */
[----:B------:R-:W0:Y:S01]  /*da80*/  LDC R11, c[0x0][0x41c] ;  /* 0x00010700ff0b7b82 */ /* 0x000e220000000800 */
[----:B------:R-:W-:Y:S01]  /*da90*/  ULDC.64 UR4, c[0x0][0x408] ;  /* 0x0001020000047ab9 */ /* 0x000fe20000000a00 */
[----:B0-----:R-:W-:-:S13]  /*daa0*/  ISETP.NE.AND P0, PT, R11, 0x1, PT ;  /* 0x000000010b00780c */ /* 0x001fda0003f05270 */
[----:B------:R-:W0:Y:S02]  /*dab0*/  @P0 LDC.64 R8, c[0x0][0x420] ;  /* 0x00010800ff080b82 */ /* 0x000e240000000a00 */
[----:B0-----:R-:W-:-:S04]  /*dac0*/  @P0 IMAD.HI.U32 R10, R7, R8, RZ ;  /* 0x00000008070a0227 */ /* 0x001fc800078e00ff */
        /* <DEDUP_REMOVED lines=12> */
.L_x_3484:
[----:B------:R-:W2:Y:S01]  /*db90*/  LDL R8, [R1] ;  /* 0x0000000001087983 */ /* 0x000ea20000100800 */
[----:B0-----:R-:W-:-:S03]  /*dba0*/  MOV R11, 0x400 ;  /* 0x00000400000b7802 */ /* 0x001fc60000000f00 */
[----:B------:R-:W3:Y:S01]  /*dbb0*/  LDL R10, [R1+0x4] ;  /* 0x00000400010a7983 */ /* 0x000ee20000100800 */
[----:B------:R-:W0:Y:S02]  /*dbc0*/  S2R R12, SR_CgaCtaId ;  /* 0x00000000000c7919 */ /* 0x000e240000008800 */
[----:B0-----:R-:W-:-:S05]  /*dbd0*/  LEA R11, R12, R11, 0x18 ;  /* 0x0000000b0c0b7211 */ /* 0x001fca00078ec0ff */
[----:B--2---:R-:W-:Y:S01]  /*dbe0*/  IMAD R8, R8, 0x8, R11 ;  /* 0x0000000808087824 */ /* 0x004fe200078e020b */
[----:B---3--:R-:W-:-:S04]  /*dbf0*/  SHF.L.U32 R10, R10, 0x1f, RZ ;  /* 0x0000001f0a0a7819 */ /* 0x008fc800000006ff */
[----:B------:R-:W0:Y:S02]  /*dc00*/  SYNCS.PHASECHK.TRANS64.TRYWAIT P0, [R8+URZ+0x28c40], R10 ;  /* 0x028c400a080075a7 */ /* 0x000e24000800017f */
[----:B0-----:R-:W-:Y:S05]  /*dc10*/  @!P0 BRA `(.L_x_3485) ;  /* 0x0000003800648947 */ /* 0x001fea0003800000 */
.L_x_3556:
        /* <DEDUP_REMOVED lines=11> */
.L_x_3486:
        /* <DEDUP_REMOVED lines=22> */
.L_x_3483:
        /* <DEDUP_REMOVED lines=28> */
[----:B------:R-:W1:Y:S02]  /*dff0*/  SYNCS.PHASECHK.TRANS64.TRYWAIT P0, [R10+URZ+0x28c20], R6 ;  /* 0x028c20060a0075a7 */ /* 0x000e64000800017f */
[----:B01----:R-:W-:Y:S05]  /*e000*/  @!P0 BRA `(.L_x_3488) ;  /* 0x00000034007c8947 */ /* 0x003fea0003800000 */
.L_x_3557:
[----:B------:R-:W-:Y:S05]  /*e010*/  BSYNC B0 ;  /* 0x0000000000007941 */ /* 0x000fea0003800000 */
.L_x_3487:
        /* <DEDUP_REMOVED lines=11> */
.L_x_3558:
        /* <DEDUP_REMOVED lines=11> */
.L_x_3492:
[----:B0-----:R-:W2:Y:S01]  /*e180*/  LDL R6, [R1] ;  /* 0x0000000001067983 */ /* 0x001ea20000100800 */
[----:B------:R-:W-:-:S03]  /*e190*/  MOV R10, 0x400 ;  /* 0x00000400000a7802 */ /* 0x000fc60000000f00 */
[----:B------:R-:W3:Y:S01]  /*e1a0*/  LDL R8, [R1+0x8] ;  /* 0x0000080001087983 */ /* 0x000ee20000100800 */
[----:B------:R-:W0:Y:S01]  /*e1b0*/  S2R R12, SR_CgaCtaId ;  /* 0x00000000000c7919 */ /* 0x000e220000008800 */
[----:B------:R-:W-:Y:S02]  /*e1c0*/  R2UR UR11, R7 ;  /* 0x00000000070b72ca */ /* 0x000fe400000e0000 */
        /* <DEDUP_REMOVED lines=52> */
.L_x_3490:
[----:B------:R-:W-:Y:S05]  /*e510*/  BSYNC B0 ;  /* 0x0000000000007941 */ /* 0x000fea0003800000 */
.L_x_3489:
[----:B------:R-:W2:Y:S01]  /*e520*/  LDL R7, [R1+0x14] ;  /* 0x0000140001077983 */ /* 0x000ea20000100800 */
[----:B------:R-:W-:Y:S01]  /*e530*/  BSSY B0, `(.L_x_3493) ;  /* 0x00001a6000007945 */ /* 0x000fe20003800000 */
[----:B--2---:R-:W-:-:S13]  /*e540*/  ISETP.GE.AND P0, PT, R7, 0x2, PT ;  /* 0x000000020700780c */ /* 0x004fda0003f06270 */
[----:B------:R-:W-:Y:S05]  /*e550*/  @!P0 BRA `(.L_x_3494) ;  /* 0x00000018008c8947 */ /* 0x000fea0003800000 */
[C---:B0-----:R-:W-:Y:S01]  /*e560*/  LOP3.LUT R6, R7.reuse, 0x1, RZ, 0xc0, !PT ;  /* 0x0000000107067812 */ /* 0x041fe200078ec0ff */
[----:B------:R-:W-:Y:S01]  /*e570*/  VIADD R10, R7, 0xfffffffe ;  /* 0xfffffffe070a7836 */ /* 0x000fe20000000000 */
[----:B------:R-:W-:Y:S02]  /*e580*/  BSSY B1, `(.L_x_3495) ;  /* 0x000008e000017945 */ /* 0x000fe40003800000 */
[----:B------:R-:W-:Y:S02]  /*e590*/  ISETP.NE.U32.AND P0, PT, R6, 0x1, PT ;  /* 0x000000010600780c */ /* 0x000fe40003f05070 */
[----:B------:R-:W-:-:S11]  /*e5a0*/  MOV R8, R10 ;  /* 0x0000000a00087202 */ /* 0x000fd60000000f00 */
[----:B------:R-:W-:Y:S05]  /*e5b0*/  @!P0 BRA `(.L_x_3496) ;  /* 0x0000000800288947 */ /* 0x000fea0003800000 */
        /* <DEDUP_REMOVED lines=11> */
[----:B------:R-:W-:Y:S01]  /*e670*/  ISETP.NE.U32.AND P0, PT, R2, RZ, PT ;  /* 0x000000ff0200720c */ /* 0x000fe20003f05070 */
[----:B------:R-:W-:-:S03]  /*e680*/  IMAD.MOV.U32 R11, RZ, RZ, R10 ;  /* 0x000000ffff0b7224 */ /* 0x000fc600078e000a */
[----:B------:R-:W-:-:S13]  /*e690*/  ISETP.NE.AND.EX P0, PT, R3, RZ, PT, P0 ;  /* 0x000000ff0300720c */ /* 0x000fda0003f05300 */
        /* <DEDUP_REMOVED lines=19> */
.L_x_3499:
[----:B-1----:R-:W1:Y:S01]  /*e7d0*/  S2R R3, SR_CgaCtaId ;  /* 0x0000000000037919 */ /* 0x002e620000008800 */
[----:B------:R-:W-:-:S04]  /*e7e0*/  MOV R2, 0x400 ;  /* 0x0000040000027802 */ /* 0x000fc80000000f00 */
[----:B-1----:R-:W-:Y:S02]  /*e7f0*/  LEA R2, R3, R2, 0x18 ;  /* 0x0000000203027211 */ /* 0x002fe400078ec0ff */
[----:B------:R-:W-:-:S03]  /*e800*/  SHF.L.U32 R3, R12, 0x1f, RZ ;  /* 0x0000001f0c037819 */ /* 0x000fc600000006ff */
[----:B------:R-:W-:-:S04]  /*e810*/  IMAD R2, R13, 0x8, R2 ;  /* 0x000000080d027824 */ /* 0x000fc800078e0202 */
[----:B------:R-:W1:Y:S02]  /*e820*/  SYNCS.PHASECHK.TRANS64.TRYWAIT P0, [R2+URZ+0x28c40], R3 ;  /* 0x028c4003020075a7 */ /* 0x000e64000800017f */
[----:B-1----:R-:W-:Y:S05]  /*e830*/  @!P0 BRA `(.L_x_3500) ;  /* 0x0000002c00a48947 */ /* 0x002fea0003800000 */
.L_x_3559:
        /* <DEDUP_REMOVED lines=11> */
.L_x_3501:
[----:B------:R-:W2:Y:S01]  /*e8f0*/  LDL R6, [R1] ;  /* 0x0000000001067983 */ /* 0x000ea20000100800 */
[----:B------:R-:W-:-:S03]  /*e900*/  MOV R8, 0x400 ;  /* 0x0000040000087802 */ /* 0x000fc60000000f00 */
[----:B------:R-:W3:Y:S01]  /*e910*/  LDL R7, [R1+0x8] ;  /* 0x0000080001077983 */ /* 0x000ee20000100800 */
        /* <DEDUP_REMOVED lines=17> */
[----:B------:R-:W2:Y:S02]  /*ea30*/  SYNCS.PHASECHK.TRANS64.TRYWAIT P0, [R2+URZ+0x28c60], R3 ;  /* 0x028c6003020075a7 */ /* 0x000ea4000800017f */
[----:B0-2---:R-:W-:Y:S05]  /*ea40*/  @!P0 BRA `(.L_x_3502) ;  /* 0x0000002c00348947 */ /* 0x005fea0003800000 */
.L_x_3560:
        /* <DEDUP_REMOVED lines=8> */
.L_x_3503:
[----:B01----:R-:W2:Y:S01]  /*ead0*/  LDL R3, [R1] ;  /* 0x0000000001037983 */ /* 0x003ea20000100800 */
        /* <DEDUP_REMOVED lines=53> */
.L_x_3498:
[----:B------:R-:W-:Y:S05]  /*ee30*/  BSYNC B2 ;  /* 0x0000000000027941 */ /* 0x000fea0003800000 */
.L_x_3497:
[----:B------:R-:W2:Y:S02]  /*ee40*/  LDL.LU R2, [R1+0x14] ;  /* 0x0000140001027983 */ /* 0x000ea40000300800 */
[----:B--2---:R-:W-:-:S07]  /*ee50*/  VIADD R8, R2, 0xfffffffd ;  /* 0xfffffffd02087836 */ /* 0x004fce0000000000 */
.L_x_3496:
[----:B------:R-:W-:Y:S05]  /*ee60*/  BSYNC B1 ;  /* 0x0000000000017941 */ /* 0x000fea0003800000 */
.L_x_3495:
[----:B------:R-:W-:-:S13]  /*ee70*/  ISETP.NE.AND P0, PT, R10, RZ, PT ;  /* 0x000000ff0a00720c */ /* 0x000fda0003f05270 */
[----:B------:R-:W-:Y:S05]  /*ee80*/  @!P0 BRA `(.L_x_3494) ;  /* 0x0000001000408947 */ /* 0x000fea0003800000 */
.L_x_3518:
[----:B------:R-:W2:Y:S04]  /*ee90*/  LDL.LU R3, [R1] ;  /* 0x0000000001037983 */ /* 0x000ea80000300800 */
[----:B------:R-:W3:Y:S01]  /*eea0*/  LDL.LU R2, [R1+0x4] ;  /* 0x0000040001027983 */ /* 0x000ee20000300800 */
[----:B------:R-:W-:Y:S05]  /*eeb0*/  YIELD ;  /* 0x0000000000007946 */ /* 0x000fea0003800000 */
[----:B------:R-:W-:Y:S01]  /*eec0*/  BSSY B1, `(.L_x_3504) ;  /* 0x0000082000017945 */ /* 0x000fe20003800000 */
[----:B--2---:R-:W-:-:S05]  /*eed0*/  VIADD R10, R3, 0x1 ;  /* 0x00000001030a7836 */ /* 0x004fca0000000000 */
[----:B------:R-:W-:-:S04]  /*eee0*/  ISETP.NE.AND P0, PT, R10, 0x2, PT ;  /* 0x000000020a00780c */ /* 0x000fc80003f05270 */
[----:B0-----:R-:W-:Y:S02]  /*eef0*/  SEL R11, RZ, 0x1, P0 ;  /* 0x00000001ff0b7807 */ /* 0x001fe40000000000 */
        /* <DEDUP_REMOVED lines=8> */
[----:B------:R-:W1:Y:S01]  /*ef80*/  LDC R9, c[0x0][0x41c] ;  /* 0x00010700ff097b82 */ /* 0x000e620000000800 */
[----:B0-----:R-:W-:Y:S01]  /*ef90*/  IMAD.MOV.U32 R12, RZ, RZ, R8 ;  /* 0x000000ffff0c7224 */ /* 0x001fe200078e0008 */
[----:B------:R-:W-:Y:S02]  /*efa0*/  ULDC.64 UR6, c[0x0][0x408] ;  /* 0x0001020000067ab9 */ /* 0x000fe40000000a00 */
[----:B------:R-:W-:-:S04]  /*efb0*/  IMAD R7, R5, UR6, RZ ;  /* 0x0000000605077c24 */ /* 0x000fc8000f8e02ff */
[----:B------:R-:W-:Y:S01]  /*efc0*/  IMAD R7, R0, UR7, R7 ;  /* 0x0000000700077c24 */ /* 0x000fe2000f8e0207 */
[----:B-1----:R-:W-:-:S13]  /*efd0*/  ISETP.NE.AND P0, PT, R9, 0x1, PT ;  /* 0x000000010900780c */ /* 0x002fda0003f05270 */
[----:B------:R-:W0:Y:S02]  /*efe0*/  @P0 LDC.64 R2, c[0x0][0x420] ;  /* 0x00010800ff020b82 */ /* 0x000e240000000a00 */
[----:B0-----:R-:W-:-:S05]  /*eff0*/  @P0 IMAD.HI.U32 R2, R8, R2, RZ ;  /* 0x0000000208020227 */ /* 0x001fca00078e00ff */
[----:B------:R-:W-:-:S04]  /*f000*/  @P0 SHF.R.U32.HI R12, RZ, R3, R2 ;  /* 0x00000003ff0c0219 */ /* 0x000fc80000011602 */
[--C-:B------:R-:W-:Y:S01]  /*f010*/  SHF.R.S32.HI R3, RZ, 0x1f, R12.reuse ;  /* 0x0000001fff037819 */ /* 0x100fe2000001140c */
[----:B------:R-:W-:-:S04]  /*f020*/  IMAD.MOV.U32 R2, RZ, RZ, R12 ;  /* 0x000000ffff027224 */ /* 0x000fc800078e000c */
[----:B------:R-:W-:-:S05]  /*f030*/  IMAD.WIDE.U32 R2, R0, UR6, R2 ;  /* 0x0000000600027c25 */ /* 0x000fca000f8e0002 */
[----:B------:R-:W-:Y:S02]  /*f040*/  IADD3 R3, R7, R3, RZ ;  /* 0x0000000307037210 */ /* 0x000fe40007ffe0ff */
[----:B------:R-:W-:-:S04]  /*f050*/  LEA R6, P0, R2, UR4, 0x2 ;  /* 0x0000000402067c11 */ /* 0x000fc8000f8010ff */
[----:B------:R-:W-:Y:S01]  /*f060*/  LEA.HI.X R7, R2, UR5, R3, 0x2, P0 ;  /* 0x0000000502077c11 */ /* 0x000fe200080f1403 */
[----:B------:R-:W-:-:S04]  /*f070*/  IMAD.MOV R3, RZ, RZ, -R12 ;  /* 0x000000ffff037224 */ /* 0x000fc800078e0a0c */
[----:B------:R-:W-:Y:S02]  /*f080*/  IMAD R3, R9, R3, R8 ;  /* 0x0000000309037224 */ /* 0x000fe400078e0208 */
[----:B------:R1:W5:Y:S05]  /*f090*/  LDG.E R9, desc[UR48][R6.64] ;  /* 0x0000003006097981 */ /* 0x00036a000c1e1900 */
.L_x_3506:
[----:B-1----:R-:W1:Y:S01]  /*f0a0*/  S2R R6, SR_CgaCtaId ;  /* 0x0000000000067919 */ /* 0x002e620000008800 */
[----:B------:R-:W-:Y:S02]  /*f0b0*/  MOV R2, 0x400 ;  /* 0x0000040000027802 */ /* 0x000fe40000000f00 */
[----:B------:R-:W-:Y:S02]  /*f0c0*/  SHF.L.U32 R7, R11, 0x1f, RZ ;  /* 0x0000001f0b077819 */ /* 0x000fe400000006ff */
[----:B-1----:R-:W-:-:S05]  /*f0d0*/  LEA R2, R6, R2, 0x18 ;  /* 0x0000000206027211 */ /* 0x002fca00078ec0ff */
[----:B------:R-:W-:-:S04]  /*f0e0*/  IMAD R2, R10, 0x8, R2 ;  /* 0x000000080a027824 */ /* 0x000fc800078e0202 */
[----:B------:R-:W1:Y:S02]  /*f0f0*/  SYNCS.PHASECHK.TRANS64.TRYWAIT P0, [R2+URZ+0x28c40], R7 ;  /* 0x028c4007020075a7 */ /* 0x000e64000800017f */
[----:B-1----:R-:W-:Y:S05]  /*f100*/  @!P0 BRA `(.L_x_3507) ;  /* 0x0000002400988947 */ /* 0x002fea0003800000 */
.L_x_3561:
[----:B------:R-:W2:Y:S02]  /*f110*/  S2R R6, SR_TID.X ;  /* 0x0000000000067919 */ /* 0x000ea40000002100 */
[----:B--2---:R-:W-:-:S04]  /*f120*/  LOP3.LUT R6, R6, 0x7f, RZ, 0xc0, !PT ;  /* 0x0000007f06067812 */ /* 0x004fc800078ec0ff */
[----:B------:R-:W-:-:S13]  /*f130*/  ISETP.NE.AND P0, PT, R6, RZ, PT ;  /* 0x000000ff0600720c */ /* 0x000fda0003f05270 */
[----:B------:R-:W-:Y:S05]  /*f140*/  @P0 BRA `(.L_x_3508) ;  /* 0x00000000001c0947 */ /* 0x000fea0003800000 */
[----:B------:R-:W2:Y:S01]  /*f150*/  S2R R6, SR_TID.X ;  /* 0x0000000000067919 */ /* 0x000ea20000002100 */
[----:B0-----:R-:W-:-:S04]  /*f160*/  MOV R13, 0x2000 ;  /* 0x00002000000d7802 */ /* 0x001fc80000000f00 */
[----:B------:R3:W-:Y:S01]  /*f170*/  SYNCS.ARRIVE.TRANS64 RZ, [R2+URZ+0x28c30], R13 ;  /* 0x028c300d02ff79a7 */ /* 0x0007e2000800003f */
[----:B--2---:R-:W-:-:S04]  /*f180*/  LOP3.LUT R6, R6, 0x1f, RZ, 0xc0, !PT ;  /* 0x0000001f06067812 */ /* 0x004fc800078ec0ff */
[----:B------:R-:W-:-:S13]  /*f190*/  ISETP.NE.AND P1, PT, R6, RZ, PT ;  /* 0x000000ff0600720c */ /* 0x000fda0003f25270 */
[----:B---3--:R-:W-:Y:S05]  /*f1a0*/  @!P1 BRA `(.L_x_3508) ;  /* 0x0000000000049947 */ /* 0x008fea0003800000 */
[----:B------:R-:W-:Y:S01]  /*f1b0*/  BPT.TRAP 0x1 ;  /* 0x000000040000795c */ /* 0x000fe20000300000 */
.L_x_3508:
[----:B0-----:R-:W2:Y:S01]  /*f1c0*/  LDL R12, [R1+0x8] ;  /* 0x00000800010c7983 */ /* 0x001ea20000100800 */
[----:B------:R-:W-:Y:S01]  /*f1d0*/  MOV R6, 0x400 ;  /* 0x0000040000067802 */ /* 0x000fe20000000f00 */
        /* <DEDUP_REMOVED lines=14> */
[----:B--2---:R-:W-:-:S05]  /*f2c0*/  IMAD R6, R3, 0x40, R12 ;  /* 0x0000004003067824 */ /* 0x004fca00078e020c */
[----:B------:R-:W-:-:S13]  /*f2d0*/  R2UR UR11, R6 ;  /* 0x00000000060b72ca */ /* 0x000fda00000e0000 */
[----:B------:R0:W-:Y:S01]  /*f2e0*/  UTMALDG.4D [UR8], [UR4], desc[UR6] ;  /* 0x00000608040075b4 */ /* 0x0001e20008019000 */
[----:B------:R-:W2:Y:S02]  /*f2f0*/  SYNCS.PHASECHK.TRANS64.TRYWAIT P1, [R2+URZ+0x28c60], R7 ;  /* 0x028c6007020075a7 */ /* 0x000ea4000802017f */
[----:B0-2---:R-:W-:Y:S05]  /*f300*/  @!P1 BRA `(.L_x_3509) ;  /* 0x00000024002c9947 */ /* 0x005fea0003800000 */
.L_x_3562:
[----:B------:R-:W-:Y:S05]  /*f310*/  @P0 BRA `(.L_x_3510) ;  /* 0x00000000001c0947 */ /* 0x000fea0003800000 */
[----:B------:R-:W2:Y:S02]  /*f320*/  S2R R3, SR_TID.X ;  /* 0x0000000000037919 */ /* 0x000ea40000002100 */
[----:B--2---:R-:W-:-:S04]  /*f330*/  LOP3.LUT R3, R3, 0x1f, RZ, 0xc0, !PT ;  /* 0x0000001f03037812 */ /* 0x004fc800078ec0ff */
[----:B------:R-:W-:Y:S02]  /*f340*/  ISETP.NE.AND P1, PT, R3, RZ, PT ;  /* 0x000000ff0300720c */ /* 0x000fe40003f25270 */
[----:B------:R-:W-:-:S04]  /*f350*/  MOV R3, 0x10000 ;  /* 0x0001000000037802 */ /* 0x000fc80000000f00 */
[----:B------:R2:W-:Y:S07]  /*f360*/  SYNCS.ARRIVE.TRANS64 RZ, [R2+URZ+0x28c50], R3 ;  /* 0x028c500302ff79a7 */ /* 0x0005ee000800003f */
[----:B------:R-:W-:Y:S05]  /*f370*/  @!P1 BRA `(.L_x_3510) ;  /* 0x0000000000049947 */ /* 0x000fea0003800000 */
[----:B------:R-:W-:Y:S01]  /*f380*/  BPT.TRAP 0x1 ;  /* 0x000000040000795c */ /* 0x000fe20000300000 */
.L_x_3510:
[----:B01----:R-:W0:Y:S01]  /*f390*/  S2R R7, SR_CgaCtaId ;  /* 0x0000000000077919 */ /* 0x003e220000008800 */
[----:B--2---:R-:W-:Y:S01]  /*f3a0*/  MOV R3, 0x400 ;  /* 0x0000040000037802 */ /* 0x004fe20000000f00 */
        /* <DEDUP_REMOVED lines=15> */
[----:B0-----:R-:W-:-:S05]  /*f4a0*/  LEA R3, R7, R3, 0x18 ;  /* 0x0000000307037211 */ /* 0x001fca00078ec0ff */
        /* <DEDUP_REMOVED lines=35> */
.L_x_3505:
[----:B------:R-:W-:Y:S05]  /*f6e0*/  BSYNC B1 ;  /* 0x0000000000017941 */ /* 0x000fea0003800000 */
.L_x_3504:
[----:B------:R-:W-:Y:S01]  /*f6f0*/  VIADD R10, R10, 0x1 ;  /* 0x000000010a0a7836 */ /* 0x000fe20000000000 */
[----:B------:R-:W-:Y:S04]  /*f700*/  BSSY B1, `(.L_x_3511) ;  /* 0x0000084000017945 */ /* 0x000fe80003800000 */
[----:B------:R-:W-:-:S04]  /*f710*/  ISETP.NE.AND P0, PT, R10, 0x2, PT ;  /* 0x000000020a00780c */ /* 0x000fc80003f05270 */
[----:B------:R-:W-:Y:S02]  /*f720*/  SEL R2, RZ, 0x1, P0 ;  /* 0x00000001ff027807 */ /* 0x000fe40000000000 */
[----:B0-----:R-:W-:Y:S02]  /*f730*/  SEL R12, R10, RZ, P0 ;  /* 0x000000ff0a0c7207 */ /* 0x001fe40000000000 */
[----:B------:R-:W-:-:S05]  /*f740*/  LOP3.LUT R11, R11, R2, RZ, 0x3c, !PT ;  /* 0x000000020b0b7212 */ /* 0x000fca00078e3cff */
[----:B------:R0:W-:Y:S04]  /*f750*/  STL [R1+0x4], R11 ;  /* 0x0000040b01007387 */ /* 0x0001e80000100800 */
[----:B------:R0:W-:Y:S01]  /*f760*/  STL [R1], R12 ;  /* 0x0000000c01007387 */ /* 0x0001e20000100800 */
[----:B------:R-:W-:Y:S05]  /*f770*/  @!P6 BRA `(.L_x_3512) ;  /* 0x0000000400f0e947 */ /* 0x000fea0003800000 */
[----:B------:R-:W-:Y:S01]  /*f780*/  ULDC.64 UR4, c[0x0][0x3f8] ;  /* 0x0000fe0000047ab9 */ /* 0x000fe20000000a00 */
[----:B------:R-:W-:Y:S02]  /*f790*/  IADD3 R10, R8, -0x1, RZ ;  /* 0xffffffff080a7810 */ /* 0x000fe40007ffe0ff */
        /* <DEDUP_REMOVED lines=20> */
.L_x_3513:
[----:B------:R-:W2:Y:S01]  /*f8e0*/  S2R R3, SR_CgaCtaId ;  /* 0x0000000000037919 */ /* 0x000ea20000008800 */
[----:B------:R-:W-:-:S04]  /*f8f0*/  MOV R2, 0x400 ;  /* 0x0000040000027802 */ /* 0x000fc80000000f00 */
[----:B--2---:R-:W-:Y:S02]  /*f900*/  LEA R2, R3, R2, 0x18 ;  /* 0x0000000203027211 */ /* 0x004fe400078ec0ff */
[----:B------:R-:W-:-:S03]  /*f910*/  SHF.L.U32 R3, R11, 0x1f, RZ ;  /* 0x0000001f0b037819 */ /* 0x000fc600000006ff */
[----:B------:R-:W-:-:S04]  /*f920*/  IMAD R2, R12, 0x8, R2 ;  /* 0x000000080c027824 */ /* 0x000fc800078e0202 */
[----:B------:R-:W2:Y:S02]  /*f930*/  SYNCS.PHASECHK.TRANS64.TRYWAIT P0, [R2+URZ+0x28c40], R3 ;  /* 0x028c4003020075a7 */ /* 0x000ea4000800017f */
[----:B--2---:R-:W-:Y:S05]  /*f940*/  @!P0 BRA `(.L_x_3514) ;  /* 0x0000001c00b08947 */ /* 0x004fea0003800000 */
.L_x_3563:
        /* <DEDUP_REMOVED lines=11> */
.L_x_3515:
[----:B------:R-:W3:Y:S01]  /*fa00*/  LDL R6, [R1] ;  /* 0x0000000001067983 */ /* 0x000ee20000100800 */
        /* <DEDUP_REMOVED lines=19> */
[----:B------:R-:W1:Y:S02]  /*fb40*/  SYNCS.PHASECHK.TRANS64.TRYWAIT P1, [R2+URZ+0x28c60], R3 ;  /* 0x028c6003020075a7 */ /* 0x000e64000802017f */
[----:B01----:R-:W-:Y:S05]  /*fb50*/  @!P1 BRA `(.L_x_3516) ;  /* 0x0000001c00409947 */ /* 0x003fea0003800000 */
.L_x_3564:
        /* <DEDUP_REMOVED lines=8> */
.L_x_3517:
        /* <DEDUP_REMOVED lines=54> */
.L_x_3512:
[----:B------:R-:W-:Y:S05]  /*ff40*/  BSYNC B1 ;  /* 0x0000000000017941 */ /* 0x000fea0003800000 */
.L_x_3511:
[C---:B------:R-:W-:Y:S01]  /*ff50*/  ISETP.GT.AND P0, PT, R8.reuse, 0x1, PT ;  /* 0x000000010800780c */ /* 0x040fe20003f04270 */
[----:B------:R-:W-:-:S04]  /*ff60*/  VIADD R2, R8, 0xfffffffe ;  /* 0xfffffffe08027836 */ /* 0x000fc80000000000 */
[----:B------:R-:W-:-:S08]  /*ff70*/  IMAD.MOV.U32 R8, RZ, RZ, R2 ;  /* 0x000000ffff087224 */ /* 0x000fd000078e0002 */
[----:B------:R-:W-:Y:S05]  /*ff80*/  @P0 BRA `(.L_x_3518) ;  /* 0xffffffec00c00947 */ /* 0x000fea000383ffff */
.L_x_3494:
[----:B------:R-:W-:Y:S05]  /*ff90*/  BSYNC B0 ;  /* 0x0000000000007941 */ /* 0x000fea0003800000 */
.L_x_3493:
[----:B------:R-:W2:Y:S01]  /*ffa0*/  LDL.LU R3, [R1] ;  /* 0x0000000001037983 */ /* 0x000ea20000300800 */
[----:B------:R-:W-:Y:S01]  /*ffb0*/  BSSY B0, `(.L_x_3519) ;  /* 0x0000016000007945 */ /* 0x000fe20003800000 */
[----:B------:R-:W1:Y:S02]  /*ffc0*/  S2R R2, SR_TID.X ;  /* 0x0000000000027919 */ /* 0x000e640000002100 */
[----:B-1----:R-:W-:-:S04]  /*ffd0*/  LOP3.LUT R2, R2, 0x1f, RZ, 0xc0, !PT ;  /* 0x0000001f02027812 */ /* 0x002fc800078ec0ff */
[----:B------:R-:W-:Y:S02]  /*ffe0*/  ISETP.NE.AND P1, PT, R2, RZ, PT ;  /* 0x000000ff0200720c */ /* 0x000fe40003f25270 */
[----:B--2---:R-:W-:-:S04]  /*fff0*/  IADD3 R0, R3, 0x1, RZ ;  /* 0x0000000103007810 */ /* 0x004fc80007ffe0ff */
[----:B------:R-:W-:-:S04]  /*10000*/  ISETP.NE.AND P0, PT, R0, 0x2, PT ;  /* 0x000000020000780c */ /* 0x000fc80003f05270 */
[----:B------:R-:W-:Y:S02]  /*10010*/  SEL R2, R0, RZ, P0 ;  /* 0x000000ff00027207 */ /* 0x000fe40000000000 */
[----:B------:R-:W-:-:S03]  /*10020*/  SEL R0, RZ, 0x1, P0 ;  /* 0x00000001ff007807 */ /* 0x000fc60000000000 */
[----:B------:R1:W-:Y:S01]  /*10030*/  STL [R1], R2 ;  /* 0x0000000201007387 */ /* 0x0003e20000100800 */
[----:B------:R-:W-:Y:S05]  /*10040*/  @P1 BRA `(.L_x_3520) ;  /* 0x0000000000301947 */ /* 0x000fea0003800000 */
[----:B------:R-:W2:Y:S01]  /*10050*/  S2R R7, SR_LANEID ;  /* 0x0000000000077919 */ /* 0x000ea20000000000 */
[----:B------:R-:W-:Y:S01]  /*10060*/  VOTEU.ANY UR4, UPT, PT ;  /* 0x0000000000047886 */ /* 0x000fe200038e0100 */
[----:B-1----:R-:W1:Y:S01]  /*10070*/  LDC.64 R2, c[0x0][0xc38] ;  /* 0x00030e00ff027b82 */ /* 0x002e620000000a00 */
[----:B------:R-:W2:Y:S08]  /*10080*/  FLO.U32 R4, UR4 ;  /* 0x0000000400047d00 */ /* 0x000eb000080e0000 */
[----:B------:R-:W1:Y:S01]  /*10090*/  POPC R5, UR4 ;  /* 0x0000000400057d09 */ /* 0x000e620008000000 */
[----:B--2---:R-:W-:-:S13]  /*100a0*/  ISETP.EQ.U32.AND P0, PT, R4, R7, PT ;  /* 0x000000070400720c */ /* 0x004fda0003f02070 */
[----:B-1----:R-:W2:Y:S01]  /*100b0*/  @P0 ATOMG.E.ADD.STRONG.GPU PT, R3, desc[UR48][R2.64], R5 ;  /* 0x00000005020309a8 */ /* 0x002ea200081ee1f0 */
[----:B0-----:R-:W0:Y:S02]  /*100c0*/  S2R R6, SR_LTMASK ;  /* 0x0000000000067919 */ /* 0x001e240000003900 */
[----:B0-----:R-:W-:-:S04]  /*100d0*/  LOP3.LUT R6, R6, UR4, RZ, 0xc0, !PT ;  /* 0x0000000406067c12 */ /* 0x001fc8000f8ec0ff */
[----:B------:R-:W0:Y:S01]  /*100e0*/  POPC R7, R6 ;  /* 0x0000000600077309 */ /* 0x000e220000000000 */
[----:B--2---:R-:W0:Y:S02]  /*100f0*/  SHFL.IDX PT, R4, R3, R4, 0x1f ;  /* 0x00001f0403047589 */ /* 0x004e2400000e0000 */
[----:B0-----:R-:W-:-:S07]  /*10100*/  IADD3 R16, R4, UR37, R7 ;  /* 0x0000002504107c10 */ /* 0x001fce000fffe007 */
.L_x_3520:
[----:B------:R-:W-:Y:S05]  /*10110*/  BSYNC B0 ;  /* 0x0000000000007941 */ /* 0x000fea0003800000 */
.L_x_3519:
[----:B-1----:R-:W2:Y:S02]  /*10120*/  LDL.LU R2, [R1+0x4] ;  /* 0x0000040001027983 */ /* 0x002ea40000300800 */
[----:B--2---:R-:W-:-:S05]  /*10130*/  LOP3.LUT R2, R2, R0, RZ, 0x3c, !PT ;  /* 0x0000000002027212 */ /* 0x004fca00078e3cff */
[----:B------:R1:W-:Y:S02]  /*10140*/  STL [R1+0x4], R2 ;  /* 0x0000040201007387 */ /* 0x0003e40000100800 */
.L_x_3476:
[----:B------:R-:W-:Y:S05]  /*10150*/  BSYNC B6 ;  /* 0x0000000000067941 */ /* 0x000fea0003800000 */
.L_x_3474:
[----:B------:R-:W-:-:S03]  /*10160*/  UMOV UR4, 0xffffffff ;  /* 0xffffffff00047882 */ /* 0x000fc60000000000 */
[----:B------:R-:W-:Y:S05]  /*10170*/  BRA.DIV UR4, `(.L_x_3521) ;  /* 0x0000001604cc7947 */ /* 0x000fea000b800000 */
[----:B------:R2:W3:Y:S04]  /*10180*/  SHFL.IDX PT, R4, R16, RZ, 0x1f ;  /* 0x00001fff10047589 */ /* 0x0004e800000e0000 */
[----:B------:R2:W4:Y:S02]  /*10190*/  SHFL.IDX PT, R7, R16, 0x1, 0x1f ;  /* 0x00201f0010077f89 */ /* 0x00052400000e0000 */
.L_x_3568:
[----:B------:R-:W0:Y:S01]  /*101a0*/  S2R R0, SR_TID.X ;  /* 0x0000000000007919 */ /* 0x000e220000002100 */
        /* <DEDUP_REMOVED lines=9> */
[----:B-1----:R-:W0:Y:S02]  /*10240*/  LDC.64 R2, c[0x0][0xc58] ;  /* 0x00031600ff027b82 */ /* 0x002e240000000a00 */
[----:B0-----:R-:W-:-:S05]  /*10250*/  IMAD.WIDE R2, R5, 0x4, R2 ;  /* 0x0000000405027825 */ /* 0x001fca00078e0202 */
[----:B------:R0:W5:Y:S02]  /*10260*/  LDG.E R17, desc[UR48][R2.64] ;  /* 0x0000003002117981 */ /* 0x000164000c1e1900 */
.L_x_3523:
[----:B------:R-:W-:Y:S05]  /*10270*/  BSYNC B0 ;  /* 0x0000000000007941 */ /* 0x000fea0003800000 */
.L_x_3522:
        /* <DEDUP_REMOVED lines=8> */
[----:B------:R-:W1:Y:S02]  /*10300*/  SHFL.UP PT, R14, R13, 0x2, RZ ;  /* 0x044000000d0e7989 */ /* 0x000e6400000e00ff */
[----:B-1----:R-:W-:Y:S02]  /*10310*/  SEL R2, R14, RZ, P1 ;  /* 0x000000ff0e027207 */ /* 0x002fe40000800000 */
        /* <DEDUP_REMOVED lines=13> */
.L_x_3576:
[----:B------:R-:W-:Y:S02]  /*103f0*/  ULDC UR4, c[0x0][0xc10] ;  /* 0x0003040000047ab9 */ /* 0x000fe40000000800 */
[----:B------:R-:W-:-:S05]  /*10400*/  MOV R5, UR4 ;  /* 0x0000000400057c02 */ /* 0x000fca0008000f00 */
[----:B-1----:R-:W-:-:S04]  /*10410*/  IMAD R14, R14, R5, RZ ;  /* 0x000000050e0e7224 */ /* 0x002fc800078e02ff */
[----:B----4-:R-:W-:-:S05]  /*10420*/  IMAD.IADD R7, R7, 0x1, R14 ;  /* 0x0000000107077824 */ /* 0x010fca00078e020e */
[----:B---3--:R-:W-:-:S13]  /*10430*/  ISETP.GT.AND P0, PT, R7, R4, PT ;  /* 0x000000040700720c */ /* 0x008fda0003f04270 */
[----:B------:R-:W-:Y:S05]  /*10440*/  @P0 BRA `(.L_x_3525) ;  /* 0x0000000000b40947 */ /* 0x000fea0003800000 */
[----:B------:R-:W1:Y:S02]  /*10450*/  LDC R0, c[0x0][0xc14] ;  /* 0x00030500ff007b82 */ /* 0x000e640000000800 */
.L_x_3530:
[----:B------:R-:W-:-:S05]  /*10460*/  VIADD R19, R19, 0x1f ;  /* 0x0000001f13137836 */ /* 0x000fca0000000000 */
[----:B-1----:R-:W-:-:S13]  /*10470*/  ISETP.GE.AND P0, PT, R19, R0, PT ;  /* 0x000000001300720c */ /* 0x002fda0003f06270 */
[----:B------:R-:W-:Y:S05]  /*10480*/  @P0 BRA `(.L_x_3526) ;  /* 0x0000000400ec0947 */ /* 0x000fea0003800000 */
[----:B0-----:R-:W0:Y:S01]  /*10490*/  S2R R2, SR_TID.X ;  /* 0x0000000000027919 */ /* 0x001e220000002100 */
[----:B------:R-:W-:Y:S01]  /*104a0*/  BSSY B0, `(.L_x_3527) ;  /* 0x000000a000007945 */ /* 0x000fe20003800000 */
[----:B------:R-:W-:Y:S01]  /*104b0*/  IMAD.MOV.U32 R17, RZ, RZ, RZ ;  /* 0x000000ffff117224 */ /* 0x000fe200078e00ff */
[----:B0-----:R-:W-:-:S04]  /*104c0*/  LOP3.LUT R6, R2, 0x1f, RZ, 0xc0, !PT ;  /* 0x0000001f02067812 */ /* 0x001fc800078ec0ff */
[C---:B------:R-:W-:Y:S02]  /*104d0*/  ISETP.NE.AND P1, PT, R6.reuse, 0x1f, PT ;  /* 0x0000001f0600780c */ /* 0x040fe40003f25270 */
[----:B------:R-:W-:-:S04]  /*104e0*/  IADD3 R5, R6, R19, RZ ;  /* 0x0000001306057210 */ /* 0x000fc80007ffe0ff */
[----:B------:R-:W-:-:S13]  /*104f0*/  ISETP.GE.OR P0, PT, R5, R0, !P1 ;  /* 0x000000000500720c */ /* 0x000fda0004f06670 */
[----:B------:R-:W-:Y:S05]  /*10500*/  @P0 BRA `(.L_x_3528) ;  /* 0x00000000000c0947 */ /* 0x000fea0003800000 */
[----:B------:R-:W0:Y:S02]  /*10510*/  LDC.64 R2, c[0x0][0xc58] ;  /* 0x00031600ff027b82 */ /* 0x000e240000000a00 */
[----:B0-----:R-:W-:-:S05]  /*10520*/  IMAD.WIDE R2, R5, 0x4, R2 ;  /* 0x0000000405027825 */ /* 0x001fca00078e0202 */
[----:B------:R0:W5:Y:S02]  /*10530*/  LDG.E R17, desc[UR48][R2.64] ;  /* 0x0000003002117981 */ /* 0x000164000c1e1900 */
.L_x_3528:
[----:B------:R-:W-:Y:S05]  /*10540*/  BSYNC B0 ;  /* 0x0000000000007941 */ /* 0x000fea0003800000 */
.L_x_3527:
        /* <DEDUP_REMOVED lines=22> */
[----:B------:R0:W1:Y:S02]  /*106b0*/  SHFL.IDX PT, R14, R2, 0x1f, 0x1f ;  /* 0x03e01f00020e7f89 */ /* 0x00006400000e0000 */
.L_x_3584:
[----:B------:R-:W-:Y:S02]  /*106c0*/  ULDC UR4, c[0x0][0xc10] ;  /* 0x0003040000047ab9 */ /* 0x000fe40000000800 */
[----:B------:R-:W-:-:S04]  /*106d0*/  IMAD.U32 R5, RZ, RZ, UR4 ;  /* 0x00000004ff057e24 */ /* 0x000fc8000f8e00ff */
[----:B-1----:R-:W-:-:S04]  /*106e0*/  IMAD R14, R14, R5, RZ ;  /* 0x000000050e0e7224 */ /* 0x002fc800078e02ff */
[----:B------:R-:W-:-:S05]  /*106f0*/  IMAD.IADD R7, R14, 0x1, R7 ;  /* 0x000000010e077824 */ /* 0x000fca00078e0207 */
[----:B------:R-:W-:-:S13]  /*10700*/  ISETP.GT.AND P0, PT, R7, R4, PT ;  /* 0x000000040700720c */ /* 0x000fda0003f04270 */
[----:B------:R-:W-:Y:S05]  /*10710*/  @!P0 BRA `(.L_x_3530) ;  /* 0xfffffffc00508947 */ /* 0x000fea000383ffff */
.L_x_3525:
[----:B--2---:R-:W-:Y:S01]  /*10720*/  IADD3 R16, -R14, R7, RZ ;  /* 0x000000070e107210 */ /* 0x004fe20007ffe1ff */
[----:B------:R-:W-:-:S04]  /*10730*/  UMOV UR4, 0xffffffff ;  /* 0xffffffff00047882 */ /* 0x000fc80000000000 */
[----:B------:R-:W-:-:S05]  /*10740*/  IMAD R3, R2, R5, R16 ;  /* 0x0000000502037224 */ /* 0x000fca00078e0210 */
[----:B------:R-:W-:Y:S01]  /*10750*/  ISETP.GT.AND P6, PT, R3, R4, PT ;  /* 0x000000040300720c */ /* 0x000fe20003fc4270 */
[----:B------:R-:W-:-:S12]  /*10760*/  BRA.DIV UR4, `(.L_x_3531) ;  /* 0x0000001a043c7947 */ /* 0x000fd8000b800000 */
[----:B------:R-:W-:-:S04]  /*10770*/  VOTE.ANY R3, PT, !P6 ;  /* 0x0000000000037806 */ /* 0x000fc800070e0100 */
[----:B------:R-:W1:Y:S02]  /*10780*/  POPC R6, R3 ;  /* 0x0000000300067309 */ /* 0x000e640000000000 */
[----:B-1----:R1:W2:Y:S02]  /*10790*/  SHFL.IDX PT, R17, R17, R6, 0x1f ;  /* 0x00001f0611117589 */ /* 0x0022a400000e0000 */
.L_x_3588:
[----:B------:R-:W-:Y:S01]  /*107a0*/  ISETP.NE.AND P0, PT, R3, RZ, PT ;  /* 0x000000ff0300720c */ /* 0x000fe20003f05270 */
[----:B------:R-:W-:-:S12]  /*107b0*/  IMAD.MOV.U32 R7, RZ, RZ, RZ ;  /* 0x000000ffff077224 */ /* 0x000fd800078e00ff */
[----:B------:R-:W-:Y:S05]  /*107c0*/  @!P0 BRA `(.L_x_3532) ;  /* 0x0000000000108947 */ /* 0x000fea0003800000 */
[----:B------:R-:W-:Y:S01]  /*107d0*/  UMOV UR4, 0xffffffff ;  /* 0xffffffff00047882 */ /* 0x000fe20000000000 */
[----:B------:R-:W-:Y:S02]  /*107e0*/  VIADD R12, R6, 0xffffffff ;  /* 0xffffffff060c7836 */ /* 0x000fe40000000000 */
[----:B------:R-:W-:Y:S05]  /*107f0*/  BRA.DIV UR4, `(.L_x_3533) ;  /* 0x0000001a04607947 */ /* 0x000fea000b800000 */
[----:B------:R3:W4:Y:S02]  /*10800*/  SHFL.IDX PT, R7, R2, R12, 0x1f ;  /* 0x00001f0c02077589 */ /* 0x00072400000e0000 */
.L_x_3532:
[----:B0--3--:R-:W0:Y:S01]  /*10810*/  LDC.64 R2, c[0x0][0xc68] ;  /* 0x00031a00ff027b82 */ /* 0x009e220000000a00 */
[----:B------:R-:W-:-:S05]  /*10820*/  IADD3 R19, R6, R19, RZ ;  /* 0x0000001306137210 */ /* 0x000fca0007ffe0ff */
        /* <DEDUP_REMOVED lines=25> */
[----:B------:R-:W-:-:S04]  /*109c0*/  ISETP.GE.AND P0, PT, R3, RZ, PT ;  /* 0x000000ff0300720c */ /* 0x000fc80003f06270 */
[----:B------:R-:W-:-:S09]  /*109d0*/  MOV R9, R2 ;  /* 0x0000000200097202 */ /* 0x000fd20000000f00 */
[----:B------:R-:W-:Y:S01]  /*109e0*/  @!P0 IMAD.MOV R9, RZ, RZ, -R9 ;  /* 0x000000ffff098224 */ /* 0x000fe200078e0a09 */
[----:B------:R-:W-:-:S13]  /*109f0*/  ISETP.NE.AND P0, PT, R6, RZ, PT ;  /* 0x000000ff0600720c */ /* 0x000fda0003f05270 */
[----:B------:R-:W-:-:S05]  /*10a00*/  @!P0 LOP3.LUT R9, RZ, R6, RZ, 0x33, !PT ;  /* 0x00000006ff098212 */ /* 0x000fca00078e33ff */
[----:B------:R-:W-:Y:S02]  /*10a10*/  IMAD R4, R8, R9, RZ ;  /* 0x0000000908047224 */ /* 0x000fe400078e02ff */
[----:B------:R-:W-:Y:S02]  /*10a20*/  IMAD.MOV R9, RZ, RZ, -R9 ;  /* 0x000000ffff097224 */ /* 0x000fe400078e0a09 */
[----:B------:R-:W-:Y:S02]  /*10a30*/  IMAD.MOV R2, RZ, RZ, -R4 ;  /* 0x000000ffff027224 */ /* 0x000fe400078e0a04 */
[----:B------:R-:W-:-:S03]  /*10a40*/  IMAD R7, R6, R9, R7 ;  /* 0x0000000906077224 */ /* 0x000fc600078e0207 */
[----:B------:R-:W-:Y:S02]  /*10a50*/  VIADDMNMX R8, R2, R5, R8, PT ;  /* 0x0000000502087246 */ /* 0x000fe40003800108 */
[----:B------:R-:W-:Y:S02]  /*10a60*/  IADD3 R4, R7, R4, RZ ;  /* 0x0000000407047210 */ /* 0x000fe40007ffe0ff */
[----:B------:R-:W-:-:S04]  /*10a70*/  IABS R5, R8 ;  /* 0x0000000800057213 */ /* 0x000fc80000000000 */
[----:B------:R-:W0:Y:S08]  /*10a80*/  I2F.RP R10, R5 ;  /* 0x00000005000a7306 */ /* 0x000e300000209400 */
[----:B0-----:R-:W0:Y:S02]  /*10a90*/  MUFU.RCP R10, R10 ;  /* 0x0000000a000a7308 */ /* 0x001e240000001000 */
[----:B0-----:R-:W-:-:S06]  /*10aa0*/  IADD3 R2, R10, 0xffffffe, RZ ;  /* 0x0ffffffe0a027810 */ /* 0x001fcc0007ffe0ff */
[----:B------:R0:W1:Y:S02]  /*10ab0*/  F2I.FTZ.U32.TRUNC.NTZ R3, R2 ;  /* 0x0000000200037305 */ /* 0x000064000021f000 */
[----:B0-----:R-:W-:Y:S01]  /*10ac0*/  MOV R2, RZ ;  /* 0x000000ff00027202 */ /* 0x001fe20000000f00 */
        /* <DEDUP_REMOVED lines=23> */
.L_x_3526:
[----:B------:R-:W-:Y:S01]  /*10c40*/  UMOV UR4, URZ ;  /* 0x0000003f00047c82 */ /* 0x000fe20008000000 */
[----:B------:R-:W-:Y:S01]  /*10c50*/  UMOV UR5, URZ ;  /* 0x0000003f00057c82 */ /* 0x000fe20008000000 */
[----:B------:R-:W-:Y:S01]  /*10c60*/  ULDC UR6, c[0x0][0xc14] ;  /* 0x0003050000067ab9 */ /* 0x000fe20000000800 */
[----:B--2---:R-:W-:Y:S01]  /*10c70*/  MOV R16, R4 ;  /* 0x0000000400107202 */ /* 0x004fe20000000f00 */
[----:B------:R-:W-:Y:S01]  /*10c80*/  IMAD.U32 R17, RZ, RZ, UR4 ;  /* 0x00000004ff117e24 */ /* 0x000fe2000f8e00ff */
[----:B------:R-:W-:Y:S01]  /*10c90*/  MOV R19, UR6 ;  /* 0x0000000600137c02 */ /* 0x000fe20008000f00 */
[----:B------:R-:W-:-:S07]  /*10ca0*/  IMAD.U32 R18, RZ, RZ, UR5 ;  /* 0x00000005ff127e24 */ /* 0x000fce000f8e00ff */
.L_x_3534:
        /* <DEDUP_REMOVED lines=12> */
.L_x_3470:
        /* <DEDUP_REMOVED lines=12> */
.L_x_3591:
[----:B------:R-:W-:Y:S05]  /*10e30*/  BSYNC B0 ;  /* 0x0000000000007941 */ /* 0x000fea0003800000 */
.L_x_3536:
[----:B------:R-:W-:-:S03]  /*10e40*/  UMOV UR4, 0xffffffff ;  /* 0xffffffff00047882 */ /* 0x000fc60000000000 */
[----:B------:R-:W-:Y:S05]  /*10e50*/  BRA.DIV UR4, `(.L_x_3538) ;  /* 0x0000001604047947 */ /* 0x000fea000b800000 */
[----:B------:R-:W2:Y:S02]  /*10e60*/  S2R R2, SR_TID.X ;  /* 0x0000000000027919 */ /* 0x000ea40000002100 */
[----:B--2---:R-:W-:-:S04]  /*10e70*/  SHF.R.U32.HI R2, RZ, 0x5, R2 ;  /* 0x00000005ff027819 */ /* 0x004fc80000011602 */
[----:B------:R-:W-:-:S05]  /*10e80*/  LOP3.LUT R2, R2, 0x3, RZ, 0xc0, !PT ;  /* 0x0000000302027812 */ /* 0x000fca00078ec0ff */
[----:B------:R2:W3:Y:S02]  /*10e90*/  SHFL.IDX PT, R14, R2, RZ, 0x1f ;  /* 0x00001fff020e7589 */ /* 0x0004e400000e0000 */
.L_x_3594:
[----:B---3--:R-:W-:Y:S01]  /*10ea0*/  ISETP.NE.AND P0, PT, R14, RZ, PT ;  /* 0x000000ff0e00720c */ /* 0x008fe20003f05270 */
[----:B------:R-:W-:-:S12]  /*10eb0*/  BSSY B0, `(.L_x_3539) ;  /* 0x0000027000007945 */ /* 0x000fd80003800000 */
[----:B------:R-:W-:Y:S05]  /*10ec0*/  @P0 BRA `(.L_x_3540) ;  /* 0x0000000000940947 */ /* 0x000fea0003800000 */
[----:B------:R-:W-:-:S03]  /*10ed0*/  UMOV UR4, 0xffffffff ;  /* 0xffffffff00047882 */ /* 0x000fc60000000000 */
[----:B------:R-:W-:Y:S05]  /*10ee0*/  BRA.DIV UR4, `(.L_x_3541) ;  /* 0x0000001604147947 */ /* 0x000fea000b800000 */
[----:B------:R-:W-:-:S13]  /*10ef0*/  ELECT P6, URZ, PT ;  /* 0x00000000003f782f */ /* 0x000fda00038c0000 */
.L_x_3597:
[----:B------:R-:W-:Y:S05]  /*10f00*/  @!P6 BRA `(.L_x_3540) ;  /* 0x000000000084e947 */ /* 0x000fea0003800000 */
[----:B------:R-:W-:-:S06]  /*10f10*/  ULOP3.LUT UR4, UR36, 0x2, URZ, 0xfc, !UPT ;  /* 0x0000000224047892 */ /* 0x000fcc000f8efc3f */
[----:B--2---:R-:W-:-:S04]  /*10f20*/  MOV R2, UR4 ;  /* 0x0000000400027c02 */ /* 0x004fc80008000f00 */
[----:B------:R-:W-:-:S13]  /*10f30*/  ISETP.NE.AND P2, PT, R2, 0x3, PT ;  /* 0x000000030200780c */ /* 0x000fda0003f45270 */
[----:B------:R-:W-:Y:S05]  /*10f40*/  @!P2 BRA `(.L_x_3542) ;  /* 0x000000000004a947 */ /* 0x000fea0003800000 */
[----:B------:R-:W-:Y:S01]  /*10f50*/  BPT.TRAP 0x1 ;  /* 0x000000040000795c */ /* 0x000fe20000300000 */
.L_x_3542:
        /* <DEDUP_REMOVED lines=14> */
.L_x_3598:
[----:B------:R-:W2:Y:S02]  /*11040*/  SYNCS.PHASECHK.TRANS64.TRYWAIT P0, [R7+URZ], R2 ;  /* 0x00000002070075a7 */ /* 0x000ea4000800017f */
[----:B--2---:R-:W-:Y:S05]  /*11050*/  @!P0 BRA `(.L_x_3544) ;  /* 0x0000001000ec8947 */ /* 0x004fea0003800000 */
.L_x_3599:
[----:B------:R-:W-:Y:S05]  /*11060*/  @!P2 BRA `(.L_x_3545) ;  /* 0x000000000004a947 */ /* 0x000fea0003800000 */
[----:B------:R-:W-:Y:S01]  /*11070*/  BPT.TRAP 0x1 ;  /* 0x000000040000795c */ /* 0x000fe20000300000 */
.L_x_3545:
[----:B------:R-:W3:Y:S01]  /*11080*/  LDL.LU R4, [R1] ;  /* 0x0000000001047983 */ /* 0x000ee20000300800 */
[----:B------:R-:W-:-:S05]  /*11090*/  VIADD R0, R0, 0x28c60 ;  /* 0x00028c6000007836 */ /* 0x000fca0000000000 */
[----:B---3--:R-:W-:-:S04]  /*110a0*/  LEA R4, R4, R0, 0x3 ;  /* 0x0000000004047211 */ /* 0x008fc800078e18ff */
[----:B------:R-:W3:Y:S02]  /*110b0*/  SYNCS.PHASECHK.TRANS64.TRYWAIT P0, [R4+URZ], R5 ;  /* 0x00000005040075a7 */ /* 0x000ee4000800017f */
[----:B---3--:R-:W-:Y:S05]  /*110c0*/  @!P0 BRA `(.L_x_3546) ;  /* 0x0000001000e48947 */ /* 0x008fea0003800000 */
.L_x_3600:
[----:B------:R-:W-:-:S07]  /*110d0*/  IMAD R3, R3, 0x8, R0 ;  /* 0x0000000803037824 */ /* 0x000fce00078e0200 */
.L_x_3547:
[----:B----4-:R4:W0:Y:S02]  /*110e0*/  SYNCS.PHASECHK.TRANS64.TRYWAIT P0, [R3+URZ], R2 ;  /* 0x00000002030075a7 */ /* 0x010824000800017f */
[----:B0-----:R-:W-:Y:S05]  /*110f0*/  @!P0 NANOSLEEP.SYNCS 0x989680 ;  /* 0x009896800000895d */ /* 0x001fea0003900000 */
[----:B------:R-:W0:Y:S02]  /*11100*/  @!P0 SYNCS.PHASECHK.TRANS64 P0, [R3+URZ], R2 ;  /* 0x00000002030085a7 */ /* 0x000e24000800007f */
[----:B0-----:R-:W-:Y:S05]  /*11110*/  @!P0 BRA `(.L_x_3547) ;  /* 0xfffffffc00f08947 */ /* 0x001fea000383ffff */
.L_x_3540:
[----:B------:R-:W-:Y:S05]  /*11120*/  BSYNC B0 ;  /* 0x0000000000007941 */ /* 0x000fea0003800000 */
.L_x_3539:
[----:B------:R-:W-:Y:S05]  /*11130*/  EXIT ;  /* 0x000000000000794d */ /* 0x000fea0003800000 */
.L_x_3413:
[----:B0-----:R-:W-:-:S04]  /*11140*/  IMAD.U32 R5, RZ, RZ, UR21 ;  /* 0x00000015ff057e24 */ /* 0x001fc8000f8e00ff */
[----:B------:R0:W1:Y:S03]  /*11150*/  SYNCS.PHASECHK.TRANS64.TRYWAIT P1, [R5+URZ+0x28c50], R4 ;  /* 0x028c5004050075a7 */ /* 0x000066000802017f */
[----:B-1----:R-:W-:Y:S05]  /*11160*/  @!P1 NANOSLEEP.SYNCS 0x989680 ;  /* 0x009896800000995d */ /* 0x002fea0003900000 */
[----:B------:R-:W1:Y:S02]  /*11170*/  @!P1 SYNCS.PHASECHK.TRANS64 P1, [R5+URZ+0x28c50], R4 ;  /* 0x028c5004050095a7 */ /* 0x000e64000802007f */
[----:B-1----:R-:W-:Y:S05]  /*11180*/  @!P1 BRA `(.L_x_3413) ;  /* 0xfffffffc00ec9947 */ /* 0x002fea000383ffff */
[----:B------:R-:W-:Y:S05]  /*11190*/  BRA `(.L_x_3548) ;  /* 0xffffff08002c7947 */ /* 0x000fea000383ffff */
.L_x_3418:
[----:B-1----:R-:W-:-:S04]  /*111a0*/  MOV R6, UR21 ;  /* 0x0000001500067c02 */ /* 0x002fc80008000f00 */
[----:B------:R1:W2:Y:S03]  /*111b0*/  SYNCS.PHASECHK.TRANS64.TRYWAIT P1, [R6+URZ+0x28c50], R5 ;  /* 0x028c5005060075a7 */ /* 0x0002a6000802017f */
[----:B--2---:R-:W-:Y:S05]  /*111c0*/  @!P1 NANOSLEEP.SYNCS 0x989680 ;  /* 0x009896800000995d */ /* 0x004fea0003900000 */
[----:B------:R-:W2:Y:S02]  /*111d0*/  @!P1 SYNCS.PHASECHK.TRANS64 P1, [R6+URZ+0x28c50], R5 ;  /* 0x028c5005060095a7 */ /* 0x000ea4000802007f */
[----:B--2---:R-:W-:Y:S05]  /*111e0*/  @!P1 BRA `(.L_x_3418) ;  /* 0xfffffffc00ec9947 */ /* 0x004fea000383ffff */
[----:B------:R-:W-:Y:S05]  /*111f0*/  BRA `(.L_x_3417) ;  /* 0xffffff1400307947 */ /* 0x000fea000383ffff */
.L_x_3421:
[----:B0-----:R-:W-:-:S04]  /*11200*/  IMAD.U32 R3, RZ, RZ, UR40 ;  /* 0x00000028ff037e24 */ /* 0x001fc8000f8e00ff */
[----:B------:R0:W1:Y:S03]  /*11210*/  SYNCS.PHASECHK.TRANS64.TRYWAIT P1, [R3+URZ+0x28c00], R0 ;  /* 0x028c0000030075a7 */ /* 0x000066000802017f */
[----:B-1----:R-:W-:Y:S05]  /*11220*/  @!P1 NANOSLEEP.SYNCS 0x989680 ;  /* 0x009896800000995d */ /* 0x002fea0003900000 */
[----:B------:R-:W1:Y:S02]  /*11230*/  @!P1 SYNCS.PHASECHK.TRANS64 P1, [R3+URZ+0x28c00], R0 ;  /* 0x028c0000030095a7 */ /* 0x000e64000802007f */
[----:B-1----:R-:W-:Y:S05]  /*11240*/  @!P1 BRA `(.L_x_3421) ;  /* 0xfffffffc00ec9947 */ /* 0x002fea000383ffff */
[----:B------:R-:W-:Y:S05]  /*11250*/  BRA `(.L_x_3549) ;  /* 0xffffff2000707947 */ /* 0x000fea000383ffff */
.L_x_3425:
[----:B--2---:R2:W3:Y:S02]  /*11260*/  SYNCS.PHASECHK.TRANS64.TRYWAIT P1, [R7+URZ+0x28c30], R8 ;  /* 0x028c3008070075a7 */ /* 0x0044e4000802017f */
[----:B---3--:R-:W-:Y:S05]  /*11270*/  @!P1 NANOSLEEP.SYNCS 0x989680 ;  /* 0x009896800000995d */ /* 0x008fea0003900000 */
[----:B------:R-:W3:Y:S02]  /*11280*/  @!P1 SYNCS.PHASECHK.TRANS64 P1, [R7+URZ+0x28c30], R8 ;  /* 0x028c3008070095a7 */ /* 0x000ee4000802007f */
[----:B---3--:R-:W-:Y:S05]  /*11290*/  @!P1 BRA `(.L_x_3425) ;  /* 0xfffffffc00f09947 */ /* 0x008fea000383ffff */
[----:B------:R-:W-:Y:S05]  /*112a0*/  BRA `(.L_x_3424) ;  /* 0xffffff20008c7947 */ /* 0x000fea000383ffff */
.L_x_3429:
[----:B----4-:R4:W0:Y:S02]  /*112b0*/  SYNCS.PHASECHK.TRANS64.TRYWAIT P2, [R7+URZ+0x28c50], R8 ;  /* 0x028c5008070075a7 */ /* 0x010824000804017f */
[----:B0-----:R-:W-:Y:S05]  /*112c0*/  @!P2 NANOSLEEP.SYNCS 0x989680 ;  /* 0x009896800000a95d */ /* 0x001fea0003900000 */
[----:B------:R-:W0:Y:S02]  /*112d0*/  @!P2 SYNCS.PHASECHK.TRANS64 P2, [R7+URZ+0x28c50], R8 ;  /* 0x028c50080700a5a7 */ /* 0x000e24000804007f */
[----:B0-----:R-:W-:Y:S05]  /*112e0*/  @!P2 BRA `(.L_x_3429) ;  /* 0xfffffffc00f0a947 */ /* 0x001fea000383ffff */
[----:B------:R-:W-:Y:S05]  /*112f0*/  BRA `(.L_x_3428) ;  /* 0xffffff3400fc7947 */ /* 0x000fea000383ffff */
.L_x_3434:
[----:B--2---:R-:W-:-:S04]  /*11300*/  IMAD.U32 R4, RZ, RZ, UR25 ;  /* 0x00000019ff047e24 */ /* 0x004fc8000f8e00ff */
[----:B------:R2:W3:Y:S03]  /*11310*/  SYNCS.PHASECHK.TRANS64.TRYWAIT P2, [R4+URZ+0x28c30], R7 ;  /* 0x028c3007040075a7 */ /* 0x0004e6000804017f */
[----:B---3--:R-:W-:Y:S05]  /*11320*/  @!P2 NANOSLEEP.SYNCS 0x989680 ;  /* 0x009896800000a95d */ /* 0x008fea0003900000 */
[----:B------:R-:W3:Y:S02]  /*11330*/  @!P2 SYNCS.PHASECHK.TRANS64 P2, [R4+URZ+0x28c30], R7 ;  /* 0x028c30070400a5a7 */ /* 0x000ee4000804007f */
[----:B---3--:R-:W-:Y:S05]  /*11340*/  @!P2 BRA `(.L_x_3434) ;  /* 0xfffffffc00eca947 */ /* 0x008fea000383ffff */
[----:B------:R-:W-:Y:S05]  /*11350*/  BRA `(.L_x_3433) ;  /* 0xffffff3800f07947 */ /* 0x000fea000383ffff */
.L_x_3438:
[----:B-1----:R1:W2:Y:S02]  /*11360*/  SYNCS.PHASECHK.TRANS64.TRYWAIT P2, [R168+URZ+0x28c50], R7 ;  /* 0x028c5007a80075a7 */ /* 0x0022a4000804017f */
[----:B--2---:R-:W-:Y:S05]  /*11370*/  @!P2 NANOSLEEP.SYNCS 0x989680 ;  /* 0x009896800000a95d */ /* 0x004fea0003900000 */
[----:B------:R-:W2:Y:S02]  /*11380*/  @!P2 SYNCS.PHASECHK.TRANS64 P2, [R168+URZ+0x28c50], R7 ;  /* 0x028c5007a800a5a7 */ /* 0x000ea4000804007f */
[----:B--2---:R-:W-:Y:S05]  /*11390*/  @!P2 BRA `(.L_x_3438) ;  /* 0xfffffffc00f0a947 */ /* 0x004fea000383ffff */
[----:B------:R-:W-:Y:S05]  /*113a0*/  BRA `(.L_x_3437) ;  /* 0xffffff5800447947 */ /* 0x000fea000383ffff */
.L_x_3444:
[----:B-1----:R-:W-:-:S04]  /*113b0*/  MOV R4, UR24 ;  /* 0x0000001800047c02 */ /* 0x002fc80008000f00 */
[----:B------:R1:W3:Y:S03]  /*113c0*/  SYNCS.PHASECHK.TRANS64.TRYWAIT P2, [R4+URZ+0x28c30], R7 ;  /* 0x028c3007040075a7 */ /* 0x0002e6000804017f */
[----:B---3--:R-:W-:Y:S05]  /*113d0*/  @!P2 NANOSLEEP.SYNCS 0x989680 ;  /* 0x009896800000a95d */ /* 0x008fea0003900000 */
[----:B------:R-:W3:Y:S02]  /*113e0*/  @!P2 SYNCS.PHASECHK.TRANS64 P2, [R4+URZ+0x28c30], R7 ;  /* 0x028c30070400a5a7 */ /* 0x000ee4000804007f */
[----:B---3--:R-:W-:Y:S05]  /*113f0*/  @!P2 BRA `(.L_x_3444) ;  /* 0xfffffffc00eca947 */ /* 0x008fea000383ffff */
[----:B------:R-:W-:Y:S05]  /*11400*/  BRA `(.L_x_3443) ;  /* 0xffffff5c00307947 */ /* 0x000fea000383ffff */
.L_x_3448:
[----:B--2---:R2:W3:Y:S02]  /*11410*/  SYNCS.PHASECHK.TRANS64.TRYWAIT P2, [R168+URZ+0x28c50], R7 ;  /* 0x028c5007a80075a7 */ /* 0x0044e4000804017f */
[----:B---3--:R-:W-:Y:S05]  /*11420*/  @!P2 NANOSLEEP.SYNCS 0x989680 ;  /* 0x009896800000a95d */ /* 0x008fea0003900000 */
[----:B------:R-:W3:Y:S02]  /*11430*/  @!P2 SYNCS.PHASECHK.TRANS64 P2, [R168+URZ+0x28c50], R7 ;  /* 0x028c5007a800a5a7 */ /* 0x000ee4000804007f */
[----:B---3--:R-:W-:Y:S05]  /*11440*/  @!P2 BRA `(.L_x_3448) ;  /* 0xfffffffc00f0a947 */ /* 0x008fea000383ffff */
[----:B------:R-:W-:Y:S05]  /*11450*/  BRA `(.L_x_3447) ;  /* 0xffffff7400547947 */ /* 0x000fea000383ffff */
.L_x_3481:
        /* <DEDUP_REMOVED lines=8> */
[----:B------:R-:W-:Y:S05]  /*114e0*/  WARPSYNC.COLLECTIVE R15, `(.L_x_3551) ;  /* 0x000000000f087348 */ /* 0x000fea0003c00000 */
[----:B------:R0:W1:Y:S02]  /*114f0*/  SHFL.IDX P6, R14, R13, R12, R11 ;  /* 0x0000000c0d0e7389 */ /* 0x00006400000c000b */
[----:B01----:R-:W-:Y:S01]  /*11500*/  ENDCOLLECTIVE ;  /* 0x000000000000791b */ /* 0x003fe20003800000 */
.L_x_3551:
[----:B------:R-:W-:Y:S05]  /*11510*/  BSYNC B0 ;  /* 0x0000000000007941 */ /* 0x000fea0003800000 */
.L_x_3550:
[----:B------:R-:W-:Y:S05]  /*11520*/  BRA `(.L_x_3552) ;  /* 0xffffffc400347947 */ /* 0x000fea000383ffff */
.L_x_3482:
[----:B------:R-:W-:Y:S01]  /*11530*/  BSSY B0, `(.L_x_3553) ;  /* 0x0000006000007945 */ /* 0x000fe20003800000 */
[----:B------:R-:W-:-:S07]  /*11540*/  IMAD.MOV.U32 R15, RZ, RZ, -0x1 ;  /* 0xffffffffff0f7424 */ /* 0x000fce00078e00ff */
[----:B------:R-:W-:Y:S05]  /*11550*/  WARPSYNC.COLLECTIVE R15, `(.L_x_3554) ;  /* 0x000000000f0c7348 */ /* 0x000fea0003c00000 */
[----:B------:R-:W-:Y:S02]  /*11560*/  ELECT P6, UR62, PT ;  /* 0x00000000003e782f */ /* 0x000fe400038c0000 */
[----:B------:R-:W-:Y:S01]  /*11570*/  MOV R14, UR62 ;  /* 0x0000003e000e7c02 */ /* 0x000fe20008000f00 */
[----:B------:R-:W-:Y:S10]  /*11580*/  ENDCOLLECTIVE ;  /* 0x000000000000791b */ /* 0x000ff40003800000 */
.L_x_3554:
[----:B------:R-:W-:Y:S05]  /*11590*/  BSYNC B0 ;  /* 0x0000000000007941 */ /* 0x000fea0003800000 */
.L_x_3553:
[----:B------:R-:W-:Y:S05]  /*115a0*/  BRA `(.L_x_3555) ;  /* 0xffffffc400247947 */ /* 0x000fea000383ffff */
.L_x_3485:
[----:B0-----:R0:W1:Y:S02]  /*115b0*/  SYNCS.PHASECHK.TRANS64.TRYWAIT P0, [R8+URZ+0x28c40], R10 ;  /* 0x028c400a080075a7 */ /* 0x001064000800017f */
[----:B-1----:R-:W-:Y:S05]  /*115c0*/  @!P0 NANOSLEEP.SYNCS 0x989680 ;  /* 0x009896800000895d */ /* 0x002fea0003900000 */
[----:B------:R-:W1:Y:S02]  /*115d0*/  @!P0 SYNCS.PHASECHK.TRANS64 P0, [R8+URZ+0x28c40], R10 ;  /* 0x028c400a080085a7 */ /* 0x000e64000800007f */
[----:B-1----:R-:W-:Y:S05]  /*115e0*/  @!P0 BRA `(.L_x_3485) ;  /* 0xfffffffc00f08947 */ /* 0x002fea000383ffff */
[----:B------:R-:W-:Y:S05]  /*115f0*/  BRA `(.L_x_3556) ;  /* 0xffffffc400887947 */ /* 0x000fea000383ffff */
.L_x_3488:
        /* <DEDUP_REMOVED lines=8> */
.L_x_3491:
[----:B0-----:R0:W1:Y:S02]  /*11680*/  SYNCS.PHASECHK.TRANS64.TRYWAIT P0, [R11+URZ+0x28c60], R6 ;  /* 0x028c60060b0075a7 */ /* 0x001064000800017f */
[----:B-1----:R-:W-:Y:S05]  /*11690*/  @!P0 NANOSLEEP.SYNCS 0x989680 ;  /* 0x009896800000895d */ /* 0x002fea0003900000 */
[----:B------:R-:W1:Y:S02]  /*116a0*/  @!P0 SYNCS.PHASECHK.TRANS64 P0, [R11+URZ+0x28c60], R6 ;  /* 0x028c60060b0085a7 */ /* 0x000e64000800007f */
[----:B-1----:R-:W-:Y:S05]  /*116b0*/  @!P0 BRA `(.L_x_3491) ;  /* 0xfffffffc00f08947 */ /* 0x002fea000383ffff */
[----:B------:R-:W-:Y:S05]  /*116c0*/  BRA `(.L_x_3558) ;  /* 0xffffffc800807947 */ /* 0x000fea000383ffff */
.L_x_3500:
[----:B-1----:R1:W2:Y:S02]  /*116d0*/  SYNCS.PHASECHK.TRANS64.TRYWAIT P0, [R2+URZ+0x28c40], R3 ;  /* 0x028c4003020075a7 */ /* 0x0022a4000800017f */
[----:B--2---:R-:W-:Y:S05]  /*116e0*/  @!P0 NANOSLEEP.SYNCS 0x989680 ;  /* 0x009896800000895d */ /* 0x004fea0003900000 */
[----:B------:R-:W2:Y:S02]  /*116f0*/  @!P0 SYNCS.PHASECHK.TRANS64 P0, [R2+URZ+0x28c40], R3 ;  /* 0x028c4003020085a7 */ /* 0x000ea4000800007f */
[----:B--2---:R-:W-:Y:S05]  /*11700*/  @!P0 BRA `(.L_x_3500) ;  /* 0xfffffffc00f08947 */ /* 0x004fea000383ffff */
[----:B------:R-:W-:Y:S05]  /*11710*/  BRA `(.L_x_3559) ;  /* 0xffffffd000487947 */ /* 0x000fea000383ffff */
.L_x_3502:
[----:B0-----:R0:W2:Y:S02]  /*11720*/  SYNCS.PHASECHK.TRANS64.TRYWAIT P0, [R2+URZ+0x28c60], R3 ;  /* 0x028c6003020075a7 */ /* 0x0010a4000800017f */
[----:B--2---:R-:W-:Y:S05]  /*11730*/  @!P0 NANOSLEEP.SYNCS 0x989680 ;  /* 0x009896800000895d */ /* 0x004fea0003900000 */
[----:B------:R-:W2:Y:S02]  /*11740*/  @!P0 SYNCS.PHASECHK.TRANS64 P0, [R2+URZ+0x28c60], R3 ;  /* 0x028c6003020085a7 */ /* 0x000ea4000800007f */
[----:B--2---:R-:W-:Y:S05]  /*11750*/  @!P0 BRA `(.L_x_3502) ;  /* 0xfffffffc00f08947 */ /* 0x004fea000383ffff */
[----:B------:R-:W-:Y:S05]  /*11760*/  BRA `(.L_x_3560) ;  /* 0xffffffd000b87947 */ /* 0x000fea000383ffff */
.L_x_3507:
[----:B-1----:R1:W2:Y:S02]  /*11770*/  SYNCS.PHASECHK.TRANS64.TRYWAIT P0, [R2+URZ+0x28c40], R7 ;  /* 0x028c4007020075a7 */ /* 0x0022a4000800017f */
[----:B--2---:R-:W-:Y:S05]  /*11780*/  @!P0 NANOSLEEP.SYNCS 0x989680 ;  /* 0x009896800000895d */ /* 0x004fea0003900000 */
[----:B------:R-:W2:Y:S02]  /*11790*/  @!P0 SYNCS.PHASECHK.TRANS64 P0, [R2+URZ+0x28c40], R7 ;  /* 0x028c4007020085a7 */ /* 0x000ea4000800007f */
[----:B--2---:R-:W-:Y:S05]  /*117a0*/  @!P0 BRA `(.L_x_3507) ;  /* 0xfffffffc00f08947 */ /* 0x004fea000383ffff */
[----:B------:R-:W-:Y:S05]  /*117b0*/  BRA `(.L_x_3561) ;  /* 0xffffffd800547947 */ /* 0x000fea000383ffff */
.L_x_3509:
[----:B0-----:R0:W2:Y:S02]  /*117c0*/  SYNCS.PHASECHK.TRANS64.TRYWAIT P1, [R2+URZ+0x28c60], R7 ;  /* 0x028c6007020075a7 */ /* 0x0010a4000802017f */
[----:B--2---:R-:W-:Y:S05]  /*117d0*/  @!P1 NANOSLEEP.SYNCS 0x989680 ;  /* 0x009896800000995d */ /* 0x004fea0003900000 */
[----:B------:R-:W2:Y:S02]  /*117e0*/  @!P1 SYNCS.PHASECHK.TRANS64 P1, [R2+URZ+0x28c60], R7 ;  /* 0x028c6007020095a7 */ /* 0x000ea4000802007f */
[----:B--2---:R-:W-:Y:S05]  /*117f0*/  @!P1 BRA `(.L_x_3509) ;  /* 0xfffffffc00f09947 */ /* 0x004fea000383ffff */
[----:B------:R-:W-:Y:S05]  /*11800*/  BRA `(.L_x_3562) ;  /* 0xffffffd800c07947 */ /* 0x000fea000383ffff */
.L_x_3514:
[----:B--2---:R2:W3:Y:S02]  /*11810*/  SYNCS.PHASECHK.TRANS64.TRYWAIT P0, [R2+URZ+0x28c40], R3 ;  /* 0x028c4003020075a7 */ /* 0x0044e4000800017f */
[----:B---3--:R-:W-:Y:S05]  /*11820*/  @!P0 NANOSLEEP.SYNCS 0x989680 ;  /* 0x009896800000895d */ /* 0x008fea0003900000 */
[----:B------:R-:W3:Y:S02]  /*11830*/  @!P0 SYNCS.PHASECHK.TRANS64 P0, [R2+URZ+0x28c40], R3 ;  /* 0x028c4003020085a7 */ /* 0x000ee4000800007f */
[----:B---3--:R-:W-:Y:S05]  /*11840*/  @!P0 BRA `(.L_x_3514) ;  /* 0xfffffffc00f08947 */ /* 0x008fea000383ffff */
[----:B------:R-:W-:Y:S05]  /*11850*/  BRA `(.L_x_3563) ;  /* 0xffffffe0003c7947 */ /* 0x000fea000383ffff */
.L_x_3516:
[----:B0-----:R0:W1:Y:S02]  /*11860*/  SYNCS.PHASECHK.TRANS64.TRYWAIT P1, [R2+URZ+0x28c60], R3 ;  /* 0x028c6003020075a7 */ /* 0x001064000802017f */
[----:B-1----:R-:W-:Y:S05]  /*11870*/  @!P1 NANOSLEEP.SYNCS 0x989680 ;  /* 0x009896800000995d */ /* 0x002fea0003900000 */
[----:B------:R-:W1:Y:S02]  /*11880*/  @!P1 SYNCS.PHASECHK.TRANS64 P1, [R2+URZ+0x28c60], R3 ;  /* 0x028c6003020095a7 */ /* 0x000e64000802007f */
[----:B-1----:R-:W-:Y:S05]  /*11890*/  @!P1 BRA `(.L_x_3516) ;  /* 0xfffffffc00f09947 */ /* 0x002fea000383ffff */
[----:B------:R-:W-:Y:S05]  /*118a0*/  BRA `(.L_x_3564) ;  /* 0xffffffe000ac7947 */ /* 0x000fea000383ffff */
.L_x_3521:
[----:B------:R-:W-:Y:S01]  /*118b0*/  BSSY B0, `(.L_x_3565) ;  /* 0x0000008000007945 */ /* 0x000fe20003800000 */
[----:B0-----:R-:W-:Y:S01]  /*118c0*/  MOV R13, R16 ;  /* 0x00000010000d7202 */ /* 0x001fe20000000f00 */
[----:B------:R-:W-:Y:S01]  /*118d0*/  IMAD.MOV.U32 R12, RZ, RZ, RZ ;  /* 0x000000ffff0c7224 */ /* 0x000fe200078e00ff */
[----:B------:R-:W-:Y:S01]  /*118e0*/  MOV R15, 0xffffffff ;  /* 0xffffffff000f7802 */ /* 0x000fe20000000f00 */
[----:B------:R-:W-:-:S07]  /*118f0*/  IMAD.MOV.U32 R11, RZ, RZ, 0x1f ;  /* 0x0000001fff0b7424 */ /* 0x000fce00078e00ff */
[----:B-1----:R-:W-:Y:S05]  /*11900*/  WARPSYNC.COLLECTIVE R15, `(.L_x_3566) ;  /* 0x000000000f087348 */ /* 0x002fea0003c00000 */
[----:B------:R0:W2:Y:S02]  /*11910*/  SHFL.IDX P6, R14, R13, R12, R11 ;  /* 0x0000000c0d0e7389 */ /* 0x0000a400000c000b */
[----:B012---:R-:W-:Y:S01]  /*11920*/  ENDCOLLECTIVE ;  /* 0x000000000000791b */ /* 0x007fe20003800000 */
.L_x_3566:
[----:B------:R-:W-:Y:S05]  /*11930*/  BSYNC B0 ;  /* 0x0000000000007941 */ /* 0x000fea0003800000 */
.L_x_3565:
        /* <DEDUP_REMOVED lines=8> */
.L_x_3567:
[----:B------:R-:W-:Y:S01]  /*119c0*/  MOV R7, R14 ;  /* 0x0000000e00077202 */ /* 0x000fe20000000f00 */
[----:B------:R-:W-:Y:S06]  /*119d0*/  BRA `(.L_x_3568) ;  /* 0xffffffe400f07947 */ /* 0x000fec000383ffff */
.L_x_3524:
[----:B------:R-:W-:Y:S01]  /*119e0*/  BSSY B0, `(.L_x_3569) ;  /* 0x0000008000007945 */ /* 0x000fe20003800000 */
[----:B-----5:R-:W-:Y:S01]  /*119f0*/  IMAD.MOV.U32 R13, RZ, RZ, R17 ;  /* 0x000000ffff0d7224 */ /* 0x020fe200078e0011 */
[----:B------:R-:W-:Y:S01]  /*11a00*/  MOV R11, RZ ;  /* 0x000000ff000b7202 */ /* 0x000fe20000000f00 */
[----:B------:R-:W-:Y:S02]  /*11a10*/  IMAD.MOV.U32 R12, RZ, RZ, 0x1 ;  /* 0x00000001ff0c7424 */ /* 0x000fe400078e00ff */
[----:B------:R-:W-:-:S07]  /*11a20*/  IMAD.MOV.U32 R15, RZ, RZ, -0x1 ;  /* 0xffffffffff0f7424 */ /* 0x000fce00078e00ff */
[----:B01234-:R-:W-:Y:S05]  /*11a30*/  WARPSYNC.COLLECTIVE R15, `(.L_x_3570) ;  /* 0x000000000f087348 */ /* 0x01ffea0003c00000 */
[----:B------:R0:W0:Y:S02]  /*11a40*/  SHFL.UP P6, R14, R13, R12, R11 ;  /* 0x0400000c0d0e7389 */ /* 0x00002400000c000b */
[----:B01234-:R-:W-:Y:S01]  /*11a50*/  ENDCOLLECTIVE ;  /* 0x000000000000791b */ /* 0x01ffe20003800000 */
.L_x_3570:
[----:B------:R-:W-:Y:S05]  /*11a60*/  BSYNC B0 ;  /* 0x0000000000007941 */ /* 0x000fea0003800000 */
.L_x_3569:
        /* <DEDUP_REMOVED lines=10> */
.L_x_3571:
        /* <DEDUP_REMOVED lines=8> */
.L_x_3572:
        /* <DEDUP_REMOVED lines=8> */
.L_x_3573:
        /* <DEDUP_REMOVED lines=8> */
.L_x_3574:
[----:B------:R-:W-:Y:S01]  /*11c90*/  IMAD.MOV.U32 R12, RZ, RZ, 0x1f ;  /* 0x0000001fff0c7424 */ /* 0x000fe200078e00ff */
[----:B------:R-:W-:Y:S02]  /*11ca0*/  MOV R11, 0x1f ;  /* 0x0000001f000b7802 */ /* 0x000fe40000000f00 */
[----:B------:R-:W-:-:S04]  /*11cb0*/  SEL R2, R14, RZ, P0 ;  /* 0x000000ff0e027207 */ /* 0x000fc80000000000 */
[----:B------:R-:W-:-:S05]  /*11cc0*/  IADD3 R2, R5, R2, RZ ;  /* 0x0000000205027210 */ /* 0x000fca0007ffe0ff */
[----:B------:R-:W-:-:S07]  /*11cd0*/  IMAD.MOV.U32 R13, RZ, RZ, R2 ;  /* 0x000000ffff0d7224 */ /* 0x000fce00078e0002 */
[----:B------:R-:W-:Y:S05]  /*11ce0*/  WARPSYNC.COLLECTIVE R15, `(.L_x_3575) ;  /* 0x000000000f087348 */ /* 0x000fea0003c00000 */
[----:B------:R0:W1:Y:S02]  /*11cf0*/  SHFL.IDX P6, R14, R13, R12, R11 ;  /* 0x0000000c0d0e7389 */ /* 0x00006400000c000b */
[----:B01----:R-:W-:Y:S01]  /*11d00*/  ENDCOLLECTIVE ;  /* 0x000000000000791b */ /* 0x003fe20003800000 */
.L_x_3575:
[----:B------:R-:W-:Y:S05]  /*11d10*/  BRA `(.L_x_3576) ;  /* 0xffffffe400b47947 */ /* 0x000fea000383ffff */
.L_x_3529:
[----:B------:R-:W-:Y:S01]  /*11d20*/  BSSY B0, `(.L_x_3577) ;  /* 0x0000008000007945 */ /* 0x000fe20003800000 */
[----:B-----5:R-:W-:Y:S01]  /*11d30*/  IMAD.MOV.U32 R13, RZ, RZ, R17 ;  /* 0x000000ffff0d7224 */ /* 0x020fe200078e0011 */
[----:B------:R-:W-:Y:S01]  /*11d40*/  MOV R11, RZ ;  /* 0x000000ff000b7202 */ /* 0x000fe20000000f00 */
[----:B------:R-:W-:Y:S02]  /*11d50*/  IMAD.MOV.U32 R12, RZ, RZ, 0x1 ;  /* 0x00000001ff0c7424 */ /* 0x000fe400078e00ff */
[----:B------:R-:W-:-:S07]  /*11d60*/  IMAD.MOV.U32 R15, RZ, RZ, -0x1 ;  /* 0xffffffffff0f7424 */ /* 0x000fce00078e00ff */
[----:B0-2---:R-:W-:Y:S05]  /*11d70*/  WARPSYNC.COLLECTIVE R15, `(.L_x_3578) ;  /* 0x000000000f087348 */ /* 0x005fea0003c00000 */
[----:B------:R1:W3:Y:S02]  /*11d80*/  SHFL.UP P6, R14, R13, R12, R11 ;  /* 0x0400000c0d0e7389 */ /* 0x0002e400000c000b */
[----:B0123--:R-:W-:Y:S01]  /*11d90*/  ENDCOLLECTIVE ;  /* 0x000000000000791b */ /* 0x00ffe20003800000 */
.L_x_3578:
[----:B------:R-:W-:Y:S05]  /*11da0*/  BSYNC B0 ;  /* 0x0000000000007941 */ /* 0x000fea0003800000 */
.L_x_3577:
        /* <DEDUP_REMOVED lines=10> */
.L_x_3579:
        /* <DEDUP_REMOVED lines=8> */
.L_x_3580:
        /* <DEDUP_REMOVED lines=8> */
.L_x_3581:
        /* <DEDUP_REMOVED lines=8> */
.L_x_3582:
        /* <DEDUP_REMOVED lines=8> */
.L_x_3583:
[----:B------:R-:W-:Y:S05]  /*12050*/  BRA `(.L_x_3584) ;  /* 0xffffffe400987947 */ /* 0x000fea000383ffff */
.L_x_3531:
[----:B------:R-:W-:Y:S01]  /*12060*/  BSSY B0, `(.L_x_3585) ;  /* 0x0000006000007945 */ /* 0x000fe20003800000 */
[----:B------:R-:W-:Y:S01]  /*12070*/  PLOP3.LUT P6, PT, P6, PT, PT, 0x8, 0x0 ;  /* 0x000000000000781c */ /* 0x000fe200037ce170 */
[----:B------:R-:W-:-:S12]  /*12080*/  IMAD.MOV.U32 R15, RZ, RZ, -0x1 ;  /* 0xffffffffff0f7424 */ /* 0x000fd800078e00ff */
[----:B0-----:R-:W-:Y:S05]  /*12090*/  WARPSYNC.COLLECTIVE R15, `(.L_x_3586) ;  /* 0x000000000f087348 */ /* 0x001fea0003c00000 */
[----:B------:R-:W-:Y:S01]  /*120a0*/  VOTE.ANY R14, PT, P6 ;  /* 0x00000000000e7806 */ /* 0x000fe200030e0100 */
[----:B0-----:R-:W-:Y:S06]  /*120b0*/  ENDCOLLECTIVE ;  /* 0x000000000000791b */ /* 0x001fec0003800000 */
.L_x_3586:
[----:B------:R-:W-:Y:S05]  /*120c0*/  BSYNC B0 ;  /* 0x0000000000007941 */ /* 0x000fea0003800000 */
.L_x_3585:
[----:B------:R-:W-:Y:S01]  /*120d0*/  IMAD.MOV.U32 R3, RZ, RZ, R14 ;  /* 0x000000ffff037224 */ /* 0x000fe200078e000e */
[----:B------:R-:W-:Y:S01]  /*120e0*/  MOV R13, R17 ;  /* 0x00000011000d7202 */ /* 0x000fe20000000f00 */
[----:B------:R-:W-:Y:S01]  /*120f0*/  IMAD.MOV.U32 R11, RZ, RZ, 0x1f ;  /* 0x0000001fff0b7424 */ /* 0x000fe200078e00ff */
[----:B------:R-:W-:Y:S01]  /*12100*/  MOV R15, 0xffffffff ;  /* 0xffffffff000f7802 */ /* 0x000fe20000000f00 */
[----:B------:R-:W0:Y:S02]  /*12110*/  POPC R6, R3 ;  /* 0x0000000300067309 */ /* 0x000e240000000000 */
[----:B0-----:R-:W-:-:S07]  /*12120*/  IMAD.MOV.U32 R12, RZ, RZ, R6 ;  /* 0x000000ffff0c7224 */ /* 0x001fce00078e0006 */
[----:B------:R-:W-:Y:S05]  /*12130*/  WARPSYNC.COLLECTIVE R15, `(.L_x_3587) ;  /* 0x000000000f087348 */ /* 0x000fea0003c00000 */
[----:B------:R0:W1:Y:S02]  /*12140*/  SHFL.IDX P6, R14, R13, R12, R11 ;  /* 0x0000000c0d0e7389 */ /* 0x00006400000c000b */
[----:B01----:R-:W-:Y:S01]  /*12150*/  ENDCOLLECTIVE ;  /* 0x000000000000791b */ /* 0x003fe20003800000 */
.L_x_3587:
[----:B------:R-:W-:Y:S01]  /*12160*/  IMAD.MOV.U32 R17, RZ, RZ, R14 ;  /* 0x000000ffff117224 */ /* 0x000fe200078e000e */
[----:B------:R-:W-:Y:S06]  /*12170*/  BRA `(.L_x_3588) ;  /* 0xffffffe400887947 */ /* 0x000fec000383ffff */
.L_x_3533:
[----:B------:R-:W-:Y:S01]  /*12180*/  BSSY B0, `(.L_x_3589) ;  /* 0x0000007000007945 */ /* 0x000fe20003800000 */
[----:B------:R-:W-:Y:S01]  /*12190*/  IMAD.MOV.U32 R13, RZ, RZ, R2 ;  /* 0x000000ffff0d7224 */ /* 0x000fe200078e0002 */
[----:B------:R-:W-:Y:S01]  /*121a0*/  MOV R11, 0x1f ;  /* 0x0000001f000b7802 */ /* 0x000fe20000000f00 */
[----:B------:R-:W-:-:S07]  /*121b0*/  IMAD.MOV.U32 R15, RZ, RZ, -0x1 ;  /* 0xffffffffff0f7424 */ /* 0x000fce00078e00ff */
[----:B012---:R-:W-:Y:S05]  /*121c0*/  WARPSYNC.COLLECTIVE R15, `(.L_x_3590) ;  /* 0x000000000f087348 */ /* 0x007fea0003c00000 */
[----:B------:R3:W4:Y:S02]  /*121d0*/  SHFL.IDX P6, R14, R13, R12, R11 ;  /* 0x0000000c0d0e7389 */ /* 0x00072400000c000b */
[----:B01234-:R-:W-:Y:S01]  /*121e0*/  ENDCOLLECTIVE ;  /* 0x000000000000791b */ /* 0x01ffe20003800000 */
.L_x_3590:
[----:B------:R-:W-:Y:S05]  /*121f0*/  BSYNC B0 ;  /* 0x0000000000007941 */ /* 0x000fea0003800000 */
.L_x_3589:
[----:B------:R-:W-:Y:S01]  /*12200*/  IMAD.MOV.U32 R7, RZ, RZ, R14 ;  /* 0x000000ffff077224 */ /* 0x000fe200078e000e */
[----:B------:R-:W-:Y:S06]  /*12210*/  BRA `(.L_x_3532) ;  /* 0xffffffe4007c7947 */ /* 0x000fec000383ffff */
.L_x_3537:
[----:B-1----:R1:W2:Y:S02]  /*12220*/  SYNCS.PHASECHK.TRANS64.TRYWAIT P0, [R0+URZ+0x28c20], R3 ;  /* 0x028c2003000075a7 */ /* 0x0022a4000800017f */
[----:B--2---:R-:W-:Y:S05]  /*12230*/  @!P0 NANOSLEEP.SYNCS 0x989680 ;  /* 0x009896800000895d */ /* 0x004fea0003900000 */
[----:B------:R-:W2:Y:S02]  /*12240*/  @!P0 SYNCS.PHASECHK.TRANS64 P0, [R0+URZ+0x28c20], R3 ;  /* 0x028c2003000085a7 */ /* 0x000ea4000800007f */
[----:B--2---:R-:W-:Y:S05]  /*12250*/  @!P0 BRA `(.L_x_3537) ;  /* 0xfffffffc00f08947 */ /* 0x004fea000383ffff */
[----:B------:R-:W-:Y:S05]  /*12260*/  BRA `(.L_x_3591) ;  /* 0xffffffe800f07947 */ /* 0x000fea000383ffff */
.L_x_3538:
[----:B------:R-:W2:Y:S01]  /*12270*/  S2R R2, SR_TID.X ;  /* 0x0000000000027919 */ /* 0x000ea20000002100 */
[----:B------:R-:W-:Y:S01]  /*12280*/  BSSY B0, `(.L_x_3592) ;  /* 0x000000a000007945 */ /* 0x000fe20003800000 */
[----:B------:R-:W-:Y:S01]  /*12290*/  IMAD.MOV.U32 R12, RZ, RZ, RZ ;  /* 0x000000ffff0c7224 */ /* 0x000fe200078e00ff */
[----:B------:R-:W-:Y:S01]  /*122a0*/  MOV R15, 0xffffffff ;  /* 0xffffffff000f7802 */ /* 0x000fe20000000f00 */
[----:B------:R-:W-:Y:S01]  /*122b0*/  IMAD.MOV.U32 R11, RZ, RZ, 0x1f ;  /* 0x0000001fff0b7424 */ /* 0x000fe200078e00ff */
[----:B--2---:R-:W-:-:S04]  /*122c0*/  SHF.R.U32.HI R2, RZ, 0x5, R2 ;  /* 0x00000005ff027819 */ /* 0x004fc80000011602 */
[----:B------:R-:W-:-:S04]  /*122d0*/  LOP3.LUT R2, R2, 0x3, RZ, 0xc0, !PT ;  /* 0x0000000302027812 */ /* 0x000fc800078ec0ff */
[----:B0-----:R-:W-:-:S07]  /*122e0*/  MOV R13, R2 ;  /* 0x00000002000d7202 */ /* 0x001fce0000000f00 */
[----:B-1----:R-:W-:Y:S05]  /*122f0*/  WARPSYNC.COLLECTIVE R15, `(.L_x_3593) ;  /* 0x000000000f087348 */ /* 0x002fea0003c00000 */
[----:B------:R0:W2:Y:S02]  /*12300*/  SHFL.IDX P6, R14, R13, R12, R11 ;  /* 0x0000000c0d0e7389 */ /* 0x0000a400000c000b */
[----:B012---:R-:W-:Y:S01]  /*12310*/  ENDCOLLECTIVE ;  /* 0x000000000000791b */ /* 0x007fe20003800000 */
.L_x_3593:
[----:B------:R-:W-:Y:S05]  /*12320*/  BSYNC B0 ;  /* 0x0000000000007941 */ /* 0x000fea0003800000 */
.L_x_3592:
[----:B------:R-:W-:Y:S05]  /*12330*/  BRA `(.L_x_3594) ;  /* 0xffffffe800d87947 */ /* 0x000fea000383ffff */
.L_x_3541:
[----:B------:R-:W-:Y:S01]  /*12340*/  BSSY B1, `(.L_x_3595) ;  /* 0x0000006000017945 */ /* 0x000fe20003800000 */
[----:B------:R-:W-:-:S07]  /*12350*/  IMAD.MOV.U32 R15, RZ, RZ, -0x1 ;  /* 0xffffffffff0f7424 */ /* 0x000fce00078e00ff */
[----:B012---:R-:W-:Y:S05]  /*12360*/  WARPSYNC.COLLECTIVE R15, `(.L_x_3596) ;  /* 0x000000000f0c7348 */ /* 0x007fea0003c00000 */
[----:B------:R-:W-:Y:S02]  /*12370*/  ELECT P6, UR62, PT ;  /* 0x00000000003e782f */ /* 0x000fe400038c0000 */
[----:B------:R-:W-:Y:S01]  /*12380*/  MOV R14, UR62 ;  /* 0x0000003e000e7c02 */ /* 0x000fe20008000f00 */
[----:B012---:R-:W-:Y:S10]  /*12390*/  ENDCOLLECTIVE ;  /* 0x000000000000791b */ /* 0x007ff40003800000 */
.L_x_3596:
[----:B------:R-:W-:Y:S05]  /*123a0*/  BSYNC B1 ;  /* 0x0000000000017941 */ /* 0x000fea0003800000 */
.L_x_3595:
[----:B------:R-:W-:Y:S05]  /*123b0*/  BRA `(.L_x_3597) ;  /* 0xffffffe800d07947 */ /* 0x000fea000383ffff */
.L_x_3543:
[----:B-1----:R1:W2:Y:S02]  /*123c0*/  SYNCS.PHASECHK.TRANS64.TRYWAIT P0, [R6+URZ], R5 ;  /* 0x00000005060075a7 */ /* 0x0022a4000800017f */
[----:B--2---:R-:W-:Y:S05]  /*123d0*/  @!P0 NANOSLEEP.SYNCS 0x989680 ;  /* 0x009896800000895d */ /* 0x004fea0003900000 */
[----:B------:R-:W2:Y:S02]  /*123e0*/  @!P0 SYNCS.PHASECHK.TRANS64 P0, [R6+URZ], R5 ;  /* 0x00000005060085a7 */ /* 0x000ea4000800007f */
[----:B--2---:R-:W-:Y:S05]  /*123f0*/  @!P0 BRA `(.L_x_3543) ;  /* 0xfffffffc00f08947 */ /* 0x004fea000383ffff */
[----:B------:R-:W-:Y:S05]  /*12400*/  BRA `(.L_x_3598) ;  /* 0xffffffec000c7947 */ /* 0x000fea000383ffff */
.L_x_3544:
[----:B--2---:R2:W3:Y:S02]  /*12410*/  SYNCS.PHASECHK.TRANS64.TRYWAIT P0, [R7+URZ], R2 ;  /* 0x00000002070075a7 */ /* 0x0044e4000800017f */
[----:B---3--:R-:W-:Y:S05]  /*12420*/  @!P0 NANOSLEEP.SYNCS 0x989680 ;  /* 0x009896800000895d */ /* 0x008fea0003900000 */
[----:B------:R-:W3:Y:S02]  /*12430*/  @!P0 SYNCS.PHASECHK.TRANS64 P0, [R7+URZ], R2 ;  /* 0x00000002070085a7 */ /* 0x000ee4000800007f */
[----:B---3--:R-:W-:Y:S05]  /*12440*/  @!P0 BRA `(.L_x_3544) ;  /* 0xfffffffc00f08947 */ /* 0x008fea000383ffff */
[----:B------:R-:W-:Y:S05]  /*12450*/  BRA `(.L_x_3599) ;  /* 0xffffffec00007947 */ /* 0x000fea000383ffff */
.L_x_3546:
[----:B---3--:R3:W4:Y:S02]  /*12460*/  SYNCS.PHASECHK.TRANS64.TRYWAIT P0, [R4+URZ], R5 ;  /* 0x00000005040075a7 */ /* 0x008724000800017f */
[----:B----4-:R-:W-:Y:S05]  /*12470*/  @!P0 NANOSLEEP.SYNCS 0x989680 ;  /* 0x009896800000895d */ /* 0x010fea0003900000 */
[----:B------:R-:W4:Y:S02]  /*12480*/  @!P0 SYNCS.PHASECHK.TRANS64 P0, [R4+URZ], R5 ;  /* 0x00000005040085a7 */ /* 0x000f24000800007f */
[----:B----4-:R-:W-:Y:S05]  /*12490*/  @!P0 BRA `(.L_x_3546) ;  /* 0xfffffffc00f08947 */ /* 0x010fea000383ffff */
[----:B------:R-:W-:Y:S05]  /*124a0*/  BRA `(.L_x_3600) ;  /* 0xffffffec00087947 */ /* 0x000fea000383ffff */
.L_x_3601:
        /* <DEDUP_REMOVED lines=13> */
.L_x_4563:


//--------------------- .text._ZN7cutlass13device_kernelIN5flash11enable_sm90INS1_16FlashAttnFwdSm90INS1_25CollectiveMainloopFwdSm90ILi2EN4cute5tupleIJNS5_1CILi1EEES8_S8_EEENS6_IJNS7_ILi64EEESA_SA_EEELi512ENS_10bfloat16_tEfNS_4arch4Sm90ELb1ELb0ELb1ELb1ELb0ELb1ELb0ELb0ELb0ELb0ELb0ELb0EEENS1_21CollectiveEpilogueFwdINS6_IJSA_NS7_ILi512EEESA_EEES9_SC_SE_Li256ELb1ELb0ELb0ELb0EEENS1_36VarlenDynamicPersistentTileSchedulerILi64ELi64ELi256ELi32ELb0ELb0ELb1ELb1ELb1ELb1EEEEEEEEEvNT_6ParamsE --------------------------
	.section	.text._ZN7cutlass13device_kernelIN5flash11enable_sm90INS1_16FlashAttnFwdSm90INS1_25CollectiveMainloopFwdSm90ILi2EN4cute5tupleIJNS5_1CILi1EEES8_S8_EEENS6_IJNS7_ILi64EEESA_SA_EEELi512ENS_10bfloat16_tEfNS_4arch4Sm90ELb1ELb0ELb1ELb1ELb0ELb1ELb0ELb0ELb0ELb0ELb0ELb0EEENS1_21CollectiveEpilogueFwdINS6_IJSA_NS7_ILi512EEESA_EEES9_SC_SE_Li256ELb1ELb0ELb0ELb0EEENS1_36VarlenDynamicPersistentTileSchedulerILi64ELi64ELi256ELi32ELb0ELb0ELb1ELb1ELb1ELb1EEEEEEEEEvNT_6ParamsE,"ax",@progbits
	.align	128
.text._ZN7cutlass13device_kernelIN5flash11enable_sm90INS1_16FlashAttnFwdSm90INS1_25CollectiveMainloopFwdSm90ILi2EN4cute5tupleIJNS5_1CILi1EEES8_S8_EEENS6_IJNS7_ILi64EEESA_SA_EEELi512ENS_10bfloat16_tEfNS_4arch4Sm90ELb1ELb0ELb1ELb1ELb0ELb1ELb0ELb0ELb0ELb0ELb0ELb0EEENS1_21CollectiveEpilogueFwdINS6_IJSA_NS7_ILi512EEESA_EEES9_SC_SE_Li256ELb1ELb0ELb0ELb0EEENS1_36VarlenDynamicPersistentTileSchedulerILi64ELi64ELi256ELi32ELb0ELb0ELb1ELb1ELb1ELb1EEEEEEEEEvNT_6ParamsE:
        .type           _ZN7cutlass13device_kernelIN5flash11enable_sm90INS1_16FlashAttnFwdSm90INS1_25CollectiveMainloopFwdSm90ILi2EN4cute5tupleIJNS5_1CILi1EEES8_S8_EEENS6_IJNS7_ILi64EEESA_SA_EEELi512ENS_10bfloat16_tEfNS_4arch4Sm90ELb1ELb0ELb1ELb1ELb0ELb1ELb0ELb0ELb0ELb0ELb0ELb0EEENS1_21CollectiveEpilogueFwdINS6_IJSA_NS7_ILi512EEESA_EEES9_SC_SE_Li256ELb1ELb0ELb0ELb0EEENS1_36VarlenDynamicPersistentTileSchedulerILi64ELi64ELi256ELi32ELb0ELb0ELb1ELb1ELb1ELb1EEEEEEEEEvNT_6ParamsE,@function
        .size           _ZN7cutlass13device_kernelIN5flash11enable_sm90INS1_16FlashAttnFwdSm90INS1_25CollectiveMainloopFwdSm90ILi2EN4cute5tupleIJNS5_1CILi1EEES8_S8_EEENS6_IJNS7_ILi64EEESA_SA_EEELi512ENS_10bfloat16_tEfNS_4arch4Sm90ELb1ELb0ELb1ELb1ELb0ELb1ELb0ELb0ELb0ELb0ELb0ELb0EEENS1_21CollectiveEpilogueFwdINS6_IJSA_NS7_ILi512EEESA_EEES9_SC_SE_Li256ELb1ELb0ELb0ELb0EEENS1_36VarlenDynamicPersistentTileSchedulerILi64ELi64ELi256ELi32ELb0ELb0ELb1ELb1ELb1ELb1EEEEEEEEEvNT_6ParamsE,(.L_x_4564 - _ZN7cutlass13device_kernelIN5flash11enable_sm90INS1_16FlashAttnFwdSm90INS1_25CollectiveMainloopFwdSm90ILi2EN4cute5tupleIJNS5_1CILi1EEES8_S8_EEENS6_IJNS7_ILi64EEESA_SA_EEELi512ENS_10bfloat16_tEfNS_4arch4Sm90ELb1ELb0ELb1ELb1ELb0ELb1ELb0ELb0ELb0ELb0ELb0ELb0EEENS1_21CollectiveEpilogueFwdINS6_IJSA_NS7_ILi512EEESA_EEES9_SC_SE_Li256ELb1ELb0ELb0ELb0EEENS1_36VarlenDynamicPersistentTileSchedulerILi64ELi64ELi256ELi32ELb0ELb0ELb1ELb1ELb1ELb1EEEEEEEEEvNT_6ParamsE)
        .other          _ZN7cutlass13device_kernelIN5flash11enable_sm90INS1_16FlashAttnFwdSm90INS1_25CollectiveMainloopFwdSm90ILi2EN4cute5tupleIJNS5_1CILi1EEES8_S8_EEENS6_IJNS7_ILi64EEESA_SA_EEELi512ENS_10bfloat16_tEfNS_4arch4Sm90ELb1ELb0ELb1ELb1ELb0ELb1ELb0ELb0ELb0ELb0ELb0ELb0EEENS1_21CollectiveEpilogueFwdINS6_IJSA_NS7_ILi512EEESA_EEES9_SC_SE_Li256ELb1ELb0ELb0ELb0EEENS1_36VarlenDynamicPersistentTileSchedulerILi64ELi64ELi256ELi32ELb0ELb0ELb1ELb1ELb1ELb1EEEEEEEEEvNT_6ParamsE,@"STO_CUDA_ENTRY STV_DEFAULT"
_ZN7cutlass13device_kernelIN5flash11enable_sm90INS1_16FlashAttnFwdSm90INS1_25CollectiveMainloopFwdSm90ILi2EN4cute5tupleIJNS5_1CILi1EEES8_S8_EEENS6_IJNS7_ILi64EEESA_SA_EEELi512ENS_10bfloat16_tEfNS_4arch4Sm90ELb1ELb0ELb1ELb1ELb0ELb1ELb0ELb0ELb0ELb0ELb0ELb0EEENS1_21CollectiveEpilogueFwdINS6_IJSA_NS7_ILi512EEESA_EEES9_SC_SE_Li256ELb1ELb0ELb0ELb0EEENS1_36VarlenDynamicPersistentTileSchedulerILi64ELi64ELi256ELi32ELb0ELb0ELb1ELb1ELb1ELb1EEEEEEEEEvNT_6ParamsE:
        /* <DEDUP_REMOVED lines=26> */
.L_x_3603:
[----:B------:R-:W-:Y:S05]  /*01a0*/  BSYNC B0 ;  /* 0x0000000000007941 */ /* 0x000fea0003800000 */
.L_x_3602:
        /* <DEDUP_REMOVED lines=37> */
.L_x_3604:
        /* <DEDUP_REMOVED lines=22> */
.L_x_3605:
        /* <DEDUP_REMOVED lines=18> */
.L_x_3606:
        /* <DEDUP_REMOVED lines=22> */
.L_x_3607:
        /* <DEDUP_REMOVED lines=22> */
.L_x_3608:
        /* <DEDUP_REMOVED lines=9> */
.L_x_3611:
        /* <DEDUP_REMOVED lines=25> */
[CC--:B------:R-:W-:Y:S02]  /*0b60*/  LEA.HI R0, R3.reuse, R220.reuse, RZ, 0x7 ;  /* 0x000000dc03007211 */ /* 0x0c0fe400078f38ff */
[----:B------:R-:W-:Y:S02]  /*0b70*/  LOP3.LUT R7, R6, 0xfffffff0, RZ, 0xc0, !PT ;  /* 0xfffffff006077812 */ /* 0x000fe400078ec0ff */
[----:B------:R-:W-:Y:S02]  /*0b80*/  LOP3.LUT R5, R0, 0xffffff80, RZ, 0xc0, !PT ;  /* 0xffffff8000057812 */ /* 0x000fe400078ec0ff */
[----:B------:R-:W-:Y:S01]  /*0b90*/  LEA.HI R4, R3, R220, RZ, 0x5 ;  /* 0x000000dc03047211 */ /* 0x000fe200078f28ff */
[C---:B------:R-:W-:Y:S02]  /*0ba0*/  IMAD.IADD R10, R220.reuse, 0x1, -R7 ;  /* 0x00000001dc0a7824 */ /* 0x040fe400078e0a07 */
[----:B------:R-:W-:Y:S01]  /*0bb0*/  IMAD.IADD R5, R220, 0x1, -R5 ;  /* 0x00000001dc057824 */ /* 0x000fe200078e0a05 */
[----:B------:R-:W-:-:S02]  /*0bc0*/  SHF.R.S32.HI R200, RZ, 0x5, R4 ;  /* 0x00000005ffc87819 */ /* 0x000fc40000011404 */
[----:B------:R-:W-:Y:S02]  /*0bd0*/  SHF.R.S32.HI R11, RZ, 0x1f, R4 ;  /* 0x0000001fff0b7819 */ /* 0x000fe40000011404 */
[----:B------:R-:W-:Y:S02]  /*0be0*/  SHF.R.S32.HI R13, RZ, 0x4, R6 ;  /* 0x00000004ff0d7819 */ /* 0x000fe40000011406 */
[----:B------:R-:W-:Y:S02]  /*0bf0*/  SHF.R.S32.HI R7, RZ, 0x1f, R10 ;  /* 0x0000001fff077819 */ /* 0x000fe4000001140a */
[----:B------:R-:W-:Y:S02]  /*0c00*/  SHF.R.S32.HI R4, RZ, 0x1f, R5 ;  /* 0x0000001fff047819 */ /* 0x000fe40000011405 */
[----:B------:R-:W-:Y:S02]  /*0c10*/  LEA.HI R8, R6, R13, RZ, 0x1 ;  /* 0x0000000d06087211 */ /* 0x000fe400078f08ff */
[----:B------:R-:W-:-:S02]  /*0c20*/  LEA.HI R9, R7, R10, RZ, 0x3 ;  /* 0x0000000a07097211 */ /* 0x000fc400078f18ff */
[----:B------:R-:W-:Y:S02]  /*0c30*/  LEA.HI R6, R4, R5, RZ, 0x2 ;  /* 0x0000000504067211 */ /* 0x000fe400078f10ff */
[----:B------:R-:W-:Y:S02]  /*0c40*/  LEA.HI R14, R11, R200, RZ, 0x2 ;  /* 0x000000c80b0e7211 */ /* 0x000fe400078f10ff */
[----:B------:R-:W-:Y:S02]  /*0c50*/  LOP3.LUT R12, R8, 0x1ffffffe, RZ, 0xc0, !PT ;  /* 0x1ffffffe080c7812 */ /* 0x000fe400078ec0ff */
[----:B------:R-:W-:Y:S02]  /*0c60*/  LOP3.LUT R11, R9, 0xfffffff8, RZ, 0xc0, !PT ;  /* 0xfffffff8090b7812 */ /* 0x000fe400078ec0ff */
[--C-:B------:R-:W-:Y:S02]  /*0c70*/  SHF.R.S32.HI R7, RZ, 0x2, R6.reuse ;  /* 0x00000002ff077819 */ /* 0x100fe40000011406 */
[----:B------:R-:W-:-:S02]  /*0c80*/  SHF.R.S32.HI R8, RZ, 0x1f, R6 ;  /* 0x0000001fff087819 */ /* 0x000fc40000011406 */
[----:B------:R-:W-:Y:S02]  /*0c90*/  SHF.R.S32.HI R211, RZ, 0x7, R0 ;  /* 0x00000007ffd37819 */ /* 0x000fe40000011400 */
[----:B------:R-:W-:Y:S02]  /*0ca0*/  LOP3.LUT R15, R14, 0x3ffffc, RZ, 0xc0, !PT ;  /* 0x003ffffc0e0f7812 */ /* 0x000fe400078ec0ff */
[----:B------:R-:W-:Y:S02]  /*0cb0*/  IADD3 R11, R10, -R11, RZ ;  /* 0x8000000b0a0b7210 */ /* 0x000fe40007ffe0ff */
[----:B------:R-:W-:Y:S02]  /*0cc0*/  LOP3.LUT R6, R6, 0x7ffffffc, RZ, 0xc0, !PT ;  /* 0x7ffffffc06067812 */ /* 0x000fe400078ec0ff */
[----:B------:R-:W-:Y:S01]  /*0cd0*/  LEA.HI R8, R8, R7, RZ, 0x3 ;  /* 0x0000000708087211 */ /* 0x000fe200078f18ff */
[----:B------:R-:W-:Y:S01]  /*0ce0*/  IMAD R14, R211, 0x100, R10 ;  /* 0x00000100d30e7824 */ /* 0x000fe200078e020a */
[----:B------:R-:W-:Y:S01]  /*0cf0*/  LEA.HI R4, R4, R5, RZ, 0x5 ;  /* 0x0000000504047211 */ /* 0x000fe200078f28ff */
[----:B------:R-:W-:Y:S01]  /*0d00*/  IMAD.IADD R15, R200, 0x1, -R15 ;  /* 0x00000001c80f7824 */ /* 0x000fe200078e0a0f */
[----:B------:R-:W-:Y:S01]  /*0d10*/  LOP3.LUT R8, R8, 0xfffffff8, RZ, 0xc0, !PT ;  /* 0xfffffff808087812 */ /* 0x000fe200078ec0ff */
[----:B------:R-:W-:-:S02]  /*0d20*/  IMAD.IADD R12, R13, 0x1, -R12 ;  /* 0x000000010d0c7824 */ /* 0x000fc400078e0a0c */
[----:B------:R-:W-:Y:S02]  /*0d30*/  IMAD.SHL.U32 R10, R11, 0x40, RZ ;  /* 0x000000400b0a7824 */ /* 0x000fe400078e00ff */
[----:B------:R-:W-:Y:S01]  /*0d40*/  IMAD.IADD R6, R5, 0x1, -R6 ;  /* 0x0000000105067824 */ /* 0x000fe200078e0a06 */
[----:B------:R-:W-:Y:S01]  /*0d50*/  LEA.HI R5, R3, R220, RZ, 0x2 ;  /* 0x000000dc03057211 */ /* 0x000fe200078f10ff */
[----:B------:R-:W-:Y:S01]  /*0d60*/  IMAD R14, R15, 0x10, R14 ;  /* 0x000000100f0e7824 */ /* 0x000fe200078e020e */
[----:B------:R-:W-:Y:S01]  /*0d70*/  IADD3 R7, R7, -R8, RZ ;  /* 0x8000000807077210 */ /* 0x000fe20007ffe0ff */
[----:B------:R-:W-:Y:S01]  /*0d80*/  IMAD.SHL.U32 R13, R12, 0x8, RZ ;  /* 0x000000080c0d7824 */ /* 0x000fe200078e00ff */
[----:B------:R-:W-:Y:S01]  /*0d90*/  SHF.R.S32.HI R4, RZ, 0x5, R4 ;  /* 0x00000005ff047819 */ /* 0x000fe20000011404 */
[----:B------:R-:W-:Y:S01]  /*0da0*/  IMAD.SHL.U32 R9, R9, 0x40, RZ ;  /* 0x0000004009097824 */ /* 0x000fe200078e00ff */
[----:B------:R-:W-:Y:S02]  /*0db0*/  LOP3.LUT R10, R10, 0x1c0, RZ, 0xc0, !PT ;  /* 0x000001c00a0a7812 */ /* 0x000fe400078ec0ff */
[----:B------:R-:W-:Y:S01]  /*0dc0*/  SHF.R.S32.HI R22, RZ, 0x2, R5 ;  /* 0x00000002ff167819 */ /* 0x000fe20000011405 */
[--C-:B------:R-:W-:Y:S01]  /*0dd0*/  IMAD.U32 R219, R14, 0x40, R13.reuse ;  /* 0x000000400edb7824 */ /* 0x100fe200078e000d */
[----:B------:R-:W-:Y:S01]  /*0de0*/  LOP3.LUT R13, R10, 0x8, R13, 0xf8, !PT ;  /* 0x000000080a0d7812 */ /* 0x000fe200078ef80d */
[----:B------:R-:W-:Y:S01]  /*0df0*/  IMAD R190, R4, 0x10, R7 ;  /* 0x0000001004be7824 */ /* 0x000fe200078e0207 */
[----:B------:R-:W-:Y:S01]  /*0e00*/  SHF.R.U32.HI R10, RZ, 0x3, R10 ;  /* 0x00000003ff0a7819 */ /* 0x000fe2000001160a */
[----:B------:R-:W-:Y:S01]  /*0e10*/  VIADD R221, R22, 0x20 ;  /* 0x0000002016dd7836 */ /* 0x000fe20000000000 */
[----:B------:R-:W-:-:S02]  /*0e20*/  LOP3.LUT R9, R9, 0x7ffffe00, RZ, 0xc0, !PT ;  /* 0x7ffffe0009097812 */ /* 0x000fc400078ec0ff */
[----:B------:R-:W-:Y:S02]  /*0e30*/  LEA.HI R4, R3, R220, RZ, 0x3 ;  /* 0x000000dc03047211 */ /* 0x000fe400078f18ff */
        /* <DEDUP_REMOVED lines=11> */
[----:B------:R-:W-:Y:S02]  /*0ef0*/  IMAD.IADD R3, R220, 0x1, -R3 ;  /* 0x00000001dc037824 */ /* 0x000fe400078e0a03 */
[----:B------:R-:W-:Y:S01]  /*0f00*/  IMAD R196, R9, 0x2, R2 ;  /* 0x0000000209c47824 */ /* 0x000fe200078e0202 */
[----:B------:R-:W-:Y:S01]  /*0f10*/  SHF.R.S32.HI R5, RZ, 0x1f, R5 ;  /* 0x0000001fff057819 */ /* 0x000fe20000011405 */
[----:B------:R-:W-:Y:S01]  /*0f20*/  IMAD.SHL.U32 R4, R4, 0x40, RZ ;  /* 0x0000004004047824 */ /* 0x000fe200078e00ff */
[----:B------:R-:W-:Y:S02]  /*0f30*/  LEA.HI R0, R0, R211, RZ, 0x1 ;  /* 0x000000d300007211 */ /* 0x000fe400078f08ff */
[----:B------:R-:W-:Y:S02]  /*0f40*/  LOP3.LUT R217, R217, 0x1c0, RZ, 0xc0, !PT ;  /* 0x000001c0d9d97812 */ /* 0x000fe400078ec0ff */
[----:B------:R-:W-:Y:S02]  /*0f50*/  MOV R198, 0x40 ;  /* 0x0000004000c67802 */ /* 0x000fe40000000f00 */
[----:B------:R-:W-:-:S02]  /*0f60*/  SHF.L.U32 R193, R3, 0x3, RZ ;  /* 0x0000000303c17819 */ /* 0x000fc400000006ff */
[----:B------:R-:W-:Y:S02]  /*0f70*/  IADD3 R199, R196, 0x26800, RZ ;  /* 0x00026800c4c77810 */ /* 0x000fe40007ffe0ff */
[----:B------:R-:W-:Y:S02]  /*0f80*/  LEA.HI R5, R5, R22, RZ, 0x3 ;  /* 0x0000001605057211 */ /* 0x000fe400078f18ff */
[----:B------:R-:W-:Y:S02]  /*0f90*/  LOP3.LUT R0, R0, 0xfffffe, RZ, 0xc0, !PT ;  /* 0x00fffffe00007812 */ /* 0x000fe400078ec0ff */
[----:B------:R-:W-:Y:S02]  /*0fa0*/  SHF.R.U32.HI R222, RZ, 0x3, R217 ;  /* 0x00000003ffde7819 */ /* 0x000fe400000116d9 */
[----:B------:R-:W-:Y:S01]  /*0fb0*/  LOP3.LUT R218, R4, 0xfffffe00, RZ, 0xc0, !PT ;  /* 0xfffffe0004da7812 */ /* 0x000fe200078ec0ff */
[----:B------:R-:W-:Y:S01]  /*0fc0*/  VIADD R197, R196, 0x26820 ;  /* 0x00026820c4c57836 */ /* 0x000fe20000000000 */
[----:B------:R-:W-:Y:S01]  /*0fd0*/  SEL R198, R198, 0xffffffc0, !P2 ;  /* 0xffffffc0c6c67807 */ /* 0x000fe20005000000 */
[----:B------:R-:W-:Y:S01]  /*0fe0*/  @P1 VIADD R197, R199, 0xffffffe0 ;  /* 0xffffffe0c7c51836 */ /* 0x000fe20000000000 */
[----:B------:R-:W-:Y:S01]  /*0ff0*/  LOP3.LUT R5, R5, 0xfffffff8, RZ, 0xc0, !PT ;  /* 0xfffffff805057812 */ /* 0x000fe200078ec0ff */
[----:B------:R-:W-:Y:S01]  /*1000*/  IMAD.IADD R0, R211, 0x1, -R0 ;  /* 0x00000001d3007824 */ /* 0x000fe200078e0a00 */
[----:B------:R-:W-:Y:S01]  /*1010*/  CS2R R18, SRZ ;  /* 0x0000000000127805 */ /* 0x000fe2000001ff00 */
[----:B------:R-:W-:Y:S01]  /*1020*/  IMAD.IADD R199, R199, 0x1, R198 ;  /* 0x00000001c7c77824 */ /* 0x000fe200078e02c6 */
[----:B------:R-:W-:Y:S01]  /*1030*/  SHF.R.S32.HI R215, RZ, 0x1f, R22 ;  /* 0x0000001fffd77819 */ /* 0x000fe20000011416 */
        /* <DEDUP_REMOVED lines=10> */
[----:B------:R-:W-:Y:S02]  /*10e0*/  LOP3.LUT R3, R218, R3, R222, 0xf6, !PT ;  /* 0x00000003da037212 */ /* 0x000fe400078ef6de */
[----:B------:R-:W-:-:S03]  /*10f0*/  SHF.R.S32.HI R17, RZ, 0x1f, R16 ;  /* 0x0000001fff117819 */ /* 0x000fc60000011410 */
[----:B------:R-:W-:-:S07]  /*1100*/  IMAD R216, R3, 0x2, R2 ;  /* 0x0000000203d87824 */ /* 0x000fce00078e0202 */
.L_x_3758:
[----:B0----5:R-:W0:Y:S01]  /*1110*/  LDC.64 R4, c[0x0][0xc60] ;  /* 0x00031800ff047b82 */ /* 0x021e220000000a00 */
[----:B------:R-:W-:Y:S01]  /*1120*/  ULDC.64 UR4, c[0x0][0xa28] ;  /* 0x00028a0000047ab9 */ /* 0x000fe20000000a00 */
[----:B------:R-:W-:Y:S01]  /*1130*/  ULDC.64 UR8, c[0x0][0xa18] ;  /* 0x0002860000087ab9 */ /* 0x000fe20000000a00 */
[----:B------:R-:W-:Y:S01]  /*1140*/  ULDC.64 UR6, c[0x0][0xa08] ;  /* 0x0002820000067ab9 */ /* 0x000fe20000000a00 */
[----:B0-----:R-:W-:-:S05]  /*1150*/  IMAD.WIDE R4, R187, 0x4, R4 ;  /* 0x00000004bb047825 */ /* 0x001fca00078e0204 */
[----:B------:R-:W2:Y:S01]  /*1160*/  LDG.E R206, desc[UR40][R4.64] ;  /* 0x0000002804ce7981 */ /* 0x000ea2000c1e1900 */
        /* <DEDUP_REMOVED lines=14> */
[----:B------:R-:W-:-:S03]  /*1250*/  IADD3 R8, P4, R204, UR6, RZ ;  /* 0x00000006cc087c10 */ /* 0x000fc6000ff9e0ff */
[----:B------:R0:W5:Y:S01]  /*1260*/  @P2 LDG.E R3, desc[UR40][R4.64] ;  /* 0x0000002804032981 */ /* 0x000162000c1e1900 */
[----:B-1--4-:R-:W-:Y:S01]  /*1270*/  @P1 IADD3 R6, P2, R204, UR8, RZ ;  /* 0x00000008cc061c10 */ /* 0x012fe2000ff5e0ff */
        /* <DEDUP_REMOVED lines=19> */
[----:B0--3--:R-:W-:Y:S06]  /*13b0*/  @P1 BRA `(.L_x_3613) ;  /* 0x0000000000241947 */ /* 0x009fec0003800000 */
        /* <DEDUP_REMOVED lines=9> */
.L_x_3613:
[----:B------:R-:W-:Y:S02]  /*1450*/  IMAD.U32 R32, RZ, RZ, UR5 ;  /* 0x00000005ff207e24 */ /* 0x000fe4000f8e00ff */
[----:B------:R-:W-:Y:S01]  /*1460*/  IMAD.U32 R24, RZ, RZ, UR4 ;  /* 0x00000004ff187e24 */ /* 0x000fe2000f8e00ff */
[----:B------:R-:W-:Y:S06]  /*1470*/  @!P2 BRA `(.L_x_3614) ;  /* 0x000000000010a947 */ /* 0x000fec0003800000 */
[----:B------:R-:W-:-:S04]  /*1480*/  IADD3 R4, P0, R204, UR8, RZ ;  /* 0x00000008cc047c10 */ /* 0x000fc8000ff1e0ff */
[----:B------:R-:W-:-:S05]  /*1490*/  IADD3.X R5, R205, UR9, RZ, P0, !PT ;  /* 0x00000009cd057c10 */ /* 0x000fca00087fe4ff */
[----:B------:R0:W5:Y:S01]  /*14a0*/  LDG.E R24, desc[UR40][R4.64] ;  /* 0x0000002804187981 */ /* 0x000162000c1e1900 */
[----:B------:R-:W-:Y:S05]  /*14b0*/  BRA `(.L_x_3615) ;  /* 0x0000000000107947 */ /* 0x000fea0003800000 */
.L_x_3614:
[----:B------:R-:W-:Y:S05]  /*14c0*/  @!P0 BRA `(.L_x_3615) ;  /* 0x00000000000c8947 */ /* 0x000fea0003800000 */
[----:B------:R-:W2:Y:S04]  /*14d0*/  LDG.E R5, desc[UR40][R8.64] ;  /* 0x0000002808057981 */ /* 0x000ea8000c1e1900 */
[----:B------:R-:W2:Y:S02]  /*14e0*/  LDG.E R24, desc[UR40][R8.64+0x4] ;  /* 0x0000042808187981 */ /* 0x000ea4000c1e1900 */
[----:B--2---:R-:W-:-:S07]  /*14f0*/  IMAD.IADD R24, R24, 0x1, -R5 ;  /* 0x0000000118187824 */ /* 0x004fce00078e0a05 */
.L_x_3615:
        /* <DEDUP_REMOVED lines=15> */
[----:B------:R-:W-:Y:S02]  /*15f0*/  LEA R3, R185, 0x7f, 0x6 ;  /* 0x0000007fb9037811 */ /* 0x000fe400078e30ff */
[----:B------:R-:W-:Y:S01]  /*1600*/  PLOP3.LUT P3, PT, PT, PT, PT, 0x80, 0x0 ;  /* 0x000000000000781c */ /* 0x000fe20003f6f070 */
[----:B------:R-:W-:-:S05]  /*1610*/  IMAD.MOV R46, RZ, RZ, -R11 ;  /* 0x000000ffff2e7224 */ /* 0x000fca00078e0a0b */
[----:B------:R-:W-:Y:S02]  /*1620*/  VIMNMX R46, RZ, R46, !PT ;  /* 0x0000002eff2e7248 */ /* 0x000fe40007fe0100 */
[----:B--2---:R-:W-:-:S05]  /*1630*/  @P0 IADD3 R32, -R0, R9, RZ ;  /* 0x0000000900200210 */ /* 0x004fca0007ffe1ff */
[----:B------:R-:W-:-:S04]  /*1640*/  IMAD.IADD R194, R11, 0x1, R32 ;  /* 0x000000010bc27824 */ /* 0x000fc800078e0220 */
[C---:B------:R-:W-:Y:S01]  /*1650*/  VIADD R0, R194.reuse, 0x3f ;  /* 0x0000003fc2007836 */ /* 0x040fe20000000000 */
[----:B------:R-:W-:-:S04]  /*1660*/  IADD3 R4, R194, R3, -R187 ;  /* 0x00000003c2047210 */ /* 0x000fc80007ffe8bb */
[----:B------:R-:W-:Y:S02]  /*1670*/  SHF.R.S32.HI R3, RZ, 0x1f, R0 ;  /* 0x0000001fff037819 */ /* 0x000fe40000011400 */
[----:B------:R-:W-:Y:S02]  /*1680*/  SHF.R.S32.HI R5, RZ, 0x1f, R4 ;  /* 0x0000001fff057819 */ /* 0x000fe40000011404 */
[----:B------:R-:W-:Y:S02]  /*1690*/  LEA.HI R3, R3, R0, RZ, 0x6 ;  /* 0x0000000003037211 */ /* 0x000fe400078f30ff */
[----:B------:R-:W-:Y:S02]  /*16a0*/  LEA.HI R5, R5, R4, RZ, 0x6 ;  /* 0x0000000405057211 */ /* 0x000fe400078f30ff */
[----:B------:R-:W-:Y:S02]  /*16b0*/  SHF.R.S32.HI R3, RZ, 0x6, R3 ;  /* 0x00000006ff037819 */ /* 0x000fe40000011403 */
[----:B------:R-:W-:-:S04]  /*16c0*/  SHF.R.S32.HI R168, RZ, 0x6, R5 ;  /* 0x00000006ffa87819 */ /* 0x000fc80000011405 */
[----:B------:R-:W-:-:S05]  /*16d0*/  VIMNMX R168, R3, R168, PT ;  /* 0x000000a803a87248 */ /* 0x000fca0003fe0100 */
[----:B------:R-:W-:-:S05]  /*16e0*/  IMAD R3, R168, 0x40, -R11 ;  /* 0x00000040a8037824 */ /* 0x000fca00078e0a0b */
[----:B------:R-:W-:-:S04]  /*16f0*/  VIMNMX R3, R3, R32, PT ;  /* 0x0000002003037248 */ /* 0x000fc80003fe0100 */
        /* <DEDUP_REMOVED lines=9> */
[----:B------:R-:W-:Y:S01]  /*1790*/  IADD3 R0, R2, 0x22400, RZ ;  /* 0x0002240002007810 */ /* 0x000fe20007ffe0ff */
[----:B------:R-:W-:Y:S03]  /*17a0*/  BSSY B6, `(.L_x_3617) ;  /* 0x0000013000067945 */ /* 0x000fe60003800000 */
        /* <DEDUP_REMOVED lines=18> */
.L_x_3618:
[----:B------:R-:W-:Y:S05]  /*18d0*/  BSYNC B6 ;  /* 0x0000000000067941 */ /* 0x000fea0003800000 */
.L_x_3617:
        /* <DEDUP_REMOVED lines=20> */
.L_x_3620:
[----:B------:R-:W-:Y:S05]  /*1a20*/  BSYNC B6 ;  /* 0x0000000000067941 */ /* 0x000fea0003800000 */
.L_x_3619:
        /* <DEDUP_REMOVED lines=8> */
[----:B------:R-:W2:Y:S06]  /*1ab0*/  LDC.64 R42, c[0x0][0x3d8] ;  /* 0x0000f600ff2a7b82 */ /* 0x000eac0000000a00 */
[----:B------:R-:W-:Y:S02]  /*1ac0*/  @P0 IADD3 R4, P1, R204, UR4, RZ ;  /* 0x00000004cc040c10 */ /* 0x000fe4000ff3e0ff */
[----:B------:R-:W3:Y:S02]  /*1ad0*/  LDC R63, c[0x0][0x3d4] ;  /* 0x0000f500ff3f7b82 */ /* 0x000ee40000000800 */
[----:B------:R-:W-:Y:S01]  /*1ae0*/  @P0 IADD3.X R5, R205, UR5, RZ, P1, !PT ;  /* 0x00000005cd050c10 */ /* 0x000fe20008ffe4ff */
[----:B------:R-:W-:-:S04]  /*1af0*/  ULDC.64 UR4, c[0x0][0x2f8] ;  /* 0x0000be0000047ab9 */ /* 0x000fc80000000a00 */
[----:B------:R4:W3:Y:S01]  /*1b00*/  @P0 LDG.E R25, desc[UR40][R4.64] ;  /* 0x0000002804190981 */ /* 0x0008e2000c1e1900 */
[----:B0-----:R-:W-:Y:S01]  /*1b10*/  ISETP.NE.AND P0, PT, R0, 0x1, PT ;  /* 0x000000010000780c */ /* 0x001fe20003f05270 */
[----:B------:R-:W0:Y:S01]  /*1b20*/  LDC.64 R44, c[0x0][0x3e8] ;  /* 0x0000fa00ff2c7b82 */ /* 0x000e220000000a00 */
[----:B------:R-:W-:Y:S01]  /*1b30*/  SHF.R.S32.HI R14, RZ, 0x1f, R27 ;  /* 0x0000001fff0e7819 */ /* 0x000fe2000001141b */
[-C--:B-1----:R-:W-:Y:S01]  /*1b40*/  IMAD.WIDE.U32 R48, R22, R28.reuse, R16 ;  /* 0x0000001c16307225 */ /* 0x082fe200078e0010 */
[----:B------:R-:W-:Y:S01]  /*1b50*/  SHF.L.U32 R38, R210, 0x2, RZ ;  /* 0x00000002d2267819 */ /* 0x000fe200000006ff */
[----:B------:R-:W1:Y:S01]  /*1b60*/  S2R R26, SR_TID.X ;  /* 0x00000000001a7919 */ /* 0x000e620000002100 */
[----:B------:R-:W-:Y:S01]  /*1b70*/  SHF.L.U64.HI R50, R28, 0x6, R29 ;  /* 0x000000061c327819 */ /* 0x000fe2000001021d */
[-C--:B------:R-:W-:Y:S01]  /*1b80*/  IMAD R6, R14, R28.reuse, RZ ;  /* 0x0000001c0e067224 */ /* 0x080fe200078e02ff */
[----:B------:R-:W-:Y:S01]  /*1b90*/  SHF.R.S32.HI R39, RZ, 0x1f, R38 ;  /* 0x0000001fff277819 */ /* 0x000fe20000011426 */
[----:B----4-:R-:W-:Y:S01]  /*1ba0*/  IMAD.WIDE.U32 R4, R27, R28, RZ ;  /* 0x0000001c1b047225 */ /* 0x010fe200078e00ff */
[----:B--2---:R-:W-:Y:S01]  /*1bb0*/  SHF.L.U64.HI R52, R42, 0x6, R43 ;  /* 0x000000062a347819 */ /* 0x004fe2000001022b */
[----:B------:R-:W2:Y:S02]  /*1bc0*/  LDC R61, c[0x0][0x3d4] ;  /* 0x0000f500ff3d7b82 */ /* 0x000ea40000000800 */
[----:B------:R-:W-:-:S02]  /*1bd0*/  IMAD.SHL.U32 R58, R191, 0x40, RZ ;  /* 0x00000040bf3a7824 */ /* 0x000fc400078e00ff */
[----:B------:R-:W-:Y:S01]  /*1be0*/  IMAD.SHL.U32 R53, R42, 0x40, RZ ;  /* 0x000000402a357824 */ /* 0x000fe200078e00ff */
[----:B---3--:R-:W-:Y:S01]  /*1bf0*/  ISETP.GE.AND P2, PT, R16, R63, PT ;  /* 0x0000003f1000720c */ /* 0x008fe20003f46270 */
[----:B------:R-:W-:Y:S01]  /*1c00*/  IMAD.SHL.U32 R51, R28, 0x40, RZ ;  /* 0x000000401c337824 */ /* 0x000fe200078e00ff */
[----:B------:R-:W-:Y:S01]  /*1c10*/  LOP3.LUT R58, R58, 0x1c0, RZ, 0xc0, !PT ;  /* 0x000001c03a3a7812 */ /* 0x000fe200078ec0ff */
[----:B------:R-:W3:Y:S01]  /*1c20*/  @P0 LDC R3, c[0x0][0x42c] ;  /* 0x00010b00ff030b82 */ /* 0x000ee20000000800 */
[C---:B------:R-:W-:Y:S01]  /*1c30*/  SEL R13, R63.reuse, RZ, P2 ;  /* 0x000000ff3f0d7207 */ /* 0x040fe20001000000 */
[C---:B------:R-:W-:Y:S01]  /*1c40*/  VIADD R76, R16.reuse, 0x20 ;  /* 0x00000020104c7836 */ /* 0x040fe20000000000 */
[----:B------:R-:W-:Y:S01]  /*1c50*/  SHF.R.U32.HI R62, RZ, 0x3, R58 ;  /* 0x00000003ff3e7819 */ /* 0x000fe2000001163a */
[----:B------:R-:W-:Y:S01]  /*1c60*/  IMAD.SHL.U32 R63, R63, 0x2, RZ ;  /* 0x000000023f3f7824 */ /* 0x000fe200078e00ff */
[----:B------:R-:W-:Y:S01]  /*1c70*/  P2R R72, PR, RZ, 0x4 ;  /* 0x00000004ff487803 */ /* 0x000fe20000000000 */
[----:B------:R-:W-:Y:S01]  /*1c80*/  IMAD.IADD R13, R16, 0x1, R13 ;  /* 0x00000001100d7824 */ /* 0x000fe200078e020d */
[----:B0-----:R-:W-:Y:S01]  /*1c90*/  SHF.L.U64.HI R54, R44, 0x6, R45 ;  /* 0x000000062c367819 */ /* 0x001fe2000001022d */
[----:B------:R-:W0:Y:S01]  /*1ca0*/  @P0 LDC R7, c[0x0][0x430] ;  /* 0x00010c00ff070b82 */ /* 0x000e220000000800 */
[----:B------:R-:W-:-:S02]  /*1cb0*/  IMAD.WIDE.U32 R10, R22, R44, R16 ;  /* 0x0000002c160a7225 */ /* 0x000fc400078e0010 */
[----:B------:R-:W-:Y:S02]  /*1cc0*/  SHF.R.S32.HI R12, RZ, 0x1f, R13 ;  /* 0x0000001fff0c7819 */ /* 0x000fe4000001140d */
[----:B------:R-:W-:-:S03]  /*1cd0*/  IMAD.SHL.U32 R55, R44, 0x40, RZ ;  /* 0x000000402c377824 */ /* 0x000fc600078e00ff */
[----:B------:R-:W4:Y:S01]  /*1ce0*/  LDC R60, c[0x0][0x2e4] ;  /* 0x0000b900ff3c7b82 */ /* 0x000f220000000800 */
[----:B-1----:R-:W-:-:S04]  /*1cf0*/  SHF.R.U32.HI R26, RZ, 0x7, R26 ;  /* 0x00000007ff1a7819 */ /* 0x002fc8000001161a */
[----:B------:R-:W-:Y:S01]  /*1d00*/  IADD3 R59, R26, 0x8, RZ ;  /* 0x000000081a3b7810 */ /* 0x000fe20007ffe0ff */
[----:B---3--:R-:W-:-:S04]  /*1d10*/  @P0 IMAD.HI.U32 R0, R186, R3, RZ ;  /* 0x00000003ba000227 */ /* 0x008fc800078e00ff */
[----:B------:R-:W-:Y:S01]  /*1d20*/  IMAD R3, R27, R29, R6 ;  /* 0x0000001d1b037224 */ /* 0x000fe200078e0206 */
[----:B0-----:R-:W-:-:S03]  /*1d30*/  @P0 SHF.R.U32.HI R186, RZ, R7, R0 ;  /* 0x00000007ffba0219 */ /* 0x001fc60000011600 */
[----:B------:R-:W-:Y:S01]  /*1d40*/  IMAD.IADD R5, R5, 0x1, R3 ;  /* 0x0000000105057824 */ /* 0x000fe200078e0203 */
[----:B------:R-:W-:Y:S02]  /*1d50*/  ISETP.NE.U32.AND P0, PT, RZ, UR8, PT ;  /* 0x00000008ff007c0c */ /* 0x000fe4000bf05070 */
[----:B------:R-:W-:Y:S01]  /*1d60*/  SHF.R.S32.HI R0, RZ, 0x1f, R186 ;  /* 0x0000001fff007819 */ /* 0x000fe200000114ba */
[----:B------:R-:W-:Y:S01]  /*1d70*/  IMAD.WIDE.U32 R4, R186, UR4, R4 ;  /* 0x00000004ba047c25 */ /* 0x000fe2000f8e0004 */
[----:B------:R-:W-:-:S03]  /*1d80*/  ISETP.NE.AND.EX P0, PT, RZ, UR9, PT, P0 ;  /* 0x00000009ff007c0c */ /* 0x000fc6000bf05300 */
[C---:B------:R-:W-:Y:S02]  /*1d90*/  IMAD R7, R0.reuse, UR6, RZ ;  /* 0x0000000600077c24 */ /* 0x040fe4000f8e02ff */
        /* <DEDUP_REMOVED lines=8> */
[----:B------:R-:W-:Y:S02]  /*1e20*/  SEL R9, R25, RZ, !P0 ;  /* 0x000000ff19097207 */ /* 0x000fe40004000000 */
[----:B------:R-:W-:-:S03]  /*1e30*/  SEL R0, R0, RZ, !P0 ;  /* 0x000000ff00007207 */ /* 0x000fc60004000000 */
[----:B------:R-:W-:-:S04]  /*1e40*/  IMAD.WIDE.U32 R40, R9, UR4, R4 ;  /* 0x0000000409287c25 */ /* 0x000fc8000f8e0004 */
[----:B------:R-:W-:Y:S02]  /*1e50*/  IMAD R8, R0, UR4, RZ ;  /* 0x0000000400087c24 */ /* 0x000fe4000f8e02ff */
[----:B------:R-:W-:Y:S02]  /*1e60*/  IMAD R4, R215, R28, RZ ;  /* 0x0000001cd7047224 */ /* 0x000fe400078e02ff */
[----:B------:R-:W-:Y:S01]  /*1e70*/  IMAD R3, R9, UR5, R8 ;  /* 0x0000000509037c24 */ /* 0x000fe2000f8e0208 */
[----:B------:R-:W-:Y:S01]  /*1e80*/  ULDC.64 UR4, c[0x0][0x328] ;  /* 0x0000ca0000047ab9 */ /* 0x000fe20000000a00 */
[----:B------:R-:W-:Y:S02]  /*1e90*/  IMAD R5, R22, R29, R4 ;  /* 0x0000001d16057224 */ /* 0x000fe400078e0204 */
[----:B------:R-:W-:Y:S02]  /*1ea0*/  IMAD R4, R0, UR4, RZ ;  /* 0x0000000400047c24 */ /* 0x000fe4000f8e02ff */
[----:B------:R-:W-:Y:S01]  /*1eb0*/  IMAD.IADD R0, R41, 0x1, R3 ;  /* 0x0000000129007824 */ /* 0x000fe200078e0203 */
[----:B------:R-:W-:Y:S01]  /*1ec0*/  IADD3 R3, P0, R40, R48, RZ ;  /* 0x0000003028037210 */ /* 0x000fe20007f1e0ff */
[----:B------:R-:W-:-:S02]  /*1ed0*/  IMAD R75, R9, UR5, R4 ;  /* 0x00000005094b7c24 */ /* 0x000fc4000f8e0204 */
[-C--:B------:R-:W-:Y:S01]  /*1ee0*/  IMAD R4, R215, R42.reuse, RZ ;  /* 0x0000002ad7047224 */ /* 0x080fe200078e02ff */
[----:B------:R-:W-:Y:S01]  /*1ef0*/  IADD3.X R48, R0, R49, R5, P0, !PT ;  /* 0x0000003100307210 */ /* 0x000fe200007fe405 */
[----:B------:R-:W-:Y:S01]  /*1f00*/  IMAD.WIDE.U32 R36, R9, UR4, R6 ;  /* 0x0000000409247c25 */ /* 0x000fe2000f8e0006 */
[----:B------:R-:W-:Y:S01]  /*1f10*/  LEA.HI R49, R12, R13, RZ, 0x3 ;  /* 0x0000000d0c317211 */ /* 0x000fe200078f18ff */
[----:B------:R-:W-:Y:S02]  /*1f20*/  ULDC UR4, c[0x0][0x2e4] ;  /* 0x0000b90000047ab9 */ /* 0x000fe40000000800 */
[C---:B------:R-:W-:Y:S01]  /*1f30*/  IMAD R15, R22.reuse, R43, R4 ;  /* 0x0000002b160f7224 */ /* 0x040fe200078e0204 */
[----:B------:R-:W-:Y:S01]  /*1f40*/  LOP3.LUT R69, R49, 0xfffffff8, RZ, 0xc0, !PT ;  /* 0xfffffff831457812 */ /* 0x000fe200078ec0ff */
[-C--:B------:R-:W-:Y:S01]  /*1f50*/  IMAD.WIDE.U32 R8, R22, R42.reuse, R16 ;  /* 0x0000002a16087225 */ /* 0x080fe200078e0010 */
[----:B------:R-:W-:Y:S02]  /*1f60*/  ISETP.GE.AND P0, PT, R16, UR4, PT ;  /* 0x0000000410007c0c */ /* 0x000fe4000bf06270 */
[----:B------:R-:W-:Y:S01]  /*1f70*/  ISETP.GE.AND P1, PT, R76, UR4, PT ;  /* 0x000000044c007c0c */ /* 0x000fe2000bf26270 */
[----:B------:R-:W-:Y:S01]  /*1f80*/  IMAD.WIDE.U32 R4, R22, R42, R38 ;  /* 0x0000002a16047225 */ /* 0x000fe200078e0026 */
[----:B------:R-:W-:-:S03]  /*1f90*/  SHF.R.S32.HI R73, RZ, 0x1f, R69 ;  /* 0x0000001fff497819 */ /* 0x000fc60000011445 */
[----:B------:R-:W-:Y:S02]  /*1fa0*/  IMAD.IADD R9, R15, 0x1, R9 ;  /* 0x000000010f097824 */ /* 0x000fe400078e0209 */
[----:B------:R-:W-:Y:S01]  /*1fb0*/  IMAD.IADD R5, R5, 0x1, R15 ;  /* 0x0000000105057824 */ /* 0x000fe200078e020f */
[----:B-----5:R-:W-:Y:S01]  /*1fc0*/  SHF.R.S32.HI R15, RZ, 0x1f, R33 ;  /* 0x0000001fff0f7819 */ /* 0x020fe20000011421 */
[----:B------:R-:W-:Y:S02]  /*1fd0*/  IMAD R6, R215, R44, RZ ;  /* 0x0000002cd7067224 */ /* 0x000fe400078e02ff */
[----:B------:R-:W-:-:S04]  /*1fe0*/  IMAD.WIDE.U32 R34, R33, R42, R8 ;  /* 0x0000002a21227225 */ /* 0x000fc800078e0008 */
[-C--:B------:R-:W-:Y:S02]  /*1ff0*/  IMAD R20, R15, R42.reuse, RZ ;  /* 0x0000002a0f147224 */ /* 0x080fe400078e02ff */
[----:B------:R-:W-:Y:S01]  /*2000*/  IMAD.WIDE.U32 R30, R33, R42, R4 ;  /* 0x0000002a211e7225 */ /* 0x000fe200078e0004 */
[----:B------:R-:W-:-:S03]  /*2010*/  LOP3.LUT R5, R58, 0x18, R16, 0xf8, !PT ;  /* 0x000000183a057812 */ /* 0x000fc600078ef810 */
[----:B------:R-:W-:Y:S01]  /*2020*/  IMAD R13, R33, R43, R20 ;  /* 0x0000002b210d7224 */ /* 0x000fe200078e0214 */
[----:B------:R-:W-:Y:S01]  /*2030*/  LOP3.LUT R5, R5, R62, RZ, 0x3c, !PT ;  /* 0x0000003e05057212 */ /* 0x000fe200078e3cff */
[----:B------:R-:W0:Y:S01]  /*2040*/  LDC.64 R42, c[0x0][0x2d8] ;  /* 0x0000b600ff2a7b82 */ /* 0x000e220000000a00 */
[C---:B------:R-:W-:Y:S02]  /*2050*/  IMAD R21, R22.reuse, R45, R6 ;  /* 0x0000002d16157224 */ /* 0x040fe400078e0206 */
[----:B------:R-:W-:Y:S01]  /*2060*/  IMAD.WIDE.U32 R6, R22, R44, R38 ;  /* 0x0000002c16067225 */ /* 0x000fe200078e0026 */
[----:B------:R-:W-:-:S03]  /*2070*/  IADD3 R66, R31, R13, RZ ;  /* 0x0000000d1f427210 */ /* 0x000fc60007ffe0ff */
[----:B------:R-:W-:Y:S01]  /*2080*/  IMAD.IADD R11, R21, 0x1, R11 ;  /* 0x00000001150b7824 */ /* 0x000fe200078e020b */
[----:B------:R-:W-:Y:S01]  /*2090*/  IADD3 R7, R7, R21, RZ ;  /* 0x0000001507077210 */ /* 0x000fe20007ffe0ff */
[----:B------:R-:W-:Y:S01]  /*20a0*/  IMAD R64, R200, 0x200, R5 ;  /* 0x00000200c8407824 */ /* 0x000fe200078e0205 */
[----:B------:R-:W-:Y:S01]  /*20b0*/  LOP3.LUT R5, R58, 0x38, R49, 0xf8, !PT ;  /* 0x000000383a057812 */ /* 0x000fe200078ef831 */
[-C--:B------:R-:W-:Y:S02]  /*20c0*/  IMAD R12, R15, R44.reuse, RZ ;  /* 0x0000002c0f0c7224 */ /* 0x080fe400078e02ff */
[----:B------:R-:W-:Y:S01]  /*20d0*/  IMAD.WIDE.U32 R28, R33, R44, R10 ;  /* 0x0000002c211c7225 */ /* 0x000fe200078e000a */
[----:B------:R-:W-:-:S03]  /*20e0*/  LOP3.LUT R5, R5, R62, RZ, 0x3c, !PT ;  /* 0x0000003e05057212 */ /* 0x000fc600078e3cff */
[----:B------:R-:W-:Y:S01]  /*20f0*/  IMAD.WIDE.U32 R20, R33, R44, R6 ;  /* 0x0000002c21147225 */ /* 0x000fe200078e0006 */
[----:B------:R-:W-:-:S03]  /*2100*/  IADD3 R44, P2, R22, R27, RZ ;  /* 0x0000001b162c7210 */ /* 0x000fc60007f5e0ff */
[----:B------:R-:W-:Y:S02]  /*2110*/  IMAD R71, R33, R45, R12 ;  /* 0x0000002d21477224 */ /* 0x000fe400078e020c */
[----:B------:R-:W-:Y:S02]  /*2120*/  IMAD.X R45, R215, 0x1, R14, P2 ;  /* 0x00000001d72d7824 */ /* 0x000fe400010e060e */
[----:B------:R-:W-:Y:S02]  /*2130*/  IMAD.IADD R67, R71, 0x1, R29 ;  /* 0x0000000147437824 */ /* 0x000fe400078e021d */
[----:B------:R-:W-:Y:S02]  /*2140*/  IMAD.IADD R65, R13, 0x1, R35 ;  /* 0x000000010d417824 */ /* 0x000fe400078e0223 */
[----:B------:R-:W-:Y:S02]  /*2150*/  IMAD.IADD R71, R21, 0x1, R71 ;  /* 0x0000000115477824 */ /* 0x000fe400078e0247 */
[----:B------:R-:W-:-:S02]  /*2160*/  IMAD R68, R200, 0x200, R5 ;  /* 0x00000200c8447824 */ /* 0x000fc400078e0205 */
[----:B--2-4-:R-:W-:-:S07]  /*2170*/  IMAD.IADD R75, R37, 0x1, R75 ;  /* 0x00000001254b7824 */ /* 0x014fce00078e024b */
.L_x_3650:
[----:B------:R-:W-:Y:S01]  /*2180*/  VIADD R47, R47, 0xffffffff ;  /* 0xffffffff2f2f7836 */ /* 0x000fe20000000000 */
[----:B------:R-:W-:Y:S01]  /*2190*/  ISETP.GE.AND P3, PT, R61, 0x1, PT ;  /* 0x000000013d00780c */ /* 0x000fe20003f66270 */
[----:B------:R-:W-:Y:S05]  /*21a0*/  YIELD ;  /* 0x0000000000007946 */ /* 0x000fea0003800000 */
[----:B------:R-:W-:Y:S01]  /*21b0*/  SHF.R.S32.HI R56, RZ, 0x1f, R47 ;  /* 0x0000001fff387819 */ /* 0x000fe2000001142f */
[-C--:B------:R-:W-:Y:S01]  /*21c0*/  IMAD R4, R50, R47.reuse, RZ ;  /* 0x0000002f32047224 */ /* 0x080fe200078e02ff */
[----:B--2---:R-:W-:Y:S01]  /*21d0*/  SHF.L.U32 R25, R23, 0xc, RZ ;  /* 0x0000000c17197819 */ /* 0x004fe200000006ff */
[----:B---3--:R-:W-:Y:S01]  /*21e0*/  IMAD.WIDE.U32 R14, R51, R47, RZ ;  /* 0x0000002f330e7225 */ /* 0x008fe200078e00ff */
[----:B------:R-:W-:Y:S03]  /*21f0*/  BSSY B0, `(.L_x_3621) ;  /* 0x000018b000007945 */ /* 0x000fe60003800000 */
[----:B------:R-:W-:Y:S01]  /*2200*/  IMAD R5, R56, R51, R4 ;  /* 0x0000003338057224 */ /* 0x000fe200078e0204 */
[----:B------:R-:W-:-:S03]  /*2210*/  IADD3 R4, P2, R3, R14, RZ ;  /* 0x0000000e03047210 */ /* 0x000fc60007f5e0ff */
[----:B------:R-:W-:Y:S01]  /*2220*/  IMAD.IADD R79, R15, 0x1, R5 ;  /* 0x000000010f4f7824 */ /* 0x000fe200078e0205 */
[----:B0-----:R-:W-:Y:S01]  /*2230*/  LEA R12, P4, R4, R42, 0x1 ;  /* 0x0000002a040c7211 */ /* 0x001fe200078808ff */
        /* <DEDUP_REMOVED lines=28> */
[----:B------:R-:W-:Y:S01]  /*2400*/  IMAD.WIDE.U32 R4, R47, R55, R70 ;  /* 0x000000372f047225 */ /* 0x000fe200078e0046 */
[----:B------:R-:W-:Y:S02]  /*2410*/  IADD3.X R10, R74, R66, RZ, P3, !PT ;  /* 0x000000424a0a7210 */ /* 0x000fe40001ffe4ff */
[----:B------:R-:W-:Y:S01]  /*2420*/  LEA R6, P3, R7, UR4, 0x1 ;  /* 0x0000000407067c11 */ /* 0x000fe2000f8608ff */
[----:B------:R-:W-:Y:S01]  /*2430*/  IMAD.IADD R5, R5, 0x1, R9 ;  /* 0x0000000105057824 */ /* 0x000fe200078e0209 */
[----:B------:R-:W-:Y:S01]  /*2440*/  LEA R78, P5, R4, UR6, 0x1 ;  /* 0x00000006044e7c11 */ /* 0x000fe2000f8a08ff */
[----:B------:R-:W-:Y:S01]  /*2450*/  VIADD R8, R38, 0x10 ;  /* 0x0000001026087836 */ /* 0x000fe20000000000 */
[----:B------:R-:W-:-:S02]  /*2460*/  LEA.HI.X R7, R7, UR5, R10, 0x1, P3 ;  /* 0x0000000507077c11 */ /* 0x000fc400098f0c0a */
[----:B------:R-:W-:Y:S02]  /*2470*/  CS2R R10, SRZ ;  /* 0x00000000000a7805 */ /* 0x000fe4000001ff00 */
[----:B------:R-:W-:Y:S02]  /*2480*/  LEA.HI.X R79, R4, UR7, R5, 0x1, P5 ;  /* 0x00000007044f7c11 */ /* 0x000fe4000a8f0c05 */
[-C--:B------:R-:W-:Y:S02]  /*2490*/  ISETP.GE.AND P3, PT, R38, R61.reuse, PT ;  /* 0x0000003d2600720c */ /* 0x080fe40003f66270 */
[----:B------:R-:W-:Y:S02]  /*24a0*/  ISETP.GE.AND P5, PT, R8, R61, PT ;  /* 0x0000003d0800720c */ /* 0x000fe40003fa6270 */
[----:B------:R-:W-:-:S09]  /*24b0*/  CS2R R8, SRZ ;  /* 0x0000000000087805 */ /* 0x000fd2000001ff00 */
[----:B------:R0:W5:Y:S04]  /*24c0*/  @!P3 LDG.E.64 R26, desc[UR40][R6.64] ;  /* 0x00000028061ab981 */ /* 0x000168000c1e1b00 */
[----:B------:R0:W5:Y:S04]  /*24d0*/  @!P5 LDG.E.64 R8, desc[UR40][R6.64+0x20] ;  /* 0x000020280608d981 */ /* 0x000168000c1e1b00 */
[----:B------:R0:W5:Y:S04]  /*24e0*/  @!P3 LDG.E.64 R14, desc[UR40][R78.64] ;  /* 0x000000284e0eb981 */ /* 0x000168000c1e1b00 */
[----:B------:R0:W5:Y:S02]  /*24f0*/  @!P5 LDG.E.64 R10, desc[UR40][R78.64+0x20] ;  /* 0x000020284e0ad981 */ /* 0x000164000c1e1b00 */
.L_x_3625:
[----:B------:R-:W-:Y:S05]  /*2500*/  BSYNC B1 ;  /* 0x0000000000017941 */ /* 0x000fea0003800000 */
.L_x_3624:
[----:B------:R-:W-:Y:S01]  /*2510*/  ISETP.NE.AND P3, PT, R188, 0x3, PT ;  /* 0x00000003bc00780c */ /* 0x000fe20003f65270 */
[----:B-----5:R-:W-:Y:S01]  /*2520*/  IMAD.MOV.U32 R4, RZ, RZ, R8 ;  /* 0x000000ffff047224 */ /* 0x020fe200078e0008 */
[----:B0-----:R-:W-:Y:S01]  /*2530*/  MOV R7, R27 ;  /* 0x0000001b00077202 */ /* 0x001fe20000000f00 */
[----:B------:R-:W-:Y:S02]  /*2540*/  IMAD.MOV.U32 R5, RZ, RZ, R9 ;  /* 0x000000ffff057224 */ /* 0x000fe400078e0009 */
        /* <DEDUP_REMOVED lines=15> */
.L_x_3626:
[----:B------:R-:W-:Y:S01]  /*2640*/  IMAD R70, R23, 0x8, R2 ;  /* 0x0000000817467824 */ /* 0x000fe200078e0202 */
[----:B------:R-:W-:Y:S01]  /*2650*/  SHF.L.U32 R77, R189, 0x1f, RZ ;  /* 0x0000001fbd4d7819 */ /* 0x000fe200000006ff */
[----:B------:R-:W-:Y:S03]  /*2660*/  BSSY B1, `(.L_x_3627) ;  /* 0x0000003000017945 */ /* 0x000fe60003800000 */
[----:B------:R-:W0:Y:S02]  /*2670*/  SYNCS.PHASECHK.TRANS64.TRYWAIT P5, [R70+URZ+0x28c90], R77 ;  /* 0x028c904d460075a7 */ /* 0x000e2400080a017f */
[----:B0-----:R-:W-:Y:S05]  /*2680*/  @!P5 BRA `(.L_x_3628) ;  /* 0x0000015c00a8d947 */ /* 0x001fea0003800000 */
.L_x_3861:
[----:B------:R-:W-:Y:S05]  /*2690*/  BSYNC B1 ;  /* 0x0000000000017941 */ /* 0x000fea0003800000 */
.L_x_3627:
        /* <DEDUP_REMOVED lines=9> */
[--C-:B------:R-:W-:Y:S02]  /*2730*/  SHF.R.U64 R56, R26, 0x10, R27.reuse ;  /* 0x000000101a387819 */ /* 0x100fe4000000121b */
[----:B------:R-:W-:Y:S02]  /*2740*/  SHF.R.U32.HI R74, RZ, 0x10, R27 ;  /* 0x00000010ff4a7819 */ /* 0x000fe4000001161b */
[----:B------:R-:W-:Y:S02]  /*2750*/  SHF.R.U32.HI R81, RZ, 0x10, R15 ;  /* 0x00000010ff517819 */ /* 0x000fe4000001160f */
[C---:B------:R-:W-:Y:S02]  /*2760*/  PRMT R79, R78.reuse, 0x5410, R79 ;  /* 0x000054104e4f7816 */ /* 0x040fe4000000004f */
[----:B------:R-:W-:-:S02]  /*2770*/  PRMT R27, R78, 0x5432, R56 ;  /* 0x000054324e1b7816 */ /* 0x000fc40000000038 */
[----:B------:R-:W-:Y:S02]  /*2780*/  LOP3.LUT R26, R7, 0xffff0000, RZ, 0xc0, !PT ;  /* 0xffff0000071a7812 */ /* 0x000fe400078ec0ff */
[C---:B------:R-:W-:Y:S02]  /*2790*/  PRMT R74, R80.reuse, 0x5432, R74 ;  /* 0x00005432504a7816 */ /* 0x040fe4000000004a */
        /* <DEDUP_REMOVED lines=8> */
[----:B------:R-:W-:Y:S01]  /*2820*/  FMUL.FTZ R83, R7, R80 ;  /* 0x0000005007537220 */ /* 0x000fe20000410000 */
[----:B------:R-:W-:Y:S01]  /*2830*/  SHF.L.U32 R14, R6, 0x10, RZ ;  /* 0x00000010060e7819 */ /* 0x000fe200000006ff */
[----:B------:R-:W-:-:S02]  /*2840*/  IMAD.U32 R6, R5, 0x10000, RZ ;  /* 0x0001000005067824 */ /* 0x000fc400078e00ff */
[----:B------:R-:W-:Y:S01]  /*2850*/  FMUL.FTZ R7, R7, R56 ;  /* 0x0000003807077220 */ /* 0x000fe20000410000 */
[C---:B------:R-:W-:Y:S01]  /*2860*/  IMAD.U32 R5, R4.reuse, 0x10000, RZ ;  /* 0x0001000004057824 */ /* 0x040fe200078e00ff */
[----:B------:R-:W-:Y:S01]  /*2870*/  LOP3.LUT R4, R4, 0xffff0000, RZ, 0xc0, !PT ;  /* 0xffff000004047812 */ /* 0x000fe200078ec0ff */
[----:B------:R-:W-:Y:S01]  /*2880*/  FMUL.FTZ R85, R15, R82 ;  /* 0x000000520f557220 */ /* 0x000fe20000410000 */
[----:B------:R-:W-:Y:S01]  /*2890*/  SHF.L.U32 R79, R79, 0x10, RZ ;  /* 0x000000104f4f7819 */ /* 0x000fe200000006ff */
[C---:B------:R-:W-:Y:S01]  /*28a0*/  FFMA.FTZ R80, R6.reuse, R80, R7 ;  /* 0x0000005006507223 */ /* 0x040fe20000010007 */
[----:B------:R-:W-:Y:S01]  /*28b0*/  FMUL.FTZ R15, R15, R78 ;  /* 0x0000004e0f0f7220 */ /* 0x000fe20000410000 */
[----:B------:R-:W-:Y:S01]  /*28c0*/  LOP3.LUT R81, R81, 0xffff0000, RZ, 0xc0, !PT ;  /* 0xffff000051517812 */ /* 0x000fe200078ec0ff */
[----:B------:R-:W-:Y:S01]  /*28d0*/  FFMA.FTZ R83, R6, R56, -R83 ;  /* 0x0000003806537223 */ /* 0x000fe20000010853 */
[----:B------:R-:W-:Y:S01]  /*28e0*/  LOP3.LUT R7, R74, 0xffff0000, RZ, 0xc0, !PT ;  /* 0xffff00004a077812 */ /* 0x000fe200078ec0ff */
[C---:B------:R-:W-:Y:S01]  /*28f0*/  FFMA.FTZ R85, R14.reuse, R78, -R85 ;  /* 0x0000004e0e557223 */ /* 0x040fe20000010855 */
[----:B------:R-:W-:Y:S01]  /*2900*/  FFMA.FTZ R14, R14, R82, R15 ;  /* 0x000000520e0e7223 */ /* 0x000fe2000001000f */
[----:B------:R-:W-:Y:S01]  /*2910*/  FMUL.FTZ R6, R4, R79 ;  /* 0x0000004f04067220 */ /* 0x000fe20000410000 */
[----:B------:R-:W-:Y:S01]  /*2920*/  FMUL.FTZ R15, R26, R81 ;  /* 0x000000511a0f7220 */ /* 0x000fe20000410000 */
[----:B------:R-:W-:Y:S01]  /*2930*/  FMUL.FTZ R4, R4, R27 ;  /* 0x0000001b04047220 */ /* 0x000fe20000410000 */
[----:B------:R-:W-:Y:S01]  /*2940*/  FMUL.FTZ R26, R26, R7 ;  /* 0x000000071a1a7220 */ /* 0x000fe20000410000 */
[C---:B------:R-:W-:Y:S01]  /*2950*/  FFMA.FTZ R6, R5.reuse, R27, -R6 ;  /* 0x0000001b05067223 */ /* 0x040fe20000010806 */
[C---:B------:R-:W-:Y:S01]  /*2960*/  FFMA.FTZ R15, R24.reuse, R7, -R15 ;  /* 0x00000007180f7223 */ /* 0x040fe2000001080f */
        /* <DEDUP_REMOVED lines=8> */
.L_x_3633:
[----:B------:R-:W-:Y:S05]  /*29f0*/  BSYNC B2 ;  /* 0x0000000000027941 */ /* 0x000fea0003800000 */
.L_x_3632:
[----:B--2---:R1:W-:Y:S02]  /*2a00*/  STG.E.128 desc[UR40][R12.64], R4 ;  /* 0x000000040c007986 */ /* 0x0043e4000c101d28 */
.L_x_3631:
[----:B------:R-:W-:Y:S05]  /*2a10*/  BSYNC B1 ;  /* 0x0000000000017941 */ /* 0x000fea0003800000 */
.L_x_3630:
        /* <DEDUP_REMOVED lines=23> */
[----:B------:R-:W-:Y:S02]  /*2b90*/  LOP3.LUT R7, R5, 0xffff0000, RZ, 0xc0, !PT ;  /* 0xffff000005077812 */ /* 0x000fe400078ec0ff */
[C---:B------:R-:W-:Y:S01]  /*2ba0*/  LOP3.LUT R27, R26.reuse, 0xffff0000, RZ, 0xc0, !PT ;  /* 0xffff00001a1b7812 */ /* 0x040fe200078ec0ff */
[----:B------:R-:W-:Y:S01]  /*2bb0*/  IMAD.U32 R26, R26, 0x10000, RZ ;  /* 0x000100001a1a7824 */ /* 0x000fe200078e00ff */
[C---:B------:R-:W-:Y:S01]  /*2bc0*/  LOP3.LUT R15, R14.reuse, 0xffff0000, RZ, 0xc0, !PT ;  /* 0xffff00000e0f7812 */ /* 0x040fe200078ec0ff */
[----:B------:R-:W-:Y:S01]  /*2bd0*/  IMAD.U32 R14, R14, 0x10000, RZ ;  /* 0x000100000e0e7824 */ /* 0x000fe200078e00ff */
[----:B------:R-:W-:Y:S01]  /*2be0*/  LOP3.LUT R9, R6, 0xffff0000, RZ, 0xc0, !PT ;  /* 0xffff000006097812 */ /* 0x000fe200078ec0ff */
[C---:B------:R-:W-:Y:S01]  /*2bf0*/  FMUL.FTZ R79, R7.reuse, R27 ;  /* 0x0000001b074f7220 */ /* 0x040fe20000410000 */
[----:B------:R-:W-:Y:S01]  /*2c00*/  SHF.L.U32 R25, R24, 0x10, RZ ;  /* 0x0000001018197819 */ /* 0x000fe200000006ff */
[----:B------:R-:W-:Y:S01]  /*2c10*/  FMUL.FTZ R78, R7, R15 ;  /* 0x0000000f074e7220 */ /* 0x000fe20000410000 */
[----:B------:R-:W-:Y:S01]  /*2c20*/  LOP3.LUT R56, R56, 0xffff0000, RZ, 0xc0, !PT ;  /* 0xffff000038387812 */ /* 0x000fe200078ec0ff */
[C---:B------:R-:W-:Y:S01]  /*2c30*/  FMUL.FTZ R7, R9.reuse, R74 ;  /* 0x0000004a09077220 */ /* 0x040fe20000410000 */
[----:B------:R-:W-:Y:S01]  /*2c40*/  LOP3.LUT R24, R24, 0xffff0000, RZ, 0xc0, !PT ;  /* 0xffff000018187812 */ /* 0x000fe200078ec0ff */
[----:B------:R-:W-:Y:S01]  /*2c50*/  FMUL.FTZ R9, R9, R25 ;  /* 0x0000001909097220 */ /* 0x000fe20000410000 */
[----:B------:R-:W-:-:S02]  /*2c60*/  IMAD.U32 R6, R5, 0x10000, RZ ;  /* 0x0001000005067824 */ /* 0x000fc400078e00ff */
[----:B------:R-:W-:Y:S01]  /*2c70*/  FFMA.FTZ R25, R8, R25, -R7 ;  /* 0x0000001908197223 */ /* 0x000fe20000010807 */
[----:B------:R-:W-:Y:S02]  /*2c80*/  IMAD.U32 R5, R4, 0x10000, RZ ;  /* 0x0001000004057824 */ /* 0x000fe400078e00ff */
        /* <DEDUP_REMOVED lines=18> */
.L_x_3635:
[----:B------:R-:W-:Y:S05]  /*2db0*/  BSYNC B1 ;  /* 0x0000000000017941 */ /* 0x000fea0003800000 */
.L_x_3634:
[----:B-1----:R1:W-:Y:S01]  /*2dc0*/  STG.E.128 desc[UR40][R12.64+0x40], R4 ;  /* 0x000040040c007986 */ /* 0x0023e2000c101d28 */
[----:B------:R-:W-:Y:S05]  /*2dd0*/  BRA `(.L_x_3629) ;  /* 0x0000000c00307947 */ /* 0x000fea0003800000 */
.L_x_3623:
        /* <DEDUP_REMOVED lines=8> */
[----:B------:R-:W-:Y:S01]  /*2e60*/  @!P3 IMAD R11, R56, R55, R4 ;  /* 0x00000037380bb224 */ /* 0x000fe200078e0204 */
[----:B------:R-:W-:Y:S01]  /*2e70*/  @!P3 MOV R4, R28 ;  /* 0x0000001c0004b202 */ /* 0x000fe20000000f00 */
[----:B------:R-:W1:Y:S01]  /*2e80*/  @!P3 LDC.64 R26, c[0x0][0x3e0] ;  /* 0x0000f800ff1abb82 */ /* 0x000e620000000a00 */
[----:B------:R-:W-:-:S03]  /*2e90*/  @!P3 IMAD.X R7, R74, 0x1, R65, P5 ;  /* 0x000000014a07b824 */ /* 0x000fc600028e0641 */
        /* <DEDUP_REMOVED lines=13> */
[----:B--2---:R-:W-:Y:S01]  /*2f70*/  IMAD.MOV.U32 R24, RZ, RZ, R6 ;  /* 0x000000ffff187224 */ /* 0x004fe200078e0006 */
[----:B------:R-:W-:Y:S01]  /*2f80*/  MOV R74, R5 ;  /* 0x00000005004a7202 */ /* 0x000fe20000000f00 */
[----:B------:R-:W-:Y:S02]  /*2f90*/  IMAD.MOV.U32 R56, RZ, RZ, R7 ;  /* 0x000000ffff387224 */ /* 0x000fe400078e0007 */
[----:B------:R-:W-:Y:S01]  /*2fa0*/  IMAD.MOV.U32 R70, RZ, RZ, R4 ;  /* 0x000000ffff467224 */ /* 0x000fe200078e0004 */
[----:B------:R-:W-:Y:S02]  /*2fb0*/  PRMT R88, R88, 0x5410, R24 ;  /* 0x0000541058587816 */ /* 0x000fe40000000018 */
[----:B------:R-:W-:Y:S01]  /*2fc0*/  PRMT R93, R93, 0x5410, R74 ;  /* 0x000054105d5d7816 */ /* 0x000fe2000000004a */
[----:B---3--:R-:W-:Y:S01]  /*2fd0*/  IMAD.MOV.U32 R12, RZ, RZ, R10 ;  /* 0x000000ffff0c7224 */ /* 0x008fe200078e000a */
[----:B------:R-:W-:Y:S01]  /*2fe0*/  PRMT R92, R56, 0x5410, R70 ;  /* 0x00005410385c7816 */ /* 0x000fe20000000046 */
[----:B------:R-:W-:-:S02]  /*2ff0*/  IMAD.MOV.U32 R13, RZ, RZ, R11 ;  /* 0x000000ffff0d7224 */ /* 0x000fc400078e000b */
[----:B------:R-:W-:Y:S02]  /*3000*/  IMAD.MOV.U32 R24, RZ, RZ, R8 ;  /* 0x000000ffff187224 */ /* 0x000fe400078e0008 */
[----:B------:R-:W-:Y:S01]  /*3010*/  IMAD.MOV.U32 R26, RZ, RZ, R9 ;  /* 0x000000ffff1a7224 */ /* 0x000fe200078e0009 */
[----:B------:R-:W-:-:S04]  /*3020*/  PRMT R91, R12, 0x5410, R13 ;  /* 0x000054100c5b7816 */ /* 0x000fc8000000000d */
[----:B------:R-:W-:Y:S01]  /*3030*/  PRMT R82, R26, 0x5410, R24 ;  /* 0x000054101a527816 */ /* 0x000fe20000000018 */
[----:B------:R-:W-:Y:S06]  /*3040*/  @!P3 BRA `(.L_x_3636) ;  /* 0x000000000004b947 */ /* 0x000fec0003800000 */
[----:B------:R-:W-:Y:S01]  /*3050*/  BPT.TRAP 0x1 ;  /* 0x000000040000795c */ /* 0x000fe20000300000 */
.L_x_3636:
[----:B------:R-:W-:Y:S01]  /*3060*/  IMAD R70, R23, 0x8, R2 ;  /* 0x0000000817467824 */ /* 0x000fe200078e0202 */
[----:B------:R-:W-:Y:S01]  /*3070*/  SHF.L.U32 R77, R189, 0x1f, RZ ;  /* 0x0000001fbd4d7819 */ /* 0x000fe200000006ff */
[----:B------:R-:W-:Y:S03]  /*3080*/  BSSY B1, `(.L_x_3637) ;  /* 0x0000003000017945 */ /* 0x000fe60003800000 */
[----:B------:R-:W0:Y:S02]  /*3090*/  SYNCS.PHASECHK.TRANS64.TRYWAIT P5, [R70+URZ+0x28c90], R77 ;  /* 0x028c904d460075a7 */ /* 0x000e2400080a017f */
[----:B0-----:R-:W-:Y:S05]  /*30a0*/  @!P5 BRA `(.L_x_3638) ;  /* 0x000001540034d947 */ /* 0x001fea0003800000 */
.L_x_3862:
[----:B------:R-:W-:Y:S05]  /*30b0*/  BSYNC B1 ;  /* 0x0000000000017941 */ /* 0x000fea0003800000 */
.L_x_3637:
[----:B------:R-:W-:Y:S01]  /*30c0*/  ISETP.GE.OR P5, PT, R22, R57, P0 ;  /* 0x000000391600720c */ /* 0x000fe200007a6670 */
[----:B------:R-:W-:Y:S01]  /*30d0*/  ULDC.64 UR4, c[0x0][0x2f0] ;  /* 0x0000bc0000047ab9 */ /* 0x000fe20000000a00 */
[----:B------:R-:W-:Y:S01]  /*30e0*/  MOV R78, R14 ;  /* 0x0000000e004e7202 */ /* 0x000fe20000000f00 */
[----:B------:R-:W-:-:S04]  /*30f0*/  IMAD R13, R215, UR4, RZ ;  /* 0x00000004d70d7c24 */ /* 0x000fc8000f8e02ff */
[----:B------:R-:W-:-:S04]  /*3100*/  IMAD.WIDE.U32 R78, R22, UR4, R78 ;  /* 0x00000004164e7c25 */ /* 0x000fc8000f8e004e */
[----:B------:R-:W-:Y:S02]  /*3110*/  IMAD R13, R22, UR5, R13 ;  /* 0x00000005160d7c24 */ /* 0x000fe4000f8e020d */
        /* <DEDUP_REMOVED lines=17> */
[----:B------:R-:W-:Y:S02]  /*3230*/  IMAD R12, R200, 0x200, R13 ;  /* 0x00000200c80c7824 */ /* 0x000fe400078e020d */
[----:B------:R-:W-:-:S03]  /*3240*/  IMAD.IADD R13, R68, 0x1, R25 ;  /* 0x00000001440d7824 */ /* 0x000fc600078e0219 */
[----:B------:R-:W-:Y:S01]  /*3250*/  IADD3 R25, R25, R12, RZ ;  /* 0x0000000c19197210 */ /* 0x000fe20007ffe0ff */
[----:B------:R-:W-:-:S04]  /*3260*/  IMAD R13, R13, 0x2, R2 ;  /* 0x000000020d0d7824 */ /* 0x000fc800078e0202 */
        /* <DEDUP_REMOVED lines=8> */
[----:B------:R-:W-:Y:S02]  /*32f0*/  SHF.R.U64 R84, R6, 0x10, R7 ;  /* 0x0000001006547819 */ /* 0x000fe40000001207 */
[----:B------:R-:W-:Y:S02]  /*3300*/  PRMT R74, R93, 0x5432, R74 ;  /* 0x000054325d4a7816 */ /* 0x000fe4000000004a */
[----:B------:R-:W-:-:S02]  /*3310*/  PRMT R87, R82, 0x5410, R87 ;  /* 0x0000541052577816 */ /* 0x000fc40000000057 */
[----:B------:R-:W-:Y:S02]  /*3320*/  SHF.R.U32.HI R90, RZ, 0x10, R11 ;  /* 0x00000010ff5a7819 */ /* 0x000fe4000001160b */
[----:B------:R-:W-:Y:S02]  /*3330*/  PRMT R86, R82, 0x5432, R86 ;  /* 0x0000543252567816 */ /* 0x000fe40000000056 */
[----:B------:R-:W-:Y:S01]  /*3340*/  SHF.R.U64 R56, R4, 0x10, R5 ;  /* 0x0000001004387819 */ /* 0x000fe20000001205 */
[----:B------:R-:W-:Y:S01]  /*3350*/  IMAD.U32 R5, R13, 0x10000, RZ ;  /* 0x000100000d057824 */ /* 0x000fe200078e00ff */
[----:B------:R-:W-:Y:S01]  /*3360*/  SHF.R.U32.HI R85, RZ, 0x10, R7 ;  /* 0x00000010ff557819 */ /* 0x000fe20000011607 */
[----:B------:R-:W-:Y:S01]  /*3370*/  IMAD.U32 R4, R12, 0x10000, RZ ;  /* 0x000100000c047824 */ /* 0x000fe200078e00ff */
[----:B------:R-:W-:Y:S01]  /*3380*/  SHF.R.U64 R89, R10, 0x10, R11 ;  /* 0x000000100a597819 */ /* 0x000fe2000000120b */
[----:B--2---:R-:W-:Y:S01]  /*3390*/  IMAD.U32 R11, R25, 0x10000, RZ ;  /* 0x00010000190b7824 */ /* 0x004fe200078e00ff */
[----:B------:R-:W-:Y:S01]  /*33a0*/  PRMT R84, R88, 0x5432, R84 ;  /* 0x0000543258547816 */ /* 0x000fe20000000054 */
[----:B------:R-:W-:Y:S01]  /*33b0*/  IMAD.U32 R88, R87, 0x10000, RZ ;  /* 0x0001000057587824 */ /* 0x000fe200078e00ff */
[----:B------:R-:W-:Y:S01]  /*33c0*/  SHF.L.U32 R82, R74, 0x10, RZ ;  /* 0x000000104a527819 */ /* 0x000fe200000006ff */
        /* <DEDUP_REMOVED lines=8> */
[C---:B------:R-:W-:Y:S02]  /*3450*/  PRMT R56, R92.reuse, 0x5432, R56 ;  /* 0x000054325c387816 */ /* 0x040fe40000000038 */
        /* <DEDUP_REMOVED lines=17> */
[----:B------:R-:W-:Y:S01]  /*3570*/  IMAD.U32 R13, R86, 0x10000, RZ ;  /* 0x00010000560d7824 */ /* 0x000fe200078e00ff */
[----:B------:R-:W-:Y:S01]  /*3580*/  SHF.L.U32 R10, R24, 0x10, RZ ;  /* 0x00000010180a7819 */ /* 0x000fe200000006ff */
[----:B------:R-:W-:-:S02]  /*3590*/  IMAD.U32 R5, R56, 0x10000, RZ ;  /* 0x0001000038057824 */ /* 0x000fc400078e00ff */
[----:B------:R-:W-:Y:S01]  /*35a0*/  FFMA.FTZ R74, R8, R11, R74 ;  /* 0x0000000b084a7223 */ /* 0x000fe2000001004a */
[----:B------:R-:W-:Y:S01]  /*35b0*/  LOP3.LUT R9, R15, 0xffff0000, RZ, 0xc0, !PT ;  /* 0xffff00000f097812 */ /* 0x000fe200078ec0ff */
[C---:B------:R-:W-:Y:S01]  /*35c0*/  FMUL.FTZ R8, R27.reuse, R90 ;  /* 0x0000005a1b087220 */ /* 0x040fe20000410000 */
[-C--:B------:R-:W-:Y:S01]  /*35d0*/  FMUL.FTZ R88, R27, R6.reuse ;  /* 0x000000061b587220 */ /* 0x080fe20000410000 */
[----:B------:R-:W-:Y:S01]  /*35e0*/  FMUL.FTZ R27, R10, R13 ;  /* 0x0000000d0a1b7220 */ /* 0x000fe20000410000 */
[----:B------:R-:W-:Y:S01]  /*35f0*/  LOP3.LUT R24, R24, 0xffff0000, RZ, 0xc0, !PT ;  /* 0xffff000018187812 */ /* 0x000fe200078ec0ff */
[----:B------:R-:W-:Y:S01]  /*3600*/  FMUL.FTZ R10, R10, R5 ;  /* 0x000000050a0a7220 */ /* 0x000fe20000410000 */
[----:B------:R-:W-:Y:S01]  /*3610*/  LOP3.LUT R25, R86, 0xffff0000, RZ, 0xc0, !PT ;  /* 0xffff000056197812 */ /* 0x000fe200078ec0ff */
[C---:B------:R-:W-:Y:S01]  /*3620*/  FFMA.FTZ R82, R9.reuse, R6, -R8 ;  /* 0x0000000609527223 */ /* 0x040fe20000010808 */
[----:B------:R-:W-:Y:S01]  /*3630*/  LOP3.LUT R11, R56, 0xffff0000, RZ, 0xc0, !PT ;  /* 0xffff0000380b7812 */ /* 0x000fe200078ec0ff */
[----:B------:R-:W-:Y:S01]  /*3640*/  IMAD.U32 R15, R26, 0x10000, RZ ;  /* 0x000100001a0f7824 */ /* 0x000fe200078e00ff */
[----:B------:R-:W-:Y:S01]  /*3650*/  LOP3.LUT R12, R12, 0xffff0000, RZ, 0xc0, !PT ;  /* 0xffff00000c0c7812 */ /* 0x000fe200078ec0ff */
[----:B------:R-:W-:Y:S01]  /*3660*/  FFMA.FTZ R85, R9, R90, R88 ;  /* 0x0000005a09557223 */ /* 0x000fe20000010058 */
[----:B------:R-:W-:Y:S01]  /*3670*/  FFMA.FTZ R10, R4, R13, R10 ;  /* 0x0000000d040a7223 */ /* 0x000fe2000001000a */
[C---:B------:R-:W-:Y:S01]  /*3680*/  IMAD.U32 R6, R89.reuse, 0x10000, RZ ;  /* 0x0001000059067824 */ /* 0x040fe200078e00ff */
[----:B------:R-:W-:Y:S01]  /*3690*/  LOP3.LUT R26, R26, 0xffff0000, RZ, 0xc0, !PT ;  /* 0xffff00001a1a7812 */ /* 0x000fe200078ec0ff */
[----:B------:R-:W-:Y:S01]  /*36a0*/  FMUL.FTZ R9, R24, R25 ;  /* 0x0000001918097220 */ /* 0x000fe20000410000 */
[----:B------:R-:W-:Y:S01]  /*36b0*/  FFMA.FTZ R27, R4, R5, -R27 ;  /* 0x00000005041b7223 */ /* 0x000fe2000001081b */
[-C--:B------:R-:W-:Y:S01]  /*36c0*/  FMUL.FTZ R13, R24, R11.reuse ;  /* 0x0000000b180d7220 */ /* 0x080fe20000410000 */
[----:B------:R-:W-:Y:S01]  /*36d0*/  LOP3.LUT R89, R89, 0xffff0000, RZ, 0xc0, !PT ;  /* 0xffff000059597812 */ /* 0x000fe200078ec0ff */
[----:B------:R-:W-:Y:S01]  /*36e0*/  FFMA.FTZ R8, R12, R11, -R9 ;  /* 0x0000000b0c087223 */ /* 0x000fe20000010809 */
[----:B------:R-:W-:Y:S01]  /*36f0*/  SHF.L.U32 R4, R84, 0x10, RZ ;  /* 0x0000001054047819 */ /* 0x000fe200000006ff */
[----:B------:R-:W-:Y:S01]  /*3700*/  FFMA.FTZ R13, R12, R25, R13 ;  /* 0x000000190c0d7223 */ /* 0x000fe2000001000d */
[----:B------:R-:W-:Y:S01]  /*3710*/  LOP3.LUT R5, R84, 0xffff0000, RZ, 0xc0, !PT ;  /* 0xffff000054057812 */ /* 0x000fe200078ec0ff */
[C---:B------:R-:W-:Y:S01]  /*3720*/  FMUL.FTZ R12, R15.reuse, R6 ;  /* 0x000000060f0c7220 */ /* 0x040fe20000410000 */
[----:B------:R-:W-:Y:S01]  /*3730*/  LOP3.LUT R14, R14, 0xffff0000, RZ, 0xc0, !PT ;  /* 0xffff00000e0e7812 */ /* 0x000fe200078ec0ff */
        /* <DEDUP_REMOVED lines=17> */
[----:B------:R-:W-:Y:S01]  /*3850*/  F2FP.BF16.F32.PACK_AB R25, R87, R94 ;  /* 0x0000005e5719723e */ /* 0x000fe200000010ff */
[----:B------:R-:W-:-:S07]  /*3860*/  IMAD.MOV.U32 R27, RZ, RZ, R74 ;  /* 0x000000ffff1b7224 */ /* 0x000fce00078e004a */
.L_x_3640:
[----:B------:R-:W-:Y:S05]  /*3870*/  BSYNC B1 ;  /* 0x0000000000017941 */ /* 0x000fea0003800000 */
.L_x_3639:
        /* <DEDUP_REMOVED lines=10> */
.L_x_3622:
[----:B------:R-:W-:-:S13]  /*3920*/  ISETP.NE.AND P3, PT, R188, 0x3, PT ;  /* 0x00000003bc00780c */ /* 0x000fda0003f65270 */
[----:B------:R-:W-:Y:S05]  /*3930*/  @!P3 BRA `(.L_x_3641) ;  /* 0x000000000004b947 */ /* 0x000fea0003800000 */
[----:B------:R-:W-:Y:S01]  /*3940*/  BPT.TRAP 0x1 ;  /* 0x000000040000795c */ /* 0x000fe20000300000 */
.L_x_3641:
        /* <DEDUP_REMOVED lines=8> */
.L_x_3863:
[----:B------:R-:W-:Y:S05]  /*39d0*/  BSYNC B1 ;  /* 0x0000000000017941 */ /* 0x000fea0003800000 */
.L_x_3642:
[----:B------:R-:W-:Y:S05]  /*39e0*/  @P4 BRA `(.L_x_3629) ;  /* 0x00000000002c4947 */ /* 0x000fea0003800000 */
[----:B------:R-:W-:Y:S02]  /*39f0*/  @!P1 LOP3.LUT P4, RZ, R191, 0x4, RZ, 0xc0, !PT ;  /* 0x00000004bfff9812 */ /* 0x000fe4000788c0ff */
[----:B------:R-:W-:Y:S02]  /*3a00*/  PLOP3.LUT P5, PT, PT, PT, PT, 0x8, 0x0 ;  /* 0x000000000000781c */ /* 0x000fe40003fae170 */
[----:B------:R-:W-:Y:S02]  /*3a10*/  @!P1 PLOP3.LUT P5, PT, P4, PT, PT, 0x80, 0x0 ;  /* 0x000000000000981c */ /* 0x000fe400027af070 */
[----:B------:R-:W-:-:S11]  /*3a20*/  @!P1 IADD3 R4, R64, 0x20, RZ ;  /* 0x0000002040049810 */ /* 0x000fd60007ffe0ff */
[----:B------:R-:W-:-:S04]  /*3a30*/  @P5 VIADD R4, R64, 0xffffffe0 ;  /* 0xffffffe040045836 */ /* 0x000fc80000000000 */
[----:B------:R-:W-:Y:S02]  /*3a40*/  @!P1 IMAD.IADD R25, R25, 0x1, R4 ;  /* 0x0000000119199824 */ /* 0x000fe400078e0204 */
[----:B------:R-:W1:Y:S02]  /*3a50*/  @!P0 LDS.128 R4, [R24+0x22400] ;  /* 0x0224000018048984 */ /* 0x000e640000000c00 */
[----:B------:R-:W-:-:S06]  /*3a60*/  @!P1 IMAD R8, R25, 0x2, R2 ;  /* 0x0000000219089824 */ /* 0x000fcc00078e0202 */
[----:B------:R-:W2:Y:S04]  /*3a70*/  @!P1 LDS.128 R8, [R8+0x22400] ;  /* 0x0224000008089984 */ /* 0x000ea80000000c00 */
[----:B-1----:R1:W-:Y:S04]  /*3a80*/  @!P0 STG.E.128 desc[UR40][R12.64], R4 ;  /* 0x000000040c008986 */ /* 0x0023e8000c101d28 */
[----:B--2---:R1:W-:Y:S02]  /*3a90*/  @!P1 STG.E.128 desc[UR40][R12.64+0x40], R8 ;  /* 0x000040080c009986 */ /* 0x0043e4000c101d28 */
.L_x_3629:
[----:B------:R-:W-:Y:S05]  /*3aa0*/  BSYNC B0 ;  /* 0x0000000000007941 */ /* 0x000fea0003800000 */
.L_x_3621:
        /* <DEDUP_REMOVED lines=17> */
.L_x_3645:
[----:B------:R-:W-:Y:S05]  /*3bc0*/  BSYNC B0 ;  /* 0x0000000000007941 */ /* 0x000fea0003800000 */
.L_x_3644:
[----:B------:R-:W4:Y:S01]  /*3bd0*/  SYNCS.PHASECHK.TRANS64.TRYWAIT P5, [R70+URZ+0x28cb0], R77 ;  /* 0x028cb04d460075a7 */ /* 0x000f2200080a017f */
[----:B------:R-:W-:Y:S01]  /*3be0*/  BSSY B0, `(.L_x_3646) ;  /* 0x0000003000007945 */ /* 0x000fe20003800000 */
[----:B------:R-:W-:-:S03]  /*3bf0*/  ISETP.GE.AND P3, PT, R22, R57, PT ;  /* 0x000000391600720c */ /* 0x000fc60003f66270 */
[----:B----4-:R-:W-:Y:S10]  /*3c00*/  @!P5 BRA `(.L_x_3647) ;  /* 0x000001480084d947 */ /* 0x010ff40003800000 */
.L_x_3864:
[----:B------:R-:W-:Y:S05]  /*3c10*/  BSYNC B0 ;  /* 0x0000000000007941 */ /* 0x000fea0003800000 */
.L_x_3646:
[----:B------:R-:W-:Y:S04]  /*3c20*/  BSSY B0, `(.L_x_3648) ;  /* 0x0000051000007945 */ /* 0x000fe80003800000 */
[----:B------:R-:W-:Y:S05]  /*3c30*/  @P3 BRA `(.L_x_3649) ;  /* 0x00000004003c3947 */ /* 0x000fea0003800000 */
[----:B-1----:R-:W-:Y:S01]  /*3c40*/  IMAD.WIDE R4, R47, 0x40, R44 ;  /* 0x000000402f047825 */ /* 0x002fe200078e022c */
[----:B------:R-:W-:Y:S01]  /*3c50*/  ULDC.64 UR4, c[0x0][0x318] ;  /* 0x0000c60000047ab9 */ /* 0x000fe20000000a00 */
[----:B------:R-:W-:Y:S02]  /*3c60*/  LOP3.LUT P3, RZ, R191, 0x4, RZ, 0xc0, !PT ;  /* 0x00000004bfff7812 */ /* 0x000fe4000786c0ff */
[----:B------:R-:W-:Y:S01]  /*3c70*/  IMAD R5, R5, UR4, RZ ;  /* 0x0000000405057c24 */ /* 0x000fe2000f8e02ff */
[----:B------:R-:W-:Y:S01]  /*3c80*/  LEA R9, R23, R64, 0xf ;  /* 0x0000004017097211 */ /* 0x000fe200078e78ff */
[----:B------:R-:W-:Y:S01]  /*3c90*/  IMAD.MOV.U32 R74, RZ, RZ, R36 ;  /* 0x000000ffff4a7224 */ /* 0x000fe200078e0024 */
[----:B---3--:R-:W-:Y:S01]  /*3ca0*/  IADD3 R12, R16, 0x80, RZ ;  /* 0x00000080100c7810 */ /* 0x008fe20007ffe0ff */
[C---:B------:R-:W-:Y:S02]  /*3cb0*/  IMAD R5, R4.reuse, UR5, R5 ;  /* 0x0000000504057c24 */ /* 0x040fe4000f8e0205 */
[----:B------:R-:W-:Y:S01]  /*3cc0*/  IMAD.WIDE.U32 R6, R4, UR4, R74 ;  /* 0x0000000404067c25 */ /* 0x000fe2000f8e004a */
[----:B------:R-:W-:-:S03]  /*3cd0*/  ULDC.64 UR4, c[0x0][0x308] ;  /* 0x0000c20000047ab9 */ /* 0x000fc60000000a00 */
[----:B------:R-:W-:Y:S01]  /*3ce0*/  IMAD.IADD R5, R7, 0x1, R5 ;  /* 0x0000000107057824 */ /* 0x000fe200078e0205 */
[----:B------:R-:W-:Y:S01]  /*3cf0*/  LEA R56, P5, R6, UR4, 0x1 ;  /* 0x0000000406387c11 */ /* 0x000fe2000f8a08ff */
[----:B------:R-:W-:Y:S01]  /*3d00*/  VIADD R4, R16, 0x40 ;  /* 0x0000004010047836 */ /* 0x000fe20000000000 */
[----:B------:R-:W-:Y:S01]  /*3d10*/  ULDC UR4, c[0x0][0x310] ;  /* 0x0000c40000047ab9 */ /* 0x000fe20000000800 */
[C---:B0---4-:R-:W-:Y:S01]  /*3d20*/  VIADD R77, R9.reuse, 0x20 ;  /* 0x00000020094d7836 */ /* 0x051fe20000000000 */
[----:B------:R-:W-:Y:S01]  /*3d30*/  LEA.HI.X R57, R6, UR5, R5, 0x1, P5 ;  /* 0x0000000506397c11 */ /* 0x000fe2000a8f0c05 */
[C---:B------:R-:W-:Y:S01]  /*3d40*/  @P3 VIADD R77, R9.reuse, 0xffffffe0 ;  /* 0xffffffe0094d3836 */ /* 0x040fe20000000000 */
[----:B------:R-:W-:Y:S01]  /*3d50*/  ISETP.GE.AND P5, PT, R16, UR4, PT ;  /* 0x0000000410007c0c */ /* 0x000fe2000bfa6270 */
[----:B------:R-:W-:Y:S01]  /*3d60*/  IMAD R79, R9, 0x2, R2 ;  /* 0x00000002094f7824 */ /* 0x000fe200078e0202 */
[----:B------:R-:W-:Y:S01]  /*3d70*/  ISETP.GE.AND P3, PT, R4, UR4, PT ;  /* 0x0000000404007c0c */ /* 0x000fe2000bf66270 */
[----:B------:R-:W-:-:S02]  /*3d80*/  VIADD R13, R16, 0xc0 ;  /* 0x000000c0100d7836 */ /* 0x000fc40000000000 */
[C---:B------:R-:W-:Y:S02]  /*3d90*/  VIADD R74, R16.reuse, 0x100 ;  /* 0x00000100104a7836 */ /* 0x040fe40000000000 */
        /* <DEDUP_REMOVED lines=22> */
[----:B------:R-:W-:-:S02]  /*3f00*/  IMAD R78, R77, 0x2, R2 ;  /* 0x000000024d4e7824 */ /* 0x000fc400078e0202 */
        /* <DEDUP_REMOVED lines=20> */
[C---:B------:R-:W-:Y:S01]  /*4050*/  IADD3 R74, R16.reuse, 0x1a0, RZ ;  /* 0x000001a0104a7810 */ /* 0x040fe20007ffe0ff */
        /* <DEDUP_REMOVED lines=13> */
.L_x_3649:
[----:B------:R-:W-:Y:S05]  /*4130*/  BSYNC B0 ;  /* 0x0000000000007941 */ /* 0x000fea0003800000 */
.L_x_3648:
        /* <DEDUP_REMOVED lines=16> */
[----:B----4-:R-:W-:Y:S06]  /*4240*/  @P2 BRA `(.L_x_3650) ;  /* 0xffffffdc00cc2947 */ /* 0x010fec000383ffff */
.L_x_3616:
        /* <DEDUP_REMOVED lines=41> */
[----:B---3--:R-:W-:Y:S02]  /*44e0*/  CS2R R80, SRZ ;  /* 0x0000000000507805 */ /* 0x008fe4000001ff00 */
        /* <DEDUP_REMOVED lines=21> */
[----:B--2---:R-:W-:Y:S01]  /*4640*/  CS2R R24, SRZ ;  /* 0x0000000000187805 */ /* 0x004fe2000001ff00 */
[----:B------:R-:W-:Y:S01]  /*4650*/  IMAD.MOV.U32 R172, RZ, RZ, RZ ;  /* 0x000000ffffac7224 */ /* 0x000fe200078e00ff */
[----:B------:R-:W-:Y:S01]  /*4660*/  MOV R27, RZ ;  /* 0x000000ff001b7202 */ /* 0x000fe20000000f00 */
[----:B------:R-:W-:Y:S02]  /*4670*/  IMAD.MOV.U32 R31, RZ, RZ, RZ ;  /* 0x000000ffff1f7224 */ /* 0x000fe400078e00ff */
[----:B------:R-:W-:Y:S02]  /*4680*/  IMAD.MOV.U32 R7, RZ, RZ, RZ ;  /* 0x000000ffff077224 */ /* 0x000fe400078e00ff */
[----:B------:R-:W-:Y:S02]  /*4690*/  IMAD.MOV.U32 R12, RZ, RZ, RZ ;  /* 0x000000ffff0c7224 */ /* 0x000fe400078e00ff */
[----:B------:R-:W-:Y:S02]  /*46a0*/  IMAD.MOV.U32 R174, RZ, RZ, RZ ;  /* 0x000000ffffae7224 */ /* 0x000fe400078e00ff */
[----:B------:R-:W-:Y:S01]  /*46b0*/  IMAD.MOV.U32 R5, RZ, RZ, RZ ;  /* 0x000000ffff057224 */ /* 0x000fe200078e00ff */
[----:B----4-:R-:W-:Y:S01]  /*46c0*/  ISETP.NE.AND P0, PT, R4, 0x1, PT ;  /* 0x000000010400780c */ /* 0x010fe20003f05270 */
[----:B------:R-:W-:-:S12]  /*46d0*/  @P3 BRA `(.L_x_3652) ;  /* 0x0000000000083947 */ /* 0x000fd80003800000 */
[----:B------:R-:W0:Y:S02]  /*46e0*/  FENCE.VIEW.ASYNC.G ;  /* 0x00000000000073c6 */ /* 0x000e240000000100 */
[----:B0-----:R-:W-:Y:S06]  /*46f0*/  BAR.ARV 0xc, 0x120 ;  /* 0x0304800000007b1d */ /* 0x001fec0000002000 */
.L_x_3652:
[----:B------:R-:W-:Y:S05]  /*4700*/  BSYNC B0 ;  /* 0x0000000000007941 */ /* 0x000fea0003800000 */
.L_x_3651:
        /* <DEDUP_REMOVED lines=10> */
[----:B------:R-:W-:-:S05]  /*47b0*/  LOP3.LUT R3, R3, 0x1fffe, RZ, 0xc0, !PT ;  /* 0x0001fffe03037812 */ /* 0x000fca00078ec0ff */
[----:B------:R-:W-:-:S04]  /*47c0*/  IMAD.IADD R3, R0, 0x1, -R3 ;  /* 0x0000000100037824 */ /* 0x000fc800078e0a03 */
[----:B------:R-:W-:-:S05]  /*47d0*/  IMAD R3, R3, 0x8000, R2 ;  /* 0x0000800003037824 */ /* 0x000fca00078e0202 */
[----:B------:R-:W-:-:S04]  /*47e0*/  IADD3 R3, R3, 0x400, RZ ;  /* 0x0000040003037810 */ /* 0x000fc80007ffe0ff */
[----:B------:R-:W-:-:S04]  /*47f0*/  SHF.R.U32.HI R3, RZ, 0x4, R3 ;  /* 0x00000004ff037819 */ /* 0x000fc80000011603 */
[----:B------:R-:W-:-:S04]  /*4800*/  LOP3.LUT R3, R3, 0x3fff, RZ, 0xc0, !PT ;  /* 0x00003fff03037812 */ /* 0x000fc800078ec0ff */
[----:B------:R-:W-:Y:S01]  /*4810*/  LOP3.LUT R15, R3, 0x2000000, RZ, 0xfc, !PT ;  /* 0x02000000030f7812 */ /* 0x000fe200078efcff */
[----:B------:R-:W-:Y:S06]  /*4820*/  @!P0 BRA `(.L_x_3656) ;  /* 0x0000000000048947 */ /* 0x000fec0003800000 */
[----:B------:R-:W-:Y:S01]  /*4830*/  BPT.TRAP 0x1 ;  /* 0x000000040000795c */ /* 0x000fe20000300000 */
.L_x_3656:
        /* <DEDUP_REMOVED lines=11> */
.L_x_3865:
[----:B------:R-:W-:Y:S05]  /*48f0*/  BSYNC B0 ;  /* 0x0000000000007941 */ /* 0x000fea0003800000 */
.L_x_3657:
[----:B------:R-:W-:Y:S01]  /*4900*/  BAR.SYNC.DEFER_BLOCKING 0xe, 0x100 ;  /* 0x0384000000007b1d */ /* 0x000fe20000010000 */
[----:B------:R-:W-:Y:S01]  /*4910*/  IMAD.MOV.U32 R5, RZ, RZ, 0x40000040 ;  /* 0x40000040ff057424 */ /* 0x000fe200078e00ff */
[----:B------:R-:W-:Y:S01]  /*4920*/  R2UR UR6, R6 ;  /* 0x00000000060672ca */ /* 0x000fe200000e0000 */
[C---:B------:R-:W-:Y:S01]  /*4930*/  VIADD R10, R4.reuse, 0x2 ;  /* 0x00000002040a7836 */ /* 0x040fe20000000000 */
[----:B------:R-:W-:Y:S01]  /*4940*/  R2UR UR7, R7 ;  /* 0x00000000070772ca */ /* 0x000fe200000e0000 */
[----:B------:R-:W-:Y:S01]  /*4950*/  IMAD.MOV.U32 R9, RZ, RZ, 0x40000040 ;  /* 0x40000040ff097424 */ /* 0x000fe200078e00ff */
[----:B------:R-:W-:Y:S01]  /*4960*/  R2UR UR4, R4 ;  /* 0x00000000040472ca */ /* 0x000fe200000e0000 */
[----:B------:R-:W-:Y:S01]  /*4970*/  IMAD.MOV.U32 R11, RZ, RZ, 0x40000040 ;  /* 0x40000040ff0b7424 */ /* 0x000fe200078e00ff */
[----:B------:R-:W-:Y:S01]  /*4980*/  R2UR UR5, R5 ;  /* 0x00000000050572ca */ /* 0x000fe200000e0000 */
[C---:B------:R-:W-:Y:S01]  /*4990*/  VIADD R12, R6.reuse, 0x100 ;  /* 0x00000100060c7836 */ /* 0x040fe20000000000 */
[C---:B------:R-:W-:Y:S01]  /*49a0*/  IADD3 R8, R6.reuse, 0x80, RZ ;  /* 0x0000008006087810 */ /* 0x040fe20007ffe0ff */
[----:B------:R-:W-:Y:S01]  /*49b0*/  VIADD R6, R6, 0x180 ;  /* 0x0000018006067836 */ /* 0x000fe20000000000 */
[----:B------:R-:W-:Y:S01]  /*49c0*/  MOV R13, 0x40000040 ;  /* 0x40000040000d7802 */ /* 0x000fe20000000f00 */
[----:B------:R-:W-:Y:S01]  /*49d0*/  IMAD.MOV.U32 R7, RZ, RZ, 0x40000040 ;  /* 0x40000040ff077424 */ /* 0x000fe200078e00ff */
[----:B------:R-:W1:Y:S01]  /*49e0*/  S2R R0, SR_TID.X ;  /* 0x0000000000007919 */ /* 0x000e620000002100 */
[----:B------:R-:W-:Y:S01]  /*49f0*/  ISETP.GE.AND P2, PT, R168, 0x2, PT ;  /* 0x00000002a800780c */ /* 0x000fe20003f46270 */
[----:B------:R-:W-:Y:S01]  /*4a00*/  BSSY B0, `(.L_x_3659) ;  /* 0x00000eb000007945 */ /* 0x000fe20003800000 */
        /* <DEDUP_REMOVED lines=10> */
[----:B------:R-:W-:-:S04]  /*4ab0*/  @!P1 IADD3 R0, R14, 0x28c60, RZ ;  /* 0x00028c600e009810 */ /* 0x000fc80007ffe0ff */
        /* <DEDUP_REMOVED lines=27> */
.L_x_3666:
[----:B------:R-:W-:Y:S01]  /*4c70*/  BAR.SYNC.DEFER_BLOCKING 0xe, 0x100 ;  /* 0x0384000000007b1d */ /* 0x000fe20000010000 */
[----:B0-----:R-:W-:Y:S01]  /*4c80*/  IMAD R3, R18, 0x40, R190 ;  /* 0x0000004012037824 */ /* 0x001fe200078e02be */
[----:B------:R-:W-:Y:S01]  /*4c90*/  ISETP.GT.AND P3, PT, R168, RZ, PT ;  /* 0x000000ffa800720c */ /* 0x000fe20003f64270 */
[----:B------:R-:W-:Y:S02]  /*4ca0*/  VIADD R18, R18, 0x1 ;  /* 0x0000000112127836 */ /* 0x000fe40000000000 */
[----:B------:R-:W-:Y:S02]  /*4cb0*/  IMAD R3, R3, 0x4, R2 ;  /* 0x0000000403037824 */ /* 0x000fe400078e0202 */
[----:B------:R-:W-:Y:S01]  /*4cc0*/  VIADD R168, R168, 0xffffffff ;  /* 0xffffffffa8a87836 */ /* 0x000fe20000000000 */
[----:B------:R-:W-:-:S04]  /*4cd0*/  ISETP.NE.AND P2, PT, R18, 0x2, PT ;  /* 0x000000021200780c */ /* 0x000fc80003f45270 */
[----:B------:R-:W-:Y:S02]  /*4ce0*/  SEL R6, RZ, 0x1, P2 ;  /* 0x00000001ff067807 */ /* 0x000fe40001000000 */
[----:B------:R-:W-:Y:S02]  /*4cf0*/  SEL R18, R18, RZ, P2 ;  /* 0x000000ff12127207 */ /* 0x000fe40001000000 */
[----:B------:R-:W-:Y:S01]  /*4d00*/  LOP3.LUT R19, R19, R6, RZ, 0x3c, !PT ;  /* 0x0000000613137212 */ /* 0x000fe200078e3cff */
[----:B-12---:R-:W0:Y:S04]  /*4d10*/  LDS R0, [R3+0x28800] ;  /* 0x0288000003007984 */ /* 0x006e280000000800 */
        /* <DEDUP_REMOVED lines=131> */
.L_x_3661:
[----:B------:R-:W-:Y:S02]  /*5550*/  LEA R0, R18, R2, 0x3 ;  /* 0x0000000212007211 */ /* 0x000fe400078e18ff */
[----:B------:R-:W-:-:S04]  /*5560*/  SHF.L.U32 R3, R19, 0x1f, RZ ;  /* 0x0000001f13037819 */ /* 0x000fc800000006ff */
[----:B------:R0:W1:Y:S01]  /*5570*/  SYNCS.PHASECHK.TRANS64.TRYWAIT P2, [R0+URZ+0x28c50], R3 ;  /* 0x028c5003000075a7 */ /* 0x000062000804017f */
[----:B------:R-:W-:Y:S05]  /*5580*/  @!P0 BRA `(.L_x_3662) ;  /* 0x0000000000048947 */ /* 0x000fea0003800000 */
[----:B------:R-:W-:Y:S01]  /*5590*/  BPT.TRAP 0x1 ;  /* 0x000000040000795c */ /* 0x000fe20000300000 */
.L_x_3662:
[----:B------:R-:W-:Y:S04]  /*55a0*/  BSSY B1, `(.L_x_3663) ;  /* 0x0000004000017945 */ /* 0x000fe80003800000 */
[----:B-1----:R-:W-:Y:S05]  /*55b0*/  @P2 BRA `(.L_x_3664) ;  /* 0x0000000000082947 */ /* 0x002fea0003800000 */
[----:B------:R-:W1:Y:S02]  /*55c0*/  SYNCS.PHASECHK.TRANS64.TRYWAIT P2, [R0+URZ+0x28c50], R3 ;  /* 0x028c5003000075a7 */ /* 0x000e64000804017f */
[----:B-1----:R-:W-:Y:S05]  /*55d0*/  @!P2 BRA `(.L_x_3665) ;  /* 0x000001300038a947 */ /* 0x002fea0003800000 */
.L_x_3664:
[----:B------:R-:W-:Y:S05]  /*55e0*/  BSYNC B1 ;  /* 0x0000000000017941 */ /* 0x000fea0003800000 */
.L_x_3663:
        /* <DEDUP_REMOVED lines=8> */
[----:B------:R-:W-:Y:S02]  /*5670*/  IMAD.MOV.U32 R21, RZ, RZ, 0x40000040 ;  /* 0x40000040ff157424 */ /* 0x000fe400078e00ff */
[----:B------:R-:W-:-:S02]  /*5680*/  IMAD.MOV.U32 R7, RZ, RZ, 0x40000040 ;  /* 0x40000040ff077424 */ /* 0x000fc400078e00ff */
[----:B01----:R-:W-:-:S05]  /*5690*/  @!P1 VIADD R0, R0, 0x28c60 ;  /* 0x00028c6000009836 */ /* 0x003fca0000000000 */
[----:B------:R-:W-:-:S03]  /*56a0*/  @!P1 PRMT R0, RZ, 0x654, R0 ;  /* 0x00000654ff009816 */ /* 0x000fc60000000000 */
[----:B------:R-:W-:Y:S01]  /*56b0*/  HGMMA.64x256x16.F32.BF16 R24, gdesc[UR4].tnspB, R24, gsb0 ;  /* 0x43e00000041879f0 */ /* 0x000fe20008001818 */
[----:B------:R-:W-:Y:S02]  /*56c0*/  R2UR UR4, R10 ;  /* 0x000000000a0472ca */ /* 0x000fe400000e0000 */
[----:B------:R-:W-:Y:S02]  /*56d0*/  R2UR UR5, R11 ;  /* 0x000000000b0572ca */ /* 0x000fe400000e0000 */
[----:B------:R-:W-:Y:S01]  /*56e0*/  R2UR UR6, R20 ;  /* 0x00000000140672ca */ /* 0x000fe200000e0000 */
[C---:B------:R-:W-:Y:S01]  /*56f0*/  VIADD R20, R6.reuse, 0x100 ;  /* 0x0000010006147836 */ /* 0x040fe20000000000 */
[----:B------:R-:W-:Y:S01]  /*5700*/  R2UR UR7, R21 ;  /* 0x00000000150772ca */ /* 0x000fe200000e0000 */
[----:B------:R-:W-:Y:S01]  /*5710*/  VIADD R6, R6, 0x180 ;  /* 0x0000018006067836 */ /* 0x000fe20000000000 */
[----:B------:R-:W-:Y:S01]  /*5720*/  MOV R21, 0x40000040 ;  /* 0x4000004000157802 */ /* 0x000fe20000000f00 */
        /* <DEDUP_REMOVED lines=24> */
.L_x_3660:
[----:B------:R-:W-:Y:S05]  /*58b0*/  BSYNC B0 ;  /* 0x0000000000007941 */ /* 0x000fea0003800000 */
.L_x_3659:
[----:B------:R-:W-:Y:S01]  /*58c0*/  BAR.SYNC.DEFER_BLOCKING 0xe, 0x100 ;  /* 0x0384000000007b1d */ /* 0x000fe20000010000 */
[C---:B0-----:R-:W-:Y:S01]  /*58d0*/  IMAD R3, R18.reuse, 0x40, R190 ;  /* 0x0000004012037824 */ /* 0x041fe200078e02be */
[----:B------:R-:W-:Y:S02]  /*58e0*/  IADD3 R18, R18, 0x1, RZ ;  /* 0x0000000112127810 */ /* 0x000fe40007ffe0ff */
[----:B------:R-:W-:Y:S01]  /*58f0*/  PLOP3.LUT P0, PT, PT, PT, PT, 0x8, 0x0 ;  /* 0x000000000000781c */ /* 0x000fe20003f0e170 */
[----:B------:R-:W-:Y:S01]  /*5900*/  IMAD R3, R3, 0x4, R2 ;  /* 0x0000000403037824 */ /* 0x000fe200078e0202 */
        /* <DEDUP_REMOVED lines=136> */
.L_x_3654:
        /* <DEDUP_REMOVED lines=32> */
.L_x_3668:
[----:B------:R-:W-:Y:S05]  /*6390*/  BSYNC B6 ;  /* 0x0000000000067941 */ /* 0x000fea0003800000 */
.L_x_3667:
        /* <DEDUP_REMOVED lines=12> */
.L_x_3672:
[----:B-1----:R1:W2:Y:S02]  /*6460*/  SYNCS.PHASECHK.TRANS64.TRYWAIT P0, [R2+URZ+0x28c00], R3 ;  /* 0x028c0003020075a7 */ /* 0x0022a4000800017f */
[----:B--2---:R-:W-:Y:S05]  /*6470*/  @!P0 NANOSLEEP.SYNCS 0x989680 ;  /* 0x009896800000895d */ /* 0x004fea0003900000 */
[----:B------:R-:W2:Y:S02]  /*6480*/  @!P0 SYNCS.PHASECHK.TRANS64 P0, [R2+URZ+0x28c00], R3 ;  /* 0x028c0003020085a7 */ /* 0x000ea4000800007f */
[----:B--2---:R-:W-:Y:S05]  /*6490*/  @!P0 BRA `(.L_x_3672) ;  /* 0xfffffffc00f08947 */ /* 0x004fea000383ffff */
.L_x_3671:
[----:B------:R-:W-:Y:S05]  /*64a0*/  BSYNC B0 ;  /* 0x0000000000007941 */ /* 0x000fea0003800000 */
.L_x_3670:
[----:B------:R-:W-:Y:S05]  /*64b0*/  BRA `(.L_x_3673) ;  /* 0x0000003000047947 */ /* 0x000fea0003800000 */
.L_x_3669:
[----:B------:R-:W0:Y:S01]  /*64c0*/  LDC.64 R46, c[0x0][0x3d8] ;  /* 0x0000f600ff2e7b82 */ /* 0x000e220000000a00 */
[----:B------:R-:W-:Y:S01]  /*64d0*/  VIADD R0, R2, 0x20400 ;  /* 0x0002040002007836 */ /* 0x000fe20000000000 */
[----:B-----5:R-:W-:Y:S01]  /*64e0*/  SHF.R.S32.HI R3, RZ, 0x1f, R33 ;  /* 0x0000001fff037819 */ /* 0x020fe20000011421 */
[----:B------:R-:W-:Y:S01]  /*64f0*/  IMAD.SHL.U32 R24, R210, 0x4, RZ ;  /* 0x00000004d2187824 */ /* 0x000fe200078e00ff */
[----:B------:R-:W-:Y:S01]  /*6500*/  MOV R5, R17 ;  /* 0x0000001100057202 */ /* 0x000fe20000000f00 */
[----:B------:R-:W-:Y:S01]  /*6510*/  IMAD.MOV.U32 R4, RZ, RZ, R16 ;  /* 0x000000ffff047224 */ /* 0x000fe200078e0010 */
[----:B------:R-:W-:Y:S01]  /*6520*/  LOP3.LUT P0, RZ, R0, 0x3ff, RZ, 0xc0, !PT ;  /* 0x000003ff00ff7812 */ /* 0x000fe2000780c0ff */
[----:B------:R-:W-:Y:S01]  /*6530*/  BSSY B6, `(.L_x_3674) ;  /* 0x0000030000067945 */ /* 0x000fe20003800000 */
[----:B------:R-:W1:Y:S01]  /*6540*/  LDC.64 R44, c[0x0][0x3e8] ;  /* 0x0000fa00ff2c7b82 */ /* 0x000e620000000a00 */
[----:B------:R-:W-:Y:S01]  /*6550*/  SHF.R.S32.HI R25, RZ, 0x1f, R24 ;  /* 0x0000001fff197819 */ /* 0x000fe20000011418 */
[----:B0-----:R-:W-:-:S02]  /*6560*/  IMAD R0, R3, R46, RZ ;  /* 0x0000002e03007224 */ /* 0x001fc400078e02ff */
[-C--:B------:R-:W-:Y:S02]  /*6570*/  IMAD R7, R215, R46.reuse, RZ ;  /* 0x0000002ed7077224 */ /* 0x080fe400078e02ff */
[----:B------:R-:W-:-:S04]  /*6580*/  IMAD.WIDE.U32 R42, R33, R46, RZ ;  /* 0x0000002e212a7225 */ /* 0x000fc800078e00ff */
[----:B-1----:R-:W-:Y:S02]  /*6590*/  IMAD R6, R3, R44, RZ ;  /* 0x0000002c03067224 */ /* 0x002fe400078e02ff */
[----:B------:R-:W-:-:S04]  /*65a0*/  IMAD.WIDE.U32 R8, R22, R46, R4 ;  /* 0x0000002e16087225 */ /* 0x000fc800078e0004 */
[----:B------:R-:W-:Y:S01]  /*65b0*/  IMAD.WIDE.U32 R10, R22, R44, R4 ;  /* 0x0000002c160a7225 */ /* 0x000fe200078e0004 */
[----:B------:R-:W-:-:S03]  /*65c0*/  IADD3 R27, P3, R8, R42, RZ ;  /* 0x0000002a081b7210 */ /* 0x000fc60007f7e0ff */
[C---:B------:R-:W-:Y:S02]  /*65d0*/  IMAD R49, R33.reuse, R47, R0 ;  /* 0x0000002f21317224 */ /* 0x040fe400078e0200 */
[----:B------:R-:W-:Y:S02]  /*65e0*/  IMAD R51, R33, R45, R6 ;  /* 0x0000002d21337224 */ /* 0x000fe400078e0206 */
[----:B------:R-:W-:Y:S01]  /*65f0*/  IMAD R48, R22, R47, R7 ;  /* 0x0000002f16307224 */ /* 0x000fe200078e0207 */
[----:B------:R-:W-:Y:S01]  /*6600*/  SHF.L.U64.HI R47, R46, 0x5, R47 ;  /* 0x000000052e2f7819 */ /* 0x000fe2000001022f */
[-C--:B------:R-:W-:Y:S02]  /*6610*/  IMAD R3, R215, R44.reuse, RZ ;  /* 0x0000002cd7037224 */ /* 0x080fe400078e02ff */
[----:B------:R-:W-:-:S04]  /*6620*/  IMAD.WIDE.U32 R40, R33, R44, RZ ;  /* 0x0000002c21287225 */ /* 0x000fc800078e00ff */
[----:B------:R-:W-:Y:S01]  /*6630*/  IMAD.WIDE.U32 R4, R22, R46, R24 ;  /* 0x0000002e16047225 */ /* 0x000fe200078e0018 */
[----:B------:R-:W-:-:S03]  /*6640*/  IADD3 R29, P4, R10, R40, RZ ;  /* 0x000000280a1d7210 */ /* 0x000fc60007f9e0ff */
[----:B------:R-:W-:Y:S01]  /*6650*/  IMAD.WIDE.U32 R6, R22, R44, R24 ;  /* 0x0000002c16067225 */ /* 0x000fe200078e0018 */
[----:B------:R-:W-:-:S03]  /*6660*/  IADD3 R53, P1, R4, R42, RZ ;  /* 0x0000002a04357210 */ /* 0x000fc60007f3e0ff */
[----:B------:R-:W-:Y:S01]  /*6670*/  IMAD.IADD R49, R49, 0x1, R43 ;  /* 0x0000000131317824 */ /* 0x000fe200078e022b */
[----:B------:R-:W-:Y:S01]  /*6680*/  IADD3 R55, P2, R6, R40, RZ ;  /* 0x0000002806377210 */ /* 0x000fe20007f5e0ff */
[----:B------:R-:W-:Y:S01]  /*6690*/  IMAD R3, R22, R45, R3 ;  /* 0x0000002d16037224 */ /* 0x000fe200078e0203 */
[----:B------:R-:W-:Y:S01]  /*66a0*/  SHF.L.U64.HI R45, R44, 0x5, R45 ;  /* 0x000000052c2d7819 */ /* 0x000fe2000001022d */
[----:B------:R-:W-:Y:S01]  /*66b0*/  IMAD.IADD R51, R51, 0x1, R41 ;  /* 0x0000000133337824 */ /* 0x000fe200078e0229 */
[C---:B------:R-:W-:Y:S01]  /*66c0*/  IADD3.X R26, R49.reuse, R48, R9, P3, !PT ;  /* 0x00000030311a7210 */ /* 0x040fe20001ffe409 */
[----:B------:R-:W-:Y:S01]  /*66d0*/  IMAD.SHL.U32 R46, R46, 0x20, RZ ;  /* 0x000000202e2e7824 */ /* 0x000fe200078e00ff */
[----:B------:R-:W-:Y:S01]  /*66e0*/  IADD3.X R48, R49, R5, R48, P1, !PT ;  /* 0x0000000531307210 */ /* 0x000fe20000ffe430 */
[----:B------:R-:W-:Y:S01]  /*66f0*/  IMAD.SHL.U32 R44, R44, 0x20, RZ ;  /* 0x000000202c2c7824 */ /* 0x000fe200078e00ff */
        /* <DEDUP_REMOVED lines=19> */
.L_x_3675:
[----:B------:R-:W-:Y:S05]  /*6830*/  BSYNC B6 ;  /* 0x0000000000067941 */ /* 0x000fea0003800000 */
.L_x_3674:
[----:B------:R-:W0:Y:S01]  /*6840*/  LDC.64 R4, c[0x0][0x3d8] ;  /* 0x0000f600ff047b82 */ /* 0x000e220000000a00 */
[----:B------:R-:W-:Y:S01]  /*6850*/  SHF.R.S32.HI R3, RZ, 0x1f, R185 ;  /* 0x0000001fff037819 */ /* 0x000fe200000114b9 */
[----:B------:R-:W-:Y:S01]  /*6860*/  ULDC.U8 UR4, c[0x0][0x3f0] ;  /* 0x0000fc0000047ab9 */ /* 0x000fe20000000000 */
[----:B------:R-:W-:Y:S01]  /*6870*/  BSSY B0, `(.L_x_3676) ;  /* 0x00002bd000007945 */ /* 0x000fe20003800000 */
[----:B------:R-:W-:-:S04]  /*6880*/  ISETP.NE.AND P0, PT, RZ, UR4, PT ;  /* 0x00000004ff007c0c */ /* 0x000fc8000bf05270 */
[----:B------:R-:W1:Y:S01]  /*6890*/  LDC.64 R6, c[0x0][0x3e8] ;  /* 0x0000fa00ff067b82 */ /* 0x000e620000000a00 */
[-C--:B0-----:R-:W-:Y:S02]  /*68a0*/  IMAD R0, R3, R4.reuse, RZ ;  /* 0x0000000403007224 */ /* 0x081fe400078e02ff */
[----:B------:R-:W-:-:S04]  /*68b0*/  IMAD.WIDE.U32 R8, R185, R4, RZ ;  /* 0x00000004b9087225 */ /* 0x000fc800078e00ff */
[----:B------:R-:W-:Y:S02]  /*68c0*/  IMAD.SHL.U32 R52, R8, 0x40, RZ ;  /* 0x0000004008347824 */ /* 0x000fe400078e00ff */
        /* <DEDUP_REMOVED lines=13> */
[----:B------:R-:W-:Y:S01]  /*69a0*/  LEA R3, R185, R22, 0x6 ;  /* 0x00000016b9037211 */ /* 0x000fe200078e30ff */
[----:B------:R-:W-:Y:S01]  /*69b0*/  BSSY B1, `(.L_x_3678) ;  /* 0x000002d000017945 */ /* 0x000fe20003800000 */
[-C--:B------:R-:W-:Y:S01]  /*69c0*/  ISETP.GE.AND P0, PT, R22, R56.reuse, PT ;  /* 0x000000381600720c */ /* 0x080fe20003f06270 */
[----:B------:R-:W-:Y:S01]  /*69d0*/  IMAD.MOV.U32 R10, RZ, RZ, R42 ;  /* 0x000000ffff0a7224 */ /* 0x000fe200078e002a */
        /* <DEDUP_REMOVED lines=20> */
[----:B------:R-:W-:Y:S01]  /*6b20*/  IADD3 R14, R24, 0x10, RZ ;  /* 0x00000010180e7810 */ /* 0x000fe20007ffe0ff */
[----:B------:R-:W-:Y:S01]  /*6b30*/  ULDC UR4, c[0x0][0x3d4] ;  /* 0x0000f50000047ab9 */ /* 0x000fe20000000800 */
[----:B------:R-:W-:Y:S01]  /*6b40*/  IADD3 R15, P4, R52, R53, RZ ;  /* 0x00000035340f7210 */ /* 0x000fe20007f9e0ff */
[----:B------:R-:W-:Y:S01]  /*6b50*/  ULDC.64 UR6, c[0x0][0x3c8] ;  /* 0x0000f20000067ab9 */ /* 0x000fe20000000a00 */
[----:B------:R-:W-:Y:S01]  /*6b60*/  IADD3 R0, P5, R54, R55, RZ ;  /* 0x0000003736007210 */ /* 0x000fe20007fbe0ff */
[----:B------:R-:W-:Y:S01]  /*6b70*/  ULDC.64 UR8, c[0x0][0x3e0] ;  /* 0x0000f80000087ab9 */ /* 0x000fe20000000a00 */
[----:B------:R-:W-:Y:S01]  /*6b80*/  ISETP.GE.AND P2, PT, R14, UR4, PT ;  /* 0x000000040e007c0c */ /* 0x000fe2000bf46270 */
[----:B------:R-:W-:Y:S01]  /*6b90*/  IMAD.X R30, R57, 0x1, R48, P4 ;  /* 0x00000001391e7824 */ /* 0x000fe200020e0630 */
[----:B------:R-:W-:Y:S01]  /*6ba0*/  ISETP.GE.AND P3, PT, R24, UR4, PT ;  /* 0x0000000418007c0c */ /* 0x000fe2000bf66270 */
[----:B------:R-:W-:Y:S01]  /*6bb0*/  IMAD.X R31, R59, 0x1, R50, P5 ;  /* 0x000000013b1f7824 */ /* 0x000fe200028e0632 */
[----:B------:R-:W-:-:S02]  /*6bc0*/  LEA R14, P4, R15, UR6, 0x1 ;  /* 0x000000060f0e7c11 */ /* 0x000fc4000f8808ff */
[----:B------:R-:W-:Y:S02]  /*6bd0*/  CS2R R36, SRZ ;  /* 0x0000000000247805 */ /* 0x000fe4000001ff00 */
[C---:B------:R-:W-:Y:S02]  /*6be0*/  LEA R38, P5, R0.reuse, UR8, 0x1 ;  /* 0x0000000800267c11 */ /* 0x040fe4000f8a08ff */
[----:B------:R-:W-:Y:S02]  /*6bf0*/  CS2R R32, SRZ ;  /* 0x0000000000207805 */ /* 0x000fe4000001ff00 */
[----:B------:R-:W-:Y:S02]  /*6c00*/  LEA.HI.X R15, R15, UR7, R30, 0x1, P4 ;  /* 0x000000070f0f7c11 */ /* 0x000fe4000a0f0c1e */
[----:B------:R-:W-:Y:S02]  /*6c10*/  CS2R R34, SRZ ;  /* 0x0000000000227805 */ /* 0x000fe4000001ff00 */
[----:B------:R-:W-:-:S02]  /*6c20*/  LEA.HI.X R39, R0, UR9, R31, 0x1, P5 ;  /* 0x0000000900277c11 */ /* 0x000fc4000a8f0c1f */
[----:B------:R-:W-:Y:S01]  /*6c30*/  CS2R R30, SRZ ;  /* 0x00000000001e7805 */ /* 0x000fe2000001ff00 */
[----:B------:R0:W5:Y:S04]  /*6c40*/  @!P2 LDG.E.64 R32, desc[UR40][R14.64+0x20] ;  /* 0x000020280e20a981 */ /* 0x000168000c1e1b00 */
[----:B------:R0:W5:Y:S04]  /*6c50*/  @!P3 LDG.E.64 R36, desc[UR40][R14.64] ;  /* 0x000000280e24b981 */ /* 0x000168000c1e1b00 */
[----:B------:R0:W5:Y:S04]  /*6c60*/  @!P3 LDG.E.64 R34, desc[UR40][R38.64] ;  /* 0x000000282622b981 */ /* 0x000168000c1e1b00 */
[----:B------:R0:W5:Y:S02]  /*6c70*/  @!P2 LDG.E.64 R30, desc[UR40][R38.64+0x20] ;  /* 0x00002028261ea981 */ /* 0x000164000c1e1b00 */
.L_x_3679:
[----:B------:R-:W-:Y:S05]  /*6c80*/  BSYNC B1 ;  /* 0x0000000000017941 */ /* 0x000fea0003800000 */
.L_x_3678:
        /* <DEDUP_REMOVED lines=24> */
.L_x_3681:
[----:B------:R-:W-:Y:S05]  /*6e10*/  BSYNC B1 ;  /* 0x0000000000017941 */ /* 0x000fea0003800000 */
.L_x_3680:
        /* <DEDUP_REMOVED lines=9> */
[----:B------:R-:W-:Y:S01]  /*6eb0*/  LEA R4, P2, R10, UR4, 0x1 ;  /* 0x000000040a047c11 */ /* 0x000fe2000f8408ff */
[----:B------:R-:W-:Y:S01]  /*6ec0*/  IMAD R3, R3, R7, R6 ;  /* 0x0000000703037224 */ /* 0x000fe200078e0206 */
[----:B------:R-:W-:Y:S01]  /*6ed0*/  LOP3.LUT R6, R0, 0xfffffffe, RZ, 0xc0, !PT ;  /* 0xfffffffe00067812 */ /* 0x000fe200078ec0ff */
[----:B------:R-:W-:Y:S01]  /*6ee0*/  IMAD.IADD R5, R11, 0x1, R5 ;  /* 0x000000010b057824 */ /* 0x000fe200078e0205 */
[----:B------:R-:W-:Y:S01]  /*6ef0*/  LOP3.LUT R15, R14, 0x1c0, RZ, 0xc0, !PT ;  /* 0x000001c00e0f7812 */ /* 0x000fe200078ec0ff */
[----:B------:R-:W-:Y:S01]  /*6f00*/  UMOV UR4, 0xffffffff ;  /* 0xffffffff00047882 */ /* 0x000fe20000000000 */
[----:B------:R-:W-:Y:S01]  /*6f10*/  LEA R0, P3, R12, UR6, 0x1 ;  /* 0x000000060c007c11 */ /* 0x000fe2000f8608ff */
[----:B------:R-:W-:Y:S01]  /*6f20*/  IMAD.IADD R6, R207, 0x1, -R6 ;  /* 0x00000001cf067824 */ /* 0x000fe200078e0a06 */
[----:B------:R-:W-:-:S02]  /*6f30*/  IADD3 R3, R13, R3, RZ ;  /* 0x000000030d037210 */ /* 0x000fc40007ffe0ff */
[----:B------:R-:W-:Y:S02]  /*6f40*/  LOP3.LUT R7, R15, 0x18, R16, 0xf8, !PT ;  /* 0x000000180f077812 */ /* 0x000fe400078ef810 */
[----:B------:R-:W-:Y:S02]  /*6f50*/  SHF.R.U32.HI R14, RZ, 0x3, R15 ;  /* 0x00000003ff0e7819 */ /* 0x000fe4000001160f */
[----:B------:R-:W-:Y:S02]  /*6f60*/  LEA.HI.X R5, R10, UR5, R5, 0x1, P2 ;  /* 0x000000050a057c11 */ /* 0x000fe400090f0c05 */
[----:B------:R-:W-:Y:S02]  /*6f70*/  LEA.HI.X R3, R12, UR7, R3, 0x1, P3 ;  /* 0x000000070c037c11 */ /* 0x000fe400098f0c03 */
[----:B------:R-:W-:Y:S02]  /*6f80*/  LOP3.LUT R39, R7, R14, RZ, 0x3c, !PT ;  /* 0x0000000e07277212 */ /* 0x000fe400078e3cff */
[----:B------:R-:W-:Y:S01]  /*6f90*/  SHF.L.U32 R7, R6, 0x1f, RZ ;  /* 0x0000001f06077819 */ /* 0x000fe200000006ff */
[----:B------:R-:W-:Y:S06]  /*6fa0*/  BRA.DIV UR4, `(.L_x_3682) ;  /* 0x0000011604d87947 */ /* 0x000fec000b800000 */
.L_x_3868:
[----:B------:R-:W-:-:S03]  /*6fb0*/  UMOV UR4, 0xffffffff ;  /* 0xffffffff00047882 */ /* 0x000fc60000000000 */
[----:B------:R-:W-:Y:S05]  /*6fc0*/  BRA.DIV UR4, `(.L_x_3683) ;  /* 0x0000011604f87947 */ /* 0x000fea000b800000 */
.L_x_3871:
[----:B------:R-:W-:-:S03]  /*6fd0*/  UMOV UR4, 0xffffffff ;  /* 0xffffffff00047882 */ /* 0x000fc60000000000 */
[----:B------:R-:W-:Y:S05]  /*6fe0*/  BRA.DIV UR4, `(.L_x_3684) ;  /* 0x0000011a04187947 */ /* 0x000fea000b800000 */
.L_x_3874:
[----:B------:R-:W-:-:S03]  /*6ff0*/  UMOV UR4, 0xffffffff ;  /* 0xffffffff00047882 */ /* 0x000fc60000000000 */
[----:B------:R-:W-:Y:S05]  /*7000*/  BRA.DIV UR4, `(.L_x_3685) ;  /* 0x0000011a04387947 */ /* 0x000fea000b800000 */
.L_x_3877:
[----:B------:R-:W-:-:S03]  /*7010*/  UMOV UR4, 0xffffffff ;  /* 0xffffffff00047882 */ /* 0x000fc60000000000 */
[----:B------:R-:W-:Y:S05]  /*7020*/  BRA.DIV UR4, `(.L_x_3686) ;  /* 0x0000011a04587947 */ /* 0x000fea000b800000 */
.L_x_3880:
[----:B------:R-:W-:-:S03]  /*7030*/  UMOV UR4, 0xffffffff ;  /* 0xffffffff00047882 */ /* 0x000fc60000000000 */
[----:B------:R-:W-:Y:S05]  /*7040*/  BRA.DIV UR4, `(.L_x_3687) ;  /* 0x0000011a04787947 */ /* 0x000fea000b800000 */
.L_x_3883:
[----:B------:R-:W-:-:S03]  /*7050*/  UMOV UR4, 0xffffffff ;  /* 0xffffffff00047882 */ /* 0x000fc60000000000 */
[----:B------:R-:W-:Y:S05]  /*7060*/  BRA.DIV UR4, `(.L_x_3688) ;  /* 0x0000011a04987947 */ /* 0x000fea000b800000 */
.L_x_3886:
[----:B------:R-:W-:-:S03]  /*7070*/  UMOV UR4, 0xffffffff ;  /* 0xffffffff00047882 */ /* 0x000fc60000000000 */
[----:B------:R-:W-:Y:S05]  /*7080*/  BRA.DIV UR4, `(.L_x_3689) ;  /* 0x0000011a04b87947 */ /* 0x000fea000b800000 */
.L_x_3889:
        /* <DEDUP_REMOVED lines=18> */
[----:B------:R-:W-:Y:S01]  /*71b0*/  IMAD.MOV.U32 R10, RZ, RZ, R27 ;  /* 0x000000ffff0a7224 */ /* 0x000fe200078e001b */
[----:B------:R-:W-:Y:S01]  /*71c0*/  PRMT R43, R43, 0x5410, R5 ;  /* 0x000054102b2b7816 */ /* 0x000fe20000000005 */
[----:B------:R-:W-:Y:S01]  /*71d0*/  IMAD.MOV.U32 R5, RZ, RZ, R33 ;  /* 0x000000ffff057224 */ /* 0x000fe200078e0021 */
[----:B------:R-:W-:Y:S02]  /*71e0*/  IADD3 R4, R3, 0x20400, RZ ;  /* 0x0002040003047810 */ /* 0x000fe40007ffe0ff */
[----:B------:R-:W-:Y:S01]  /*71f0*/  PRMT R13, R13, 0x5410, R0 ;  /* 0x000054100d0d7816 */ /* 0x000fe20000000000 */
[----:B------:R-:W-:Y:S01]  /*7200*/  VIADD R0, R3, 0x20440 ;  /* 0x0002044003007836 */ /* 0x000fe20000000000 */
[----:B------:R-:W-:Y:S01]  /*7210*/  PRMT R40, R5, 0x7610, R40 ;  /* 0x0000761005287816 */ /* 0x000fe20000000028 */
[----:B------:R-:W-:Y:S01]  /*7220*/  @P3 VIADD R0, R4, 0xffffffc0 ;  /* 0xffffffc004003836 */ /* 0x000fe20000000000 */
        /* <DEDUP_REMOVED lines=10> */
[----:B------:R-:W-:-:S02]  /*72d0*/  PRMT R46, R46, 0x5410, R6 ;  /* 0x000054102e2e7816 */ /* 0x000fc40000000006 */
[----:B------:R-:W-:Y:S01]  /*72e0*/  PRMT R44, R10, 0x7610, R44 ;  /* 0x000076100a2c7816 */ /* 0x000fe2000000002c */
[----:B0-----:R-:W-:Y:S06]  /*72f0*/  @!P2 BRA `(.L_x_3691) ;  /* 0x000001180044a947 */ /* 0x001fec0003800000 */
.L_x_3890:
[----:B------:R-:W-:Y:S05]  /*7300*/  BSYNC B1 ;  /* 0x0000000000017941 */ /* 0x000fea0003800000 */
.L_x_3690:
        /* <DEDUP_REMOVED lines=24> */
[C---:B------:R-:W-:Y:S01]  /*7490*/  IMAD.U32 R12, R7.reuse, 0x10000, RZ ;  /* 0x00010000070c7824 */ /* 0x040fe200078e00ff */
[----:B------:R-:W-:Y:S01]  /*74a0*/  LOP3.LUT R13, R7, 0xffff0000, RZ, 0xc0, !PT ;  /* 0xffff0000070d7812 */ /* 0x000fe200078ec0ff */
        /* <DEDUP_REMOVED lines=9> */
[----:B------:R-:W-:Y:S01]  /*7540*/  FMUL.FTZ R41, R13, R15 ;  /* 0x0000000f0d297220 */ /* 0x000fe20000410000 */
[----:B------:R-:W-:Y:S01]  /*7550*/  IMAD.U32 R11, R14, 0x10000, RZ ;  /* 0x000100000e0b7824 */ /* 0x000fe200078e00ff */
[----:B------:R-:W-:Y:S02]  /*7560*/  LOP3.LUT R4, R4, 0xffff0000, RZ, 0xc0, !PT ;  /* 0xffff000004047812 */ /* 0x000fe400078ec0ff */
[----:B------:R-:W-:Y:S01]  /*7570*/  LOP3.LUT R5, R5, 0xffff0000, RZ, 0xc0, !PT ;  /* 0xffff000005057812 */ /* 0x000fe200078ec0ff */
[----:B------:R-:W-:Y:S01]  /*7580*/  FFMA.FTZ R36, R12, R36, R41 ;  /* 0x000000240c247223 */ /* 0x000fe20000010029 */
[C---:B------:R-:W-:Y:S01]  /*7590*/  SHF.L.U32 R13, R35.reuse, 0x10, RZ ;  /* 0x00000010230d7819 */ /* 0x040fe200000006ff */
[----:B------:R-:W-:Y:S01]  /*75a0*/  FMUL.FTZ R12, R4, R11 ;  /* 0x0000000b040c7220 */ /* 0x000fe20000410000 */
[----:B------:R-:W-:-:S02]  /*75b0*/  LOP3.LUT R10, R35, 0xffff0000, RZ, 0xc0, !PT ;  /* 0xffff0000230a7812 */ /* 0x000fc400078ec0ff */
[----:B------:R-:W-:Y:S01]  /*75c0*/  LOP3.LUT R14, R14, 0xffff0000, RZ, 0xc0, !PT ;  /* 0xffff00000e0e7812 */ /* 0x000fe200078ec0ff */
[-C--:B------:R-:W-:Y:S01]  /*75d0*/  FMUL.FTZ R15, R4, R13.reuse ;  /* 0x0000000d040f7220 */ /* 0x080fe20000410000 */
[C---:B------:R-:W-:Y:S01]  /*75e0*/  FFMA.FTZ R13, R6.reuse, R13, R12 ;  /* 0x0000000d060d7223 */ /* 0x040fe2000001000c */
[C---:B------:R-:W-:Y:S02]  /*75f0*/  FMUL.FTZ R34, R5.reuse, R10 ;  /* 0x0000000a05227220 */ /* 0x040fe40000410000 */
[-C--:B------:R-:W-:Y:S01]  /*7600*/  FMUL.FTZ R35, R5, R14.reuse ;  /* 0x0000000e05237220 */ /* 0x080fe20000410000 */
[----:B------:R-:W-:Y:S01]  /*7610*/  FFMA.FTZ R4, R6, R11, -R15 ;  /* 0x0000000b06047223 */ /* 0x000fe2000001080f */
[C---:B------:R-:W-:Y:S01]  /*7620*/  FFMA.FTZ R5, R7.reuse, R14, -R34 ;  /* 0x0000000e07057223 */ /* 0x040fe20000010822 */
[----:B------:R-:W-:Y:S01]  /*7630*/  F2FP.BF16.F32.PACK_AB R6, R38, R39 ;  /* 0x000000272606723e */ /* 0x000fe200000010ff */
[----:B------:R-:W-:Y:S01]  /*7640*/  FFMA.FTZ R10, R7, R10, R35 ;  /* 0x0000000a070a7223 */ /* 0x000fe20000010023 */
[----:B------:R-:W-:-:S02]  /*7650*/  F2FP.BF16.F32.PACK_AB R7, R36, R37 ;  /* 0x000000252407723e */ /* 0x000fc400000010ff */
[----:B------:R-:W-:Y:S02]  /*7660*/  F2FP.BF16.F32.PACK_AB R4, R13, R4 ;  /* 0x000000040d04723e */ /* 0x000fe400000010ff */
[----:B------:R-:W-:-:S05]  /*7670*/  F2FP.BF16.F32.PACK_AB R5, R10, R5 ;  /* 0x000000050a05723e */ /* 0x000fca00000010ff */
[----:B------:R1:W-:Y:S02]  /*7680*/  STS.128 [R3+0x20400], R4 ;  /* 0x0204000403007388 */ /* 0x0003e40000000c00 */
.L_x_3695:
[----:B------:R-:W-:Y:S05]  /*7690*/  BSYNC B2 ;  /* 0x0000000000027941 */ /* 0x000fea0003800000 */
.L_x_3694:
        /* <DEDUP_REMOVED lines=47> */
.L_x_3693:
[----:B------:R-:W-:Y:S05]  /*7990*/  BSYNC B1 ;  /* 0x0000000000017941 */ /* 0x000fea0003800000 */
.L_x_3692:
        /* <DEDUP_REMOVED lines=32> */
[----:B------:R-:W-:Y:S01]  /*7ba0*/  SHF.L.U32 R11, R14, 0x10, RZ ;  /* 0x000000100e0b7819 */ /* 0x000fe200000006ff */
[----:B------:R-:W-:Y:S01]  /*7bb0*/  FMUL.FTZ R31, R13, R15 ;  /* 0x0000000f0d1f7220 */ /* 0x000fe20000410000 */
[----:B------:R-:W-:Y:S01]  /*7bc0*/  LOP3.LUT R4, R4, 0xffff0000, RZ, 0xc0, !PT ;  /* 0xffff000004047812 */ /* 0x000fe200078ec0ff */
[----:B------:R-:W-:Y:S01]  /*7bd0*/  IMAD.U32 R13, R25, 0x10000, RZ ;  /* 0x00010000190d7824 */ /* 0x000fe200078e00ff */
[----:B------:R-:W-:Y:S01]  /*7be0*/  LOP3.LUT R5, R5, 0xffff0000, RZ, 0xc0, !PT ;  /* 0xffff000005057812 */ /* 0x000fe200078ec0ff */
[----:B------:R-:W-:Y:S01]  /*7bf0*/  FFMA.FTZ R26, R12, R26, R31 ;  /* 0x0000001a0c1a7223 */ /* 0x000fe2000001001f */
[----:B------:R-:W-:Y:S01]  /*7c00*/  LOP3.LUT R10, R25, 0xffff0000, RZ, 0xc0, !PT ;  /* 0xffff0000190a7812 */ /* 0x000fe200078ec0ff */
[----:B------:R-:W-:Y:S01]  /*7c10*/  FMUL.FTZ R15, R4, R13 ;  /* 0x0000000d040f7220 */ /* 0x000fe20000410000 */
[----:B------:R-:W-:Y:S01]  /*7c20*/  LOP3.LUT R14, R14, 0xffff0000, RZ, 0xc0, !PT ;  /* 0xffff00000e0e7812 */ /* 0x000fe200078ec0ff */
[----:B------:R-:W-:-:S02]  /*7c30*/  FMUL.FTZ R12, R4, R11 ;  /* 0x0000000b040c7220 */ /* 0x000fc40000410000 */
[C---:B------:R-:W-:Y:S01]  /*7c40*/  FMUL.FTZ R24, R5.reuse, R10 ;  /* 0x0000000a05187220 */ /* 0x040fe20000410000 */
[C---:B------:R-:W-:Y:S01]  /*7c50*/  FFMA.FTZ R4, R6.reuse, R11, -R15 ;  /* 0x0000000b06047223 */ /* 0x040fe2000001080f */
[-C--:B------:R-:W-:Y:S01]  /*7c60*/  FMUL.FTZ R25, R5, R14.reuse ;  /* 0x0000000e05197220 */ /* 0x080fe20000410000 */
[----:B------:R-:W-:Y:S01]  /*7c70*/  FFMA.FTZ R13, R6, R13, R12 ;  /* 0x0000000d060d7223 */ /* 0x000fe2000001000c */
[C---:B------:R-:W-:Y:S01]  /*7c80*/  FFMA.FTZ R5, R7.reuse, R14, -R24 ;  /* 0x0000000e07057223 */ /* 0x040fe20000010818 */
[----:B------:R-:W-:Y:S01]  /*7c90*/  F2FP.BF16.F32.PACK_AB R6, R28, R29 ;  /* 0x0000001d1c06723e */ /* 0x000fe200000010ff */
[----:B------:R-:W-:Y:S01]  /*7ca0*/  FFMA.FTZ R10, R7, R10, R25 ;  /* 0x0000000a070a7223 */ /* 0x000fe20000010019 */
[----:B------:R-:W-:Y:S02]  /*7cb0*/  F2FP.BF16.F32.PACK_AB R7, R26, R27 ;  /* 0x0000001b1a07723e */ /* 0x000fe400000010ff */
[----:B------:R-:W-:Y:S02]  /*7cc0*/  F2FP.BF16.F32.PACK_AB R4, R13, R4 ;  /* 0x000000040d04723e */ /* 0x000fe400000010ff */
[----:B------:R-:W-:-:S05]  /*7cd0*/  F2FP.BF16.F32.PACK_AB R5, R10, R5 ;  /* 0x000000050a05723e */ /* 0x000fca00000010ff */
[----:B------:R1:W-:Y:S02]  /*7ce0*/  STS.128 [R3+0x21400], R4 ;  /* 0x0214000403007388 */ /* 0x0003e40000000c00 */
.L_x_3698:
[----:B------:R-:W-:Y:S05]  /*7cf0*/  BSYNC B1 ;  /* 0x0000000000017941 */ /* 0x000fea0003800000 */
.L_x_3697:
        /* <DEDUP_REMOVED lines=30> */
[----:B------:R-:W-:Y:S01]  /*7ee0*/  FFMA.FTZ R25, R10, R12, -R25 ;  /* 0x0000000c0a197223 */ /* 0x000fe20000010819 */
[----:B------:R-:W-:Y:S01]  /*7ef0*/  LOP3.LUT R4, R4, 0xffff0000, RZ, 0xc0, !PT ;  /* 0xffff000004047812 */ /* 0x000fe200078ec0ff */
[----:B------:R-:W-:Y:S01]  /*7f00*/  FFMA.FTZ R12, R10, R15, R9 ;  /* 0x0000000f0a0c7223 */ /* 0x000fe20000010009 */
[----:B------:R-:W-:Y:S01]  /*7f10*/  LOP3.LUT R11, R11, 0xffff0000, RZ, 0xc0, !PT ;  /* 0xffff00000b0b7812 */ /* 0x000fe200078ec0ff */
[----:B------:R-:W-:-:S02]  /*7f20*/  FMUL.FTZ R13, R5, R14 ;  /* 0x0000000e050d7220 */ /* 0x000fc40000410000 */
[CC--:B------:R-:W-:Y:S01]  /*7f30*/  FMUL.FTZ R10, R4.reuse, R8.reuse ;  /* 0x00000008040a7220 */ /* 0x0c0fe20000410000 */
[----:B------:R-:W-:Y:S01]  /*7f40*/  FMUL.FTZ R9, R4, R7 ;  /* 0x0000000704097220 */ /* 0x000fe20000410000 */
[-C--:B------:R-:W-:Y:S01]  /*7f50*/  FMUL.FTZ R5, R5, R11.reuse ;  /* 0x0000000b05057220 */ /* 0x080fe20000410000 */
[C---:B------:R-:W-:Y:S01]  /*7f60*/  FFMA.FTZ R13, R6.reuse, R11, -R13 ;  /* 0x0000000b060d7223 */ /* 0x040fe2000001080d */
[C---:B------:R-:W-:Y:S01]  /*7f70*/  FFMA.FTZ R10, R3.reuse, R7, -R10 ;  /* 0x00000007030a7223 */ /* 0x040fe2000001080a */
[----:B------:R-:W-:Y:S01]  /*7f80*/  FFMA.FTZ R9, R3, R8, R9 ;  /* 0x0000000803097223 */ /* 0x000fe20000010009 */
[----:B------:R-:W-:Y:S01]  /*7f90*/  FFMA.FTZ R6, R6, R14, R5 ;  /* 0x0000000e06067223 */ /* 0x000fe20000010005 */
[----:B------:R-:W-:Y:S02]  /*7fa0*/  F2FP.BF16.F32.PACK_AB R15, R12, R25 ;  /* 0x000000190c0f723e */ /* 0x000fe400000010ff */
[----:B------:R-:W-:Y:S02]  /*7fb0*/  F2FP.BF16.F32.PACK_AB R14, R20, R21 ;  /* 0x00000015140e723e */ /* 0x000fe400000010ff */
[----:B------:R-:W-:-:S02]  /*7fc0*/  F2FP.BF16.F32.PACK_AB R12, R9, R10 ;  /* 0x0000000a090c723e */ /* 0x000fc400000010ff */
[----:B------:R-:W-:-:S05]  /*7fd0*/  F2FP.BF16.F32.PACK_AB R13, R6, R13 ;  /* 0x0000000d060d723e */ /* 0x000fca00000010ff */
[----:B------:R3:W-:Y:S01]  /*7fe0*/  STS.128 [R0+0x1000], R12 ;  /* 0x0010000c00007388 */ /* 0x0007e20000000c00 */
[----:B------:R-:W-:Y:S05]  /*7ff0*/  BRA `(.L_x_3696) ;  /* 0x0000001400107947 */ /* 0x000fea0003800000 */
.L_x_3677:
        /* <DEDUP_REMOVED lines=36> */
[----:B------:R-:W1:Y:S08]  /*8240*/  @P0 LDC R0, c[0x0][0x42c] ;  /* 0x00010b00ff000b82 */ /* 0x000e700000000800 */
[----:B0-----:R-:W0:Y:S01]  /*8250*/  @P0 LDC R9, c[0x0][0x430] ;  /* 0x00010c00ff090b82 */ /* 0x001e220000000800 */
[----:B------:R-:W-:-:S05]  /*8260*/  IMAD R3, R185, 0x40, R22 ;  /* 0x00000040b9037824 */ /* 0x000fca00078e0216 */
[----:B------:R-:W-:Y:S02]  /*8270*/  LEA R3, R210, R3, 0x5 ;  /* 0x00000003d2037211 */ /* 0x000fe400078e28ff */
[----:B------:R-:W-:Y:S02]  /*8280*/  CS2R R36, SRZ ;  /* 0x0000000000247805 */ /* 0x000fe4000001ff00 */
[----:B------:R-:W-:Y:S01]  /*8290*/  CS2R R38, SRZ ;  /* 0x0000000000267805 */ /* 0x000fe2000001ff00 */
[----:B------:R-:W-:-:S05]  /*82a0*/  IMAD.MOV.U32 R8, RZ, RZ, R42 ;  /* 0x000000ffff087224 */ /* 0x000fca00078e002a */
[----:B------:R2:W5:Y:S01]  /*82b0*/  @!P1 LDG.E.128 R36, desc[UR40][R10.64] ;  /* 0x000000280a249981 */ /* 0x000562000c1e1d00 */
[----:B-1----:R-:W-:-:S05]  /*82c0*/  @P0 IMAD.HI.U32 R0, R3, R0, RZ ;  /* 0x0000000003000227 */ /* 0x002fca00078e00ff */
[----:B0-----:R-:W-:-:S04]  /*82d0*/  @P0 SHF.R.U32.HI R3, RZ, R9, R0 ;  /* 0x00000009ff030219 */ /* 0x001fc80000011600 */
[----:B------:R-:W-:Y:S01]  /*82e0*/  SHF.R.S32.HI R41, RZ, 0x1f, R3 ;  /* 0x0000001fff297819 */ /* 0x000fe20000011403 */
[----:B------:R-:W-:Y:S02]  /*82f0*/  IMAD.MOV.U32 R9, RZ, RZ, R49 ;  /* 0x000000ffff097224 */ /* 0x000fe400078e0031 */
[----:B--2---:R-:W-:Y:S02]  /*8300*/  IMAD.MOV.U32 R10, RZ, RZ, R40 ;  /* 0x000000ffff0a7224 */ /* 0x004fe400078e0028 */
[----:B------:R-:W-:Y:S02]  /*8310*/  IMAD.MOV.U32 R11, RZ, RZ, R51 ;  /* 0x000000ffff0b7224 */ /* 0x000fe400078e0033 */
[C---:B------:R-:W-:Y:S02]  /*8320*/  IMAD R0, R41.reuse, R4, RZ ;  /* 0x0000000429007224 */ /* 0x040fe400078e02ff */
[----:B------:R-:W-:Y:S02]  /*8330*/  IMAD R12, R41, R6, RZ ;  /* 0x00000006290c7224 */ /* 0x000fe400078e02ff */
        /* <DEDUP_REMOVED lines=13> */
.L_x_3893:
[----:B------:R-:W-:-:S03]  /*8410*/  UMOV UR4, 0xffffffff ;  /* 0xffffffff00047882 */ /* 0x000fc60000000000 */
[----:B------:R-:W-:Y:S05]  /*8420*/  BRA.DIV UR4, `(.L_x_3700) ;  /* 0x0000010a04347947 */ /* 0x000fea000b800000 */
.L_x_3896:
[----:B------:R-:W-:-:S03]  /*8430*/  UMOV UR4, 0xffffffff ;  /* 0xffffffff00047882 */ /* 0x000fc60000000000 */
[----:B------:R-:W-:Y:S05]  /*8440*/  BRA.DIV UR4, `(.L_x_3701) ;  /* 0x0000010a04547947 */ /* 0x000fea000b800000 */
.L_x_3899:
[----:B------:R-:W-:-:S03]  /*8450*/  UMOV UR4, 0xffffffff ;  /* 0xffffffff00047882 */ /* 0x000fc60000000000 */
[----:B------:R-:W-:Y:S05]  /*8460*/  BRA.DIV UR4, `(.L_x_3702) ;  /* 0x0000010a04747947 */ /* 0x000fea000b800000 */
.L_x_3902:
[----:B------:R-:W-:-:S03]  /*8470*/  UMOV UR4, 0xffffffff ;  /* 0xffffffff00047882 */ /* 0x000fc60000000000 */
[----:B------:R-:W-:Y:S05]  /*8480*/  BRA.DIV UR4, `(.L_x_3703) ;  /* 0x0000010a04947947 */ /* 0x000fea000b800000 */
.L_x_3905:
[----:B------:R-:W-:Y:S01]  /*8490*/  UMOV UR4, 0xffffffff ;  /* 0xffffffff00047882 */ /* 0x000fe20000000000 */
[----:B------:R-:W-:Y:S02]  /*84a0*/  LOP3.LUT R6, R6, 0xfffffffe, RZ, 0xc0, !PT ;  /* 0xfffffffe06067812 */ /* 0x000fe400078ec0ff */
[----:B------:R-:W-:Y:S05]  /*84b0*/  BRA.DIV UR4, `(.L_x_3704) ;  /* 0x0000010a04b07947 */ /* 0x000fea000b800000 */
.L_x_3908:
[----:B------:R-:W-:Y:S01]  /*84c0*/  UMOV UR4, 0xffffffff ;  /* 0xffffffff00047882 */ /* 0x000fe20000000000 */
[----:B------:R-:W-:Y:S02]  /*84d0*/  IMAD.IADD R6, R207, 0x1, -R6 ;  /* 0x00000001cf067824 */ /* 0x000fe400078e0a06 */
[----:B------:R-:W-:Y:S05]  /*84e0*/  BRA.DIV UR4, `(.L_x_3705) ;  /* 0x0000010a04cc7947 */ /* 0x000fea000b800000 */
.L_x_3911:
[----:B------:R-:W-:Y:S01]  /*84f0*/  UMOV UR4, 0xffffffff ;  /* 0xffffffff00047882 */ /* 0x000fe20000000000 */
[----:B------:R-:W-:Y:S02]  /*8500*/  SHF.L.U32 R3, R6, 0x1f, RZ ;  /* 0x0000001f06037819 */ /* 0x000fe400000006ff */
[----:B------:R-:W-:Y:S05]  /*8510*/  BRA.DIV UR4, `(.L_x_3706) ;  /* 0x0000010a04e87947 */ /* 0x000fea000b800000 */
.L_x_3914:
        /* <DEDUP_REMOVED lines=28> */
[----:B------:R-:W-:-:S02]  /*86e0*/  ISETP.GE.OR P2, PT, R22, R56, P0 ;  /* 0x000000381600720c */ /* 0x000fc40000746670 */
[----:B------:R-:W-:Y:S02]  /*86f0*/  ISETP.GE.OR P0, PT, R221, R56, P0 ;  /* 0x00000038dd00720c */ /* 0x000fe40000706670 */
[----:B------:R-:W-:Y:S02]  /*8700*/  PRMT R51, R51, 0x5410, R5 ;  /* 0x0000541033337816 */ /* 0x000fe40000000005 */
[----:B------:R-:W-:Y:S02]  /*8710*/  PRMT R52, R52, 0x5410, R6 ;  /* 0x0000541034347816 */ /* 0x000fe40000000006 */
[----:B------:R-:W-:Y:S02]  /*8720*/  PRMT R48, R48, 0x5410, R0 ;  /* 0x0000541030307816 */ /* 0x000fe40000000000 */
[----:B------:R-:W-:Y:S01]  /*8730*/  PRMT R49, R49, 0x5410, R4 ;  /* 0x0000541031317816 */ /* 0x000fe20000000004 */
[----:B0-----:R-:W-:Y:S06]  /*8740*/  @!P1 BRA `(.L_x_3708) ;  /* 0x0000010800849947 */ /* 0x001fec0003800000 */
.L_x_3915:
[----:B------:R-:W-:Y:S05]  /*8750*/  BSYNC B1 ;  /* 0x0000000000017941 */ /* 0x000fea0003800000 */
.L_x_3707:
[----:B------:R-:W-:Y:S04]  /*8760*/  BSSY B1, `(.L_x_3709) ;  /* 0x000006a000017945 */ /* 0x000fe80003800000 */
[----:B------:R-:W-:Y:S05]  /*8770*/  @P2 BRA `(.L_x_3710) ;  /* 0x0000000400a02947 */ /* 0x000fea0003800000 */
[----:B------:R-:W-:Y:S01]  /*8780*/  SHF.L.U32 R0, R191, 0x6, RZ ;  /* 0x00000006bf007819 */ /* 0x000fe200000006ff */
[----:B------:R-:W-:Y:S01]  /*8790*/  IMAD.IADD R4, R16, 0x1, R21 ;  /* 0x0000000110047824 */ /* 0x000fe200078e0215 */
[--C-:B------:R-:W-:Y:S02]  /*87a0*/  SHF.R.U64 R12, R32, 0x10, R33.reuse ;  /* 0x00000010200c7819 */ /* 0x100fe40000001221 */
[----:B------:R-:W-:Y:S02]  /*87b0*/  LOP3.LUT R5, R0, 0x1c0, RZ, 0xc0, !PT ;  /* 0x000001c000057812 */ /* 0x000fe400078ec0ff */
[----:B------:R-:W-:Y:S02]  /*87c0*/  SHF.R.U32.HI R32, RZ, 0x10, R33 ;  /* 0x00000010ff207819 */ /* 0x000fe40000011621 */
[----:B------:R-:W-:Y:S02]  /*87d0*/  LOP3.LUT R0, R5, 0x38, R16, 0xf8, !PT ;  /* 0x0000003805007812 */ /* 0x000fe400078ef810 */
[----:B------:R-:W-:-:S02]  /*87e0*/  SHF.R.U32.HI R7, RZ, 0x3, R5 ;  /* 0x00000003ff077819 */ /* 0x000fc40000011605 */
[----:B------:R-:W-:Y:S02]  /*87f0*/  LOP3.LUT R4, R5, 0x38, R4, 0xf8, !PT ;  /* 0x0000003805047812 */ /* 0x000fe400078ef804 */
[-C--:B0-----:R-:W-:Y:S02]  /*8800*/  LOP3.LUT R3, R0, R7.reuse, RZ, 0x3c, !PT ;  /* 0x0000000700037212 */ /* 0x081fe400078e3cff */
[----:B------:R-:W-:Y:S02]  /*8810*/  LOP3.LUT R5, R4, R7, RZ, 0x3c, !PT ;  /* 0x0000000704057212 */ /* 0x000fe400078e3cff */
[----:B------:R-:W-:Y:S01]  /*8820*/  SHF.R.U64 R0, R36, 0x10, R37 ;  /* 0x0000001024007819 */ /* 0x000fe20000001225 */
[----:B------:R-:W-:Y:S01]  /*8830*/  IMAD R3, R200, 0x200, R3 ;  /* 0x00000200c8037824 */ /* 0x000fe200078e0203 */
[----:B------:R-:W-:Y:S02]  /*8840*/  SHF.R.U64 R41, R38, 0x10, R39 ;  /* 0x0000001026297819 */ /* 0x000fe40000001227 */
[----:B------:R-:W-:Y:S01]  /*8850*/  SHF.R.U32.HI R40, RZ, 0x10, R37 ;  /* 0x00000010ff287819 */ /* 0x000fe20000011625 */
[----:B------:R-:W-:Y:S01]  /*8860*/  IMAD R46, R3, 0x2, R2 ;  /* 0x00000002032e7824 */ /* 0x000fe200078e0202 */
[----:B------:R-:W-:Y:S01]  /*8870*/  PRMT R33, R20, 0x5432, R12 ;  /* 0x0000543214217816 */ /* 0x000fe2000000000c */
[----:B------:R-:W-:Y:S01]  /*8880*/  IMAD R3, R200, 0x200, R5 ;  /* 0x00000200c8037824 */ /* 0x000fe200078e0205 */
[----:B------:R-:W-:-:S02]  /*8890*/  PRMT R38, R13, 0x5432, R0 ;  /* 0x000054320d267816 */ /* 0x000fc40000000000 */
[----:B------:R-:W0:Y:S01]  /*88a0*/  LDS.128 R4, [R46+0x20400] ;  /* 0x020400002e047984 */ /* 0x000e220000000c00 */
[----:B------:R-:W-:Y:S01]  /*88b0*/  IMAD R47, R3, 0x2, R2 ;  /* 0x00000002032f7824 */ /* 0x000fe200078e0202 */
[--C-:B------:R-:W-:Y:S02]  /*88c0*/  SHF.R.U64 R3, R34, 0x10, R35.reuse ;  /* 0x0000001022037819 */ /* 0x100fe40000001223 */
[----:B------:R-:W-:Y:S02]  /*88d0*/  SHF.R.U32.HI R35, RZ, 0x10, R35 ;  /* 0x00000010ff237819 */ /* 0x000fe40000011623 */
        /* <DEDUP_REMOVED lines=11> */
[----:B------:R-:W-:-:S02]  /*8990*/  PRMT R41, R13, 0x5410, R41 ;  /* 0x000054100d297816 */ /* 0x000fc40000000029 */
[----:B0-----:R-:W-:Y:S01]  /*89a0*/  SHF.L.U32 R0, R4, 0x10, RZ ;  /* 0x0000001004007819 */ /* 0x001fe200000006ff */
[----:B------:R-:W-:Y:S01]  /*89b0*/  IMAD.U32 R12, R6, 0x10000, RZ ;  /* 0x00010000060c7824 */ /* 0x000fe200078e00ff */
[----:B------:R-:W-:Y:S01]  /*89c0*/  LOP3.LUT R3, R4, 0xffff0000, RZ, 0xc0, !PT ;  /* 0xffff000004037812 */ /* 0x000fe200078ec0ff */
[C---:B------:R-:W-:Y:S01]  /*89d0*/  IMAD.U32 R4, R5.reuse, 0x10000, RZ ;  /* 0x0001000005047824 */ /* 0x040fe200078e00ff */
[----:B------:R-:W-:Y:S01]  /*89e0*/  LOP3.LUT R5, R5, 0xffff0000, RZ, 0xc0, !PT ;  /* 0xffff000005057812 */ /* 0x000fe200078ec0ff */
        /* <DEDUP_REMOVED lines=8> */
[----:B------:R-:W-:Y:S01]  /*8a70*/  FMUL.FTZ R44, R8, R38 ;  /* 0x00000026082c7220 */ /* 0x000fe20000410000 */
[----:B------:R-:W-:-:S02]  /*8a80*/  IMAD.U32 R14, R40, 0x10000, RZ ;  /* 0x00010000280e7824 */ /* 0x000fc400078e00ff */
[C---:B------:R-:W-:Y:S01]  /*8a90*/  FFMA.FTZ R43, R0.reuse, R35, -R43 ;  /* 0x00000023002b7223 */ /* 0x040fe2000001082b */
[----:B------:R-:W-:Y:S01]  /*8aa0*/  FFMA.FTZ R45, R0, R39, R45 ;  /* 0x00000027002d7223 */ /* 0x000fe2000001002d */
[----:B------:R-:W-:Y:S02]  /*8ab0*/  IMAD.U32 R0, R34, 0x10000, RZ ;  /* 0x0001000022007824 */ /* 0x000fe400078e00ff */
[-C--:B------:R-:W-:Y:S01]  /*8ac0*/  FMUL.FTZ R8, R8, R33.reuse ;  /* 0x0000002108087220 */ /* 0x080fe20000410000 */
[----:B------:R-:W-:Y:S01]  /*8ad0*/  FFMA.FTZ R44, R3, R33, -R44 ;  /* 0x00000021032c7223 */ /* 0x000fe2000001082c */
[C---:B------:R-:W-:Y:S01]  /*8ae0*/  FMUL.FTZ R33, R15.reuse, R14 ;  /* 0x0000000e0f217220 */ /* 0x040fe20000410000 */
[----:B------:R-:W-:Y:S01]  /*8af0*/  LOP3.LUT R40, R40, 0xffff0000, RZ, 0xc0, !PT ;  /* 0xffff000028287812 */ /* 0x000fe200078ec0ff */
[----:B------:R-:W-:Y:S01]  /*8b00*/  FMUL.FTZ R15, R15, R0 ;  /* 0x000000000f0f7220 */ /* 0x000fe20000410000 */
[----:B------:R-:W-:Y:S01]  /*8b10*/  LOP3.LUT R34, R34, 0xffff0000, RZ, 0xc0, !PT ;  /* 0xffff000022227812 */ /* 0x000fe200078ec0ff */
[----:B------:R-:W-:Y:S01]  /*8b20*/  FFMA.FTZ R8, R3, R38, R8 ;  /* 0x0000002603087223 */ /* 0x000fe20000010008 */
[C---:B------:R-:W-:Y:S01]  /*8b30*/  FFMA.FTZ R33, R4.reuse, R0, -R33 ;  /* 0x0000000004217223 */ /* 0x040fe20000010821 */
[----:B------:R-:W-:Y:S01]  /*8b40*/  FFMA.FTZ R14, R4, R14, R15 ;  /* 0x0000000e040e7223 */ /* 0x000fe2000001000f */
[C---:B------:R-:W-:Y:S01]  /*8b50*/  FMUL.FTZ R0, R9.reuse, R40 ;  /* 0x0000002809007220 */ /* 0x040fe20000410000 */
[----:B------:R-:W-:Y:S01]  /*8b60*/  FMUL.FTZ R38, R9, R34 ;  /* 0x0000002209267220 */ /* 0x000fe20000410000 */
[----:B------:R-:W-:Y:S01]  /*8b70*/  IMAD.U32 R20, R10, 0x10000, RZ ;  /* 0x000100000a147824 */ /* 0x000fe200078e00ff */
[----:B------:R-:W-:Y:S01]  /*8b80*/  SHF.L.U32 R3, R36, 0x10, RZ ;  /* 0x0000001024037819 */ /* 0x000fe200000006ff */
[----:B------:R-:W-:-:S02]  /*8b90*/  IMAD.U32 R32, R11, 0x10000, RZ ;  /* 0x000100000b207824 */ /* 0x000fc400078e00ff */
[----:B------:R-:W-:Y:S01]  /*8ba0*/  FFMA.FTZ R34, R5, R34, -R0 ;  /* 0x0000002205227223 */ /* 0x000fe20000010800 */
[----:B------:R-:W-:Y:S02]  /*8bb0*/  IMAD.U32 R15, R41, 0x10000, RZ ;  /* 0x00010000290f7824 */ /* 0x000fe400078e00ff */
[----:B------:R-:W-:Y:S01]  /*8bc0*/  FFMA.FTZ R9, R5, R40, R38 ;  /* 0x0000002805097223 */ /* 0x000fe20000010026 */
[----:B------:R-:W-:Y:S01]  /*8bd0*/  IMAD.U32 R4, R42, 0x10000, RZ ;  /* 0x000100002a047824 */ /* 0x000fe200078e00ff */
[----:B------:R-:W-:Y:S01]  /*8be0*/  LOP3.LUT R10, R10, 0xffff0000, RZ, 0xc0, !PT ;  /* 0xffff00000a0a7812 */ /* 0x000fe200078ec0ff */
[----:B------:R-:W-:Y:S02]  /*8bf0*/  IMAD.U32 R0, R37, 0x10000, RZ ;  /* 0x0001000025007824 */ /* 0x000fe400078e00ff */
[----:B------:R-:W-:Y:S01]  /*8c00*/  FMUL.FTZ R35, R20, R15 ;  /* 0x0000000f14237220 */ /* 0x000fe20000410000 */
[----:B------:R-:W-:Y:S01]  /*8c10*/  FMUL.FTZ R38, R32, R4 ;  /* 0x0000000420267220 */ /* 0x000fe20000410000 */
[----:B------:R-:W-:Y:S01]  /*8c20*/  LOP3.LUT R41, R41, 0xffff0000, RZ, 0xc0, !PT ;  /* 0xffff000029297812 */ /* 0x000fe200078ec0ff */
[-C--:B------:R-:W-:Y:S01]  /*8c30*/  FMUL.FTZ R20, R20, R3.reuse ;  /* 0x0000000314147220 */ /* 0x080fe20000410000 */
[----:B------:R-:W-:Y:S01]  /*8c40*/  LOP3.LUT R11, R11, 0xffff0000, RZ, 0xc0, !PT ;  /* 0xffff00000b0b7812 */ /* 0x000fe200078ec0ff */
[----:B------:R-:W-:Y:S01]  /*8c50*/  FFMA.FTZ R35, R12, R3, -R35 ;  /* 0x000000030c237223 */ /* 0x000fe20000010823 */
[-C--:B------:R-:W-:Y:S01]  /*8c60*/  FMUL.FTZ R32, R32, R0.reuse ;  /* 0x0000000020207220 */ /* 0x080fe20000410000 */
[----:B------:R-:W-:Y:S01]  /*8c70*/  FFMA.FTZ R38, R13, R0, -R38 ;  /* 0x000000000d267223 */ /* 0x000fe20000010826 */
[----:B------:R-:W-:Y:S01]  /*8c80*/  LOP3.LUT R42, R42, 0xffff0000, RZ, 0xc0, !PT ;  /* 0xffff00002a2a7812 */ /* 0x000fe200078ec0ff */
[----:B------:R-:W-:Y:S01]  /*8c90*/  FFMA.FTZ R20, R12, R15, R20 ;  /* 0x0000000f0c147223 */ /* 0x000fe20000010014 */
[----:B------:R-:W-:Y:S01]  /*8ca0*/  LOP3.LUT R3, R36, 0xffff0000, RZ, 0xc0, !PT ;  /* 0xffff000024037812 */ /* 0x000fe200078ec0ff */
[C---:B------:R-:W-:Y:S01]  /*8cb0*/  FMUL.FTZ R5, R10.reuse, R41 ;  /* 0x000000290a057220 */ /* 0x040fe20000410000 */
[----:B------:R-:W-:Y:S01]  /*8cc0*/  LOP3.LUT R0, R37, 0xffff0000, RZ, 0xc0, !PT ;  /* 0xffff000025007812 */ /* 0x000fe200078ec0ff */
[----:B------:R-:W-:Y:S01]  /*8cd0*/  FFMA.FTZ R32, R13, R4, R32 ;  /* 0x000000040d207223 */ /* 0x000fe20000010020 */
        /* <DEDUP_REMOVED lines=18> */
.L_x_3710:
[----:B------:R-:W-:Y:S05]  /*8e00*/  BSYNC B1 ;  /* 0x0000000000017941 */ /* 0x000fea0003800000 */
.L_x_3709:
[----:B------:R-:W-:Y:S01]  /*8e10*/  PRMT R14, R54, 0x5410, R53 ;  /* 0x00005410360e7816 */ /* 0x000fe20000000035 */
[----:B------:R-:W-:Y:S06]  /*8e20*/  @P0 BRA `(.L_x_3696) ;  /* 0x0000000400840947 */ /* 0x000fec0003800000 */
[----:B------:R-:W-:Y:S01]  /*8e30*/  IMAD.IADD R0, R16, 0x1, R21 ;  /* 0x0000000110007824 */ /* 0x000fe200078e0215 */
[----:B-1----:R-:W1:Y:S01]  /*8e40*/  LDS.128 R8, [R216+0x20400] ;  /* 0x02040000d8087984 */ /* 0x002e620000000c00 */
[----:B------:R-:W-:Y:S02]  /*8e50*/  SHF.R.U64 R13, R24, 0x10, R25 ;  /* 0x00000010180d7819 */ /* 0x000fe40000001219 */
[----:B------:R-:W-:Y:S02]  /*8e60*/  SHF.R.U64 R34, R30, 0x10, R31 ;  /* 0x000000101e227819 */ /* 0x000fe4000000121f */
[----:B0-----:R-:W-:Y:S02]  /*8e70*/  LOP3.LUT R3, R217, 0x38, R0, 0xf8, !PT ;  /* 0x00000038d9037812 */ /* 0x001fe400078ef800 */
[----:B------:R-:W-:Y:S02]  /*8e80*/  SHF.R.U64 R0, R28, 0x10, R29 ;  /* 0x000000101c007819 */ /* 0x000fe4000000121d */
[----:B------:R-:W-:-:S02]  /*8e90*/  LOP3.LUT R3, R3, R222, RZ, 0x3c, !PT ;  /* 0x000000de03037212 */ /* 0x000fc400078e3cff */
[----:B------:R-:W-:Y:S02]  /*8ea0*/  SHF.R.U32.HI R24, RZ, 0x10, R25 ;  /* 0x00000010ff187819 */ /* 0x000fe40000011619 */
[----:B------:R-:W-:Y:S01]  /*8eb0*/  SHF.R.U64 R12, R26, 0x10, R27 ;  /* 0x000000101a0c7819 */ /* 0x000fe2000000121b */
[----:B------:R-:W-:Y:S01]  /*8ec0*/  IMAD.IADD R3, R218, 0x1, R3 ;  /* 0x00000001da037824 */ /* 0x000fe200078e0203 */
[C---:B------:R-:W-:Y:S02]  /*8ed0*/  PRMT R30, R48.reuse, 0x5432, R0 ;  /* 0x00005432301e7816 */ /* 0x040fe40000000000 */
[----:B------:R-:W-:Y:S02]  /*8ee0*/  SHF.R.U32.HI R26, RZ, 0x10, R27 ;  /* 0x00000010ff1a7819 */ /* 0x000fe4000001161b */
[----:B------:R-:W-:Y:S02]  /*8ef0*/  LEA R3, R3, R2, 0x1 ;  /* 0x0000000203037211 */ /* 0x000fe400078e08ff */
[----:B------:R-:W-:-:S02]  /*8f00*/  PRMT R25, R48, 0x5410, R13 ;  /* 0x0000541030197816 */ /* 0x000fc4000000000d */
[----:B------:R-:W-:Y:S01]  /*8f10*/  SHF.R.U32.HI R32, RZ, 0x10, R29 ;  /* 0x00000010ff207819 */ /* 0x000fe2000001161d */
[----:B------:R-:W0:Y:S01]  /*8f20*/  LDS.128 R4, [R3+0x20400] ;  /* 0x0204000003047984 */ /* 0x000e220000000c00 */
[----:B------:R-:W-:Y:S01]  /*8f30*/  SHF.R.U32.HI R35, RZ, 0x10, R31 ;  /* 0x00000010ff237819 */ /* 0x000fe2000001161f */
[----:B------:R-:W-:Y:S01]  /*8f40*/  IMAD.U32 R31, R30, 0x10000, RZ ;  /* 0x000100001e1f7824 */ /* 0x000fe200078e00ff */
[----:B------:R-:W-:Y:S01]  /*8f50*/  PRMT R29, R52, 0x5432, R26 ;  /* 0x00005432341d7816 */ /* 0x000fe2000000001a */
[----:B------:R-:W-:Y:S01]  /*8f60*/  IMAD.U32 R26, R25, 0x10000, RZ ;  /* 0x00010000191a7824 */ /* 0x000fe200078e00ff */
[----:B------:R-:W-:Y:S02]  /*8f70*/  PRMT R32, R49, 0x5432, R32 ;  /* 0x0000543231207816 */ /* 0x000fe40000000020 */
[----:B------:R-:W-:Y:S02]  /*8f80*/  PRMT R27, R50, 0x5432, R24 ;  /* 0x00005432321b7816 */ /* 0x000fe40000000018 */
[----:B------:R-:W-:Y:S01]  /*8f90*/  PRMT R35, R14, 0x5410, R35 ;  /* 0x000054100e237816 */ /* 0x000fe20000000023 */
[----:B------:R-:W-:Y:S01]  /*8fa0*/  IMAD.U32 R33, R32, 0x10000, RZ ;  /* 0x0001000020217824 */ /* 0x000fe200078e00ff */
[----:B------:R-:W-:-:S02]  /*8fb0*/  PRMT R28, R51, 0x5432, R12 ;  /* 0x00005432331c7816 */ /* 0x000fc4000000000c */
[----:B------:R-:W-:Y:S02]  /*8fc0*/  PRMT R34, R14, 0x5432, R34 ;  /* 0x000054320e227816 */ /* 0x000fe40000000022 */
[----:B------:R-:W-:Y:S01]  /*8fd0*/  LOP3.LUT R32, R32, 0xffff0000, RZ, 0xc0, !PT ;  /* 0xffff000020207812 */ /* 0x000fe200078ec0ff */
[C---:B-1----:R-:W-:Y:S01]  /*8fe0*/  IMAD.U32 R0, R8.reuse, 0x10000, RZ ;  /* 0x0001000008007824 */ /* 0x042fe200078e00ff */
[----:B------:R-:W-:Y:S01]  /*8ff0*/  LOP3.LUT R25, R25, 0xffff0000, RZ, 0xc0, !PT ;  /* 0xffff000019197812 */ /* 0x000fe200078ec0ff */
[C---:B------:R-:W-:Y:S01]  /*9000*/  IMAD.U32 R12, R9.reuse, 0x10000, RZ ;  /* 0x00010000090c7824 */ /* 0x040fe200078e00ff */
[----:B------:R-:W-:Y:S01]  /*9010*/  LOP3.LUT R9, R9, 0xffff0000, RZ, 0xc0, !PT ;  /* 0xffff000009097812 */ /* 0x000fe200078ec0ff */
[----:B------:R-:W-:Y:S01]  /*9020*/  IMAD.U32 R14, R11, 0x10000, RZ ;  /* 0x000100000b0e7824 */ /* 0x000fe200078e00ff */
[----:B------:R-:W-:Y:S01]  /*9030*/  LOP3.LUT R8, R8, 0xffff0000, RZ, 0xc0, !PT ;  /* 0xffff000008087812 */ /* 0x000fe200078ec0ff */
[C---:B------:R-:W-:Y:S01]  /*9040*/  IMAD.U32 R13, R10.reuse, 0x10000, RZ ;  /* 0x000100000a0d7824 */ /* 0x040fe200078e00ff */
[----:B------:R-:W-:-:S02]  /*9050*/  LOP3.LUT R10, R10, 0xffff0000, RZ, 0xc0, !PT ;  /* 0xffff00000a0a7812 */ /* 0x000fc400078ec0ff */
[----:B------:R-:W-:Y:S01]  /*9060*/  LOP3.LUT R11, R11, 0xffff0000, RZ, 0xc0, !PT ;  /* 0xffff00000b0b7812 */ /* 0x000fe200078ec0ff */
[----:B0-----:R-:W-:Y:S01]  /*9070*/  IMAD.U32 R15, R4, 0x10000, RZ ;  /* 0x00010000040f7824 */ /* 0x001fe200078e00ff */
[----:B------:R-:W-:Y:S01]  /*9080*/  SHF.L.U32 R20, R5, 0x10, RZ ;  /* 0x0000001005147819 */ /* 0x000fe200000006ff */
[----:B------:R-:W-:Y:S01]  /*9090*/  IMAD.U32 R24, R7, 0x10000, RZ ;  /* 0x0001000007187824 */ /* 0x000fe200078e00ff */
[----:B------:R-:W-:Y:S01]  /*90a0*/  LOP3.LUT R5, R5, 0xffff0000, RZ, 0xc0, !PT ;  /* 0xffff000005057812 */ /* 0x000fe200078ec0ff */
[C---:B------:R-:W-:Y:S01]  /*90b0*/  FMUL.FTZ R37, R15.reuse, R31 ;  /* 0x0000001f0f257220 */ /* 0x040fe20000410000 */
[-C--:B------:R-:W-:Y:S01]  /*90c0*/  FMUL.FTZ R39, R15, R26.reuse ;  /* 0x0000001a0f277220 */ /* 0x080fe20000410000 */
[----:B------:R-:W-:Y:S01]  /*90d0*/  SHF.L.U32 R15, R27, 0x10, RZ ;  /* 0x000000101b0f7819 */ /* 0x000fe200000006ff */
[----:B------:R-:W-:Y:S01]  /*90e0*/  FMUL.FTZ R41, R20, R33 ;  /* 0x0000002114297220 */ /* 0x000fe20000410000 */
[----:B------:R-:W-:Y:S01]  /*90f0*/  FFMA.FTZ R26, R0, R26, -R37 ;  /* 0x0000001a001a7223 */ /* 0x000fe20000010825 */
[----:B------:R-:W-:-:S02]  /*9100*/  IMAD.U32 R37, R35, 0x10000, RZ ;  /* 0x0001000023257824 */ /* 0x000fc400078e00ff */
[----:B------:R-:W-:Y:S01]  /*9110*/  FFMA.FTZ R39, R0, R31, R39 ;  /* 0x0000001f00277223 */ /* 0x000fe20000010027 */
[----:B------:R-:W-:Y:S02]  /*9120*/  IMAD.U32 R31, R29, 0x10000, RZ ;  /* 0x000100001d1f7824 */ /* 0x000fe400078e00ff */
[----:B------:R-:W-:Y:S01]  /*9130*/  FMUL.FTZ R43, R20, R15 ;  /* 0x0000000f142b7220 */ /* 0x000fe20000410000 */
[----:B------:R-:W-:Y:S01]  /*9140*/  FMUL.FTZ R45, R24, R37 ;  /* 0x00000025182d7220 */ /* 0x000fe20000410000 */
[----:B------:R-:W-:Y:S01]  /*9150*/  FFMA.FTZ R41, R12, R15, -R41 ;  /* 0x0000000f0c297223 */ /* 0x000fe20000010829 */
[----:B------:R-:W-:Y:S01]  /*9160*/  FMUL.FTZ R24, R24, R31 ;  /* 0x0000001f18187220 */ /* 0x000fe20000410000 */
[----:B------:R-:W-:Y:S01]  /*9170*/  LOP3.LUT R4, R4, 0xffff0000, RZ, 0xc0, !PT ;  /* 0xffff000004047812 */ /* 0x000fe200078ec0ff */
[----:B------:R-:W-:Y:S01]  /*9180*/  FFMA.FTZ R43, R12, R33, R43 ;  /* 0x000000210c2b7223 */ /* 0x000fe2000001002b */
[----:B------:R-:W-:Y:S01]  /*9190*/  LOP3.LUT R15, R30, 0xffff0000, RZ, 0xc0, !PT ;  /* 0xffff00001e0f7812 */ /* 0x000fe200078ec0ff */
[----:B------:R-:W-:Y:S01]  /*91a0*/  IMAD.U32 R21, R6, 0x10000, RZ ;  /* 0x0001000006157824 */ /* 0x000fe200078e00ff */
[----:B------:R-:W-:Y:S01]  /*91b0*/  LOP3.LUT R0, R27, 0xffff0000, RZ, 0xc0, !PT ;  /* 0xffff00001b007812 */ /* 0x000fe200078ec0ff */
[C---:B------:R-:W-:Y:S01]  /*91c0*/  FFMA.FTZ R45, R14.reuse, R31, -R45 ;  /* 0x0000001f0e2d7223 */ /* 0x040fe2000001082d */
[----:B------:R-:W-:Y:S01]  /*91d0*/  FFMA.FTZ R37, R14, R37, R24 ;  /* 0x000000250e257223 */ /* 0x000fe20000010018 */
[----:B------:R-:W-:-:S02]  /*91e0*/  IMAD.U32 R12, R34, 0x10000, RZ ;  /* 0x00010000220c7824 */ /* 0x000fc400078e00ff */
[C---:B------:R-:W-:Y:S01]  /*91f0*/  FMUL.FTZ R14, R5.reuse, R32 ;  /* 0x00000020050e7220 */ /* 0x040fe20000410000 */
[C---:B------:R-:W-:Y:S01]  /*9200*/  FMUL.FTZ R31, R4.reuse, R15 ;  /* 0x0000000f041f7220 */ /* 0x040fe20000410000 */
[----:B------:R-:W-:Y:S01]  /*9210*/  FMUL.FTZ R27, R4, R25 ;  /* 0x00000019041b7220 */ /* 0x000fe20000410000 */
[----:B------:R-:W-:Y:S01]  /*9220*/  FMUL.FTZ R5, R5, R0 ;  /* 0x0000000005057220 */ /* 0x000fe20000410000 */
[----:B------:R-:W-:Y:S02]  /*9230*/  IMAD.U32 R4, R28, 0x10000, RZ ;  /* 0x000100001c047824 */ /* 0x000fe400078e00ff */
[----:B------:R-:W-:Y:S01]  /*9240*/  FMUL.FTZ R20, R21, R12 ;  /* 0x0000000c15147220 */ /* 0x000fe20000410000 */
[C---:B------:R-:W-:Y:S01]  /*9250*/  FFMA.FTZ R14, R9.reuse, R0, -R14 ;  /* 0x00000000090e7223 */ /* 0x040fe2000001080e */
[----:B------:R-:W-:Y:S01]  /*9260*/  FFMA.FTZ R32, R9, R32, R5 ;  /* 0x0000002009207223 */ /* 0x000fe20000010005 */
[----:B------:R-:W-:Y:S01]  /*9270*/  LOP3.LUT R6, R6, 0xffff0000, RZ, 0xc0, !PT ;  /* 0xffff000006067812 */ /* 0x000fe200078ec0ff */
[-C--:B------:R-:W-:Y:S01]  /*9280*/  FMUL.FTZ R24, R21, R4.reuse ;  /* 0x0000000415187220 */ /* 0x080fe20000410000 */
[----:B------:R-:W-:Y:S01]  /*9290*/  LOP3.LUT R9, R34, 0xffff0000, RZ, 0xc0, !PT ;  /* 0xffff000022097812 */ /* 0x000fe200078ec0ff */
[C---:B------:R-:W-:Y:S01]  /*92a0*/  FFMA.FTZ R20, R13.reuse, R4, -R20 ;  /* 0x000000040d147223 */ /* 0x040fe20000010814 */
[----:B------:R-:W-:Y:S01]  /*92b0*/  LOP3.LUT R5, R28, 0xffff0000, RZ, 0xc0, !PT ;  /* 0xffff00001c057812 */ /* 0x000fe200078ec0ff */
[----:B------:R-:W-:Y:S01]  /*92c0*/  FFMA.FTZ R24, R13, R12, R24 ;  /* 0x0000000c0d187223 */ /* 0x000fe20000010018 */
[----:B------:R-:W-:Y:S01]  /*92d0*/  LOP3.LUT R7, R7, 0xffff0000, RZ, 0xc0, !PT ;  /* 0xffff000007077812 */ /* 0x000fe200078ec0ff */
[----:B------:R-:W-:Y:S01]  /*92e0*/  FMUL.FTZ R13, R6, R9 ;  /* 0x00000009060d7220 */ /* 0x000fe20000410000 */
[----:B------:R-:W-:Y:S01]  /*92f0*/  LOP3.LUT R4, R35, 0xffff0000, RZ, 0xc0, !PT ;  /* 0xffff000023047812 */ /* 0x000fe200078ec0ff */
[----:B------:R-:W-:Y:S01]  /*9300*/  FFMA.FTZ R31, R8, R25, -R31 ;  /* 0x00000019081f7223 */ /* 0x000fe2000001081f */
[----:B------:R-:W-:Y:S01]  /*9310*/  LOP3.LUT R0, R29, 0xffff0000, RZ, 0xc0, !PT ;  /* 0xffff00001d007812 */ /* 0x000fe200078ec0ff */
[----:B------:R-:W-:Y:S01]  /*9320*/  FMUL.FTZ R6, R6, R5 ;  /* 0x0000000506067220 */ /* 0x000fe20000410000 */
[----:B------:R-:W-:Y:S01]  /*9330*/  FFMA.FTZ R8, R8, R15, R27 ;  /* 0x0000000f08087223 */ /* 0x000fe2000001001b */
[C---:B------:R-:W-:Y:S01]  /*9340*/  FMUL.FTZ R12, R7.reuse, R4 ;  /* 0x00000004070c7220 */ /* 0x040fe20000410000 */
[C---:B------:R-:W-:Y:S01]  /*9350*/  FFMA.FTZ R13, R10.reuse, R5, -R13 ;  /* 0x000000050a0d7223 */ /* 0x040fe2000001080d */
[-C--:B------:R-:W-:Y:S01]  /*9360*/  FMUL.FTZ R15, R7, R0.reuse ;  /* 0x00000000070f7220 */ /* 0x080fe20000410000 */
[----:B------:R-:W-:Y:S01]  /*9370*/  FFMA.FTZ R7, R10, R9, R6 ;  /* 0x000000090a077223 */ /* 0x000fe20000010006 */
[C---:B------:R-:W-:Y:S01]  /*9380*/  FFMA.FTZ R12, R11.reuse, R0, -R12 ;  /* 0x000000000b0c7223 */ /* 0x040fe2000001080c */
[----:B------:R-:W-:Y:S01]  /*9390*/  F2FP.BF16.F32.PACK_AB R5, R14, R41 ;  /* 0x000000290e05723e */ /* 0x000fe200000010ff */
        /* <DEDUP_REMOVED lines=10> */
.L_x_3696:
[----:B------:R-:W-:Y:S05]  /*9440*/  BSYNC B0 ;  /* 0x0000000000007941 */ /* 0x000fea0003800000 */
.L_x_3676:
        /* <DEDUP_REMOVED lines=8> */
.L_x_3673:
[----:B------:R-:W-:-:S13]  /*94d0*/  ISETP.NE.AND P0, PT, R188, 0x3, PT ;  /* 0x00000003bc00780c */ /* 0x000fda0003f05270 */
[----:B------:R-:W-:Y:S05]  /*94e0*/  @!P0 BRA `(.L_x_3711) ;  /* 0x0000000000048947 */ /* 0x000fea0003800000 */
[----:B------:R-:W-:Y:S01]  /*94f0*/  BPT.TRAP 0x1 ;  /* 0x000000040000795c */ /* 0x000fe20000300000 */
.L_x_3711:
[----:B------:R-:W-:Y:S01]  /*9500*/  IMAD R169, R18, 0x8, R2 ;  /* 0x0000000812a97824 */ /* 0x000fe200078e0202 */
[----:B------:R-:W-:-:S04]  /*9510*/  SHF.L.U32 R56, R19, 0x1f, RZ ;  /* 0x0000001f13387819 */ /* 0x000fc800000006ff */
[----:B------:R0:W0:Y:S01]  /*9520*/  SYNCS.PHASECHK.TRANS64.TRYWAIT P1, [R169+URZ+0x28c30], R56 ;  /* 0x028c3038a90075a7 */ /* 0x000022000802017f */
[----:B------:R-:W-:Y:S05]  /*9530*/  @!P0 BRA `(.L_x_3712) ;  /* 0x0000000000048947 */ /* 0x000fea0003800000 */
[----:B------:R-:W-:Y:S01]  /*9540*/  BPT.TRAP 0x1 ;  /* 0x000000040000795c */ /* 0x000fe20000300000 */
.L_x_3712:
[C---:B--23--:R-:W-:Y:S01]  /*9550*/  IADD3 R0, R2.reuse, 0x22400, RZ ;  /* 0x0002240002007810 */ /* 0x04cfe20007ffe0ff */
        /* <DEDUP_REMOVED lines=9> */
.L_x_3713:
        /* <DEDUP_REMOVED lines=10> */
[----:B------:R-:W-:Y:S01]  /*9690*/  IMAD.MOV.U32 R11, RZ, RZ, 0x40000040 ;  /* 0x40000040ff0b7424 */ /* 0x000fe200078e00ff */
[----:B------:R-:W-:Y:S01]  /*96a0*/  R2UR UR7, R15 ;  /* 0x000000000f0772ca */ /* 0x000fe200000e0000 */
[----:B------:R-:W-:Y:S01]  /*96b0*/  IMAD.MOV.U32 R7, RZ, RZ, 0x40000040 ;  /* 0x40000040ff077424 */ /* 0x000fe200078e00ff */
[----:B------:R-:W-:Y:S01]  /*96c0*/  IADD3 R6, R14, 0x2, RZ ;  /* 0x000000020e067810 */ /* 0x000fe20007ffe0ff */
[----:B------:R-:W-:Y:S01]  /*96d0*/  VIADD R8, R4, 0x4 ;  /* 0x0000000404087836 */ /* 0x000fe20000000000 */
[----:B------:R-:W-:Y:S01]  /*96e0*/  LEA R13, R185, R190, 0x6 ;  /* 0x000000beb90d7211 */ /* 0x000fe200078e30ff */
[----:B------:R-:W-:Y:S01]  /*96f0*/  IMAD.MOV.U32 R9, RZ, RZ, 0x40000040 ;  /* 0x40000040ff097424 */ /* 0x000fe200078e00ff */
[----:B------:R-:W1:Y:S01]  /*9700*/  S2R R58, SR_TID.X ;  /* 0x00000000003a7919 */ /* 0x000e620000002100 */
[----:B------:R-:W-:-:S02]  /*9710*/  IMAD.MOV.U32 R15, RZ, RZ, 0x40000040 ;  /* 0x40000040ff0f7424 */ /* 0x000fc400078e00ff */
[----:B------:R-:W-:-:S04]  /*9720*/  IMAD.MOV.U32 R3, RZ, RZ, 0x40 ;  /* 0x00000040ff037424 */ /* 0x000fc800078e00ff */
[----:B------:R-:W-:Y:S01]  /*9730*/  HGMMA.64x64x16.F32.BF16 R24, gdesc[UR4], RZ, !UPT, gsb0 ;  /* 0x00e00000041879f0 */ /* 0x000fe2000c0018ff */
[----:B------:R-:W-:Y:S01]  /*9740*/  R2UR UR4, R10 ;  /* 0x000000000a0472ca */ /* 0x000fe200000e0000 */
[----:B------:R-:W-:Y:S01]  /*9750*/  IMAD R3, R168, -0x40, R3 ;  /* 0xffffffc0a8037824 */ /* 0x000fe200078e0203 */
[----:B------:R-:W-:Y:S02]  /*9760*/  R2UR UR5, R11 ;  /* 0x000000000b0572ca */ /* 0x000fe400000e0000 */
[----:B------:R-:W-:Y:S01]  /*9770*/  R2UR UR6, R6 ;  /* 0x00000000060672ca */ /* 0x000fe200000e0000 */
[C---:B------:R-:W-:Y:S01]  /*9780*/  VIADD R6, R14.reuse, 0x4 ;  /* 0x000000040e067836 */ /* 0x040fe20000000000 */
[----:B------:R-:W-:Y:S01]  /*9790*/  R2UR UR7, R7 ;  /* 0x00000000070772ca */ /* 0x000fe200000e0000 */
[----:B------:R-:W-:Y:S01]  /*97a0*/  VIADD R14, R14, 0x6 ;  /* 0x000000060e0e7836 */ /* 0x000fe20000000000 */
[----:B------:R-:W-:Y:S02]  /*97b0*/  MOV R7, 0x40000040 ;  /* 0x4000004000077802 */ /* 0x000fe40000000f00 */
[----:B------:R-:W-:-:S02]  /*97c0*/  IADD3 R0, R194, 0x1, R3 ;  /* 0x00000001c2007810 */ /* 0x000fc40007ffe003 */
[C---:B------:R-:W-:Y:S02]  /*97d0*/  IADD3 R3, -R192.reuse, R3, R194 ;  /* 0x00000003c0037210 */ /* 0x040fe40007ffe1c2 */
[----:B------:R-:W-:Y:S02]  /*97e0*/  IADD3 R0, -R192, R0, -R187 ;  /* 0x00000000c0007210 */ /* 0x000fe40007ffe9bb */
[----:B-1----:R-:W-:Y:S01]  /*97f0*/  LOP3.LUT R58, R58, 0x7f, RZ, 0xc0, !PT ;  /* 0x0000007f3a3a7812 */ /* 0x002fe200078ec0ff */
        /* <DEDUP_REMOVED lines=16> */
[----:B------:R-:W-:Y:S02]  /*9900*/  IADD3 R14, R0, 0x8, R13 ;  /* 0x00000008000e7810 */ /* 0x000fe40007ffe00d */
[----:B------:R-:W-:-:S02]  /*9910*/  VIADDMNMX R0, R13, R0, R3, PT ;  /* 0x000000000d007246 */ /* 0x000fc40003800103 */
[----:B------:R-:W-:Y:S02]  /*9920*/  VIMNMX R14, R3, R14, PT ;  /* 0x0000000e030e7248 */ /* 0x000fe40003fe0100 */
[----:B------:R-:W-:Y:S02]  /*9930*/  ISETP.GT.AND P4, PT, R0, 0x19, PT ;  /* 0x000000190000780c */ /* 0x000fe40003f84270 */
        /* <DEDUP_REMOVED lines=54> */
[----:B------:R-:W-:Y:S01]  /*9ca0*/  ULDC UR4, c[0x0][0x988] ;  /* 0x0002620000047ab9 */ /* 0x000fe20000000800 */
[----:B------:R-:W3:Y:S01]  /*9cb0*/  MUFU.TANH R35, R35 ;  /* 0x0000002300237308 */ /* 0x000ee20000002400 */
[----:B-1----:R-:W-:-:S02]  /*9cc0*/  FSEL R61, R31, -INF , P1 ;  /* 0xff8000001f3d7808 */ /* 0x002fc40000800000 */
        /* <DEDUP_REMOVED lines=77> */
[----:B---3--:R-:W-:Y:S02]  /*a1a0*/  FSEL R37, R37, -INF , P4 ;  /* 0xff80000025257808 */ /* 0x008fe40002000000 */
[----:B------:R-:W-:Y:S02]  /*a1b0*/  FMNMX.FTZ R14, R21, R14, !PT ;  /* 0x0000000e150e7209 */ /* 0x000fe40007810000 */
[----:B------:R-:W-:Y:S01]  /*a1c0*/  ISETP.GT.AND P4, PT, R0, 0x30, PT ;  /* 0x000000300000780c */ /* 0x000fe20003f84270 */
[----:B------:R-:W3:Y:S01]  /*a1d0*/  MUFU.TANH R44, R44 ;  /* 0x0000002c002c7308 */ /* 0x000ee20000002400 */
[----:B------:R-:W-:Y:S02]  /*a1e0*/  FMNMX.FTZ R14, R29, R14, !PT ;  /* 0x0000000e1d0e7209 */ /* 0x000fe40007810000 */
[----:B-1----:R-:W-:-:S02]  /*a1f0*/  FSEL R35, R40, -INF , P5 ;  /* 0xff80000028237808 */ /* 0x002fc40002800000 */
[----:B------:R-:W-:-:S03]  /*a200*/  FMNMX.FTZ R14, R27, R14, !PT ;  /* 0x0000000e1b0e7209 */ /* 0x000fc60007810000 */
[----:B------:R-:W1:Y:S01]  /*a210*/  MUFU.TANH R45, R45 ;  /* 0x0000002d002d7308 */ /* 0x000e620000002400 */
[----:B------:R-:W-:Y:S02]  /*a220*/  FMNMX.FTZ R14, R33, R14, !PT ;  /* 0x0000000e210e7209 */ /* 0x000fe40007810000 */
[----:B--2---:R-:W-:Y:S02]  /*a230*/  FSEL R41, R41, -INF , P1 ;  /* 0xff80000029297808 */ /* 0x004fe40000800000 */
[----:B------:R-:W-:Y:S01]  /*a240*/  FMNMX.FTZ R24, R31, R14, !PT ;  /* 0x0000000e1f187209 */ /* 0x000fe20007810000 */
[----:B------:R-:W-:Y:S01]  /*a250*/  IMAD.U32 R14, RZ, RZ, UR4 ;  /* 0x00000004ff0e7e24 */ /* 0x000fe2000f8e00ff */
[----:B------:R-:W-:Y:S01]  /*a260*/  FSETP.NEU.FTZ.AND P1, PT, R15, -INF , PT ;  /* 0xff8000000f00780b */ /* 0x000fe20003f3d000 */
[----:B------:R-:W2:Y:S01]  /*a270*/  MUFU.TANH R48, R48 ;  /* 0x0000003000307308 */ /* 0x000ea20000002400 */
[----:B------:R-:W-:Y:S01]  /*a280*/  FMNMX.FTZ R24, R37, R24, !PT ;  /* 0x0000001825187209 */ /* 0x000fe20007810000 */
[----:B------:R-:W-:Y:S01]  /*a290*/  FMUL.FTZ R13, R15, R14 ;  /* 0x0000000e0f0d7220 */ /* 0x000fe20000410000 */
[----:B---3--:R-:W-:-:S02]  /*a2a0*/  FSEL R39, R44, -INF , P2 ;  /* 0xff8000002c277808 */ /* 0x008fc40001000000 */
[----:B------:R-:W-:Y:S02]  /*a2b0*/  FMNMX.FTZ R24, R35, R24, !PT ;  /* 0x0000001823187209 */ /* 0x000fe40007810000 */
[----:B------:R-:W-:Y:S01]  /*a2c0*/  FSEL R26, R13, RZ, P1 ;  /* 0x000000ff0d1a7208 */ /* 0x000fe20000800000 */
[----:B------:R-:W3:Y:S01]  /*a2d0*/  MUFU.TANH R49, R49 ;  /* 0x0000003100317308 */ /* 0x000ee20000002400 */
[----:B------:R-:W-:Y:S02]  /*a2e0*/  FMNMX.FTZ R24, R41, R24, !PT ;  /* 0x0000001829187209 */ /* 0x000fe40007810000 */
[----:B-1----:R-:W-:Y:S01]  /*a2f0*/  FSEL R45, R45, -INF , P3 ;  /* 0xff8000002d2d7808 */ /* 0x002fe20001800000 */
[--C-:B------:R-:W-:Y:S01]  /*a300*/  FFMA.FTZ R20, R20, R14, -R26.reuse ;  /* 0x0000000e14147223 */ /* 0x100fe2000001081a */
[----:B------:R-:W-:Y:S01]  /*a310*/  FMNMX.FTZ R24, R39, R24, !PT ;  /* 0x0000001827187209 */ /* 0x000fe20007810000 */
[-CC-:B------:R-:W-:Y:S01]  /*a320*/  FFMA.FTZ R57, R57, R14.reuse, -R26.reuse ;  /* 0x0000000e39397223 */ /* 0x180fe2000001081a */
[----:B------:R-:W-:Y:S01]  /*a330*/  ISETP.GT.AND P1, PT, R0, 0x31, PT ;  /* 0x000000310000780c */ /* 0x000fe20003f24270 */
[----:B------:R-:W1:Y:S01]  /*a340*/  MUFU.TANH R52, R52 ;  /* 0x0000003400347308 */ /* 0x000e620000002400 */
[----:B--2---:R-:W-:Y:S01]  /*a350*/  FSEL R43, R48, -INF , P4 ;  /* 0xff800000302b7808 */ /* 0x004fe20002000000 */
[--C-:B------:R-:W-:Y:S01]  /*a360*/  FFMA.FTZ R59, R59, R14, -R26.reuse ;  /* 0x0000000e3b3b7223 */ /* 0x100fe2000001081a */
[----:B------:R-:W-:Y:S01]  /*a370*/  FMNMX.FTZ R24, R45, R24, !PT ;  /* 0x000000182d187209 */ /* 0x000fe20007810000 */
[-CC-:B------:R-:W-:Y:S01]  /*a380*/  FFMA.FTZ R61, R61, R14.reuse, -R26.reuse ;  /* 0x0000000e3d3d7223 */ /* 0x180fe2000001081a */
[C---:B------:R-:W-:Y:S01]  /*a390*/  ISETP.GT.AND P2, PT, R0.reuse, 0x38, PT ;  /* 0x000000380000780c */ /* 0x040fe20003f44270 */
[--C-:B------:R-:W-:Y:S01]  /*a3a0*/  FFMA.FTZ R63, R63, R14, -R26.reuse ;  /* 0x0000000e3f3f7223 */ /* 0x100fe2000001081a */
[----:B------:R-:W-:Y:S01]  /*a3b0*/  FMNMX.FTZ R24, R43, R24, !PT ;  /* 0x000000182b187209 */ /* 0x000fe20007810000 */
[----:B------:R-:W2:Y:S01]  /*a3c0*/  MUFU.TANH R53, R53 ;  /* 0x0000003500357308 */ /* 0x000ea20000002400 */
[----:B---3--:R-:W-:Y:S01]  /*a3d0*/  FSEL R49, R49, -INF , P1 ;  /* 0xff80000031317808 */ /* 0x008fe20000800000 */
[-CC-:B------:R-:W-:Y:S01]  /*a3e0*/  FFMA.FTZ R65, R65, R14.reuse, -R26.reuse ;  /* 0x0000000e41417223 */ /* 0x180fe2000001081a */
[----:B------:R-:W-:Y:S01]  /*a3f0*/  ISETP.GT.AND P1, PT, R0, 0x39, PT ;  /* 0x000000390000780c */ /* 0x000fe20003f24270 */
[--C-:B------:R-:W-:Y:S01]  /*a400*/  FFMA.FTZ R67, R67, R14, -R26.reuse ;  /* 0x0000000e43437223 */ /* 0x100fe2000001081a */
[----:B------:R-:W-:Y:S01]  /*a410*/  FMNMX.FTZ R24, R49, R24, !PT ;  /* 0x0000001831187209 */ /* 0x000fe20007810000 */
[-CC-:B------:R-:W-:Y:S01]  /*a420*/  FFMA.FTZ R69, R69, R14.reuse, -R26.reuse ;  /* 0x0000000e45457223 */ /* 0x180fe2000001081a */
[-CC-:B------:R-:W-:Y:S01]  /*a430*/  FFMA.FTZ R71, R71, R14.reuse, -R26.reuse ;  /* 0x0000000e47477223 */ /* 0x180fe2000001081a */
[----:B------:R-:W-:Y:S01]  /*a440*/  MUFU.EX2 R28, R20 ;  /* 0x00000014001c7308 */ /* 0x000fe20000000800 */
[----:B-1----:R-:W-:Y:S01]  /*a450*/  FSEL R47, R52, -INF , P2 ;  /* 0xff800000342f7808 */ /* 0x002fe20001000000 */
[-CC-:B------:R-:W-:Y:S01]  /*a460*/  FFMA.FTZ R73, R73, R14.reuse, -R26.reuse ;  /* 0x0000000e49497223 */ /* 0x180fe2000001081a */
[-CC-:B------:R-:W-:Y:S01]  /*a470*/  FFMA.FTZ R75, R75, R14.reuse, -R26.reuse ;  /* 0x0000000e4b4b7223 */ /* 0x180fe2000001081a */
[--C-:B------:R-:W-:Y:S01]  /*a480*/  FFMA.FTZ R77, R77, R14, -R26.reuse ;  /* 0x0000000e4d4d7223 */ /* 0x100fe2000001081a */
[----:B------:R-:W-:Y:S01]  /*a490*/  FMNMX.FTZ R24, R47, R24, !PT ;  /* 0x000000182f187209 */ /* 0x000fe20007810000 */
[-CC-:B------:R-:W-:Y:S01]  /*a4a0*/  FFMA.FTZ R79, R79, R14.reuse, -R26.reuse ;  /* 0x0000000e4f4f7223 */ /* 0x180fe2000001081a */
[-CC-:B------:R-:W-:Y:S01]  /*a4b0*/  FFMA.FTZ R51, R51, R14.reuse, -R26.reuse ;  /* 0x0000000e33337223 */ /* 0x180fe2000001081a */
[----:B------:R-:W1:Y:S01]  /*a4c0*/  MUFU.EX2 R57, R57 ;  /* 0x0000003900397308 */ /* 0x000e620000000800 */
[----:B--2---:R-:W-:Y:S01]  /*a4d0*/  FSEL R53, R53, -INF , P1 ;  /* 0xff80000035357808 */ /* 0x004fe20000800000 */
[-CC-:B------:R-:W-:Y:S01]  /*a4e0*/  FFMA.FTZ R81, R81, R14.reuse, -R26.reuse ;  /* 0x0000000e51517223 */ /* 0x180fe2000001081a */
[----:B------:R-:W-:-:S02]  /*a4f0*/  FFMA.FTZ R26, R55, R14, -R26 ;  /* 0x0000000e371a7223 */ /* 0x000fc4000001081a */
[----:B------:R-:W-:-:S03]  /*a500*/  FMNMX.FTZ R24, R53, R24, !PT ;  /* 0x0000001835187209 */ /* 0x000fc60007810000 */
[----:B------:R-:W-:Y:S02]  /*a510*/  MUFU.EX2 R59, R59 ;  /* 0x0000003b003b7308 */ /* 0x000fe40000000800 */
[----:B------:R-:W2:Y:S06]  /*a520*/  SHFL.BFLY PT, R13, R24, 0x2, 0x1f ;  /* 0x0c401f00180d7f89 */ /* 0x000eac00000e0000 */
[----:B------:R-:W3:Y:S01]  /*a530*/  MUFU.EX2 R30, R61 ;  /* 0x0000003d001e7308 */ /* 0x000ee20000000800 */
[----:B-1----:R-:W-:-:S07]  /*a540*/  F2FP.BF16.F32.PACK_AB R153, R28, R57 ;  /* 0x000000391c99723e */ /* 0x002fce00000010ff */
[----:B------:R-:W-:Y:S08]  /*a550*/  MUFU.EX2 R63, R63 ;  /* 0x0000003f003f7308 */ /* 0x000ff00000000800 */
[----:B------:R-:W1:Y:S01]  /*a560*/  MUFU.EX2 R32, R65 ;  /* 0x0000004100207308 */ /* 0x000e620000000800 */
[----:B---3--:R-:W-:Y:S02]  /*a570*/  F2FP.BF16.F32.PACK_AB R155, R30, R59 ;  /* 0x0000003b1e9b723e */ /* 0x008fe400000010ff */
[----:B--2---:R-:W-:-:S05]  /*a580*/  FMNMX.FTZ R0, R24, R13, !PT ;  /* 0x0000000d18007209 */ /* 0x004fca0007810000 */
[----:B------:R-:W2:Y:S01]  /*a590*/  SHFL.BFLY PT, R13, R0, 0x1, 0x1f ;  /* 0x0c201f00000d7f89 */ /* 0x000ea200000e0000 */
[----:B------:R-:W-:Y:S08]  /*a5a0*/  MUFU.EX2 R67, R67 ;  /* 0x0000004300437308 */ /* 0x000ff00000000800 */
[----:B------:R-:W3:Y:S01]  /*a5b0*/  MUFU.EX2 R34, R69 ;  /* 0x0000004500227308 */ /* 0x000ee20000000800 */
[----:B-1----:R-:W-:-:S07]  /*a5c0*/  F2FP.BF16.F32.PACK_AB R157, R32, R63 ;  /* 0x0000003f209d723e */ /* 0x002fce00000010ff */
[----:B------:R-:W-:Y:S01]  /*a5d0*/  MUFU.EX2 R71, R71 ;  /* 0x0000004700477308 */ /* 0x000fe20000000800 */
[----:B--2---:R-:W-:-:S07]  /*a5e0*/  FMNMX.FTZ R13, R0, R13, !PT ;  /* 0x0000000d000d7209 */ /* 0x004fce0007810000 */
[----:B------:R-:W1:Y:S01]  /*a5f0*/  MUFU.EX2 R24, R73 ;  /* 0x0000004900187308 */ /* 0x000e620000000800 */
[----:B---3--:R-:W-:Y:S02]  /*a600*/  F2FP.BF16.F32.PACK_AB R159, R34, R67 ;  /* 0x00000043229f723e */ /* 0x008fe400000010ff */
[C---:B------:R-:W-:Y:S01]  /*a610*/  FSETP.NEU.FTZ.AND P1, PT, R13.reuse, -INF , PT ;  /* 0xff8000000d00780b */ /* 0x040fe20003f3d000 */
[----:B------:R-:W-:-:S04]  /*a620*/  FMUL.FTZ R0, R13, R14 ;  /* 0x0000000e0d007220 */ /* 0x000fc80000410000 */
[----:B------:R-:W-:Y:S01]  /*a630*/  MUFU.EX2 R75, R75 ;  /* 0x0000004b004b7308 */ /* 0x000fe20000000800 */
[----:B------:R-:W-:Y:S01]  /*a640*/  FSEL R20, R0, RZ, P1 ;  /* 0x000000ff00147208 */ /* 0x000fe20000800000 */
[----:B------:R-:W-:Y:S01]  /*a650*/  FADD.FTZ R0, R57, R28 ;  /* 0x0000001c39007221 */ /* 0x000fe20000010000 */
[----:B------:R-:W-:-:S03]  /*a660*/  ISETP.NE.AND P1, PT, R58, RZ, PT ;  /* 0x000000ff3a00720c */ /* 0x000fc60003f25270 */
[-CC-:B------:R-:W-:Y:S01]  /*a670*/  FFMA.FTZ R3, R3, R14.reuse, -R20.reuse ;  /* 0x0000000e03037223 */ /* 0x180fe20000010814 */
[-CC-:B------:R-:W-:Y:S01]  /*a680*/  FFMA.FTZ R25, R25, R14.reuse, -R20.reuse ;  /* 0x0000000e19197223 */ /* 0x180fe20000010814 */
[-CC-:B------:R-:W-:Y:S01]  /*a690*/  FFMA.FTZ R21, R21, R14.reuse, -R20.reuse ;  /* 0x0000000e15157223 */ /* 0x180fe20000010814 */
[-CC-:B------:R-:W-:Y:S01]  /*a6a0*/  FFMA.FTZ R29, R29, R14.reuse, -R20.reuse ;  /* 0x0000000e1d1d7223 */ /* 0x180fe20000010814 */
[-CC-:B------:R-:W-:Y:S01]  /*a6b0*/  FFMA.FTZ R27, R27, R14.reuse, -R20.reuse ;  /* 0x0000000e1b1b7223 */ /* 0x180fe20000010814 */
[----:B------:R2:W-:Y:S01]  /*a6c0*/  MUFU.EX2 R152, R25 ;  /* 0x0000001900987308 */ /* 0x0005e20000000800 */
[-CC-:B------:R-:W-:Y:S01]  /*a6d0*/  FFMA.FTZ R33, R33, R14.reuse, -R20.reuse ;  /* 0x0000000e21217223 */ /* 0x180fe20000010814 */
[-CC-:B------:R-:W-:Y:S01]  /*a6e0*/  FFMA.FTZ R31, R31, R14.reuse, -R20.reuse ;  /* 0x0000000e1f1f7223 */ /* 0x180fe20000010814 */
[-CC-:B------:R-:W-:Y:S01]  /*a6f0*/  FFMA.FTZ R37, R37, R14.reuse, -R20.reuse ;  /* 0x0000000e25257223 */ /* 0x180fe20000010814 */
[-CC-:B------:R-:W-:Y:S01]  /*a700*/  FFMA.FTZ R35, R35, R14.reuse, -R20.reuse ;  /* 0x0000000e23237223 */ /* 0x180fe20000010814 */
[-CC-:B------:R-:W-:Y:S01]  /*a710*/  FFMA.FTZ R41, R41, R14.reuse, -R20.reuse ;  /* 0x0000000e29297223 */ /* 0x180fe20000010814 */
[-CC-:B------:R-:W-:Y:S01]  /*a720*/  FFMA.FTZ R39, R39, R14.reuse, -R20.reuse ;  /* 0x0000000e27277223 */ /* 0x180fe20000010814 */
[----:B------:R-:W-:Y:S01]  /*a730*/  FFMA.FTZ R45, R45, R14, -R20 ;  /* 0x0000000e2d2d7223 */ /* 0x000fe20000010814 */
[----:B------:R-:W3:Y:S01]  /*a740*/  MUFU.EX2 R3, R3 ;  /* 0x0000000300037308 */ /* 0x000ee20000000800 */
[----:B--2---:R-:W-:Y:S01]  /*a750*/  FADD.FTZ R25, R59, R0 ;  /* 0x000000003b197221 */ /* 0x004fe20000010000 */
[----:B------:R-:W-:-:S02]  /*a760*/  @!P1 VIADD R0, R169, 0x28c40 ;  /* 0x00028c40a9009836 */ /* 0x000fc40000000000 */
[-CC-:B------:R-:W-:Y:S01]  /*a770*/  FFMA.FTZ R43, R43, R14.reuse, -R20.reuse ;  /* 0x0000000e2b2b7223 */ /* 0x180fe20000010814 */
[-CC-:B------:R-:W-:Y:S01]  /*a780*/  FFMA.FTZ R49, R49, R14.reuse, -R20.reuse ;  /* 0x0000000e31317223 */ /* 0x180fe20000010814 */
[----:B------:R-:W-:Y:S01]  /*a790*/  FADD.FTZ R42, R30, R25 ;  /* 0x000000191e2a7221 */ /* 0x000fe20000010000 */
[-C--:B------:R-:W-:Y:S01]  /*a7a0*/  FFMA.FTZ R47, R47, R14.reuse, -R20 ;  /* 0x0000000e2f2f7223 */ /* 0x080fe20000010814 */
[----:B------:R-:W-:Y:S01]  /*a7b0*/  @!P1 PRMT R0, RZ, 0x654, R0 ;  /* 0x00000654ff009816 */ /* 0x000fe20000000000 */
[----:B------:R-:W2:Y:S01]  /*a7c0*/  MUFU.EX2 R21, R21 ;  /* 0x0000001500157308 */ /* 0x000ea20000000800 */
[----:B------:R-:W-:Y:S01]  /*a7d0*/  FFMA.FTZ R20, R53, R14, -R20 ;  /* 0x0000000e35147223 */ /* 0x000fe20000010814 */
[----:B-1----:R-:W-:Y:S01]  /*a7e0*/  F2FP.BF16.F32.PACK_AB R161, R24, R71 ;  /* 0x0000004718a1723e */ /* 0x002fe200000010ff */
[----:B------:R1:W-:Y:S05]  /*a7f0*/  @!P1 SYNCS.ARRIVE.TRANS64.RED.A1T0 RZ, [R0+URZ], RZ ;  /* 0x000000ff00ff99a7 */ /* 0x0003ea000810043f */
[----:B------:R4:W0:Y:S01]  /*a800*/  MUFU.EX2 R154, R29 ;  /* 0x0000001d009a7308 */ /* 0x0008220000000800 */
[----:B---3--:R-:W-:Y:S01]  /*a810*/  FADD.FTZ R40, R3, R152 ;  /* 0x0000009803287221 */ /* 0x008fe20000010000 */
[----:B------:R-:W-:-:S06]  /*a820*/  F2FP.BF16.F32.PACK_AB R152, R152, R3 ;  /* 0x000000039898723e */ /* 0x000fcc00000010ff */
[----:B------:R-:W3:Y:S01]  /*a830*/  MUFU.EX2 R27, R27 ;  /* 0x0000001b001b7308 */ /* 0x000ee20000000800 */
[----:B--2---:R-:W-:Y:S01]  /*a840*/  FADD.FTZ R25, R21, R40 ;  /* 0x0000002815197221 */ /* 0x004fe20000010000 */
[----:B----4-:R-:W-:-:S04]  /*a850*/  FADD.FTZ R29, R63, R42 ;  /* 0x0000002a3f1d7221 */ /* 0x010fc80000010000 */
[----:B------:R-:W-:Y:S02]  /*a860*/  FADD.FTZ R42, R32, R29 ;  /* 0x0000001d202a7221 */ /* 0x000fe40000010000 */
[----:B------:R-:W2:Y:S01]  /*a870*/  MUFU.EX2 R156, R33 ;  /* 0x00000021009c7308 */ /* 0x000ea20000000800 */
[C---:B0-----:R-:W-:Y:S01]  /*a880*/  FADD.FTZ R40, R154.reuse, R25 ;  /* 0x000000199a287221 */ /* 0x041fe20000010000 */
[----:B------:R-:W-:Y:S01]  /*a890*/  FADD.FTZ R29, R67, R42 ;  /* 0x0000002a431d7221 */ /* 0x000fe20000010000 */
[----:B------:R-:W-:Y:S01]  /*a8a0*/  F2FP.BF16.F32.PACK_AB R154, R154, R21 ;  /* 0x000000159a9a723e */ /* 0x000fe200000010ff */
[----:B------:R-:W-:Y:S02]  /*a8b0*/  BAR.SYNC.DEFER_BLOCKING 0xf, 0x100 ;  /* 0x03c4000000007b1d */ /* 0x000fe40000010000 */
[----:B------:R-:W-:Y:S01]  /*a8c0*/  FADD.FTZ R42, R34, R29 ;  /* 0x0000001d222a7221 */ /* 0x000fe20000010000 */
[----:B---3--:R-:W-:-:S03]  /*a8d0*/  FADD.FTZ R25, R27, R40 ;  /* 0x000000281b197221 */ /* 0x008fc60000010000 */
[----:B------:R-:W0:Y:S01]  /*a8e0*/  MUFU.EX2 R31, R31 ;  /* 0x0000001f001f7308 */ /* 0x000e220000000800 */
[----:B------:R-:W-:-:S04]  /*a8f0*/  FADD.FTZ R29, R71, R42 ;  /* 0x0000002a471d7221 */ /* 0x000fc80000010000 */
[----:B------:R-:W-:Y:S01]  /*a900*/  FADD.FTZ R30, R24, R29 ;  /* 0x0000001d181e7221 */ /* 0x000fe20000010000 */
[C---:B--2---:R-:W-:Y:S02]  /*a910*/  FADD.FTZ R40, R156.reuse, R25 ;  /* 0x000000199c287221 */ /* 0x044fe40000010000 */
[----:B------:R-:W2:Y:S01]  /*a920*/  MUFU.EX2 R158, R37 ;  /* 0x00000025009e7308 */ /* 0x000ea20000000800 */
[----:B------:R-:W-:Y:S01]  /*a930*/  FADD.FTZ R29, R75, R30 ;  /* 0x0000001e4b1d7221 */ /* 0x000fe20000010000 */
[----:B------:R-:W-:-:S06]  /*a940*/  F2FP.BF16.F32.PACK_AB R156, R156, R27 ;  /* 0x0000001b9c9c723e */ /* 0x000fcc00000010ff */
[----:B------:R-:W3:Y:S01]  /*a950*/  MUFU.EX2 R35, R35 ;  /* 0x0000002300237308 */ /* 0x000ee20000000800 */
[----:B0-----:R-:W-:Y:S01]  /*a960*/  FADD.FTZ R25, R31, R40 ;  /* 0x000000281f197221 */ /* 0x001fe20000010000 */
[----:B------:R0:W-:Y:S06]  /*a970*/  STSM.16.M88.4 [R196+0x26800], R152 ;  /* 0x02680098c4007844 */ /* 0x0001ec0000000200 */
[----:B------:R-:W4:Y:S01]  /*a980*/  MUFU.EX2 R160, R41 ;  /* 0x0000002900a07308 */ /* 0x000f220000000800 */
[C---:B--2---:R-:W-:Y:S01]  /*a990*/  FADD.FTZ R28, R158.reuse, R25 ;  /* 0x000000199e1c7221 */ /* 0x044fe20000010000 */
[----:B------:R-:W-:-:S05]  /*a9a0*/  F2FP.BF16.F32.PACK_AB R158, R158, R31 ;  /* 0x0000001f9e9e723e */ /* 0x000fca00000010ff */
[----:B------:R0:W-:Y:S01]  /*a9b0*/  STSM.16.M88.4 [R197], R156 ;  /* 0x0000009cc5007844 */ /* 0x0001e20000000200 */
[----:B------:R-:W2:Y:S01]  /*a9c0*/  MUFU.EX2 R39, R39 ;  /* 0x0000002700277308 */ /* 0x000ea20000000800 */
[----:B---3--:R-:W-:-:S07]  /*a9d0*/  FADD.FTZ R25, R35, R28 ;  /* 0x0000001c23197221 */ /* 0x008fce0000010000 */
[----:B------:R-:W3:Y:S01]  /*a9e0*/  MUFU.EX2 R36, R77 ;  /* 0x0000004d00247308 */ /* 0x000ee20000000800 */
[C---:B----4-:R-:W-:Y:S01]  /*a9f0*/  FADD.FTZ R24, R160.reuse, R25 ;  /* 0x00000019a0187221 */ /* 0x050fe20000010000 */
[----:B------:R-:W-:-:S06]  /*aa00*/  F2FP.BF16.F32.PACK_AB R160, R160, R35 ;  /* 0x00000023a0a0723e */ /* 0x000fcc00000010ff */
[----:B------:R-:W4:Y:S01]  /*aa10*/  MUFU.EX2 R162, R45 ;  /* 0x0000002d00a27308 */ /* 0x000f220000000800 */
[----:B--2---:R-:W-:-:S07]  /*aa20*/  FADD.FTZ R3, R39, R24 ;  /* 0x0000001827037221 */ /* 0x004fce0000010000 */
[----:B------:R-:W2:Y:S01]  /*aa30*/  MUFU.EX2 R79, R79 ;  /* 0x0000004f004f7308 */ /* 0x000ea20000000800 */
[C---:B---3--:R-:W-:Y:S01]  /*aa40*/  FADD.FTZ R28, R36.reuse, R29 ;  /* 0x0000001d241c7221 */ /* 0x048fe20000010000 */
[----:B------:R-:W-:-:S06]  /*aa50*/  F2FP.BF16.F32.PACK_AB R163, R36, R75 ;  /* 0x0000004b24a3723e */ /* 0x000fcc00000010ff */
[----:B------:R-:W3:Y:S01]  /*aa60*/  MUFU.EX2 R43, R43 ;  /* 0x0000002b002b7308 */ /* 0x000ee20000000800 */
[C---:B----4-:R-:W-:Y:S01]  /*aa70*/  FADD.FTZ R24, R162.reuse, R3 ;  /* 0x00000003a2187221 */ /* 0x050fe20000010000 */
[----:B------:R-:W-:-:S05]  /*aa80*/  F2FP.BF16.F32.PACK_AB R162, R162, R39 ;  /* 0x00000027a2a2723e */ /* 0x000fca00000010ff */
[----:B------:R0:W-:Y:S01]  /*aa90*/  STSM.16.M88.4 [R199], R160 ;  /* 0x000000a0c7007844 */ /* 0x0001e20000000200 */
[----:B------:R-:W4:Y:S01]  /*aaa0*/  MUFU.EX2 R38, R51 ;  /* 0x0000003300267308 */ /* 0x000f220000000800 */
[----:B--2---:R-:W-:-:S07]  /*aab0*/  FADD.FTZ R21, R79, R28 ;  /* 0x0000001c4f157221 */ /* 0x004fce0000010000 */
[----:B-1----:R-:W1:Y:S01]  /*aac0*/  MUFU.EX2 R0, R49 ;  /* 0x0000003100007308 */ /* 0x002e620000000800 */
[----:B---3--:R-:W-:-:S07]  /*aad0*/  FADD.FTZ R3, R43, R24 ;  /* 0x000000182b037221 */ /* 0x008fce0000010000 */
[----:B------:R-:W2:Y:S01]  /*aae0*/  MUFU.EX2 R81, R81 ;  /* 0x0000005100517308 */ /* 0x000ea20000000800 */
[C---:B----4-:R-:W-:Y:S01]  /*aaf0*/  F2FP.BF16.F32.PACK_AB R165, R38.reuse, R79 ;  /* 0x0000004f26a5723e */ /* 0x050fe200000010ff */
[----:B------:R-:W-:-:S06]  /*ab00*/  FADD.FTZ R38, R38, R21 ;  /* 0x0000001526267221 */ /* 0x000fcc0000010000 */
[----:B------:R-:W3:Y:S01]  /*ab10*/  MUFU.EX2 R26, R26 ;  /* 0x0000001a001a7308 */ /* 0x000ee20000000800 */
[C---:B-1----:R-:W-:Y:S01]  /*ab20*/  F2FP.BF16.F32.PACK_AB R164, R0.reuse, R43 ;  /* 0x0000002b00a4723e */ /* 0x042fe200000010ff */
[----:B------:R-:W-:-:S06]  /*ab30*/  FADD.FTZ R0, R0, R3 ;  /* 0x0000000300007221 */ /* 0x000fcc0000010000 */
[----:B------:R-:W-:Y:S01]  /*ab40*/  MUFU.EX2 R47, R47 ;  /* 0x0000002f002f7308 */ /* 0x000fe20000000800 */
[----:B--2---:R-:W-:-:S07]  /*ab50*/  FADD.FTZ R3, R81, R38 ;  /* 0x0000002651037221 */ /* 0x004fce0000010000 */
[----:B------:R-:W1:Y:S01]  /*ab60*/  MUFU.EX2 R20, R20 ;  /* 0x0000001400147308 */ /* 0x000e620000000800 */
[C---:B---3--:R-:W-:Y:S01]  /*ab70*/  F2FP.BF16.F32.PACK_AB R167, R26.reuse, R81 ;  /* 0x000000511aa7723e */ /* 0x048fe200000010ff */
[----:B------:R-:W-:Y:S01]  /*ab80*/  FADD.FTZ R3, R26, R3 ;  /* 0x000000031a037221 */ /* 0x000fe20000010000 */
[----:B-1----:R-:W-:Y:S01]  /*ab90*/  F2FP.BF16.F32.PACK_AB R166, R20, R47 ;  /* 0x0000002f14a6723e */ /* 0x002fe200000010ff */
[----:B------:R-:W-:-:S04]  /*aba0*/  FADD.FTZ R47, R47, R0 ;  /* 0x000000002f2f7221 */ /* 0x000fc80000010000 */
[----:B------:R0:W-:Y:S01]  /*abb0*/  STSM.16.M88.4 [R198], R164 ;  /* 0x000000a4c6007844 */ /* 0x0001e20000000200 */
[----:B------:R-:W-:Y:S01]  /*abc0*/  FADD.FTZ R0, R20, R47 ;  /* 0x0000002f14007221 */ /* 0x000fe20000010000 */
[----:B------:R-:W-:Y:S06]  /*abd0*/  @!P0 BRA `(.L_x_3715) ;  /* 0x0000000000048947 */ /* 0x000fec0003800000 */
[----:B------:R-:W-:Y:S01]  /*abe0*/  BPT.TRAP 0x1 ;  /* 0x000000040000795c */ /* 0x000fe20000300000 */
.L_x_3715:
[----:B------:R1:W2:Y:S01]  /*abf0*/  SYNCS.PHASECHK.TRANS64.TRYWAIT P2, [R169+URZ+0x28c50], R56 ;  /* 0x028c5038a90075a7 */ /* 0x0002a2000804017f */
[----:B------:R-:W-:Y:S05]  /*ac00*/  @!P0 BRA `(.L_x_3716) ;  /* 0x0000000000048947 */ /* 0x000fea0003800000 */
[----:B------:R-:W-:Y:S01]  /*ac10*/  BPT.TRAP 0x1 ;  /* 0x000000040000795c */ /* 0x000fe20000300000 */
.L_x_3716:
        /* <DEDUP_REMOVED lines=10> */
.L_x_3718:
[----:B------:R-:W-:Y:S05]  /*acc0*/  BSYNC B0 ;  /* 0x0000000000007941 */ /* 0x000fea0003800000 */
.L_x_3717:
[----:B------:R-:W-:Y:S01]  /*acd0*/  R2UR UR6, R20 ;  /* 0x00000000140672ca */ /* 0x000fe200000e0000 */
[----:B-12---:R-:W-:Y:S01]  /*ace0*/  WARPGROUP.ARRIVE ;  /* 0x00000000000079c5 */ /* 0x006fe20000000000 */
[----:B------:R-:W-:Y:S01]  /*acf0*/  R2UR UR7, R21 ;  /* 0x00000000150772ca */ /* 0x000fe200000e0000 */
[----:B------:R-:W-:Y:S01]  /*ad00*/  IMAD.MOV.U32 R21, RZ, RZ, 0x40000040 ;  /* 0x40000040ff157424 */ /* 0x000fe200078e00ff */
[----:B------:R-:W-:Y:S01]  /*ad10*/  BSSY B1, `(.L_x_3720) ;  /* 0x000025a000017945 */ /* 0x000fe20003800000 */
[----:B------:R-:W-:Y:S02]  /*ad20*/  VIADD R212, R168, 0xfffffffe ;  /* 0xfffffffea8d47836 */ /* 0x000fe40000000000 */
[----:B------:R-:W-:-:S05]  /*ad30*/  @!P1 VIADD R169, R169, 0x28c60 ;  /* 0x00028c60a9a99836 */ /* 0x000fca0000000000 */
[----:B------:R-:W-:-:S03]  /*ad40*/  @!P1 PRMT R169, RZ, 0x654, R169 ;  /* 0x00000654ffa99816 */ /* 0x000fc600000000a9 */
[----:B------:R-:W-:Y:S03]  /*ad50*/  HGMMA.64x256x16.F32.BF16 R24, R152, gdesc[UR4].tnspB, RZ, !UPT, gsb0 ;  /* 0x43e0000498187df0 */ /* 0x000fe6000c0018ff */
[----:B------:R-:W-:Y:S02]  /*ad60*/  WARPGROUP.DEPBAR.LE gsb0, 0x0 ;  /* 0x00008000000079c5 */ /* 0x000fe40000010000 */
[----:B0-----:R-:W-:Y:S01]  /*ad70*/  VIADD R152, R20, 0x80 ;  /* 0x0000008014987836 */ /* 0x001fe20000000000 */
[----:B------:R-:W-:Y:S01]  /*ad80*/  MOV R153, 0x40000040 ;  /* 0x4000004000997802 */ /* 0x000fe20000000f00 */
        /* <DEDUP_REMOVED lines=13> */
[----:B------:R-:W-:Y:S01]  /*ae60*/  R2UR UR6, R20 ;  /* 0x00000000140672ca */ /* 0x000fe200000e0000 */
[----:B------:R-:W-:Y:S01]  /*ae70*/  IMAD.IADD R20, R194, 0x1, -R187 ;  /* 0x00000001c2147824 */ /* 0x000fe200078e0abb */
[----:B------:R-:W-:-:S04]  /*ae80*/  R2UR UR7, R21 ;  /* 0x00000000150772ca */ /* 0x000fc800000e0000 */
[----:B------:R-:W-:-:S04]  /*ae90*/  LEA R20, R185, R20, 0x6 ;  /* 0x00000014b9147211 */ /* 0x000fc800078e30ff */
[----:B------:R-:W-:-:S04]  /*aea0*/  SHF.R.S32.HI R21, RZ, 0x1f, R20 ;  /* 0x0000001fff157819 */ /* 0x000fc80000011414 */
[----:B------:R-:W-:-:S04]  /*aeb0*/  LEA.HI R21, R21, R20, RZ, 0x6 ;  /* 0x0000001415157211 */ /* 0x000fc800078f30ff */
[----:B------:R-:W-:-:S04]  /*aec0*/  SHF.R.S32.HI R21, RZ, 0x6, R21 ;  /* 0x00000006ff157819 */ /* 0x000fc80000011415 */
[----:B------:R-:W-:-:S04]  /*aed0*/  VIMNMX R186, RZ, R21, !PT ;  /* 0x00000015ffba7248 */ /* 0x000fc80007fe0100 */
[----:B------:R-:W-:Y:S01]  /*aee0*/  ISETP.GE.AND P2, PT, R212, R186, PT ;  /* 0x000000bad400720c */ /* 0x000fe20003f46270 */
[----:B------:R-:W-:Y:S02]  /*aef0*/  WARPGROUP.DEPBAR.LE gsb0, 0x0 ;  /* 0x00008000000079c5 */ /* 0x000fe40000010000 */
[----:B------:R-:W-:-:S06]  /*af00*/  WARPGROUP.ARRIVE ;  /* 0x00000000000079c5 */ /* 0x000fcc0000000000 */
        /* <DEDUP_REMOVED lines=12> */
[----:B------:R-:W-:Y:S01]  /*afd0*/  BSSY B0, `(.L_x_3721) ;  /* 0x000022d000007945 */ /* 0x000fe20003800000 */
[----:B------:R-:W-:Y:S02]  /*afe0*/  IMAD.MOV.U32 R223, RZ, RZ, R15 ;  /* 0x000000ffffdf7224 */ /* 0x000fe400078e000f */
[----:B------:R-:W-:Y:S02]  /*aff0*/  IMAD.MOV.U32 R224, RZ, RZ, R13 ;  /* 0x000000ffffe07224 */ /* 0x000fe400078e000d */
[----:B------:R-:W-:-:S07]  /*b000*/  IMAD.MOV.U32 R225, RZ, RZ, R18 ;  /* 0x000000ffffe17224 */ /* 0x000fce00078e0012 */
.L_x_3732:
[----:B------:R-:W-:-:S04]  /*b010*/  IADD3 R18, R225, 0x1, RZ ;  /* 0x00000001e1127810 */ /* 0x000fc80007ffe0ff */
[----:B------:R-:W-:-:S04]  /*b020*/  ISETP.NE.AND P2, PT, R18, 0x2, PT ;  /* 0x000000021200780c */ /* 0x000fc80003f45270 */
[----:B------:R-:W-:Y:S02]  /*b030*/  SEL R14, RZ, 0x1, P2 ;  /* 0x00000001ff0e7807 */ /* 0x000fe40001000000 */
[----:B------:R-:W-:Y:S02]  /*b040*/  SEL R18, R18, RZ, P2 ;  /* 0x000000ff12127207 */ /* 0x000fe40001000000 */
[----:B------:R-:W-:Y:S01]  /*b050*/  LOP3.LUT R19, R19, R14, RZ, 0x3c, !PT ;  /* 0x0000000e13137212 */ /* 0x000fe200078e3cff */
[----:B-1----:R-:W-:Y:S06]  /*b060*/  @!P0 BRA `(.L_x_3722) ;  /* 0x0000000000048947 */ /* 0x002fec0003800000 */
[----:B------:R-:W-:Y:S01]  /*b070*/  BPT.TRAP 0x1 ;  /* 0x000000040000795c */ /* 0x000fe20000300000 */
.L_x_3722:
[----:B------:R-:W-:Y:S01]  /*b080*/  IMAD R213, R18, 0x8, R2 ;  /* 0x0000000812d57824 */ /* 0x000fe200078e0202 */
[----:B------:R-:W-:-:S04]  /*b090*/  SHF.L.U32 R214, R19, 0x1f, RZ ;  /* 0x0000001f13d67819 */ /* 0x000fc800000006ff */
[----:B------:R1:W2:Y:S01]  /*b0a0*/  SYNCS.PHASECHK.TRANS64.TRYWAIT P2, [R213+URZ+0x28c30], R214 ;  /* 0x028c30d6d50075a7 */ /* 0x0002a2000804017f */
[----:B------:R-:W-:Y:S05]  /*b0b0*/  @!P0 BRA `(.L_x_3723) ;  /* 0x0000000000048947 */ /* 0x000fea0003800000 */
[----:B------:R-:W-:Y:S01]  /*b0c0*/  BPT.TRAP 0x1 ;  /* 0x000000040000795c */ /* 0x000fe20000300000 */
.L_x_3723:
[----:B------:R-:W-:Y:S01]  /*b0d0*/  BSSY B2, `(.L_x_3724) ;  /* 0x0000006000027945 */ /* 0x000fe20003800000 */
[----:B------:R-:W-:Y:S02]  /*b0e0*/  IMAD R14, R18, 0x200, R12 ;  /* 0x00000200120e7824 */ /* 0x000fe400078e020c */
[----:B------:R-:W-:Y:S01]  /*b0f0*/  IMAD.MOV.U32 R15, RZ, RZ, 0x40000040 ;  /* 0x40000040ff0f7424 */ /* 0x000fe200078e00ff */
[----:B--2---:R-:W-:Y:S06]  /*b100*/  @P2 BRA `(.L_x_3725) ;  /* 0x0000000000082947 */ /* 0x004fec0003800000 */
[----:B------:R-:W2:Y:S02]  /*b110*/  SYNCS.PHASECHK.TRANS64.TRYWAIT P2, [R213+URZ+0x28c30], R214 ;  /* 0x028c30d6d50075a7 */ /* 0x000ea4000804017f */
[----:B--2---:R-:W-:Y:S05]  /*b120*/  @!P2 BRA `(.L_x_3726) ;  /* 0x000000e00048a947 */ /* 0x004fea0003800000 */
.L_x_3725:
[----:B------:R-:W-:Y:S05]  /*b130*/  BSYNC B2 ;  /* 0x0000000000027941 */ /* 0x000fea0003800000 */
.L_x_3724:
[C---:B------:R-:W-:Y:S01]  /*b140*/  R2UR UR6, R14.reuse ;  /* 0x000000000e0672ca */ /* 0x040fe200000e0000 */
[----:B0-----:R-:W-:Y:S01]  /*b150*/  WARPGROUP.ARRIVE ;  /* 0x00000000000079c5 */ /* 0x001fe20000000000 */
[----:B------:R-:W-:Y:S01]  /*b160*/  R2UR UR7, R15 ;  /* 0x000000000f0772ca */ /* 0x000fe200000e0000 */
[----:B------:R-:W-:Y:S01]  /*b170*/  VIADD R20, R14, 0x2 ;  /* 0x000000020e147836 */ /* 0x000fe20000000000 */
[----:B------:R-:W-:Y:S01]  /*b180*/  R2UR UR4, R4 ;  /* 0x00000000040472ca */ /* 0x000fe200000e0000 */
[----:B------:R-:W-:Y:S01]  /*b190*/  IMAD.MOV.U32 R21, RZ, RZ, 0x40000040 ;  /* 0x40000040ff157424 */ /* 0x000fe200078e00ff */
[----:B------:R-:W-:Y:S01]  /*b1a0*/  R2UR UR5, R5 ;  /* 0x00000000050572ca */ /* 0x000fe200000e0000 */
[----:B------:R-:W-:Y:S02]  /*b1b0*/  IMAD.MOV.U32 R15, RZ, RZ, 0x40000040 ;  /* 0x40000040ff0f7424 */ /* 0x000fe400078e00ff */
[----:B------:R-:W-:-:S10]  /*b1c0*/  IMAD.MOV R233, RZ, RZ, -R195 ;  /* 0x000000ffffe97224 */ /* 0x000fd400078e0ac3 */
        /* <DEDUP_REMOVED lines=28> */
[----:B------:R-:W-:Y:S02]  /*b390*/  IMAD.MOV.U32 R161, RZ, RZ, 0x1 ;  /* 0x00000001ffa17424 */ /* 0x000fe400078e00ff */
[----:B------:R-:W-:Y:S01]  /*b3a0*/  FMUL.FTZ R20, R152, UR39 ;  /* 0x0000002798147c20 */ /* 0x000fe20008410000 */
[----:B------:R-:W-:Y:S01]  /*b3b0*/  FMUL.FTZ R21, R156, UR39 ;  /* 0x000000279c157c20 */ /* 0x000fe20008410000 */
[----:B------:R-:W-:Y:S01]  /*b3c0*/  FMUL.FTZ R152, R157, UR39 ;  /* 0x000000279d987c20 */ /* 0x000fe20008410000 */
[----:B------:R-:W-:Y:S01]  /*b3d0*/  IMAD R14, R212, -0x40, R161 ;  /* 0xffffffc0d40e7824 */ /* 0x000fe200078e02a1 */
[----:B------:R-:W0:Y:S01]  /*b3e0*/  MUFU.TANH R15, R15 ;  /* 0x0000000f000f7308 */ /* 0x000e220000002400 */
[----:B------:R-:W-:Y:S01]  /*b3f0*/  FMUL.FTZ R157, R165, UR39 ;  /* 0x00000027a59d7c20 */ /* 0x000fe20008410000 */
[----:B------:R-:W-:Y:S01]  /*b400*/  FMUL.FTZ R13, R154, UR39 ;  /* 0x000000279a0d7c20 */ /* 0x000fe20008410000 */
[----:B------:R-:W-:-:S02]  /*b410*/  IMAD R14, R185, 0x40, R14 ;  /* 0x00000040b90e7824 */ /* 0x000fc400078e020e */
[----:B------:R-:W-:Y:S01]  /*b420*/  FMUL.FTZ R154, R160, UR39 ;  /* 0x00000027a09a7c20 */ /* 0x000fe20008410000 */
[----:B------:R-:W-:Y:S01]  /*b430*/  FMUL.FTZ R156, R164, UR39 ;  /* 0x00000027a49c7c20 */ /* 0x000fe20008410000 */
[----:B------:R-:W-:Y:S01]  /*b440*/  FMUL.FTZ R161, R168, UR39 ;  /* 0x00000027a8a17c20 */ /* 0x000fe20008410000 */
[----:B------:R-:W-:Y:S01]  /*b450*/  FMUL.FTZ R160, R169, UR39 ;  /* 0x00000027a9a07c20 */ /* 0x000fe20008410000 */
[----:B------:R-:W3:Y:S01]  /*b460*/  MUFU.TANH R20, R20 ;  /* 0x0000001400147308 */ /* 0x000ee20000002400 */
[----:B------:R-:W-:Y:S01]  /*b470*/  IADD3 R165, -R187, R14, R194 ;  /* 0x0000000ebba57210 */ /* 0x000fe20007ffe1c2 */
[----:B------:R-:W-:Y:S01]  /*b480*/  FMUL.FTZ R164, R172, UR39 ;  /* 0x00000027aca47c20 */ /* 0x000fe20008410000 */
[----:B------:R-:W-:Y:S01]  /*b490*/  FMUL.FTZ R226, R158, UR39 ;  /* 0x000000279ee27c20 */ /* 0x000fe20008410000 */
[----:B------:R-:W-:Y:S01]  /*b4a0*/  FMUL.FTZ R171, R171, UR39 ;  /* 0x00000027abab7c20 */ /* 0x000fe20008410000 */
[----:B------:R-:W-:Y:S01]  /*b4b0*/  IADD3 R14, R190, R165, -R192 ;  /* 0x000000a5be0e7210 */ /* 0x000fe20007ffe8c0 */
[----:B------:R-:W-:Y:S01]  /*b4c0*/  FMUL.FTZ R165, R173, UR39 ;  /* 0x00000027ada57c20 */ /* 0x000fe20008410000 */
[----:B------:R-:W-:Y:S01]  /*b4d0*/  FMUL.FTZ R227, R167, UR39 ;  /* 0x00000027a7e37c20 */ /* 0x000fe20008410000 */
[----:B------:R-:W4:Y:S01]  /*b4e0*/  MUFU.TANH R21, R21 ;  /* 0x0000001500157308 */ /* 0x000f220000002400 */
[----:B------:R-:W-:Y:S01]  /*b4f0*/  ISETP.GT.AND P2, PT, R14, RZ, PT ;  /* 0x000000ff0e00720c */ /* 0x000fe20003f44270 */
[----:B------:R-:W-:Y:S01]  /*b500*/  FMUL.FTZ R228, R170, UR39 ;  /* 0x00000027aae47c20 */ /* 0x000fe20008410000 */
[----:B------:R-:W-:Y:S01]  /*b510*/  ISETP.GT.AND P3, PT, R14, 0x1, PT ;  /* 0x000000010e00780c */ /* 0x000fe20003f64270 */
[----:B------:R-:W-:Y:S01]  /*b520*/  FMUL.FTZ R174, R174, UR39 ;  /* 0x00000027aeae7c20 */ /* 0x000fe20008410000 */
[----:B------:R-:W-:Y:S01]  /*b530*/  ISETP.GT.AND P4, PT, R14, 0x8, PT ;  /* 0x000000080e00780c */ /* 0x000fe20003f84270 */
[----:B------:R-:W-:Y:S01]  /*b540*/  FMUL.FTZ R178, R178, UR39 ;  /* 0x00000027b2b27c20 */ /* 0x000fe20008410000 */
[----:B0-----:R-:W-:Y:S01]  /*b550*/  FSEL R15, R15, -INF , P3 ;  /* 0xff8000000f0f7808 */ /* 0x001fe20001800000 */
[----:B------:R-:W0:Y:S01]  /*b560*/  MUFU.TANH R152, R152 ;  /* 0x0000009800987308 */ /* 0x000e220000002400 */
[----:B---3--:R-:W-:Y:S01]  /*b570*/  FSEL R20, R20, -INF , P2 ;  /* 0xff80000014147808 */ /* 0x008fe20001000000 */
[----:B------:R-:W-:Y:S01]  /*b580*/  FMUL.FTZ R179, R179, UR39 ;  /* 0x00000027b3b37c20 */ /* 0x000fe20008410000 */
[----:B------:R-:W-:Y:S01]  /*b590*/  ISETP.GT.AND P2, PT, R14, 0x9, PT ;  /* 0x000000090e00780c */ /* 0x000fe20003f44270 */
[----:B------:R-:W-:Y:S01]  /*b5a0*/  FMUL.FTZ R182, R182, UR39 ;  /* 0x00000027b6b67c20 */ /* 0x000fe20008410000 */
[----:B------:R-:W-:-:S02]  /*b5b0*/  FMNMX.FTZ R168, R20, R224, !PT ;  /* 0x000000e014a87209 */ /* 0x000fc40007810000 */
[----:B------:R-:W-:Y:S01]  /*b5c0*/  ISETP.GT.AND P3, PT, R14, 0x10, PT ;  /* 0x000000100e00780c */ /* 0x000fe20003f64270 */
[----:B------:R-:W3:Y:S01]  /*b5d0*/  MUFU.TANH R154, R154 ;  /* 0x0000009a009a7308 */ /* 0x000ee20000002400 */
[----:B----4-:R-:W-:Y:S02]  /*b5e0*/  FSEL R21, R21, -INF , P4 ;  /* 0xff80000015157808 */ /* 0x010fe40002000000 */
[----:B------:R-:W-:-:S04]  /*b5f0*/  FMNMX.FTZ R168, R15, R168, !PT ;  /* 0x000000a80fa87209 */ /* 0x000fc80007810000 */
[----:B------:R-:W-:Y:S01]  /*b600*/  FMNMX.FTZ R169, R21, R168, !PT ;  /* 0x000000a815a97209 */ /* 0x000fe20007810000 */
[----:B------:R-:W4:Y:S01]  /*b610*/  MUFU.TANH R153, R153 ;  /* 0x0000009900997308 */ /* 0x000f220000002400 */
[----:B0-----:R-:W-:Y:S01]  /*b620*/  FSEL R152, R152, -INF , P2 ;  /* 0xff80000098987808 */ /* 0x001fe20001000000 */
[----:B------:R-:W-:Y:S01]  /*b630*/  FMUL.FTZ R168, R176, UR39 ;  /* 0x00000027b0a87c20 */ /* 0x000fe20008410000 */
[----:B------:R-:W-:Y:S01]  /*b640*/  ISETP.GT.AND P2, PT, R14, 0x11, PT ;  /* 0x000000110e00780c */ /* 0x000fe20003f44270 */
[----:B------:R-:W-:Y:S01]  /*b650*/  FMUL.FTZ R176, R181, UR39 ;  /* 0x00000027b5b07c20 */ /* 0x000fe20008410000 */
[----:B------:R-:W-:-:S03]  /*b660*/  FMNMX.FTZ R169, R152, R169, !PT ;  /* 0x000000a998a97209 */ /* 0x000fc60007810000 */
[----:B------:R-:W0:Y:S01]  /*b670*/  MUFU.TANH R156, R156 ;  /* 0x0000009c009c7308 */ /* 0x000e220000002400 */
[----:B---3--:R-:W-:Y:S02]  /*b680*/  FSEL R154, R154, -INF , P3 ;  /* 0xff8000009a9a7808 */ /* 0x008fe40001800000 */
[----:B------:R-:W-:Y:S02]  /*b690*/  ISETP.GT.AND P3, PT, R14, 0x18, PT ;  /* 0x000000180e00780c */ /* 0x000fe40003f64270 */
[----:B------:R-:W-:Y:S01]  /*b6a0*/  FMNMX.FTZ R172, R154, R169, !PT ;  /* 0x000000a99aac7209 */ /* 0x000fe20007810000 */
[----:B------:R-:W-:Y:S02]  /*b6b0*/  FMUL.FTZ R169, R177, UR39 ;  /* 0x00000027b1a97c20 */ /* 0x000fe40008410000 */
[----:B------:R-:W3:Y:S01]  /*b6c0*/  MUFU.TANH R157, R157 ;  /* 0x0000009d009d7308 */ /* 0x000ee20000002400 */
[----:B----4-:R-:W-:Y:S02]  /*b6d0*/  FSEL R153, R153, -INF , P2 ;  /* 0xff80000099997808 */ /* 0x010fe40001000000 */
[----:B------:R-:W-:-:S02]  /*b6e0*/  ISETP.GT.AND P2, PT, R14, 0x19, PT ;  /* 0x000000190e00780c */ /* 0x000fc40003f44270 */
[----:B------:R-:W-:-:S03]  /*b6f0*/  FMNMX.FTZ R173, R153, R172, !PT ;  /* 0x000000ac99ad7209 */ /* 0x000fc60007810000 */
[----:B------:R-:W4:Y:S01]  /*b700*/  MUFU.TANH R161, R161 ;  /* 0x000000a100a17308 */ /* 0x000f220000002400 */
[----:B0-----:R-:W-:Y:S02]  /*b710*/  FSEL R156, R156, -INF , P3 ;  /* 0xff8000009c9c7808 */ /* 0x001fe40001800000 */
[----:B------:R-:W-:Y:S02]  /*b720*/  ISETP.GT.AND P3, PT, R14, 0x20, PT ;  /* 0x000000200e00780c */ /* 0x000fe40003f64270 */
[----:B------:R-:W-:Y:S01]  /*b730*/  FMNMX.FTZ R172, R156, R173, !PT ;  /* 0x000000ad9cac7209 */ /* 0x000fe20007810000 */
[----:B------:R-:W-:Y:S02]  /*b740*/  FMUL.FTZ R173, R180, UR39 ;  /* 0x00000027b4ad7c20 */ /* 0x000fe40008410000 */
[----:B------:R-:W0:Y:S01]  /*b750*/  MUFU.TANH R160, R160 ;  /* 0x000000a000a07308 */ /* 0x000e220000002400 */
[----:B---3--:R-:W-:Y:S02]  /*b760*/  FSEL R157, R157, -INF , P2 ;  /* 0xff8000009d9d7808 */ /* 0x008fe40001000000 */
[----:B------:R-:W-:-:S02]  /*b770*/  ISETP.GT.AND P2, PT, R14, 0x21, PT ;  /* 0x000000210e00780c */ /* 0x000fc40003f44270 */
[----:B------:R-:W-:-:S03]  /*b780*/  FMNMX.FTZ R172, R157, R172, !PT ;  /* 0x000000ac9dac7209 */ /* 0x000fc60007810000 */
[----:B------:R-:W3:Y:S01]  /*b790*/  MUFU.TANH R164, R164 ;  /* 0x000000a400a47308 */ /* 0x000ee20000002400 */
[----:B----4-:R-:W-:Y:S02]  /*b7a0*/  FSEL R161, R161, -INF , P3 ;  /* 0xff800000a1a17808 */ /* 0x010fe40001800000 */
[----:B------:R-:W-:Y:S02]  /*b7b0*/  ISETP.GT.AND P3, PT, R14, 0x28, PT ;  /* 0x000000280e00780c */ /* 0x000fe40003f64270 */
[----:B------:R-:W-:Y:S01]  /*b7c0*/  FMNMX.FTZ R177, R161, R172, !PT ;  /* 0x000000aca1b17209 */ /* 0x000fe20007810000 */
[----:B------:R-:W-:Y:S02]  /*b7d0*/  FMUL.FTZ R172, R155, UR39 ;  /* 0x000000279bac7c20 */ /* 0x000fe40008410000 */
[----:B------:R-:W4:Y:S01]  /*b7e0*/  MUFU.TANH R165, R165 ;  /* 0x000000a500a57308 */ /* 0x000f220000002400 */
[----:B0-----:R-:W-:Y:S02]  /*b7f0*/  FSEL R160, R160, -INF , P2 ;  /* 0xff800000a0a07808 */ /* 0x001fe40001000000 */
[----:B------:R-:W-:-:S02]  /*b800*/  ISETP.GT.AND P2, PT, R14, 0x29, PT ;  /* 0x000000290e00780c */ /* 0x000fc40003f44270 */
        /* <DEDUP_REMOVED lines=13> */
[----:B------:R-:W-:-:S03]  /*b8e0*/  FMNMX.FTZ R180, R168, R155, !PT ;  /* 0x0000009ba8b47209 */ /* 0x000fc60007810000 */
[----:B------:R-:W0:Y:S01]  /*b8f0*/  MUFU.TANH R176, R176 ;  /* 0x000000b000b07308 */ /* 0x000e220000002400 */
[----:B---3--:R-:W-:Y:S02]  /*b900*/  FSEL R169, R169, -INF , P2 ;  /* 0xff800000a9a97808 */ /* 0x008fe40001000000 */
[C---:B------:R-:W-:Y:S02]  /*b910*/  ISETP.GT.AND P2, PT, R14.reuse, 0x39, PT ;  /* 0x000000390e00780c */ /* 0x040fe40003f44270 */
[----:B------:R-:W-:Y:S02]  /*b920*/  FMNMX.FTZ R180, R169, R180, !PT ;  /* 0x000000b4a9b47209 */ /* 0x000fe40007810000 */
[----:B------:R-:W-:Y:S01]  /*b930*/  IADD3 R14, R14, 0x8, RZ ;  /* 0x000000080e0e7810 */ /* 0x000fe20007ffe0ff */
[----:B------:R-:W-:Y:S01]  /*b940*/  MUFU.TANH R13, R13 ;  /* 0x0000000d000d7308 */ /* 0x000fe20000002400 */
[----:B----4-:R-:W-:Y:S02]  /*b950*/  FSEL R155, R173, -INF , P3 ;  /* 0xff800000ad9b7808 */ /* 0x010fe40001800000 */
[----:B------:R-:W-:-:S02]  /*b960*/  ISETP.GT.AND P3, PT, R14, RZ, PT ;  /* 0x000000ff0e00720c */ /* 0x000fc40003f64270 */
[----:B------:R-:W-:Y:S01]  /*b970*/  FMNMX.FTZ R181, R155, R180, !PT ;  /* 0x000000b49bb57209 */ /* 0x000fe20007810000 */
[----:B------:R-:W-:Y:S01]  /*b980*/  FMUL.FTZ R180, R162, UR39 ;  /* 0x00000027a2b47c20 */ /* 0x000fe20008410000 */
[----:B------:R-:W-:Y:S01]  /*b990*/  ISETP.GT.AND P4, PT, R14, 0x10, PT ;  /* 0x000000100e00780c */ /* 0x000fe20003f84270 */
[----:B------:R-:W3:Y:S01]  /*b9a0*/  MUFU.TANH R177, R177 ;  /* 0x000000b100b17308 */ /* 0x000ee20000002400 */
[----:B0-----:R-:W-:Y:S02]  /*b9b0*/  FSEL R158, R176, -INF , P2 ;  /* 0xff800000b09e7808 */ /* 0x001fe40001000000 */
[----:B------:R-:W-:Y:S02]  /*b9c0*/  ISETP.GT.AND P2, PT, R14, 0x9, PT ;  /* 0x000000090e00780c */ /* 0x000fe40003f44270 */
[----:B------:R-:W-:Y:S01]  /*b9d0*/  FMNMX.FTZ R159, R158, R181, !PT ;  /* 0x000000b59e9f7209 */ /* 0x000fe20007810000 */
[----:B------:R-:W-:Y:S01]  /*b9e0*/  FMUL.FTZ R181, R163, UR39 ;  /* 0x00000027a3b57c20 */ /* 0x000fe20008410000 */
[C---:B------:R-:W-:Y:S01]  /*b9f0*/  ISETP.GT.AND P6, PT, R14.reuse, 0x1, PT ;  /* 0x000000010e00780c */ /* 0x040fe20003fc4270 */
[----:B------:R-:W0:Y:S01]  /*ba00*/  MUFU.TANH R180, R180 ;  /* 0x000000b400b47308 */ /* 0x000e220000002400 */
[C---:B------:R-:W-:Y:S01]  /*ba10*/  ISETP.GT.AND P5, PT, R14.reuse, 0x8, PT ;  /* 0x000000080e00780c */ /* 0x040fe20003fa4270 */
[----:B------:R-:W4:Y:S06]  /*ba20*/  SHFL.BFLY PT, R176, R159, 0x2, 0x1f ;  /* 0x0c401f009fb07f89 */ /* 0x000f2c00000e0000 */
[----:B------:R-:W5:Y:S01]  /*ba30*/  MUFU.TANH R181, R181 ;  /* 0x000000b500b57308 */ /* 0x000f620000002400 */
[----:B---3--:R-:W-:Y:S01]  /*ba40*/  FSEL R170, R177, -INF , P2 ;  /* 0xff800000b1aa7808 */ /* 0x008fe20001000000 */
[----:B------:R-:W-:Y:S01]  /*ba50*/  FMUL.FTZ R177, R175, UR39 ;  /* 0x00000027afb17c20 */ /* 0x000fe20008410000 */
[----:B------:R-:W-:-:S05]  /*ba60*/  ISETP.GT.AND P2, PT, R14, 0x20, PT ;  /* 0x000000200e00780c */ /* 0x000fca0003f44270 */
[----:B------:R-:W3:Y:S01]  /*ba70*/  MUFU.TANH R172, R172 ;  /* 0x000000ac00ac7308 */ /* 0x000ee20000002400 */
[----:B0-----:R-:W-:Y:S02]  /*ba80*/  FSEL R163, R180, -INF , P4 ;  /* 0xff800000b4a37808 */ /* 0x001fe40002000000 */
[----:B------:R-:W-:-:S05]  /*ba90*/  ISETP.GT.AND P4, PT, R14, 0x21, PT ;  /* 0x000000210e00780c */ /* 0x000fca0003f84270 */
[----:B------:R0:W1:Y:S01]  /*baa0*/  MUFU.TANH R173, R226 ;  /* 0x000000e200ad7308 */ /* 0x0000620000002400 */
[----:B----4-:R-:W-:Y:S02]  /*bab0*/  FMNMX.FTZ R176, R159, R176, !PT ;  /* 0x000000b09fb07209 */ /* 0x010fe40007810000 */
[----:B------:R-:W-:Y:S02]  /*bac0*/  FSEL R159, R13, -INF , P3 ;  /* 0xff8000000d9f7808 */ /* 0x000fe40001800000 */
[----:B------:R-:W-:-:S03]  /*bad0*/  ISETP.GT.AND P3, PT, R14, 0x11, PT ;  /* 0x000000110e00780c */ /* 0x000fc60003f64270 */
[----:B------:R-:W-:Y:S01]  /*bae0*/  MUFU.TANH R13, R171 ;  /* 0x000000ab000d7308 */ /* 0x000fe20000002400 */
[----:B0-----:R-:W-:Y:S01]  /*baf0*/  FMUL.FTZ R226, R166, UR39 ;  /* 0x00000027a6e27c20 */ /* 0x001fe20008410000 */
[----:B-----5:R-:W-:Y:S02]  /*bb00*/  FSEL R167, R181, -INF , P3 ;  /* 0xff800000b5a77808 */ /* 0x020fe40001800000 */
[----:B------:R-:W0:Y:S01]  /*bb10*/  SHFL.BFLY PT, R181, R176, 0x1, 0x1f ;  /* 0x0c201f00b0b57f89 */ /* 0x000e2200000e0000 */
[----:B---3--:R-:W-:Y:S02]  /*bb20*/  FSEL R162, R172, -INF , P6 ;  /* 0xff800000aca27808 */ /* 0x008fe40003000000 */
[C---:B------:R-:W-:Y:S01]  /*bb30*/  ISETP.GT.AND P6, PT, R14.reuse, 0x18, PT ;  /* 0x000000180e00780c */ /* 0x040fe20003fc4270 */
[----:B------:R-:W3:Y:S01]  /*bb40*/  MUFU.TANH R226, R226 ;  /* 0x000000e200e27308 */ /* 0x000ee20000002400 */
[----:B-1----:R-:W-:Y:S02]  /*bb50*/  FSEL R166, R173, -INF , P5 ;  /* 0xff800000ada67808 */ /* 0x002fe40002800000 */
[----:B------:R-:W-:-:S02]  /*bb60*/  ISETP.GT.AND P5, PT, R14, 0x19, PT ;  /* 0x000000190e00780c */ /* 0x000fc40003fa4270 */
[----:B------:R-:W-:-:S03]  /*bb70*/  ISETP.GT.AND P3, PT, R14, 0x28, PT ;  /* 0x000000280e00780c */ /* 0x000fc60003f64270 */
[----:B------:R-:W1:Y:S08]  /*bb80*/  MUFU.TANH R227, R227 ;  /* 0x000000e300e37308 */ /* 0x000e700000002400 */
[----:B------:R-:W4:Y:S01]  /*bb90*/  MUFU.TANH R228, R228 ;  /* 0x000000e400e47308 */ /* 0x000f220000002400 */
[----:B---3--:R-:W-:Y:S01]  /*bba0*/  FSEL R172, R226, -INF , P6 ;  /* 0xff800000e2ac7808 */ /* 0x008fe20003000000 */
[----:B------:R-:W-:Y:S01]  /*bbb0*/  FMUL.FTZ R226, R183, UR39 ;  /* 0x00000027b7e27c20 */ /* 0x000fe20008410000 */
[----:B------:R-:W-:-:S05]  /*bbc0*/  ISETP.GT.AND P6, PT, R14, 0x29, PT ;  /* 0x000000290e00780c */ /* 0x000fca0003fc4270 */
[----:B------:R3:W5:Y:S01]  /*bbd0*/  MUFU.TANH R229, R174 ;  /* 0x000000ae00e57308 */ /* 0x0007620000002400 */
[----:B-1----:R-:W-:Y:S02]  /*bbe0*/  FSEL R171, R227, -INF , P5 ;  /* 0xff800000e3ab7808 */ /* 0x002fe40002800000 */
[----:B------:R-:W-:-:S05]  /*bbf0*/  ISETP.GT.AND P5, PT, R14, 0x30, PT ;  /* 0x000000300e00780c */ /* 0x000fca0003fa4270 */
[----:B------:R-:W1:Y:S01]  /*bc00*/  MUFU.TANH R177, R177 ;  /* 0x000000b100b17308 */ /* 0x000e620000002400 */
[----:B---3--:R-:W-:Y:S02]  /*bc10*/  FSEL R174, R13, -INF , P4 ;  /* 0xff8000000dae7808 */ /* 0x008fe40002000000 */
[----:B------:R-:W-:Y:S02]  /*bc20*/  FMNMX.FTZ R13, R159, R223, !PT ;  /* 0x000000df9f0d7209 */ /* 0x000fe40007810000 */
[----:B----4-:R-:W-:Y:S02]  /*bc30*/  FSEL R173, R228, -INF , P2 ;  /* 0xff800000e4ad7808 */ /* 0x010fe40001000000 */
[----:B------:R-:W-:Y:S01]  /*bc40*/  FMNMX.FTZ R13, R162, R13, !PT ;  /* 0x0000000da20d7209 */ /* 0x000fe20007810000 */
[----:B------:R-:W3:Y:S01]  /*bc50*/  MUFU.TANH R178, R178 ;  /* 0x000000b200b27308 */ /* 0x000ee20000002400 */
[----:B-----5:R-:W-:Y:S02]  /*bc60*/  FSEL R175, R229, -INF , P3 ;  /* 0xff800000e5af7808 */ /* 0x020fe40001800000 */
[----:B------:R-:W-:-:S02]  /*bc70*/  FMNMX.FTZ R13, R166, R13, !PT ;  /* 0x0000000da60d7209 */ /* 0x000fc40007810000 */
[C---:B------:R-:W-:Y:S02]  /*bc80*/  ISETP.GT.AND P2, PT, R14.reuse, 0x31, PT ;  /* 0x000000310e00780c */ /* 0x040fe40003f44270 */
[C---:B------:R-:W-:Y:S01]  /*bc90*/  ISETP.GT.AND P4, PT, R14.reuse, 0x38, PT ;  /* 0x000000380e00780c */ /* 0x040fe20003f84270 */
[----:B------:R-:W4:Y:S01]  /*bca0*/  MUFU.TANH R179, R179 ;  /* 0x000000b300b37308 */ /* 0x000f220000002400 */
[----:B------:R-:W-:Y:S02]  /*bcb0*/  ISETP.GT.AND P3, PT, R14, 0x39, PT ;  /* 0x000000390e00780c */ /* 0x000fe40003f64270 */
[----:B------:R-:W-:Y:S02]  /*bcc0*/  FMNMX.FTZ R14, R170, R13, !PT ;  /* 0x0000000daa0e7209 */ /* 0x000fe40007810000 */
[----:B0-----:R-:W-:Y:S02]  /*bcd0*/  FMNMX.FTZ R13, R176, R181, !PT ;  /* 0x000000b5b00d7209 */ /* 0x001fe40007810000 */
[----:B------:R-:W-:Y:S01]  /*bce0*/  FMNMX.FTZ R180, R163, R14, !PT ;  /* 0x0000000ea3b47209 */ /* 0x000fe20007810000 */
[----:B------:R-:W-:Y:S01]  /*bcf0*/  IMAD.U32 R14, RZ, RZ, UR37 ;  /* 0x00000025ff0e7e24 */ /* 0x000fe2000f8e00ff */
[----:B-1----:R-:W-:Y:S01]  /*bd00*/  FSEL R176, R177, -INF , P6 ;  /* 0xff800000b1b07808 */ /* 0x002fe20003000000 */
[----:B------:R-:W0:Y:S01]  /*bd10*/  MUFU.TANH R182, R182 ;  /* 0x000000b600b67308 */ /* 0x000e220000002400 */
[----:B------:R-:W-:Y:S01]  /*bd20*/  FMNMX.FTZ R177, R167, R180, !PT ;  /* 0x000000b4a7b17209 */ /* 0x000fe20007810000 */
[C---:B------:R-:W-:Y:S01]  /*bd30*/  FMUL.FTZ R181, R13.reuse, R14 ;  /* 0x0000000e0db57220 */ /* 0x040fe20000410000 */
[----:B------:R-:W-:-:S02]  /*bd40*/  FSETP.NEU.FTZ.AND P6, PT, R13, -INF , PT ;  /* 0xff8000000d00780b */ /* 0x000fc40003fdd000 */
[----:B------:R-:W-:Y:S02]  /*bd50*/  FMNMX.FTZ R180, R172, R177, !PT ;  /* 0x000000b1acb47209 */ /* 0x000fe40007810000 */
[----:B------:R-:W-:Y:S01]  /*bd60*/  FSEL R177, R181, RZ, P6 ;  /* 0x000000ffb5b17208 */ /* 0x000fe20003000000 */
[----:B------:R-:W1:Y:S01]  /*bd70*/  MUFU.TANH R226, R226 ;  /* 0x000000e200e27308 */ /* 0x000e620000002400 */
[----:B------:R-:W-:Y:S02]  /*bd80*/  FMNMX.FTZ R180, R171, R180, !PT ;  /* 0x000000b4abb47209 */ /* 0x000fe40007810000 */
[----:B---3--:R-:W-:Y:S01]  /*bd90*/  FSEL R178, R178, -INF , P5 ;  /* 0xff800000b2b27808 */ /* 0x008fe20002800000 */
[--C-:B------:R-:W-:Y:S01]  /*bda0*/  FFMA.FTZ R183, R15, R14, -R177.reuse ;  /* 0x0000000e0fb77223 */ /* 0x100fe200000108b1 */
[----:B------:R-:W-:Y:S01]  /*bdb0*/  FMNMX.FTZ R181, R173, R180, !PT ;  /* 0x000000b4adb57209 */ /* 0x000fe20007810000 */
[-CC-:B------:R-:W-:Y:S01]  /*bdc0*/  FFMA.FTZ R20, R20, R14.reuse, -R177.reuse ;  /* 0x0000000e14147223 */ /* 0x180fe200000108b1 */
[----:B----4-:R-:W-:Y:S01]  /*bdd0*/  FSEL R179, R179, -INF , P2 ;  /* 0xff800000b3b37808 */ /* 0x010fe20001000000 */
[-CC-:B------:R-:W-:Y:S01]  /*bde0*/  FFMA.FTZ R227, R154, R14.reuse, -R177.reuse ;  /* 0x0000000e9ae37223 */ /* 0x180fe200000108b1 */
[----:B------:R-:W-:Y:S01]  /*bdf0*/  FMNMX.FTZ R180, R174, R181, !PT ;  /* 0x000000b5aeb47209 */ /* 0x000fe20007810000 */
[-CC-:B------:R-:W-:Y:S01]  /*be00*/  FFMA.FTZ R181, R21, R14.reuse, -R177.reuse ;  /* 0x0000000e15b57223 */ /* 0x180fe200000108b1 */
[----:B0-----:R-:W-:Y:S01]  /*be10*/  FSEL R182, R182, -INF , P4 ;  /* 0xff800000b6b67808 */ /* 0x001fe20002000000 */
[--C-:B------:R-:W-:Y:S01]  /*be20*/  FFMA.FTZ R21, R152, R14, -R177.reuse ;  /* 0x0000000e98157223 */ /* 0x100fe200000108b1 */
[----:B------:R-:W-:Y:S01]  /*be30*/  FMNMX.FTZ R15, R175, R180, !PT ;  /* 0x000000b4af0f7209 */ /* 0x000fe20007810000 */
[----:B------:R-:W-:Y:S01]  /*be40*/  MUFU.EX2 R20, R20 ;  /* 0x0000001400147308 */ /* 0x000fe20000000800 */
[-CC-:B------:R-:W-:Y:S01]  /*be50*/  FFMA.FTZ R153, R153, R14.reuse, -R177.reuse ;  /* 0x0000000e99997223 */ /* 0x180fe200000108b1 */
[-CC-:B------:R-:W-:Y:S01]  /*be60*/  FFMA.FTZ R157, R157, R14.reuse, -R177.reuse ;  /* 0x0000000e9d9d7223 */ /* 0x180fe200000108b1 */
[----:B------:R-:W-:Y:S01]  /*be70*/  FMNMX.FTZ R15, R176, R15, !PT ;  /* 0x0000000fb00f7209 */ /* 0x000fe20007810000 */
[-CC-:B------:R-:W-:Y:S01]  /*be80*/  FFMA.FTZ R161, R161, R14.reuse, -R177.reuse ;  /* 0x0000000ea1a17223 */ /* 0x180fe200000108b1 */
[----:B-1----:R-:W-:Y:S01]  /*be90*/  FSEL R226, R226, -INF , P3 ;  /* 0xff800000e2e27808 */ /* 0x002fe20001800000 */
[-CC-:B------:R-:W-:Y:S01]  /*bea0*/  FFMA.FTZ R160, R160, R14.reuse, -R177.reuse ;  /* 0x0000000ea0a07223 */ /* 0x180fe200000108b1 */
[----:B------:R-:W-:Y:S01]  /*beb0*/  FMNMX.FTZ R228, R178, R15, !PT ;  /* 0x0000000fb2e47209 */ /* 0x000fe20007810000 */
[----:B------:R-:W0:Y:S01]  /*bec0*/  MUFU.EX2 R180, R183 ;  /* 0x000000b700b47308 */ /* 0x000e220000000800 */
[----:B------:R-:W-:-:S02]  /*bed0*/  FFMA.FTZ R165, R165, R14, -R177 ;  /* 0x0000000ea5a57223 */ /* 0x000fc400000108b1 */
[----:B------:R-:W-:Y:S01]  /*bee0*/  FMNMX.FTZ R15, R179, R228, !PT ;  /* 0x000000e4b30f7209 */ /* 0x000fe20007810000 */
[----:B------:R-:W-:-:S03]  /*bef0*/  FFMA.FTZ R228, R156, R14, -R177 ;  /* 0x0000000e9ce47223 */ /* 0x000fc600000108b1 */
[----:B------:R-:W-:Y:S01]  /*bf00*/  FMNMX.FTZ R15, R182, R15, !PT ;  /* 0x0000000fb60f7209 */ /* 0x000fe20007810000 */
[----:B------:R1:W-:Y:S03]  /*bf10*/  MUFU.EX2 R183, R21 ;  /* 0x0000001500b77308 */ /* 0x0003e60000000800 */
[----:B------:R-:W-:-:S05]  /*bf20*/  FMNMX.FTZ R15, R226, R15, !PT ;  /* 0x0000000fe20f7209 */ /* 0x000fca0007810000 */
[----:B------:R-:W3:Y:S01]  /*bf30*/  SHFL.BFLY PT, R152, R15, 0x2, 0x1f ;  /* 0x0c401f000f987f89 */ /* 0x000ee200000e0000 */
[-CC-:B-1----:R-:W-:Y:S01]  /*bf40*/  FFMA.FTZ R21, R164, R14.reuse, -R177.reuse ;  /* 0x0000000ea4157223 */ /* 0x182fe200000108b1 */
[-CC-:B------:R-:W-:Y:S01]  /*bf50*/  FFMA.FTZ R164, R168, R14.reuse, -R177.reuse ;  /* 0x0000000ea8a47223 */ /* 0x180fe200000108b1 */
[-CC-:B------:R-:W-:Y:S01]  /*bf60*/  FFMA.FTZ R168, R169, R14.reuse, -R177.reuse ;  /* 0x0000000ea9a87223 */ /* 0x180fe200000108b1 */
[-CC-:B------:R-:W-:Y:S01]  /*bf70*/  FFMA.FTZ R169, R155, R14.reuse, -R177.reuse ;  /* 0x0000000e9ba97223 */ /* 0x180fe200000108b1 */
[----:B------:R-:W-:Y:S01]  /*bf80*/  MUFU.EX2 R181, R181 ;  /* 0x000000b500b57308 */ /* 0x000fe20000000800 */
[----:B------:R-:W-:-:S07]  /*bf90*/  FFMA.FTZ R177, R158, R14, -R177 ;  /* 0x0000000e9eb17223 */ /* 0x000fce00000108b1 */
[----:B------:R-:W-:Y:S08]  /*bfa0*/  MUFU.EX2 R227, R227 ;  /* 0x000000e300e37308 */ /* 0x000ff00000000800 */
[----:B------:R-:W-:Y:S01]  /*bfb0*/  MUFU.EX2 R153, R153 ;  /* 0x0000009900997308 */ /* 0x000fe20000000800 */
[----:B---3--:R-:W-:-:S05]  /*bfc0*/  FMNMX.FTZ R152, R15, R152, !PT ;  /* 0x000000980f987209 */ /* 0x008fca0007810000 */
[----:B------:R-:W1:Y:S02]  /*bfd0*/  SHFL.BFLY PT, R15, R152, 0x1, 0x1f ;  /* 0x0c201f00980f7f89 */ /* 0x000e6400000e0000 */
[----:B------:R-:W-:Y:S08]  /*bfe0*/  MUFU.EX2 R228, R228 ;  /* 0x000000e400e47308 */ /* 0x000ff00000000800 */
[----:B------:R-:W-:Y:S08]  /*bff0*/  MUFU.EX2 R157, R157 ;  /* 0x0000009d009d7308 */ /* 0x000ff00000000800 */
[----:B------:R-:W-:Y:S01]  /*c000*/  MUFU.EX2 R161, R161 ;  /* 0x000000a100a17308 */ /* 0x000fe20000000800 */
[----:B-1----:R-:W-:-:S07]  /*c010*/  FMNMX.FTZ R15, R152, R15, !PT ;  /* 0x0000000f980f7209 */ /* 0x002fce0007810000 */
[----:B------:R-:W-:Y:S01]  /*c020*/  MUFU.EX2 R160, R160 ;  /* 0x000000a000a07308 */ /* 0x000fe20000000800 */
[C---:B------:R-:W-:Y:S01]  /*c030*/  FSETP.NEU.FTZ.AND P2, PT, R15.reuse, -INF , PT ;  /* 0xff8000000f00780b */ /* 0x040fe20003f5d000 */
[----:B------:R-:W-:-:S03]  /*c040*/  FMUL.FTZ R229, R15, R14 ;  /* 0x0000000e0fe57220 */ /* 0x000fc60000410000 */
[----:B------:R-:W-:-:S03]  /*c050*/  FSEL R152, R15, RZ, P2 ;  /* 0x000000ff0f987208 */ /* 0x000fc60001000000 */
[----:B------:R-:W-:Y:S01]  /*c060*/  MUFU.EX2 R21, R21 ;  /* 0x0000001500157308 */ /* 0x000fe20000000800 */
[----:B------:R-:W-:Y:S02]  /*c070*/  FSEL R229, R229, RZ, P2 ;  /* 0x000000ffe5e57208 */ /* 0x000fe40001000000 */
[----:B------:R-:W-:Y:S01]  /*c080*/  ISETP.NE.AND P2, PT, R192, R233, PT ;  /* 0x000000e9c000720c */ /* 0x000fe20003f45270 */
[----:B------:R-:W-:Y:S01]  /*c090*/  FADD.FTZ R233, -R152, R223 ;  /* 0x000000df98e97221 */ /* 0x000fe20000010100 */
[----:B------:R-:W-:Y:S02]  /*c0a0*/  @!P1 VIADD R152, R213, 0x28c40 ;  /* 0x00028c40d5989836 */ /* 0x000fe40000000000 */
[-CC-:B------:R-:W-:Y:S01]  /*c0b0*/  FFMA.FTZ R230, R167, R14.reuse, -R229.reuse ;  /* 0x0000000ea7e67223 */ /* 0x180fe200000108e5 */
[----:B------:R-:W-:Y:S01]  /*c0c0*/  FSEL R167, R13, RZ, P6 ;  /* 0x000000ff0da77208 */ /* 0x000fe20003000000 */
[-CC-:B------:R-:W-:Y:S01]  /*c0d0*/  FFMA.FTZ R155, R159, R14.reuse, -R229.reuse ;  /* 0x0000000e9f9b7223 */ /* 0x180fe200000108e5 */
[-CC-:B------:R-:W-:Y:S01]  /*c0e0*/  FFMA.FTZ R159, R166, R14.reuse, -R229.reuse ;  /* 0x0000000ea69f7223 */ /* 0x180fe200000108e5 */
[-CC-:B------:R-:W-:Y:S01]  /*c0f0*/  FFMA.FTZ R166, R170, R14.reuse, -R229.reuse ;  /* 0x0000000eaaa67223 */ /* 0x180fe200000108e5 */
[-C--:B------:R-:W-:Y:S01]  /*c100*/  FMUL.FTZ R170, R233, R14.reuse ;  /* 0x0000000ee9aa7220 */ /* 0x080fe20000410000 */
[----:B------:R-:W-:Y:S01]  /*c110*/  FADD.FTZ R231, -R167, R224 ;  /* 0x000000e0a7e77221 */ /* 0x000fe20000010100 */
[-CC-:B------:R-:W-:Y:S01]  /*c120*/  FFMA.FTZ R162, R162, R14.reuse, -R229.reuse ;  /* 0x0000000ea2a27223 */ /* 0x180fe200000108e5 */
[----:B------:R-:W-:Y:S01]  /*c130*/  MUFU.EX2 R155, R155 ;  /* 0x0000009b009b7308 */ /* 0x000fe20000000800 */
[-CC-:B------:R-:W-:Y:S01]  /*c140*/  FFMA.FTZ R172, R172, R14.reuse, -R229.reuse ;  /* 0x0000000eacac7223 */ /* 0x180fe200000108e5 */
[-C--:B------:R-:W-:Y:S01]  /*c150*/  FMUL.FTZ R231, R231, R14.reuse ;  /* 0x0000000ee7e77220 */ /* 0x080fe20000410000 */
[----:B------:R-:W-:Y:S01]  /*c160*/  FFMA.FTZ R163, R163, R14, -R229 ;  /* 0x0000000ea3a37223 */ /* 0x000fe200000108e5 */
[----:B------:R-:W-:Y:S01]  /*c170*/  @!P1 PRMT R152, RZ, 0x654, R152 ;  /* 0x00000654ff989816 */ /* 0x000fe20000000098 */
[----:B------:R-:W-:-:S02]  /*c180*/  @!P2 IMAD R225, R225, 0x40, R190 ;  /* 0x00000040e1e1a824 */ /* 0x000fc400078e02be */
[-CC-:B------:R-:W-:Y:S01]  /*c190*/  FFMA.FTZ R174, R174, R14.reuse, -R229.reuse ;  /* 0x0000000eaeae7223 */ /* 0x180fe200000108e5 */
[-CC-:B------:R-:W-:Y:S01]  /*c1a0*/  FFMA.FTZ R175, R175, R14.reuse, -R229.reuse ;  /* 0x0000000eafaf7223 */ /* 0x180fe200000108e5 */
[----:B------:R-:W1:Y:S01]  /*c1b0*/  MUFU.EX2 R223, R231 ;  /* 0x000000e700df7308 */ /* 0x000e620000000800 */
[----:B------:R0:W-:Y:S01]  /*c1c0*/  @!P1 SYNCS.ARRIVE.TRANS64.RED.A1T0 RZ, [R152+URZ], RZ ;  /* 0x000000ff98ff99a7 */ /* 0x0001e2000810043f */
[----:B------:R-:W-:Y:S02]  /*c1d0*/  @!P2 IMAD R156, R225, 0x4, R2 ;  /* 0x00000004e19ca824 */ /* 0x000fe400078e0202 */
[-CC-:B------:R-:W-:Y:S01]  /*c1e0*/  FFMA.FTZ R176, R176, R14.reuse, -R229.reuse ;  /* 0x0000000eb0b07223 */ /* 0x180fe200000108e5 */
[-CC-:B------:R-:W-:Y:S01]  /*c1f0*/  FFMA.FTZ R178, R178, R14.reuse, -R229.reuse ;  /* 0x0000000eb2b27223 */ /* 0x180fe200000108e5 */
[-CC-:B------:R-:W-:Y:S01]  /*c200*/  FFMA.FTZ R179, R179, R14.reuse, -R229.reuse ;  /* 0x0000000eb3b37223 */ /* 0x180fe200000108e5 */
[-CC-:B------:R-:W-:Y:S01]  /*c210*/  FFMA.FTZ R182, R182, R14.reuse, -R229.reuse ;  /* 0x0000000eb6b67223 */ /* 0x180fe200000108e5 */
[----:B------:R-:W-:Y:S01]  /*c220*/  FFMA.FTZ R226, R226, R14, -R229 ;  /* 0x0000000ee2e27223 */ /* 0x000fe200000108e5 */
[----:B------:R-:W3:Y:S01]  /*c230*/  MUFU.EX2 R170, R170 ;  /* 0x000000aa00aa7308 */ /* 0x000ee20000000800 */
[----:B0-----:R-:W-:-:S07]  /*c240*/  F2FP.BF16.F32.PACK_AB R152, R180, R20 ;  /* 0x00000014b498723e */ /* 0x001fce00000010ff */
[----:B------:R-:W0:Y:S01]  /*c250*/  MUFU.EX2 R162, R162 ;  /* 0x000000a200a27308 */ /* 0x000e220000000800 */
[----:B-1----:R-:W-:Y:S01]  /*c260*/  @!P2 STS [R156+0x28800], R223 ;  /* 0x028800df9c00a388 */ /* 0x002fe20000000800 */
[-C--:B------:R-:W-:Y:S01]  /*c270*/  FMUL.FTZ R24, R24, R223.reuse ;  /* 0x000000df18187220 */ /* 0x080fe20000410000 */
[-C--:B------:R-:W-:Y:S01]  /*c280*/  FMUL.FTZ R25, R25, R223.reuse ;  /* 0x000000df19197220 */ /* 0x080fe20000410000 */
[-C--:B------:R-:W-:Y:S01]  /*c290*/  FMUL.FTZ R28, R28, R223.reuse ;  /* 0x000000df1c1c7220 */ /* 0x080fe20000410000 */
[-C--:B------:R-:W-:Y:S01]  /*c2a0*/  FMUL.FTZ R29, R29, R223.reuse ;  /* 0x000000df1d1d7220 */ /* 0x080fe20000410000 */
[-C--:B------:R-:W-:Y:S01]  /*c2b0*/  FMUL.FTZ R32, R32, R223.reuse ;  /* 0x000000df20207220 */ /* 0x080fe20000410000 */
[-C--:B------:R-:W-:Y:S01]  /*c2c0*/  FMUL.FTZ R33, R33, R223.reuse ;  /* 0x000000df21217220 */ /* 0x080fe20000410000 */
[----:B------:R-:W1:Y:S01]  /*c2d0*/  MUFU.EX2 R159, R159 ;  /* 0x0000009f009f7308 */ /* 0x000e620000000800 */
[----:B---3--:R3:W-:Y:S01]  /*c2e0*/  @!P2 STS [R156+0x28820], R170 ;  /* 0x028820aa9c00a388 */ /* 0x0087e20000000800 */
        /* <DEDUP_REMOVED lines=8> */
[----:B------:R-:W-:Y:S01]  /*c370*/  FMUL.FTZ R49, R49, R223 ;  /* 0x000000df31317220 */ /* 0x000fe20000410000 */
[----:B---3--:R-:W-:Y:S01]  /*c380*/  F2FP.BF16.F32.PACK_AB R156, R153, R227 ;  /* 0x000000e3999c723e */ /* 0x008fe200000010ff */
[-C--:B------:R-:W-:Y:S01]  /*c390*/  FMUL.FTZ R52, R52, R223.reuse ;  /* 0x000000df34347220 */ /* 0x080fe20000410000 */
[-C--:B------:R-:W-:Y:S01]  /*c3a0*/  FMUL.FTZ R53, R53, R223.reuse ;  /* 0x000000df35357220 */ /* 0x080fe20000410000 */
[-C--:B------:R-:W-:Y:S01]  /*c3b0*/  FMUL.FTZ R56, R56, R223.reuse ;  /* 0x000000df38387220 */ /* 0x080fe20000410000 */
[-C--:B------:R-:W-:Y:S01]  /*c3c0*/  FMUL.FTZ R57, R57, R223.reuse ;  /* 0x000000df39397220 */ /* 0x080fe20000410000 */
[----:B------:R-:W3:Y:S01]  /*c3d0*/  MUFU.EX2 R166, R166 ;  /* 0x000000a600a67308 */ /* 0x000ee20000000800 */
[-CC-:B----4-:R-:W-:Y:S01]  /*c3e0*/  FFMA.FTZ R172, R171, R14.reuse, -R229.reuse ;  /* 0x0000000eabac7223 */ /* 0x190fe200000108e5 */
[----:B------:R-:W-:Y:S01]  /*c3f0*/  FFMA.FTZ R171, R173, R14, -R229 ;  /* 0x0000000eadab7223 */ /* 0x000fe200000108e5 */
[----:B------:R-:W-:Y:S01]  /*c400*/  FFMA.FTZ R173, R223, R0, R20 ;  /* 0x00000000dfad7223 */ /* 0x000fe20000010014 */
[-C--:B------:R-:W-:Y:S01]  /*c410*/  FMUL.FTZ R60, R60, R223.reuse ;  /* 0x000000df3c3c7220 */ /* 0x080fe20000410000 */
[-C--:B------:R-:W-:Y:S01]  /*c420*/  FMUL.FTZ R61, R61, R223.reuse ;  /* 0x000000df3d3d7220 */ /* 0x080fe20000410000 */
[----:B------:R-:W-:Y:S01]  /*c430*/  FMUL.FTZ R64, R64, R223 ;  /* 0x000000df40407220 */ /* 0x000fe20000410000 */
[----:B------:R-:W-:Y:S01]  /*c440*/  FADD.FTZ R154, R180, R173 ;  /* 0x000000adb49a7221 */ /* 0x000fe20000010000 */
[----:B------:R-:W4:Y:S01]  /*c450*/  MUFU.EX2 R163, R163 ;  /* 0x000000a300a37308 */ /* 0x000f220000000800 */
[----:B------:R-:W-:Y:S01]  /*c460*/  FFMA.FTZ R173, R170, R3, R155 ;  /* 0x00000003aaad7223 */ /* 0x000fe2000001009b */
[-C--:B------:R-:W-:Y:S01]  /*c470*/  FMUL.FTZ R65, R65, R223.reuse ;  /* 0x000000df41417220 */ /* 0x080fe20000410000 */
[----:B------:R-:W-:Y:S01]  /*c480*/  FADD.FTZ R154, R181, R154 ;  /* 0x0000009ab59a7221 */ /* 0x000fe20000010000 */
[-C--:B------:R-:W-:Y:S01]  /*c490*/  FMUL.FTZ R68, R68, R223.reuse ;  /* 0x000000df44447220 */ /* 0x080fe20000410000 */
[----:B0-----:R-:W-:Y:S01]  /*c4a0*/  FADD.FTZ R20, R162, R173 ;  /* 0x000000ada2147221 */ /* 0x001fe20000010000 */
[----:B------:R-:W-:Y:S01]  /*c4b0*/  FMUL.FTZ R69, R69, R223 ;  /* 0x000000df45457220 */ /* 0x000fe20000410000 */
[----:B------:R-:W-:Y:S01]  /*c4c0*/  FADD.FTZ R158, R183, R154 ;  /* 0x0000009ab79e7221 */ /* 0x000fe20000010000 */
[----:B------:R-:W0:Y:S01]  /*c4d0*/  MUFU.EX2 R230, R230 ;  /* 0x000000e600e67308 */ /* 0x000e220000000800 */
[----:B-1----:R-:W-:Y:S01]  /*c4e0*/  FADD.FTZ R173, R159, R20 ;  /* 0x000000149fad7221 */ /* 0x002fe20000010000 */
[----:B------:R-:W-:Y:S01]  /*c4f0*/  F2FP.BF16.F32.PACK_AB R154, R183, R181 ;  /* 0x000000b5b79a723e */ /* 0x000fe200000010ff */
[----:B------:R-:W-:Y:S01]  /*c500*/  FADD.FTZ R158, R227, R158 ;  /* 0x0000009ee39e7221 */ /* 0x000fe20000010000 */
[-C--:B------:R-:W-:Y:S01]  /*c510*/  FMUL.FTZ R72, R72, R223.reuse ;  /* 0x000000df48487220 */ /* 0x080fe20000410000 */
[----:B---3--:R-:W-:Y:S01]  /*c520*/  FADD.FTZ R20, R166, R173 ;  /* 0x000000ada6147221 */ /* 0x008fe20000010000 */
[-C--:B------:R-:W-:Y:S01]  /*c530*/  FMUL.FTZ R73, R73, R223.reuse ;  /* 0x000000df49497220 */ /* 0x080fe20000410000 */
[----:B------:R-:W-:Y:S01]  /*c540*/  FADD.FTZ R173, R153, R158 ;  /* 0x0000009e99ad7221 */ /* 0x000fe20000010000 */
[----:B------:R-:W1:Y:S01]  /*c550*/  MUFU.EX2 R172, R172 ;  /* 0x000000ac00ac7308 */ /* 0x000e620000000800 */
[----:B----4-:R-:W-:Y:S01]  /*c560*/  FADD.FTZ R153, R163, R20 ;  /* 0x00000014a3997221 */ /* 0x010fe20000010000 */
[-C--:B------:R-:W-:Y:S01]  /*c570*/  FMUL.FTZ R76, R76, R223.reuse ;  /* 0x000000df4c4c7220 */ /* 0x080fe20000410000 */
[----:B------:R-:W-:Y:S01]  /*c580*/  FADD.FTZ R158, R228, R173 ;  /* 0x000000ade49e7221 */ /* 0x000fe20000010000 */
        /* <DEDUP_REMOVED lines=9> */
[----:B------:R-:W-:Y:S01]  /*c620*/  FADD.FTZ R153, R167, R20 ;  /* 0x00000014a7997221 */ /* 0x000fe20000010000 */
[-C--:B------:R-:W-:Y:S01]  /*c630*/  FMUL.FTZ R92, R92, R223.reuse ;  /* 0x000000df5c5c7220 */ /* 0x080fe20000410000 */
[----:B------:R-:W-:Y:S01]  /*c640*/  FMUL.FTZ R93, R93, R223 ;  /* 0x000000df5d5d7220 */ /* 0x000fe20000410000 */
[----:B------:R0:W4:Y:S01]  /*c650*/  MUFU.EX2 R0, R174 ;  /* 0x000000ae00007308 */ /* 0x0001220000000800 */
[----:B-1----:R-:W-:Y:S01]  /*c660*/  FADD.FTZ R20, R172, R153 ;  /* 0x00000099ac147221 */ /* 0x002fe20000010000 */
[----:B------:R-:W-:Y:S01]  /*c670*/  F2FP.BF16.F32.PACK_AB R153, R162, R155 ;  /* 0x0000009ba299723e */ /* 0x000fe200000010ff */
[----:B------:R-:W-:Y:S01]  /*c680*/  FMUL.FTZ R96, R96, R223 ;  /* 0x000000df60607220 */ /* 0x000fe20000410000 */
[----:B------:R-:W-:Y:S01]  /*c690*/  F2FP.BF16.F32.PACK_AB R155, R166, R159 ;  /* 0x0000009fa69b723e */ /* 0x000fe200000010ff */
[----:B------:R-:W-:Y:S01]  /*c6a0*/  BAR.SYNC.DEFER_BLOCKING 0xf, 0x100 ;  /* 0x03c4000000007b1d */ /* 0x000fe20000010000 */
[-C--:B------:R-:W-:Y:S01]  /*c6b0*/  FMUL.FTZ R97, R97, R223.reuse ;  /* 0x000000df61617220 */ /* 0x080fe20000410000 */
[-C--:B------:R-:W-:Y:S01]  /*c6c0*/  FMUL.FTZ R100, R100, R223.reuse ;  /* 0x000000df64647220 */ /* 0x080fe20000410000 */
[-C--:B------:R-:W-:Y:S01]  /*c6d0*/  FMUL.FTZ R101, R101, R223.reuse ;  /* 0x000000df65657220 */ /* 0x080fe20000410000 */
[C---:B0-----:R-:W-:Y:S01]  /*c6e0*/  FADD.FTZ R174, R157.reuse, R158 ;  /* 0x0000009e9dae7221 */ /* 0x041fe20000010000 */
[----:B------:R-:W-:Y:S01]  /*c6f0*/  F2FP.BF16.F32.PACK_AB R158, R157, R228 ;  /* 0x000000e49d9e723e */ /* 0x000fe200000010ff */
[----:B------:R-:W0:Y:S01]  /*c700*/  MUFU.EX2 R3, R175 ;  /* 0x000000af00037308 */ /* 0x000e220000000800 */
[-C--:B------:R-:W-:Y:S01]  /*c710*/  FMUL.FTZ R104, R104, R223.reuse ;  /* 0x000000df68687220 */ /* 0x080fe20000410000 */
[----:B------:R-:W-:Y:S01]  /*c720*/  FADD.FTZ R157, R161, R174 ;  /* 0x000000aea19d7221 */ /* 0x000fe20000010000 */
[-C--:B------:R-:W-:Y:S01]  /*c730*/  FMUL.FTZ R105, R105, R223.reuse ;  /* 0x000000df69697220 */ /* 0x080fe20000410000 */
[-C--:B------:R-:W-:Y:S01]  /*c740*/  FMUL.FTZ R108, R108, R223.reuse ;  /* 0x000000df6c6c7220 */ /* 0x080fe20000410000 */
[----:B------:R-:W-:Y:S01]  /*c750*/  FMUL.FTZ R109, R109, R223 ;  /* 0x000000df6d6d7220 */ /* 0x000fe20000410000 */
[C---:B------:R-:W-:Y:S01]  /*c760*/  FADD.FTZ R174, R160.reuse, R157 ;  /* 0x0000009da0ae7221 */ /* 0x040fe20000010000 */
[----:B---3--:R-:W-:Y:S01]  /*c770*/  FADD.FTZ R157, R171, R20 ;  /* 0x00000014ab9d7221 */ /* 0x008fe20000010000 */
[----:B------:R-:W1:Y:S01]  /*c780*/  MUFU.EX2 R165, R165 ;  /* 0x000000a500a57308 */ /* 0x000e620000000800 */
[----:B------:R-:W-:Y:S01]  /*c790*/  F2FP.BF16.F32.PACK_AB R160, R160, R161 ;  /* 0x000000a1a0a0723e */ /* 0x000fe200000010ff */
[----:B------:R-:W-:Y:S01]  /*c7a0*/  FADD.FTZ R174, R21, R174 ;  /* 0x000000ae15ae7221 */ /* 0x000fe20000010000 */
[----:B----4-:R-:W-:Y:S01]  /*c7b0*/  FADD.FTZ R20, R0, R157 ;  /* 0x0000009d00147221 */ /* 0x010fe20000010000 */
[-C--:B------:R-:W-:Y:S01]  /*c7c0*/  FMUL.FTZ R112, R112, R223.reuse ;  /* 0x000000df70707220 */ /* 0x080fe20000410000 */
[-C--:B------:R-:W-:Y:S01]  /*c7d0*/  FMUL.FTZ R113, R113, R223.reuse ;  /* 0x000000df71717220 */ /* 0x080fe20000410000 */
[-C--:B------:R-:W-:Y:S01]  /*c7e0*/  FMUL.FTZ R116, R116, R223.reuse ;  /* 0x000000df74747220 */ /* 0x080fe20000410000 */
[-C--:B------:R-:W-:Y:S01]  /*c7f0*/  FMUL.FTZ R117, R117, R223.reuse ;  /* 0x000000df75757220 */ /* 0x080fe20000410000 */
[----:B------:R-:W3:Y:S01]  /*c800*/  MUFU.EX2 R176, R176 ;  /* 0x000000b000b07308 */ /* 0x000ee20000000800 */
[----:B0-----:R-:W-:Y:S01]  /*c810*/  FADD.FTZ R157, R3, R20 ;  /* 0x00000014039d7221 */ /* 0x001fe20000010000 */
        /* <DEDUP_REMOVED lines=15> */
[----:B---3--:R-:W-:Y:S01]  /*c910*/  FADD.FTZ R161, R176, R157 ;  /* 0x0000009db0a17221 */ /* 0x008fe20000010000 */
[----:B------:R-:W-:Y:S01]  /*c920*/  F2FP.BF16.F32.PACK_AB R157, R230, R163 ;  /* 0x000000a3e69d723e */ /* 0x000fe200000010ff */
[-C--:B------:R-:W-:Y:S01]  /*c930*/  FMUL.FTZ R140, R140, R223.reuse ;  /* 0x000000df8c8c7220 */ /* 0x080fe20000410000 */
[-C--:B------:R-:W-:Y:S01]  /*c940*/  FMUL.FTZ R141, R141, R223.reuse ;  /* 0x000000df8d8d7220 */ /* 0x080fe20000410000 */
[-C--:B------:R-:W-:Y:S01]  /*c950*/  FMUL.FTZ R144, R144, R223.reuse ;  /* 0x000000df90907220 */ /* 0x080fe20000410000 */
[-C--:B------:R-:W-:Y:S01]  /*c960*/  FMUL.FTZ R145, R145, R223.reuse ;  /* 0x000000df91917220 */ /* 0x080fe20000410000 */
[----:B------:R-:W-:Y:S01]  /*c970*/  FMUL.FTZ R148, R148, R223 ;  /* 0x000000df94947220 */ /* 0x000fe20000410000 */
[----:B------:R-:W3:Y:S01]  /*c980*/  MUFU.EX2 R168, R168 ;  /* 0x000000a800a87308 */ /* 0x000ee20000000800 */
[----:B----4-:R-:W-:Y:S01]  /*c990*/  FADD.FTZ R163, R164, R159 ;  /* 0x0000009fa4a37221 */ /* 0x010fe20000010000 */
[----:B------:R-:W-:Y:S01]  /*c9a0*/  F2FP.BF16.F32.PACK_AB R159, R172, R167 ;  /* 0x000000a7ac9f723e */ /* 0x000fe200000010ff */
[----:B------:R-:W-:Y:S01]  /*c9b0*/  FMUL.FTZ R149, R149, R223 ;  /* 0x000000df95957220 */ /* 0x000fe20000410000 */
[-C--:B------:R-:W-:Y:S01]  /*c9c0*/  FMUL.FTZ R26, R26, R170.reuse ;  /* 0x000000aa1a1a7220 */ /* 0x080fe20000410000 */
[-C--:B------:R-:W-:Y:S01]  /*c9d0*/  FMUL.FTZ R27, R27, R170.reuse ;  /* 0x000000aa1b1b7220 */ /* 0x080fe20000410000 */
[-C--:B------:R-:W-:Y:S01]  /*c9e0*/  FMUL.FTZ R30, R30, R170.reuse ;  /* 0x000000aa1e1e7220 */ /* 0x080fe20000410000 */
[----:B------:R0:W-:Y:S01]  /*c9f0*/  STSM.16.M88.4 [R197], R156 ;  /* 0x0000009cc5007844 */ /* 0x0001e20000000200 */
[----:B------:R-:W4:Y:S01]  /*ca00*/  MUFU.EX2 R169, R169 ;  /* 0x000000a900a97308 */ /* 0x000f220000000800 */
        /* <DEDUP_REMOVED lines=8> */
[----:B---3--:R-:W-:Y:S01]  /*ca90*/  FADD.FTZ R0, R168, R163 ;  /* 0x000000a3a8007221 */ /* 0x008fe20000010000 */
[----:B------:R-:W-:Y:S01]  /*caa0*/  F2FP.BF16.F32.PACK_AB R163, R176, R3 ;  /* 0x00000003b0a3723e */ /* 0x000fe200000010ff */
[----:B------:R-:W-:Y:S01]  /*cab0*/  FMUL.FTZ R42, R42, R170 ;  /* 0x000000aa2a2a7220 */ /* 0x000fe20000410000 */
[----:B------:R-:W-:Y:S01]  /*cac0*/  F2FP.BF16.F32.PACK_AB R164, R168, R164 ;  /* 0x000000a4a8a4723e */ /* 0x000fe200000010ff */
        /* <DEDUP_REMOVED lines=10> */
[-C--:B------:R-:W-:Y:S01]  /*cb70*/  FMUL.FTZ R58, R58, R170.reuse ;  /* 0x000000aa3a3a7220 */ /* 0x080fe20000410000 */
[----:B------:R-:W4:Y:S01]  /*cb80*/  MUFU.EX2 R182, R182 ;  /* 0x000000b600b67308 */ /* 0x000f220000000800 */
[C---:B-1----:R-:W-:Y:S01]  /*cb90*/  F2FP.BF16.F32.PACK_AB R166, R177.reuse, R169 ;  /* 0x000000a9b1a6723e */ /* 0x042fe200000010ff */
[----:B------:R-:W-:Y:S01]  /*cba0*/  FADD.FTZ R0, R177, R0 ;  /* 0x00000000b1007221 */ /* 0x000fe20000010000 */
        /* <DEDUP_REMOVED lines=13> */
[-C--:B------:R-:W-:Y:S01]  /*cc80*/  FMUL.FTZ R79, R79, R170.reuse ;  /* 0x000000aa4f4f7220 */ /* 0x080fe20000410000 */
[----:B----4-:R-:W-:Y:S01]  /*cc90*/  FADD.FTZ R20, R182, R21 ;  /* 0x00000015b6147221 */ /* 0x010fe20000010000 */
[-C--:B------:R-:W-:Y:S01]  /*cca0*/  FMUL.FTZ R82, R82, R170.reuse ;  /* 0x000000aa52527220 */ /* 0x080fe20000410000 */
[-C--:B------:R-:W-:Y:S01]  /*ccb0*/  FMUL.FTZ R83, R83, R170.reuse ;  /* 0x000000aa53537220 */ /* 0x080fe20000410000 */
[-C--:B------:R-:W-:Y:S01]  /*ccc0*/  FMUL.FTZ R86, R86, R170.reuse ;  /* 0x000000aa56567220 */ /* 0x080fe20000410000 */
[-C--:B------:R-:W-:Y:S01]  /*ccd0*/  FMUL.FTZ R87, R87, R170.reuse ;  /* 0x000000aa57577220 */ /* 0x080fe20000410000 */
[-C--:B------:R-:W-:Y:S01]  /*cce0*/  FMUL.FTZ R90, R90, R170.reuse ;  /* 0x000000aa5a5a7220 */ /* 0x080fe20000410000 */
[-C--:B------:R-:W-:Y:S01]  /*ccf0*/  FMUL.FTZ R91, R91, R170.reuse ;  /* 0x000000aa5b5b7220 */ /* 0x080fe20000410000 */
[----:B------:R-:W-:Y:S01]  /*cd00*/  FMUL.FTZ R94, R94, R170 ;  /* 0x000000aa5e5e7220 */ /* 0x000fe20000410000 */
[C---:B-1----:R-:W-:Y:S01]  /*cd10*/  F2FP.BF16.F32.PACK_AB R167, R173.reuse, R182 ;  /* 0x000000b6ada7723e */ /* 0x042fe200000010ff */
        /* <DEDUP_REMOVED lines=31> */
[----:B0-----:R-:W-:Y:S06]  /*cf10*/  @!P0 BRA `(.L_x_3727) ;  /* 0x0000000000048947 */ /* 0x001fec0003800000 */
[----:B------:R-:W-:Y:S01]  /*cf20*/  BPT.TRAP 0x1 ;  /* 0x000000040000795c */ /* 0x000fe20000300000 */
.L_x_3727:
[----:B------:R0:W1:Y:S01]  /*cf30*/  SYNCS.PHASECHK.TRANS64.TRYWAIT P2, [R213+URZ+0x28c50], R214 ;  /* 0x028c50d6d50075a7 */ /* 0x000062000804017f */
[----:B------:R-:W-:Y:S05]  /*cf40*/  @!P0 BRA `(.L_x_3728) ;  /* 0x0000000000048947 */ /* 0x000fea0003800000 */
[----:B------:R-:W-:Y:S01]  /*cf50*/  BPT.TRAP 0x1 ;  /* 0x000000040000795c */ /* 0x000fe20000300000 */
.L_x_3728:
[----:B------:R-:W-:Y:S04]  /*cf60*/  BSSY B2, `(.L_x_3729) ;  /* 0x0000004000027945 */ /* 0x000fe80003800000 */
[----:B-1----:R-:W-:Y:S05]  /*cf70*/  @P2 BRA `(.L_x_3730) ;  /* 0x0000000000082947 */ /* 0x002fea0003800000 */
[----:B------:R-:W1:Y:S02]  /*cf80*/  SYNCS.PHASECHK.TRANS64.TRYWAIT P2, [R213+URZ+0x28c50], R214 ;  /* 0x028c50d6d50075a7 */ /* 0x000e64000804017f */
[----:B-1----:R-:W-:Y:S05]  /*cf90*/  @!P2 BRA `(.L_x_3731) ;  /* 0x000000c000c0a947 */ /* 0x002fea0003800000 */
.L_x_3730:
[----:B------:R-:W-:Y:S05]  /*cfa0*/  BSYNC B2 ;  /* 0x0000000000027941 */ /* 0x000fea0003800000 */
.L_x_3729:
[----:B------:R-:W-:Y:S01]  /*cfb0*/  IMAD.MOV.U32 R21, RZ, RZ, 0x40000040 ;  /* 0x40000040ff157424 */ /* 0x000fe200078e00ff */
[----:B------:R-:W-:Y:S01]  /*cfc0*/  LEA R20, R18, R184, 0xc ;  /* 0x000000b812147211 */ /* 0x000fe200078e60ff */
[----:B------:R-:W-:Y:S01]  /*cfd0*/  WARPGROUP.ARRIVE ;  /* 0x00000000000079c5 */ /* 0x000fe20000000000 */
[----:B------:R-:W-:Y:S01]  /*cfe0*/  ISETP.GT.AND P2, PT, R212, R186, PT ;  /* 0x000000bad400720c */ /* 0x000fe20003f44270 */
[----:B012---:R-:W-:Y:S01]  /*cff0*/  @!P1 VIADD R213, R213, 0x28c60 ;  /* 0x00028c60d5d59836 */ /* 0x007fe20000000000 */
        /* <DEDUP_REMOVED lines=43> */
.L_x_3721:
[----:B------:R-:W-:Y:S05]  /*d2b0*/  BSYNC B1 ;  /* 0x0000000000017941 */ /* 0x000fea0003800000 */
.L_x_3720:
[----:B------:R-:W-:Y:S01]  /*d2c0*/  ISETP.GE.AND P2, PT, R212, RZ, PT ;  /* 0x000000ffd400720c */ /* 0x000fe20003f46270 */
[----:B------:R-:W-:-:S12]  /*d2d0*/  BSSY B0, `(.L_x_3733) ;  /* 0x00001e2000007945 */ /* 0x000fd80003800000 */
[----:B------:R-:W-:Y:S05]  /*d2e0*/  @!P2 BRA `(.L_x_3734) ;  /* 0x0000001c0080a947 */ /* 0x000fea0003800000 */
[----:B------:R-:W-:Y:S02]  /*d2f0*/  IMAD.MOV.U32 R214, RZ, RZ, R15 ;  /* 0x000000ffffd67224 */ /* 0x000fe400078e000f */
[----:B------:R-:W-:Y:S02]  /*d300*/  IMAD.MOV.U32 R194, RZ, RZ, R13 ;  /* 0x000000ffffc27224 */ /* 0x000fe400078e000d */
[----:B------:R-:W-:-:S07]  /*d310*/  IMAD.MOV.U32 R187, RZ, RZ, R18 ;  /* 0x000000ffffbb7224 */ /* 0x000fce00078e0012 */
.L_x_3745:
[----:B------:R-:W-:-:S05]  /*d320*/  VIADD R18, R187, 0x1 ;  /* 0x00000001bb127836 */ /* 0x000fca0000000000 */
[----:B------:R-:W-:-:S04]  /*d330*/  ISETP.NE.AND P2, PT, R18, 0x2, PT ;  /* 0x000000021200780c */ /* 0x000fc80003f45270 */
[----:B------:R-:W-:Y:S02]  /*d340*/  SEL R14, RZ, 0x1, P2 ;  /* 0x00000001ff0e7807 */ /* 0x000fe40001000000 */
[----:B------:R-:W-:Y:S02]  /*d350*/  SEL R18, R18, RZ, P2 ;  /* 0x000000ff12127207 */ /* 0x000fe40001000000 */
[----:B------:R-:W-:Y:S01]  /*d360*/  LOP3.LUT R19, R19, R14, RZ, 0x3c, !PT ;  /* 0x0000000e13137212 */ /* 0x000fe200078e3cff */
[----:B--2---:R-:W-:Y:S06]  /*d370*/  @!P0 BRA `(.L_x_3735) ;  /* 0x0000000000048947 */ /* 0x004fec0003800000 */
[----:B------:R-:W-:Y:S01]  /*d380*/  BPT.TRAP 0x1 ;  /* 0x000000040000795c */ /* 0x000fe20000300000 */
.L_x_3735:
[----:B------:R-:W-:Y:S01]  /*d390*/  IMAD R185, R18, 0x8, R2 ;  /* 0x0000000812b97824 */ /* 0x000fe200078e0202 */
[----:B------:R-:W-:-:S04]  /*d3a0*/  SHF.L.U32 R186, R19, 0x1f, RZ ;  /* 0x0000001f13ba7819 */ /* 0x000fc800000006ff */
[----:B------:R2:W3:Y:S01]  /*d3b0*/  SYNCS.PHASECHK.TRANS64.TRYWAIT P2, [R185+URZ+0x28c30], R186 ;  /* 0x028c30bab90075a7 */ /* 0x0004e2000804017f */
[----:B------:R-:W-:Y:S05]  /*d3c0*/  @!P0 BRA `(.L_x_3736) ;  /* 0x0000000000048947 */ /* 0x000fea0003800000 */
[----:B------:R-:W-:Y:S01]  /*d3d0*/  BPT.TRAP 0x1 ;  /* 0x000000040000795c */ /* 0x000fe20000300000 */
.L_x_3736:
[----:B------:R-:W-:Y:S01]  /*d3e0*/  BSSY B1, `(.L_x_3737) ;  /* 0x0000006000017945 */ /* 0x000fe20003800000 */
[----:B------:R-:W-:Y:S01]  /*d3f0*/  LEA R14, R18, R12, 0x9 ;  /* 0x0000000c120e7211 */ /* 0x000fe200078e48ff */
[----:B------:R-:W-:Y:S02]  /*d400*/  IMAD.MOV.U32 R15, RZ, RZ, 0x40000040 ;  /* 0x40000040ff0f7424 */ /* 0x000fe400078e00ff */
[----:B---3--:R-:W-:Y:S05]  /*d410*/  @P2 BRA `(.L_x_3738) ;  /* 0x0000000000082947 */ /* 0x008fea0003800000 */
[----:B------:R-:W3:Y:S02]  /*d420*/  SYNCS.PHASECHK.TRANS64.TRYWAIT P2, [R185+URZ+0x28c30], R186 ;  /* 0x028c30bab90075a7 */ /* 0x000ee4000804017f */
[----:B---3--:R-:W-:Y:S05]  /*d430*/  @!P2 BRA `(.L_x_3739) ;  /* 0x000000bc00aca947 */ /* 0x008fea0003800000 */
.L_x_3738:
[----:B------:R-:W-:Y:S05]  /*d440*/  BSYNC B1 ;  /* 0x0000000000017941 */ /* 0x000fea0003800000 */
.L_x_3737:
[C---:B------:R-:W-:Y:S01]  /*d450*/  R2UR UR6, R14.reuse ;  /* 0x000000000e0672ca */ /* 0x040fe200000e0000 */
[----:B0-----:R-:W-:Y:S01]  /*d460*/  WARPGROUP.ARRIVE ;  /* 0x00000000000079c5 */ /* 0x001fe20000000000 */
        /* <DEDUP_REMOVED lines=71> */
[----:B----4-:R-:W-:-:S07]  /*d8e0*/  FMNMX.FTZ R14, R213, R14, !PT ;  /* 0x0000000ed50e7209 */ /* 0x010fce0007810000 */
[----:B------:R-:W4:Y:S01]  /*d8f0*/  MUFU.TANH R161, R161 ;  /* 0x000000a100a17308 */ /* 0x000f220000002400 */
[----:B0-----:R-:W-:-:S07]  /*d900*/  FMNMX.FTZ R14, R157, R14, !PT ;  /* 0x0000000e9d0e7209 */ /* 0x001fce0007810000 */
[----:B------:R-:W0:Y:S01]  /*d910*/  MUFU.TANH R227, R227 ;  /* 0x000000e300e37308 */ /* 0x000e220000002400 */
[----:B-1----:R-:W-:-:S07]  /*d920*/  FMNMX.FTZ R14, R225, R14, !PT ;  /* 0x0000000ee10e7209 */ /* 0x002fce0007810000 */
        /* <DEDUP_REMOVED lines=21> */
[----:B0-----:R-:W-:-:S05]  /*da80*/  FMNMX.FTZ R14, R181, R14, !PT ;  /* 0x0000000eb50e7209 */ /* 0x001fca0007810000 */
[----:B------:R-:W0:Y:S02]  /*da90*/  SHFL.BFLY PT, R13, R14, 0x2, 0x1f ;  /* 0x0c401f000e0d7f89 */ /* 0x000e2400000e0000 */
[----:B------:R-:W5:Y:S08]  /*daa0*/  MUFU.TANH R223, R223 ;  /* 0x000000df00df7308 */ /* 0x000f700000002400 */
[----:B------:R-:W2:Y:S08]  /*dab0*/  MUFU.TANH R159, R159 ;  /* 0x0000009f009f7308 */ /* 0x000eb00000002400 */
[----:B------:R-:W3:Y:S01]  /*dac0*/  MUFU.TANH R237, R237 ;  /* 0x000000ed00ed7308 */ /* 0x000ee20000002400 */
[----:B0-----:R-:W-:-:S02]  /*dad0*/  FMNMX.FTZ R13, R14, R13, !PT ;  /* 0x0000000d0e0d7209 */ /* 0x001fc40007810000 */
[----:B-1----:R-:W-:-:S05]  /*dae0*/  FMNMX.FTZ R14, R21, R214, !PT ;  /* 0x000000d6150e7209 */ /* 0x002fca0007810000 */
[----:B------:R-:W0:Y:S01]  /*daf0*/  MUFU.TANH R163, R163 ;  /* 0x000000a300a37308 */ /* 0x000e220000002400 */
[----:B------:R-:W1:Y:S01]  /*db00*/  SHFL.BFLY PT, R160, R13, 0x1, 0x1f ;  /* 0x0c201f000da07f89 */ /* 0x000e6200000e0000 */
[----:B----4-:R-:W-:-:S04]  /*db10*/  FMNMX.FTZ R14, R155, R14, !PT ;  /* 0x0000000e9b0e7209 */ /* 0x010fc80007810000 */
[----:B-----5:R-:W-:Y:S02]  /*db20*/  FMNMX.FTZ R14, R223, R14, !PT ;  /* 0x0000000edf0e7209 */ /* 0x020fe40007810000 */
[----:B------:R-:W4:Y:S02]  /*db30*/  MUFU.TANH R20, R20 ;  /* 0x0000001400147308 */ /* 0x000f240000002400 */
[----:B--2---:R-:W-:-:S04]  /*db40*/  FMNMX.FTZ R14, R159, R14, !PT ;  /* 0x0000000e9f0e7209 */ /* 0x004fc80007810000 */
[----:B---3--:R-:W-:Y:S02]  /*db50*/  FMNMX.FTZ R14, R237, R14, !PT ;  /* 0x0000000eed0e7209 */ /* 0x008fe40007810000 */
[----:B------:R-:W2:Y:S08]  /*db60*/  MUFU.TANH R167, R167 ;  /* 0x000000a700a77308 */ /* 0x000eb00000002400 */
[----:B------:R-:W3:Y:S01]  /*db70*/  MUFU.TANH R152, R152 ;  /* 0x0000009800987308 */ /* 0x000ee20000002400 */
[----:B-1----:R-:W-:-:S02]  /*db80*/  FMNMX.FTZ R13, R13, R160, !PT ;  /* 0x000000a00d0d7209 */ /* 0x002fc40007810000 */
[----:B0-----:R-:W-:Y:S01]  /*db90*/  FMNMX.FTZ R160, R163, R14, !PT ;  /* 0x0000000ea3a07209 */ /* 0x001fe20007810000 */
[----:B------:R-:W-:Y:S02]  /*dba0*/  IMAD.U32 R14, RZ, RZ, UR36 ;  /* 0x00000024ff0e7e24 */ /* 0x000fe4000f8e00ff */
[C---:B------:R-:W-:Y:S02]  /*dbb0*/  FADD.FTZ R162, -R13.reuse, R194 ;  /* 0x000000c20da27221 */ /* 0x040fe40000010100 */
[----:B------:R-:W0:Y:S01]  /*dbc0*/  MUFU.TANH R171, R171 ;  /* 0x000000ab00ab7308 */ /* 0x000e220000002400 */
[----:B----4-:R-:W-:Y:S01]  /*dbd0*/  FMNMX.FTZ R160, R20, R160, !PT ;  /* 0x000000a014a07209 */ /* 0x010fe20007810000 */
[-C--:B------:R-:W-:Y:S01]  /*dbe0*/  FMUL.FTZ R168, R162, R14.reuse ;  /* 0x0000000ea2a87220 */ /* 0x080fe20000410000 */
[----:B------:R-:W-:Y:S02]  /*dbf0*/  FMUL.FTZ R162, R13, R14 ;  /* 0x0000000e0da27220 */ /* 0x000fe40000410000 */
[----:B--2---:R-:W-:-:S03]  /*dc00*/  FMNMX.FTZ R164, R167, R160, !PT ;  /* 0x000000a0a7a47209 */ /* 0x004fc60007810000 */
        /* <DEDUP_REMOVED lines=17> */
[----:B-1----:R-:W-:-:S07]  /*dd20*/  FMNMX.FTZ R166, R154, R15, !PT ;  /* 0x0000000f9aa67209 */ /* 0x002fce0007810000 */
[----:B------:R-:W1:Y:S01]  /*dd30*/  MUFU.TANH R179, R179 ;  /* 0x000000b300b37308 */ /* 0x000e620000002400 */
[----:B--2---:R-:W-:Y:S01]  /*dd40*/  FMNMX.FTZ R15, R175, R166, !PT ;  /* 0x000000a6af0f7209 */ /* 0x004fe20007810000 */
[-CC-:B------:R-:W-:Y:S01]  /*dd50*/  FFMA.FTZ R166, R213, R14.reuse, -R162.reuse ;  /* 0x0000000ed5a67223 */ /* 0x180fe200000108a2 */
[----:B------:R-:W-:-:S05]  /*dd60*/  FFMA.FTZ R213, R235, R14, -R162 ;  /* 0x0000000eebd57223 */ /* 0x000fca00000108a2 */
[----:B------:R-:W2:Y:S08]  /*dd70*/  MUFU.TANH R158, R158 ;  /* 0x0000009e009e7308 */ /* 0x000eb00000002400 */
[----:B------:R-:W-:Y:S08]  /*dd80*/  MUFU.TANH R183, R183 ;  /* 0x000000b700b77308 */ /* 0x000ff00000002400 */
[----:B------:R0:W3:Y:S08]  /*dd90*/  MUFU.EX2 R160, R168 ;  /* 0x000000a800a07308 */ /* 0x0000f00000000800 */
[----:B------:R4:W5:Y:S01]  /*dda0*/  MUFU.EX2 R164, R170 ;  /* 0x000000aa00a47308 */ /* 0x0009620000000800 */
[----:B0-----:R-:W-:-:S04]  /*ddb0*/  FMNMX.FTZ R168, R156, R15, !PT ;  /* 0x0000000f9ca87209 */ /* 0x001fc80007810000 */
[----:B-1----:R-:W-:-:S03]  /*ddc0*/  FMNMX.FTZ R15, R179, R168, !PT ;  /* 0x000000a8b30f7209 */ /* 0x002fc60007810000 */
[----:B------:R-:W0:Y:S01]  /*ddd0*/  MUFU.EX2 R153, R153 ;  /* 0x0000009900997308 */ /* 0x000e220000000800 */
[----:B--2---:R-:W-:Y:S01]  /*dde0*/  FMNMX.FTZ R168, R158, R15, !PT ;  /* 0x0000000f9ea87209 */ /* 0x004fe20007810000 */
[----:B----4-:R-:W-:Y:S01]  /*ddf0*/  FFMA.FTZ R170, R225, R14, -R162 ;  /* 0x0000000ee1aa7223 */ /* 0x010fe200000108a2 */
[-C--:B---3--:R-:W-:Y:S01]  /*de00*/  FMUL.FTZ R24, R24, R160.reuse ;  /* 0x000000a018187220 */ /* 0x088fe20000410000 */
[----:B------:R-:W-:Y:S01]  /*de10*/  FMUL.FTZ R25, R25, R160 ;  /* 0x000000a019197220 */ /* 0x000fe20000410000 */
[----:B------:R-:W-:Y:S01]  /*de20*/  FMNMX.FTZ R168, R183, R168, !PT ;  /* 0x000000a8b7a87209 */ /* 0x000fe20007810000 */
[-C--:B------:R-:W-:Y:S01]  /*de30*/  FMUL.FTZ R28, R28, R160.reuse ;  /* 0x000000a01c1c7220 */ /* 0x080fe20000410000 */
[----:B------:R-:W-:Y:S01]  /*de40*/  FMUL.FTZ R29, R29, R160 ;  /* 0x000000a01d1d7220 */ /* 0x000fe20000410000 */
[----:B------:R-:W1:Y:S01]  /*de50*/  MUFU.EX2 R166, R166 ;  /* 0x000000a600a67308 */ /* 0x000e620000000800 */
[----:B-----5:R-:W-:Y:S01]  /*de60*/  FFMA.FTZ R0, R160, R0, R164 ;  /* 0x00000000a0007223 */ /* 0x020fe200000100a4 */
[----:B------:R-:W2:Y:S01]  /*de70*/  SHFL.BFLY PT, R15, R168, 0x2, 0x1f ;  /* 0x0c401f00a80f7f89 */ /* 0x000ea200000e0000 */
        /* <DEDUP_REMOVED lines=23> */
[----:B--2---:R-:W-:Y:S01]  /*dff0*/  FMNMX.FTZ R180, R168, R15, !PT ;  /* 0x0000000fa8b47209 */ /* 0x004fe20007810000 */
[-C--:B------:R-:W-:Y:S01]  /*e000*/  FMUL.FTZ R72, R72, R160.reuse ;  /* 0x000000a048487220 */ /* 0x080fe20000410000 */
[-C--:B------:R-:W-:Y:S01]  /*e010*/  FMUL.FTZ R73, R73, R160.reuse ;  /* 0x000000a049497220 */ /* 0x080fe20000410000 */
[-C--:B------:R-:W-:Y:S01]  /*e020*/  FMUL.FTZ R76, R76, R160.reuse ;  /* 0x000000a04c4c7220 */ /* 0x080fe20000410000 */
[-C--:B------:R-:W-:Y:S01]  /*e030*/  FMUL.FTZ R77, R77, R160.reuse ;  /* 0x000000a04d4d7220 */ /* 0x080fe20000410000 */
[----:B------:R-:W2:Y:S01]  /*e040*/  SHFL.BFLY PT, R15, R180, 0x1, 0x1f ;  /* 0x0c201f00b40f7f89 */ /* 0x000ea200000e0000 */
        /* <DEDUP_REMOVED lines=23> */
[----:B--2---:R-:W-:Y:S01]  /*e1c0*/  FMNMX.FTZ R15, R180, R15, !PT ;  /* 0x0000000fb40f7209 */ /* 0x004fe20007810000 */
[----:B------:R-:W-:Y:S01]  /*e1d0*/  FFMA.FTZ R180, R181, R14, -R162 ;  /* 0x0000000eb5b47223 */ /* 0x000fe200000108a2 */
[----:B------:R-:W-:Y:S01]  /*e1e0*/  MUFU.EX2 R169, R169 ;  /* 0x000000a900a97308 */ /* 0x000fe20000000800 */
[-C--:B------:R-:W-:Y:S01]  /*e1f0*/  FMUL.FTZ R120, R120, R160.reuse ;  /* 0x000000a078787220 */ /* 0x080fe20000410000 */
[----:B------:R-:W-:Y:S01]  /*e200*/  FMUL.FTZ R121, R121, R160 ;  /* 0x000000a079797220 */ /* 0x000fe20000410000 */
[C---:B------:R-:W-:Y:S01]  /*e210*/  FADD.FTZ R181, -R15.reuse, R214 ;  /* 0x000000d60fb57221 */ /* 0x040fe20000010100 */
[----:B------:R-:W-:Y:S01]  /*e220*/  FMUL.FTZ R162, R15, R14 ;  /* 0x0000000e0fa27220 */ /* 0x000fe20000410000 */
[-C--:B------:R-:W-:Y:S01]  /*e230*/  FMUL.FTZ R124, R124, R160.reuse ;  /* 0x000000a07c7c7220 */ /* 0x080fe20000410000 */
[----:B------:R-:W-:Y:S01]  /*e240*/  FMUL.FTZ R125, R125, R160 ;  /* 0x000000a07d7d7220 */ /* 0x000fe20000410000 */
[----:B------:R-:W-:Y:S01]  /*e250*/  FMUL.FTZ R168, R181, R14 ;  /* 0x0000000eb5a87220 */ /* 0x000fe20000410000 */
[----:B------:R-:W-:-:S02]  /*e260*/  IMAD.MOV R181, RZ, RZ, -R195 ;  /* 0x000000ffffb57224 */ /* 0x000fc400078e0ac3 */
[-CC-:B------:R-:W-:Y:S01]  /*e270*/  FFMA.FTZ R21, R21, R14.reuse, -R162.reuse ;  /* 0x0000000e15157223 */ /* 0x180fe200000108a2 */
[-CC-:B------:R-:W-:Y:S01]  /*e280*/  FFMA.FTZ R182, R155, R14.reuse, -R162.reuse ;  /* 0x0000000e9bb67223 */ /* 0x180fe200000108a2 */
[-CC-:B------:R-:W-:Y:S01]  /*e290*/  FFMA.FTZ R155, R223, R14.reuse, -R162.reuse ;  /* 0x0000000edf9b7223 */ /* 0x180fe200000108a2 */
[-CC-:B------:R-:W-:Y:S01]  /*e2a0*/  FFMA.FTZ R194, R159, R14.reuse, -R162.reuse ;  /* 0x0000000e9fc27223 */ /* 0x180fe200000108a2 */
[----:B------:R-:W-:Y:S01]  /*e2b0*/  ISETP.NE.AND P2, PT, R192, R181, PT ;  /* 0x000000b5c000720c */ /* 0x000fe20003f45270 */
[----:B------:R-:W-:Y:S01]  /*e2c0*/  MUFU.EX2 R168, R168 ;  /* 0x000000a800a87308 */ /* 0x000fe20000000800 */
[----:B------:R-:W-:Y:S02]  /*e2d0*/  @!P1 VIADD R181, R185, 0x28c40 ;  /* 0x00028c40b9b59836 */ /* 0x000fe40000000000 */
[-CC-:B------:R-:W-:Y:S01]  /*e2e0*/  FFMA.FTZ R214, R163, R14.reuse, -R162.reuse ;  /* 0x0000000ea3d67223 */ /* 0x180fe200000108a2 */
[-CC-:B------:R-:W-:Y:S01]  /*e2f0*/  FFMA.FTZ R159, R237, R14.reuse, -R162.reuse ;  /* 0x0000000eed9f7223 */ /* 0x180fe200000108a2 */
[-C--:B------:R-:W-:Y:S01]  /*e300*/  FFMA.FTZ R226, R175, R14.reuse, -R162 ;  /* 0x0000000eafe27223 */ /* 0x080fe200000108a2 */
[----:B0-----:R-:W-:Y:S01]  /*e310*/  FADD.FTZ R175, R153, R0 ;  /* 0x0000000099af7221 */ /* 0x001fe20000010000 */
[----:B------:R-:W-:Y:S01]  /*e320*/  @!P1 PRMT R181, RZ, 0x654, R181 ;  /* 0x00000654ffb59816 */ /* 0x000fe200000000b5 */
[-CC-:B------:R-:W-:Y:S01]  /*e330*/  FFMA.FTZ R20, R20, R14.reuse, -R162.reuse ;  /* 0x0000000e14147223 */ /* 0x180fe200000108a2 */
[----:B------:R-:W0:Y:S01]  /*e340*/  MUFU.EX2 R21, R21 ;  /* 0x0000001500157308 */ /* 0x000e220000000800 */
[----:B-1----:R-:W-:Y:S01]  /*e350*/  FADD.FTZ R0, R166, R175 ;  /* 0x000000afa6007221 */ /* 0x002fe20000010000 */
[----:B------:R1:W-:Y:S01]  /*e360*/  @!P1 SYNCS.ARRIVE.TRANS64.RED.A1T0 RZ, [R181+URZ], RZ ;  /* 0x000000ffb5ff99a7 */ /* 0x0003e2000810043f */
[----:B------:R-:W-:Y:S01]  /*e370*/  FFMA.FTZ R224, R171, R14, -R162 ;  /* 0x0000000eabe07223 */ /* 0x000fe200000108a2 */
[----:B------:R-:W-:-:S02]  /*e380*/  @!P2 IMAD R163, R187, 0x40, R190 ;  /* 0x00000040bba3a824 */ /* 0x000fc400078e02be */
[-CC-:B------:R-:W-:Y:S01]  /*e390*/  FFMA.FTZ R154, R154, R14.reuse, -R162.reuse ;  /* 0x0000000e9a9a7223 */ /* 0x180fe200000108a2 */
[-CC-:B------:R-:W-:Y:S01]  /*e3a0*/  FFMA.FTZ R156, R156, R14.reuse, -R162.reuse ;  /* 0x0000000e9c9c7223 */ /* 0x180fe200000108a2 */
[-CC-:B------:R-:W-:Y:S01]  /*e3b0*/  FFMA.FTZ R179, R179, R14.reuse, -R162.reuse ;  /* 0x0000000eb3b37223 */ /* 0x180fe200000108a2 */
[----:B------:R-:W2:Y:S01]  /*e3c0*/  MUFU.EX2 R182, R182 ;  /* 0x000000b600b67308 */ /* 0x000ea20000000800 */
[--C-:B------:R-:W-:Y:S01]  /*e3d0*/  FFMA.FTZ R171, R158, R14, -R162.reuse ;  /* 0x0000000e9eab7223 */ /* 0x100fe200000108a2 */
[----:B-1----:R-:W-:Y:S01]  /*e3e0*/  @!P2 LEA R181, R163, R2, 0x2 ;  /* 0x00000002a3b5a211 */ /* 0x002fe200078e10ff */
[-CC-:B------:R-:W-:Y:S01]  /*e3f0*/  FFMA.FTZ R163, R167, R14.reuse, -R162.reuse ;  /* 0x0000000ea7a37223 */ /* 0x180fe200000108a2 */
[-CC-:B------:R-:W-:Y:S01]  /*e400*/  FFMA.FTZ R167, R152, R14.reuse, -R162.reuse ;  /* 0x0000000e98a77223 */ /* 0x180fe200000108a2 */
[----:B------:R-:W-:Y:S01]  /*e410*/  FFMA.FTZ R183, R183, R14, -R162 ;  /* 0x0000000eb7b77223 */ /* 0x000fe200000108a2 */
[-C--:B------:R-:W-:Y:S01]  /*e420*/  FMUL.FTZ R128, R128, R160.reuse ;  /* 0x000000a080807220 */ /* 0x080fe20000410000 */
[----:B------:R-:W-:Y:S01]  /*e430*/  @!P2 STS [R181+0x28800], R160 ;  /* 0x028800a0b500a388 */ /* 0x000fe20000000800 */
[----:B------:R-:W1:Y:S01]  /*e440*/  MUFU.EX2 R155, R155 ;  /* 0x0000009b009b7308 */ /* 0x000e620000000800 */
[----:B0-----:R-:W-:Y:S01]  /*e450*/  FFMA.FTZ R175, R168, R3, R21 ;  /* 0x00000003a8af7223 */ /* 0x001fe20000010015 */
[-C--:B------:R-:W-:Y:S01]  /*e460*/  FMUL.FTZ R129, R129, R160.reuse ;  /* 0x000000a081817220 */ /* 0x080fe20000410000 */
[----:B------:R0:W-:Y:S01]  /*e470*/  @!P2 STS [R181+0x28820], R168 ;  /* 0x028820a8b500a388 */ /* 0x0001e20000000800 */
        /* <DEDUP_REMOVED lines=9> */
[----:B0-----:R-:W-:Y:S01]  /*e510*/  FADD.FTZ R181, R157, R0 ;  /* 0x000000009db57221 */ /* 0x001fe20000010000 */
[----:B--2---:R-:W-:Y:S01]  /*e520*/  FADD.FTZ R0, R182, R175 ;  /* 0x000000afb6007221 */ /* 0x004fe20000010000 */
[-C--:B------:R-:W-:Y:S01]  /*e530*/  FMUL.FTZ R148, R148, R160.reuse ;  /* 0x000000a094947220 */ /* 0x080fe20000410000 */
[----:B------:R-:W0:Y:S01]  /*e540*/  MUFU.EX2 R159, R159 ;  /* 0x0000009f009f7308 */ /* 0x000e220000000800 */
[----:B------:R-:W-:Y:S01]  /*e550*/  FADD.FTZ R152, R170, R181 ;  /* 0x000000b5aa987221 */ /* 0x000fe20000010000 */
[----:B-1----:R-:W-:Y:S01]  /*e560*/  FADD.FTZ R175, R155, R0 ;  /* 0x000000009baf7221 */ /* 0x002fe20000010000 */
[----:B------:R-:W-:Y:S01]  /*e570*/  FMUL.FTZ R149, R149, R160 ;  /* 0x000000a095957220 */ /* 0x000fe20000410000 */
[----:B------:R-:W-:Y:S01]  /*e580*/  F2FP.BF16.F32.PACK_AB R158, R165, R172 ;  /* 0x000000aca59e723e */ /* 0x000fe200000010ff */
[----:B------:R-:W-:Y:S01]  /*e590*/  FADD.FTZ R181, R161, R152 ;  /* 0x00000098a1b57221 */ /* 0x000fe20000010000 */
[-C--:B------:R-:W-:Y:S01]  /*e5a0*/  FMUL.FTZ R26, R26, R168.reuse ;  /* 0x000000a81a1a7220 */ /* 0x080fe20000410000 */
[-C--:B------:R-:W-:Y:S01]  /*e5b0*/  FMUL.FTZ R27, R27, R168.reuse ;  /* 0x000000a81b1b7220 */ /* 0x080fe20000410000 */
[----:B------:R-:W1:Y:S01]  /*e5c0*/  MUFU.EX2 R214, R214 ;  /* 0x000000d600d67308 */ /* 0x000e620000000800 */
[----:B---3--:R-:W-:Y:S01]  /*e5d0*/  FADD.FTZ R0, R194, R175 ;  /* 0x000000afc2007221 */ /* 0x008fe20000010000 */
[----:B------:R-:W-:Y:S01]  /*e5e0*/  FADD.FTZ R152, R172, R181 ;  /* 0x000000b5ac987221 */ /* 0x000fe20000010000 */
[----:B------:R-:W-:Y:S01]  /*e5f0*/  F2FP.BF16.F32.PACK_AB R155, R194, R155 ;  /* 0x0000009bc29b723e */ /* 0x000fe200000010ff */
[-C--:B------:R-:W-:Y:S01]  /*e600*/  FMUL.FTZ R30, R30, R168.reuse ;  /* 0x000000a81e1e7220 */ /* 0x080fe20000410000 */
[-C--:B------:R-:W-:Y:S01]  /*e610*/  FMUL.FTZ R31, R31, R168.reuse ;  /* 0x000000a81f1f7220 */ /* 0x080fe20000410000 */
[----:B------:R-:W-:Y:S01]  /*e620*/  FADD.FTZ R187, R165, R152 ;  /* 0x00000098a5bb7221 */ /* 0x000fe20000010000 */
[-C--:B------:R-:W-:Y:S01]  /*e630*/  FMUL.FTZ R34, R34, R168.reuse ;  /* 0x000000a822227220 */ /* 0x080fe20000410000 */
[----:B------:R-:W2:Y:S01]  /*e640*/  MUFU.EX2 R20, R20 ;  /* 0x0000001400147308 */ /* 0x000ea20000000800 */
[----:B0-----:R-:W-:Y:S01]  /*e650*/  FADD.FTZ R181, R159, R0 ;  /* 0x000000009fb57221 */ /* 0x001fe20000010000 */
[----:B------:R-:W-:Y:S01]  /*e660*/  FADD.FTZ R152, R174, R187 ;  /* 0x000000bbae987221 */ /* 0x000fe20000010000 */
        /* <DEDUP_REMOVED lines=13> */
[----:B------:R-:W-:Y:S01]  /*e740*/  MUFU.EX2 R176, R176 ;  /* 0x000000b000b07308 */ /* 0x000fe20000000800 */
[----:B--2---:R-:W-:Y:S01]  /*e750*/  FADD.FTZ R0, R20, R181 ;  /* 0x000000b514007221 */ /* 0x004fe20000010000 */
[----:B------:R-:W-:Y:S01]  /*e760*/  FADD.FTZ R181, R169, R152 ;  /* 0x00000098a9b57221 */ /* 0x000fe20000010000 */
[----:B------:R-:W-:Y:S01]  /*e770*/  F2FP.BF16.F32.PACK_AB R152, R153, R164 ;  /* 0x000000a49998723e */ /* 0x000fe200000010ff */
        /* <DEDUP_REMOVED lines=48> */
[----:B------:R-:W-:Y:S01]  /*ea80*/  FMUL.FTZ R134, R134, R168 ;  /* 0x000000a886867220 */ /* 0x000fe20000410000 */
[----:B------:R-:W-:Y:S01]  /*ea90*/  FADD.FTZ R181, R173, R154 ;  /* 0x0000009aadb57221 */ /* 0x000fe20000010000 */
[----:B------:R-:W-:Y:S01]  /*eaa0*/  F2FP.BF16.F32.PACK_AB R154, R157, R166 ;  /* 0x000000a69d9a723e */ /* 0x000fe200000010ff */
[-C--:B------:R-:W-:Y:S01]  /*eab0*/  FMUL.FTZ R135, R135, R168.reuse ;  /* 0x000000a887877220 */ /* 0x080fe20000410000 */
[----:B------:R-:W2:Y:S01]  /*eac0*/  MUFU.EX2 R226, R226 ;  /* 0x000000e200e27308 */ /* 0x000ea20000000800 */
[----:B-1----:R-:W-:Y:S01]  /*ead0*/  FADD.FTZ R160, R178, R181 ;  /* 0x000000b5b2a07221 */ /* 0x002fe20000010000 */
[----:B---3--:R-:W-:Y:S01]  /*eae0*/  FADD.FTZ R153, R3, R0 ;  /* 0x0000000003997221 */ /* 0x008fe20000010000 */
[-C--:B------:R-:W-:Y:S01]  /*eaf0*/  FMUL.FTZ R138, R138, R168.reuse ;  /* 0x000000a88a8a7220 */ /* 0x080fe20000410000 */
[-C--:B------:R-:W-:Y:S01]  /*eb00*/  FMUL.FTZ R139, R139, R168.reuse ;  /* 0x000000a88b8b7220 */ /* 0x080fe20000410000 */
[-C--:B------:R-:W-:Y:S01]  /*eb10*/  FMUL.FTZ R142, R142, R168.reuse ;  /* 0x000000a88e8e7220 */ /* 0x080fe20000410000 */
[-C--:B------:R-:W-:Y:S01]  /*eb20*/  FMUL.FTZ R143, R143, R168.reuse ;  /* 0x000000a88f8f7220 */ /* 0x080fe20000410000 */
[----:B------:R-:W-:Y:S01]  /*eb30*/  FMUL.FTZ R146, R146, R168 ;  /* 0x000000a892927220 */ /* 0x000fe20000410000 */
[----:B------:R-:W1:Y:S01]  /*eb40*/  MUFU.EX2 R177, R177 ;  /* 0x000000b100b17308 */ /* 0x000e620000000800 */
[----:B0-----:R-:W-:Y:S01]  /*eb50*/  FADD.FTZ R162, R213, R160 ;  /* 0x000000a0d5a27221 */ /* 0x001fe20000010000 */
[----:B------:R-:W-:Y:S01]  /*eb60*/  F2FP.BF16.F32.PACK_AB R160, R169, R174 ;  /* 0x000000aea9a0723e */ /* 0x000fe200000010ff */
[----:B------:R-:W-:Y:S01]  /*eb70*/  FMUL.FTZ R147, R147, R168 ;  /* 0x000000a893937220 */ /* 0x000fe20000410000 */
[----:B------:R-:W-:Y:S01]  /*eb80*/  F2FP.BF16.F32.PACK_AB R164, R213, R178 ;  /* 0x000000b2d5a4723e */ /* 0x000fe200000010ff */
[-C--:B------:R-:W-:Y:S01]  /*eb90*/  FMUL.FTZ R150, R150, R168.reuse ;  /* 0x000000a896967220 */ /* 0x080fe20000410000 */
[----:B------:R-:W-:-:S02]  /*eba0*/  FMUL.FTZ R151, R151, R168 ;  /* 0x000000a897977220 */ /* 0x000fc40000410000 */
[----:B------:R0:W3:Y:S01]  /*ebb0*/  MUFU.EX2 R175, R156 ;  /* 0x0000009c00af7308 */ /* 0x0000e20000000800 */
[----:B--2---:R-:W-:-:S07]  /*ebc0*/  FADD.FTZ R0, R226, R153 ;  /* 0x00000099e2007221 */ /* 0x004fce0000010000 */
[----:B------:R-:W2:Y:S01]  /*ebd0*/  MUFU.EX2 R180, R180 ;  /* 0x000000b400b47308 */ /* 0x000ea20000000800 */
[----:B0-----:R-:W-:Y:S01]  /*ebe0*/  F2FP.BF16.F32.PACK_AB R156, R161, R170 ;  /* 0x000000aaa19c723e */ /* 0x001fe200000010ff */
[----:B-1----:R-:W-:Y:S01]  /*ebf0*/  FADD.FTZ R153, R177, R162 ;  /* 0x000000a2b1997221 */ /* 0x002fe20000010000 */
[----:B------:R-:W-:Y:S02]  /*ec00*/  F2FP.BF16.F32.PACK_AB R162, R173, R176 ;  /* 0x000000b0ada2723e */ /* 0x000fe400000010ff */
[----:B------:R-:W-:-:S03]  /*ec10*/  F2FP.BF16.F32.PACK_AB R161, R224, R167 ;  /* 0x000000a7e0a1723e */ /* 0x000fc600000010ff */
[----:B------:R-:W0:Y:S01]  /*ec20*/  MUFU.EX2 R228, R179 ;  /* 0x000000b300e47308 */ /* 0x000e220000000800 */
[----:B---3--:R-:W-:-:S07]  /*ec30*/  FADD.FTZ R157, R175, R0 ;  /* 0x00000000af9d7221 */ /* 0x008fce0000010000 */
[----:B------:R-:W1:Y:S01]  /*ec40*/  MUFU.EX2 R171, R171 ;  /* 0x000000ab00ab7308 */ /* 0x000e620000000800 */
[----:B--2---:R-:W-:Y:S01]  /*ec50*/  FADD.FTZ R0, R180, R153 ;  /* 0x00000099b4007221 */ /* 0x004fe20000010000 */
[----:B------:R-:W-:Y:S01]  /*ec60*/  F2FP.BF16.F32.PACK_AB R153, R182, R21 ;  /* 0x00000015b699723e */ /* 0x000fe200000010ff */
[----:B------:R-:W-:Y:S01]  /*ec70*/  BAR.SYNC.DEFER_BLOCKING 0xf, 0x100 ;  /* 0x03c4000000007b1d */ /* 0x000fe20000010000 */
[----:B------:R-:W-:-:S05]  /*ec80*/  F2FP.BF16.F32.PACK_AB R166, R180, R177 ;  /* 0x000000b1b4a6723e */ /* 0x000fca00000010ff */
[----:B------:R-:W2:Y:S01]  /*ec90*/  MUFU.EX2 R170, R183 ;  /* 0x000000b700aa7308 */ /* 0x000ea20000000800 */
[----:B0-----:R-:W-:Y:S01]  /*eca0*/  FADD.FTZ R172, R228, R157 ;  /* 0x0000009de4ac7221 */ /* 0x001fe20000010000 */
[----:B------:R-:W-:Y:S02]  /*ecb0*/  F2FP.BF16.F32.PACK_AB R157, R214, R159 ;  /* 0x0000009fd69d723e */ /* 0x000fe400000010ff */
[----:B------:R-:W-:Y:S02]  /*ecc0*/  F2FP.BF16.F32.PACK_AB R159, R163, R20 ;  /* 0x00000014a39f723e */ /* 0x000fe400000010ff */
[----:B------:R-:W-:Y:S02]  /*ecd0*/  F2FP.BF16.F32.PACK_AB R163, R226, R3 ;  /* 0x00000003e2a3723e */ /* 0x000fe400000010ff */
[----:B------:R-:W-:Y:S01]  /*ece0*/  F2FP.BF16.F32.PACK_AB R165, R228, R175 ;  /* 0x000000afe4a5723e */ /* 0x000fe200000010ff */
[----:B-1----:R-:W-:Y:S01]  /*ecf0*/  FADD.FTZ R21, R171, R172 ;  /* 0x000000acab157221 */ /* 0x002fe20000010000 */
[C---:B--2---:R-:W-:Y:S01]  /*ed00*/  F2FP.BF16.F32.PACK_AB R167, R170.reuse, R171 ;  /* 0x000000abaaa7723e */ /* 0x044fe200000010ff */
[----:B------:R0:W-:Y:S02]  /*ed10*/  STSM.16.M88.4 [R196+0x26800], R152 ;  /* 0x02680098c4007844 */ /* 0x0001e40000000200 */
[----:B------:R-:W-:-:S02]  /*ed20*/  FADD.FTZ R3, R170, R21 ;  /* 0x00000015aa037221 */ /* 0x000fc40000010000 */
[----:B------:R0:W-:Y:S04]  /*ed30*/  STSM.16.M88.4 [R197], R156 ;  /* 0x0000009cc5007844 */ /* 0x0001e80000000200 */
[----:B------:R0:W-:Y:S04]  /*ed40*/  STSM.16.M88.4 [R199], R160 ;  /* 0x000000a0c7007844 */ /* 0x0001e80000000200 */
[----:B------:R0:W-:Y:S01]  /*ed50*/  STSM.16.M88.4 [R198], R164 ;  /* 0x000000a4c6007844 */ /* 0x0001e20000000200 */
[----:B------:R-:W-:Y:S05]  /*ed60*/  @!P0 BRA `(.L_x_3740) ;  /* 0x0000000000048947 */ /* 0x000fea0003800000 */
[----:B------:R-:W-:Y:S01]  /*ed70*/  BPT.TRAP 0x1 ;  /* 0x000000040000795c */ /* 0x000fe20000300000 */
.L_x_3740:
[----:B------:R1:W2:Y:S01]  /*ed80*/  SYNCS.PHASECHK.TRANS64.TRYWAIT P2, [R185+URZ+0x28c50], R186 ;  /* 0x028c50bab90075a7 */ /* 0x0002a2000804017f */
[----:B------:R-:W-:Y:S05]  /*ed90*/  @!P0 BRA `(.L_x_3741) ;  /* 0x0000000000048947 */ /* 0x000fea0003800000 */
[----:B------:R-:W-:Y:S01]  /*eda0*/  BPT.TRAP 0x1 ;  /* 0x000000040000795c */ /* 0x000fe20000300000 */
.L_x_3741:
[----:B------:R-:W-:Y:S04]  /*edb0*/  BSSY B1, `(.L_x_3742) ;  /* 0x0000004000017945 */ /* 0x000fe80003800000 */
[----:B--2---:R-:W-:Y:S05]  /*edc0*/  @P2 BRA `(.L_x_3743) ;  /* 0x0000000000082947 */ /* 0x004fea0003800000 */
[----:B------:R-:W2:Y:S02]  /*edd0*/  SYNCS.PHASECHK.TRANS64.TRYWAIT P2, [R185+URZ+0x28c50], R186 ;  /* 0x028c50bab90075a7 */ /* 0x000ea4000804017f */
[----:B--2---:R-:W-:Y:S05]  /*ede0*/  @!P2 BRA `(.L_x_3744) ;  /* 0x000000a40054a947 */ /* 0x004fea0003800000 */
.L_x_3743:
[----:B------:R-:W-:Y:S05]  /*edf0*/  BSYNC B1 ;  /* 0x0000000000017941 */ /* 0x000fea0003800000 */
.L_x_3742:
[----:B------:R-:W-:Y:S01]  /*ee00*/  IMAD R20, R18, 0x1000, R184 ;  /* 0x0000100012147824 */ /* 0x000fe200078e02b8 */
[----:B------:R-:W-:Y:S01]  /*ee10*/  WARPGROUP.ARRIVE ;  /* 0x00000000000079c5 */ /* 0x000fe20000000000 */
[----:B------:R-:W-:Y:S01]  /*ee20*/  IMAD.MOV.U32 R21, RZ, RZ, 0x40000040 ;  /* 0x40000040ff157424 */ /* 0x000fe200078e00ff */
[----:B------:R-:W-:Y:S01]  /*ee30*/  ISETP.GT.AND P2, PT, R212, RZ, PT ;  /* 0x000000ffd400720c */ /* 0x000fe20003f44270 */
[----:B-12---:R-:W-:Y:S01]  /*ee40*/  @!P1 VIADD R185, R185, 0x28c60 ;  /* 0x00028c60b9b99836 */ /* 0x006fe20000000000 */
        /* <DEDUP_REMOVED lines=16> */
[----:B------:R-:W-:Y:S01]  /*ef50*/  VIADD R20, R20, 0x180 ;  /* 0x0000018014147836 */ /* 0x000fe20000000000 */
[----:B------:R-:W-:-:S14]  /*ef60*/  MOV R153, 0x40000040 ;  /* 0x4000004000997802 */ /* 0x000fdc0000000f00 */
        /* <DEDUP_REMOVED lines=24> */
.L_x_3734:
[----:B------:R-:W-:Y:S05]  /*f0f0*/  BSYNC B0 ;  /* 0x0000000000007941 */ /* 0x000fea0003800000 */
.L_x_3733:
[----:B------:R-:W3:Y:S01]  /*f100*/  SHFL.BFLY PT, R5, R0, 0x2, 0x1f ;  /* 0x0c401f0000057f89 */ /* 0x000ee200000e0000 */
[----:B------:R-:W-:Y:S02]  /*f110*/  IMAD.MOV R11, RZ, RZ, -R195 ;  /* 0x000000ffff0b7224 */ /* 0x000fe400078e0ac3 */
[----:B------:R-:W-:Y:S01]  /*f120*/  IMAD.MOV.U32 R166, RZ, RZ, -0x800000 ;  /* 0xff800000ffa67424 */ /* 0x000fe200078e00ff */
[----:B------:R-:W4:Y:S01]  /*f130*/  SHFL.BFLY PT, R6, R3, 0x2, 0x1f ;  /* 0x0c401f0003067f89 */ /* 0x000f2200000e0000 */
[----:B------:R-:W-:Y:S01]  /*f140*/  IMAD.MOV.U32 R167, RZ, RZ, -0x800000 ;  /* 0xff800000ffa77424 */ /* 0x000fe200078e00ff */
[----:B------:R-:W-:Y:S08]  /*f150*/  BAR.ARV 0x8, 0xa0 ;  /* 0x0202800000007b1d */ /* 0x000ff00000002000 */
[----:B------:R-:W-:Y:S01]  /*f160*/  BAR.SYNC.DEFER_BLOCKING 0xf, 0x100 ;  /* 0x03c4000000007b1d */ /* 0x000fe20000010000 */
[----:B------:R-:W-:Y:S01]  /*f170*/  ISETP.NE.AND P0, PT, R192, R11, PT ;  /* 0x0000000bc000720c */ /* 0x000fe20003f05270 */
[----:B------:R-:W-:-:S02]  /*f180*/  VIADD R207, R207, 0x1 ;  /* 0x00000001cfcf7836 */ /* 0x000fc40000000000 */
[----:B---3--:R-:W-:Y:S01]  /*f190*/  FADD.FTZ R5, R5, R0 ;  /* 0x0000000005057221 */ /* 0x008fe20000010000 */
[----:B----4-:R-:W-:-:S04]  /*f1a0*/  FADD.FTZ R7, R6, R3 ;  /* 0x0000000306077221 */ /* 0x010fc80000010000 */
[----:B------:R-:W3:Y:S01]  /*f1b0*/  SHFL.BFLY PT, R4, R5, 0x1, 0x1f ;  /* 0x0c201f0005047f89 */ /* 0x000ee200000e0000 */
[----:B------:R-:W-:-:S03]  /*f1c0*/  IMAD.MOV.U32 R3, RZ, RZ, RZ ;  /* 0x000000ffff037224 */ /* 0x000fc600078e00ff */
[----:B------:R-:W4:Y:S01]  /*f1d0*/  SHFL.BFLY PT, R6, R7, 0x1, 0x1f ;  /* 0x0c201f0007067f89 */ /* 0x000f2200000e0000 */
[----:B---3--:R-:W-:Y:S01]  /*f1e0*/  FADD.FTZ R9, R5, R4 ;  /* 0x0000000405097221 */ /* 0x008fe20000010000 */
[C---:B------:R-:W-:Y:S01]  /*f1f0*/  @!P0 LEA R5, R18.reuse, R190, 0x6 ;  /* 0x000000be12058211 */ /* 0x040fe200078e30ff */
[----:B------:R-:W-:Y:S02]  /*f200*/  VIADD R4, R18, 0x1 ;  /* 0x0000000112047836 */ /* 0x000fe40000000000 */
[----:B----4-:R-:W-:Y:S01]  /*f210*/  FADD.FTZ R0, R7, R6 ;  /* 0x0000000607007221 */ /* 0x010fe20000010000 */
[----:B------:R-:W-:Y:S01]  /*f220*/  FSETP.NE.FTZ.AND P2, PT, R9, RZ, PT ;  /* 0x000000ff0900720b */ /* 0x000fe20003f55000 */
[----:B------:R-:W-:Y:S01]  /*f230*/  IMAD.MOV.U32 R6, RZ, RZ, RZ ;  /* 0x000000ffff067224 */ /* 0x000fe200078e00ff */
[----:B------:R-:W-:Y:S01]  /*f240*/  ISETP.NE.AND P1, PT, R4, 0x2, PT ;  /* 0x000000020400780c */ /* 0x000fe20003f25270 */
[----:B------:R-:W-:Y:S01]  /*f250*/  @!P0 IMAD R5, R5, 0x4, R2 ;  /* 0x0000000405058824 */ /* 0x000fe200078e0202 */
[----:B------:R-:W-:-:S02]  /*f260*/  FSETP.NE.FTZ.AND P3, PT, R0, RZ, PT ;  /* 0x000000ff0000720b */ /* 0x000fc40003f75000 */
[----:B------:R-:W-:-:S04]  /*f270*/  SEL R8, RZ, 0x1, P1 ;  /* 0x00000001ff087807 */ /* 0x000fc80000800000 */
[----:B------:R-:W-:-:S03]  /*f280*/  LOP3.LUT R19, R19, R8, RZ, 0x3c, !PT ;  /* 0x0000000813137212 */ /* 0x000fc600078e3cff */
[----:B------:R-:W3:Y:S01]  /*f290*/  @P2 MUFU.RCP R3, R9 ;  /* 0x0000000900032308 */ /* 0x000ee20000001000 */
[----:B------:R-:W-:-:S03]  /*f2a0*/  @P2 FMUL.FTZ R18, R14, 0.69314718246459960938 ;  /* 0x3f3172180e122820 */ /* 0x000fc60000410000 */
[----:B------:R-:W-:-:S04]  /*f2b0*/  @P3 FMUL.FTZ R14, R14, 0.69314718246459960938 ;  /* 0x3f3172180e0e3820 */ /* 0x000fc80000410000 */
[----:B------:R-:W4:Y:S08]  /*f2c0*/  @P3 MUFU.RCP R6, R0 ;  /* 0x0000000000063308 */ /* 0x000f300000001000 */
[----:B------:R-:W5:Y:S01]  /*f2d0*/  @P2 MUFU.LG2 R2, R9 ;  /* 0x0000000900022308 */ /* 0x000f620000000c00 */
[----:B---3--:R-:W-:Y:S01]  /*f2e0*/  @!P0 STS [R5+0x28800], R3 ;  /* 0x0288000305008388 */ /* 0x008fe20000000800 */
[-C--:B------:R-:W-:Y:S01]  /*f2f0*/  FMUL.FTZ R175, R24, R3.reuse ;  /* 0x0000000318af7220 */ /* 0x080fe20000410000 */
[-C--:B------:R-:W-:Y:S01]  /*f300*/  FMUL.FTZ R24, R33, R3.reuse ;  /* 0x0000000321187220 */ /* 0x080fe20000410000 */
[-C--:B------:R-:W-:Y:S01]  /*f310*/  FMUL.FTZ R173, R25, R3.reuse ;  /* 0x0000000319ad7220 */ /* 0x080fe20000410000 */
[-C--:B------:R-:W-:Y:S01]  /*f320*/  FMUL.FTZ R174, R28, R3.reuse ;  /* 0x000000031cae7220 */ /* 0x080fe20000410000 */
[-C--:B------:R-:W-:Y:S01]  /*f330*/  FMUL.FTZ R12, R29, R3.reuse ;  /* 0x000000031d0c7220 */ /* 0x080fe20000410000 */
[-C--:B------:R-:W-:Y:S01]  /*f340*/  FMUL.FTZ R172, R32, R3.reuse ;  /* 0x0000000320ac7220 */ /* 0x080fe20000410000 */
[----:B------:R-:W3:Y:S01]  /*f350*/  @P3 MUFU.LG2 R20, R0 ;  /* 0x0000000000143308 */ /* 0x000ee20000000c00 */
[----:B----4-:R4:W-:Y:S01]  /*f360*/  @!P0 STS [R5+0x28820], R6 ;  /* 0x0288200605008388 */ /* 0x0109e20000000800 */
[-C--:B------:R-:W-:Y:S01]  /*f370*/  FMUL.FTZ R171, R36, R3.reuse ;  /* 0x0000000324ab7220 */ /* 0x080fe20000410000 */
[-C--:B0-----:R-:W-:Y:S01]  /*f380*/  FMUL.FTZ R169, R37, R3.reuse ;  /* 0x0000000325a97220 */ /* 0x081fe20000410000 */
[-C--:B------:R-:W-:Y:S01]  /*f390*/  FMUL.FTZ R170, R40, R3.reuse ;  /* 0x0000000328aa7220 */ /* 0x080fe20000410000 */
[-C--:B------:R-:W-:Y:S01]  /*f3a0*/  FMUL.FTZ R28, R41, R3.reuse ;  /* 0x00000003291c7220 */ /* 0x080fe20000410000 */
[-C--:B------:R-:W-:Y:S01]  /*f3b0*/  FMUL.FTZ R165, R44, R3.reuse ;  /* 0x000000032ca57220 */ /* 0x080fe20000410000 */
[-C--:B------:R-:W-:Y:S01]  /*f3c0*/  FMUL.FTZ R163, R45, R3.reuse ;  /* 0x000000032da37220 */ /* 0x080fe20000410000 */
[-C--:B------:R-:W-:Y:S01]  /*f3d0*/  FMUL.FTZ R164, R48, R3.reuse ;  /* 0x0000000330a47220 */ /* 0x080fe20000410000 */
[----:B-----5:R-:W-:Y:S01]  /*f3e0*/  @P2 FMUL.FTZ R21, R2, 0.69314718246459960938 ;  /* 0x3f31721802152820 */ /* 0x020fe20000410000 */
        /* <DEDUP_REMOVED lines=56> */
[----:B------:R-:W-:Y:S01]  /*f770*/  @P2 FFMA.FTZ R166, R18, R13, R21 ;  /* 0x0000000d12a62223 */ /* 0x000fe20000010015 */
[----:B------:R-:W-:Y:S01]  /*f780*/  PLOP3.LUT P0, PT, PT, PT, PT, 0x8, 0x0 ;  /* 0x000000000000781c */ /* 0x000fe20003f0e170 */
        /* <DEDUP_REMOVED lines=63> */
.L_x_3655:
[----:B------:R-:W-:Y:S05]  /*fb80*/  BSYNC B7 ;  /* 0x0000000000077941 */ /* 0x000fea0003800000 */
.L_x_3653:
[----:B------:R-:W0:Y:S08]  /*fb90*/  S2UR UR5, SR_CgaCtaId ;  /* 0x00000000000579c3 */ /* 0x000e300000008800 */
[----:B------:R-:W-:Y:S06]  /*fba0*/  BAR.SYNC.DEFER_BLOCKING 0x5, 0x120 ;  /* 0x0144800000007b1d */ /* 0x000fec0000010000 */
[----:B------:R-:W-:Y:S01]  /*fbb0*/  UMOV UR4, 0x400 ;  /* 0x0000040000047882 */ /* 0x000fe20000000000 */
[----:B------:R-:W-:Y:S01]  /*fbc0*/  BSSY B0, `(.L_x_3746) ;  /* 0x000026d000007945 */ /* 0x000fe20003800000 */
[----:B0-----:R-:W-:-:S06]  /*fbd0*/  ULEA UR4, UR5, UR4, 0x18 ;  /* 0x0000000405047291 */ /* 0x001fcc000f8ec03f */
[----:B------:R-:W-:-:S05]  /*fbe0*/  IMAD.U32 R2, RZ, RZ, UR4 ;  /* 0x00000004ff027e24 */ /* 0x000fca000f8e00ff */
[----:B--2---:R0:W2:Y:S01]  /*fbf0*/  LDS.128 R184, [R2+0x28cd0] ;  /* 0x028cd00002b87984 */ /* 0x0040a20000000c00 */
        /* <DEDUP_REMOVED lines=26> */
[----:B------:R-:W-:Y:S01]  /*fda0*/  F2FP.BF16.F32.PACK_AB R104, R105, R104 ;  /* 0x000000686968723e */ /* 0x000fe200000010ff */
[----:B------:R-:W-:Y:S01]  /*fdb0*/  IMAD.MOV.U32 R0, RZ, RZ, RZ ;  /* 0x000000ffff007224 */ /* 0x000fe200078e00ff */
[C---:B------:R-:W-:Y:S02]  /*fdc0*/  IADD3 R177, P1, R110.reuse, 0x20, RZ ;  /* 0x000000206eb17810 */ /* 0x040fe40007f3e0ff */
[----:B------:R-:W-:-:S02]  /*fdd0*/  IADD3 R183, P3, R110, 0x2000, RZ ;  /* 0x000020006eb77810 */ /* 0x000fc40007f7e0ff */
[----:B------:R-:W-:Y:S02]  /*fde0*/  LOP3.LUT R32, R177, 0x380, RZ, 0xc0, !PT ;  /* 0x00000380b1207812 */ /* 0x000fe400078ec0ff */
[----:B------:R-:W-:Y:S01]  /*fdf0*/  IADD3 R48, P6, R110, 0x2020, RZ ;  /* 0x000020206e307810 */ /* 0x000fe20007fde0ff */
[--C-:B------:R-:W-:Y:S01]  /*fe00*/  IMAD.X R45, RZ, RZ, R111.reuse, P3 ;  /* 0x000000ffff2d7224 */ /* 0x100fe200018e066f */
[----:B------:R-:W-:Y:S02]  /*fe10*/  SHF.R.U64 R32, R32, 0x3, RZ ;  /* 0x0000000320207819 */ /* 0x000fe400000012ff */
[----:B------:R-:W-:Y:S01]  /*fe20*/  LOP3.LUT R44, R183, 0x380, RZ, 0xc0, !PT ;  /* 0x00000380b72c7812 */ /* 0x000fe200078ec0ff */
[----:B------:R-:W-:Y:S01]  /*fe30*/  IMAD.X R49, RZ, RZ, R111, P6 ;  /* 0x000000ffff317224 */ /* 0x000fe200030e066f */
[----:B------:R-:W-:Y:S02]  /*fe40*/  IADD3 R179, P0, R110, 0x40, RZ ;  /* 0x000000406eb37810 */ /* 0x000fe40007f1e0ff */
[----:B------:R-:W-:-:S02]  /*fe50*/  LOP3.LUT R32, R32, R177, RZ, 0x3c, !PT ;  /* 0x000000b120207212 */ /* 0x000fc400078e3cff */
[----:B------:R-:W-:Y:S01]  /*fe60*/  LOP3.LUT R177, R48, 0x380, RZ, 0xc0, !PT ;  /* 0x0000038030b17812 */ /* 0x000fe200078ec0ff */
[--C-:B------:R-:W-:Y:S01]  /*fe70*/  IMAD.X R37, RZ, RZ, R111.reuse, P0 ;  /* 0x000000ffff257224 */ /* 0x100fe200000e066f */
[----:B-----5:R-:W-:Y:S02]  /*fe80*/  IADD3.X R33, RZ, R111, RZ, P1, !PT ;  /* 0x0000006fff217210 */ /* 0x020fe40000ffe4ff */
[----:B------:R-:W-:Y:S02]  /*fe90*/  SHF.R.U64 R44, R44, 0x3, RZ ;  /* 0x000000032c2c7819 */ /* 0x000fe400000012ff */
[C---:B------:R-:W-:Y:S02]  /*fea0*/  IADD3 R60, P1, R110.reuse, 0x4000, RZ ;  /* 0x000040006e3c7810 */ /* 0x040fe40007f3e0ff */
[----:B------:R-:W-:Y:S02]  /*feb0*/  SHF.R.U64 R177, R177, 0x3, RZ ;  /* 0x00000003b1b17819 */ /* 0x000fe400000012ff */
        /* <DEDUP_REMOVED lines=8> */
[----:B------:R-:W-:Y:S02]  /*ff40*/  LOP3.LUT R48, R177, R48, RZ, 0x3c, !PT ;  /* 0x00000030b1307212 */ /* 0x000fe400078e3cff */
[----:B------:R-:W-:Y:S02]  /*ff50*/  IADD3 R52, P5, R110, 0x2040, RZ ;  /* 0x000020406e347810 */ /* 0x000fe40007fbe0ff */
[----:B------:R-:W-:-:S02]  /*ff60*/  LOP3.LUT R40, R181, 0x380, RZ, 0xc0, !PT ;  /* 0x00000380b5287812 */ /* 0x000fc400078ec0ff */
[----:B------:R-:W-:Y:S01]  /*ff70*/  LOP3.LUT R177, R4, 0x380, RZ, 0xc0, !PT ;  /* 0x0000038004b17812 */ /* 0x000fe200078ec0ff */
[--C-:B------:R-:W-:Y:S01]  /*ff80*/  IMAD.X R53, RZ, RZ, R111.reuse, P5 ;  /* 0x000000ffff357224 */ /* 0x100fe200028e066f */
[C---:B------:R-:W-:Y:S02]  /*ff90*/  IADD3 R56, P2, R110.reuse, 0x2060, RZ ;  /* 0x000020606e387810 */ /* 0x040fe40007f5e0ff */
[----:B------:R-:W-:Y:S02]  /*ffa0*/  SHF.R.U64 R183, R183, 0x3, RZ ;  /* 0x00000003b7b77819 */ /* 0x000fe400000012ff */
[----:B------:R-:W-:Y:S02]  /*ffb0*/  IADD3 R6, P6, R110, 0x6000, RZ ;  /* 0x000060006e067810 */ /* 0x000fe40007fde0ff */
[----:B------:R-:W-:Y:S02]  /*ffc0*/  SHF.R.U64 R36, R36, 0x3, RZ ;  /* 0x0000000324247819 */ /* 0x000fe400000012ff */
[----:B------:R-:W-:Y:S01]  /*ffd0*/  LOP3.LUT R13, R110, 0x380, RZ, 0xc0, !PT ;  /* 0x000003806e0d7812 */ /* 0x000fe200078ec0ff */
[----:B------:R-:W-:Y:S01]  /*ffe0*/  IMAD.X R103, RZ, RZ, R111, P6 ;  /* 0x000000ffff677224 */ /* 0x000fe200030e066f */
[----:B------:R-:W-:-:S02]  /*fff0*/  SHF.R.U64 R40, R40, 0x3, RZ ;  /* 0x0000000328287819 */ /* 0x000fc400000012ff */
[----:B------:R-:W-:Y:S02]  /*10000*/  SHF.R.U64 R177, R177, 0x3, RZ ;  /* 0x00000003b1b17819 */ /* 0x000fe400000012ff */
[----:B------:R-:W-:Y:S02]  /*10010*/  IADD3.X R57, RZ, R111, RZ, P2, !PT ;  /* 0x0000006fff397210 */ /* 0x000fe400017fe4ff */
[C---:B------:R-:W-:Y:S02]  /*10020*/  IADD3 R14, P5, R110.reuse, 0x6020, RZ ;  /* 0x000060206e0e7810 */ /* 0x040fe40007fbe0ff */
[C---:B------:R-:W-:Y:S02]  /*10030*/  IADD3 R26, P2, R110.reuse, 0x6040, RZ ;  /* 0x000060406e1a7810 */ /* 0x040fe40007f5e0ff */
[----:B------:R-:W-:Y:S02]  /*10040*/  LOP3.LUT R60, R183, R60, RZ, 0x3c, !PT ;  /* 0x0000003cb73c7212 */ /* 0x000fe400078e3cff */
[----:B------:R-:W-:-:S02]  /*10050*/  IADD3 R30, P1, R110, 0x6060, RZ ;  /* 0x000060606e1e7810 */ /* 0x000fc40007f3e0ff */
[----:B------:R-:W-:Y:S02]  /*10060*/  LOP3.LUT R36, R36, R179, RZ, 0x3c, !PT ;  /* 0x000000b324247212 */ /* 0x000fe400078e3cff */
[----:B------:R-:W-:Y:S01]  /*10070*/  LOP3.LUT R183, R6, 0x380, RZ, 0xc0, !PT ;  /* 0x0000038006b77812 */ /* 0x000fe200078ec0ff */
[----:B------:R-:W-:Y:S01]  /*10080*/  IMAD.X R15, RZ, RZ, R111, P1 ;  /* 0x000000ffff0f7224 */ /* 0x000fe200008e066f */
[----:B------:R-:W-:Y:S02]  /*10090*/  SHF.R.U64 R13, R13, 0x3, RZ ;  /* 0x000000030d0d7819 */ /* 0x000fe400000012ff */
[----:B------:R-:W-:Y:S02]  /*100a0*/  LOP3.LUT R40, R40, R181, RZ, 0x3c, !PT ;  /* 0x000000b528287212 */ /* 0x000fe400078e3cff */
[----:B------:R-:W-:Y:S02]  /*100b0*/  LOP3.LUT R179, R52, 0x380, RZ, 0xc0, !PT ;  /* 0x0000038034b37812 */ /* 0x000fe400078ec0ff */
[----:B------:R-:W-:-:S02]  /*100c0*/  LOP3.LUT R64, R177, R4, RZ, 0x3c, !PT ;  /* 0x00000004b1407212 */ /* 0x000fc400078e3cff */
[----:B------:R-:W-:Y:S02]  /*100d0*/  LOP3.LUT R181, R56, 0x380, RZ, 0xc0, !PT ;  /* 0x0000038038b57812 */ /* 0x000fe400078ec0ff */
[----:B------:R-:W-:Y:S02]  /*100e0*/  F2FP.BF16.F32.PACK_AB R4, R173, R175 ;  /* 0x000000afad04723e */ /* 0x000fe400000010ff */
[C---:B------:R-:W-:Y:S02]  /*100f0*/  IADD3 R68, P4, R110.reuse, 0x4040, RZ ;  /* 0x000040406e447810 */ /* 0x040fe40007f9e0ff */
[----:B------:R-:W-:Y:S02]  /*10100*/  IADD3 R72, P3, R110, 0x4060, RZ ;  /* 0x000040606e487810 */ /* 0x000fe40007f7e0ff */
[----:B------:R-:W-:Y:S01]  /*10110*/  LOP3.LUT R27, R14, 0x380, RZ, 0xc0, !PT ;  /* 0x000003800e1b7812 */ /* 0x000fe200078ec0ff */
[--C-:B------:R-:W-:Y:S01]  /*10120*/  IMAD.X R69, RZ, RZ, R111.reuse, P4 ;  /* 0x000000ffff457224 */ /* 0x100fe200020e066f */
[----:B------:R-:W-:Y:S01]  /*10130*/  LOP3.LUT R173, R26, 0x380, RZ, 0xc0, !PT ;  /* 0x000003801aad7812 */ /* 0x000fe200078ec0ff */
[----:B------:R-:W-:Y:S01]  /*10140*/  IMAD.X R73, RZ, RZ, R111, P3 ;  /* 0x000000ffff497224 */ /* 0x000fe200018e066f */
[----:B------:R-:W-:-:S02]  /*10150*/  SHF.R.U64 R183, R183, 0x3, RZ ;  /* 0x00000003b7b77819 */ /* 0x000fc400000012ff */
[----:B------:R-:W-:Y:S02]  /*10160*/  LOP3.LUT R175, R30, 0x380, RZ, 0xc0, !PT ;  /* 0x000003801eaf7812 */ /* 0x000fe400078ec0ff */
[----:B------:R-:W-:Y:S01]  /*10170*/  LOP3.LUT R110, R13, R110, RZ, 0x3c, !PT ;  /* 0x0000006e0d6e7212 */ /* 0x000fe200078e3cff */
[----:B------:R-:W-:Y:S01]  /*10180*/  IMAD.X R13, RZ, RZ, R111, P2 ;  /* 0x000000ffff0d7224 */ /* 0x000fe200010e066f */
[----:B------:R-:W-:Y:S02]  /*10190*/  SHF.R.U64 R179, R179, 0x3, RZ ;  /* 0x00000003b3b37819 */ /* 0x000fe400000012ff */
[----:B------:R-:W-:Y:S02]  /*101a0*/  SHF.R.U64 R181, R181, 0x3, RZ ;  /* 0x00000003b5b57819 */ /* 0x000fe400000012ff */
[----:B------:R-:W-:Y:S02]  /*101b0*/  SHF.R.U64 R27, R27, 0x3, RZ ;  /* 0x000000031b1b7819 */ /* 0x000fe400000012ff */
[----:B------:R-:W-:-:S02]  /*101c0*/  SHF.R.U64 R173, R173, 0x3, RZ ;  /* 0x00000003adad7819 */ /* 0x000fc400000012ff */
[-C--:B------:R-:W-:Y:S02]  /*101d0*/  IADD3.X R107, RZ, R111.reuse, RZ, P5, !PT ;  /* 0x0000006fff6b7210 */ /* 0x080fe40002ffe4ff */
[----:B------:R-:W-:Y:S02]  /*101e0*/  LOP3.LUT R102, R183, R6, RZ, 0x3c, !PT ;  /* 0x00000006b7667212 */ /* 0x000fe400078e3cff */
[----:B------:R-:W-:Y:S02]  /*101f0*/  SHF.R.U64 R175, R175, 0x3, RZ ;  /* 0x00000003afaf7819 */ /* 0x000fe400000012ff */
[----:B------:R-:W-:Y:S02]  /*10200*/  LOP3.LUT R52, R179, R52, RZ, 0x3c, !PT ;  /* 0x00000034b3347212 */ /* 0x000fe400078e3cff */
[----:B------:R-:W-:Y:S02]  /*10210*/  MOV R111, R110 ;  /* 0x0000006e006f7202 */ /* 0x000fe40000000f00 */
[----:B------:R-:W-:Y:S01]  /*10220*/  F2FP.BF16.F32.PACK_AB R6, R12, R174 ;  /* 0x000000ae0c06723e */ /* 0x000fe200000010ff */
[----:B------:R-:W-:Y:S01]  /*10230*/  BAR.SYNC.DEFER_BLOCKING 0x1, 0x100 ;  /* 0x0044000000007b1d */ /* 0x000fe20000010000 */
[----:B------:R-:W-:-:S02]  /*10240*/  LOP3.LUT R56, R181, R56, RZ, 0x3c, !PT ;  /* 0x00000038b5387212 */ /* 0x000fc400078e3cff */
[----:B------:R-:W-:Y:S02]  /*10250*/  LOP3.LUT R179, R68, 0x380, RZ, 0xc0, !PT ;  /* 0x0000038044b37812 */ /* 0x000fe400078ec0ff */
[----:B------:R-:W-:Y:S02]  /*10260*/  LOP3.LUT R181, R72, 0x380, RZ, 0xc0, !PT ;  /* 0x0000038048b57812 */ /* 0x000fe400078ec0ff */
[----:B------:R-:W-:Y:S02]  /*10270*/  LOP3.LUT R106, R27, R14, RZ, 0x3c, !PT ;  /* 0x0000000e1b6a7212 */ /* 0x000fe400078e3cff */
[----:B------:R-:W-:Y:S02]  /*10280*/  LOP3.LUT R12, R173, R26, RZ, 0x3c, !PT ;  /* 0x0000001aad0c7212 */ /* 0x000fe400078e3cff */
[----:B------:R-:W-:Y:S02]  /*10290*/  LOP3.LUT R14, R175, R30, RZ, 0x3c, !PT ;  /* 0x0000001eaf0e7212 */ /* 0x000fe400078e3cff */
[----:B------:R-:W-:-:S02]  /*102a0*/  MOV R110, R32 ;  /* 0x00000020006e7202 */ /* 0x000fc40000000f00 */
[----:B------:R-:W-:Y:S02]  /*102b0*/  F2FP.BF16.F32.PACK_AB R26, R169, R171 ;  /* 0x000000aba91a723e */ /* 0x000fe400000010ff */
[----:B------:R-:W-:Y:S02]  /*102c0*/  F2FP.BF16.F32.PACK_AB R27, R39, R38 ;  /* 0x00000026271b723e */ /* 0x000fe400000010ff */
[----:B------:R-:W-:Y:S02]  /*102d0*/  MOV R36, R36 ;  /* 0x0000002400247202 */ /* 0x000fe40000000f00 */
[----:B------:R-:W-:Y:S02]  /*102e0*/  F2FP.BF16.F32.PACK_AB R30, R163, R165 ;  /* 0x000000a5a31e723e */ /* 0x000fe400000010ff */
[----:B------:R-:W-:Y:S01]  /*102f0*/  SHF.R.U64 R179, R179, 0x3, RZ ;  /* 0x00000003b3b37819 */ /* 0x000fe200000012ff */
[----:B------:R3:W-:Y:S01]  /*10300*/  STSM.16.M88.4 [R111], R4 ;  /* 0x000000046f007844 */ /* 0x0007e20000000200 */
[----:B------:R-:W-:-:S02]  /*10310*/  SHF.R.U64 R181, R181, 0x3, RZ ;  /* 0x00000003b5b57819 */ /* 0x000fc400000012ff */
[----:B------:R-:W-:Y:S01]  /*10320*/  MOV R40, R40 ;  /* 0x0000002800287202 */ /* 0x000fe20000000f00 */
[----:B------:R4:W-:Y:S01]  /*10330*/  STSM.16.M88.4 [R110], R24 ;  /* 0x000000186e007844 */ /* 0x0009e20000000200 */
[----:B------:R-:W-:Y:S02]  /*10340*/  MOV R44, R44 ;  /* 0x0000002c002c7202 */ /* 0x000fe40000000f00 */
[----:B------:R-:W-:Y:S01]  /*10350*/  MOV R35, R12 ;  /* 0x0000000c00237202 */ /* 0x000fe20000000f00 */
[----:B------:R1:W-:Y:S01]  /*10360*/  STSM.16.M88.4 [R36], R28 ;  /* 0x0000001c24007844 */ /* 0x0003e20000000200 */
[----:B------:R-:W-:Y:S02]  /*10370*/  MOV R33, R14 ;  /* 0x0000000e00217202 */ /* 0x000fe40000000f00 */
[----:B------:R-:W-:Y:S02]  /*10380*/  MOV R48, R48 ;  /* 0x0000003000307202 */ /* 0x000fe40000000f00 */
[----:B------:R-:W-:-:S02]  /*10390*/  F2FP.BF16.F32.PACK_AB R12, R155, R157 ;  /* 0x0000009d9b0c723e */ /* 0x000fc400000010ff */
[----:B------:R-:W-:Y:S02]  /*103a0*/  F2FP.BF16.F32.PACK_AB R13, R67, R66 ;  /* 0x00000042430d723e */ /* 0x000fe400000010ff */
[----:B---3--:R-:W-:Y:S02]  /*103b0*/  F2FP.BF16.F32.PACK_AB R4, R161, R164 ;  /* 0x000000a4a104723e */ /* 0x008fe400000010ff */
[----:B------:R-:W-:Y:S02]  /*103c0*/  F2FP.BF16.F32.PACK_AB R5, R51, R50 ;  /* 0x000000323305723e */ /* 0x000fe400000010ff */
[----:B------:R-:W-:Y:S02]  /*103d0*/  F2FP.BF16.F32.PACK_AB R6, R159, R162 ;  /* 0x000000a29f06723e */ /* 0x000fe400000010ff */
[----:B------:R-:W-:Y:S02]  /*103e0*/  F2FP.BF16.F32.PACK_AB R7, R55, R54 ;  /* 0x000000363707723e */ /* 0x000fe400000010ff */
[----:B------:R-:W-:-:S02]  /*103f0*/  F2FP.BF16.F32.PACK_AB R14, R153, R156 ;  /* 0x0000009c990e723e */ /* 0x000fc400000010ff */
[----:B------:R-:W-:Y:S01]  /*10400*/  F2FP.BF16.F32.PACK_AB R15, R71, R70 ;  /* 0x00000046470f723e */ /* 0x000fe200000010ff */
[----:B------:R3:W-:Y:S01]  /*10410*/  STSM.16.M88.4 [R40], R4 ;  /* 0x0000000428007844 */ /* 0x0007e20000000200 */
[----:B------:R-:W-:Y:S02]  /*10420*/  LOP3.LUT R68, R179, R68, RZ, 0x3c, !PT ;  /* 0x00000044b3447212 */ /* 0x000fe400078e3cff */
[----:B------:R-:W-:Y:S01]  /*10430*/  MOV R52, R52 ;  /* 0x0000003400347202 */ /* 0x000fe20000000f00 */
[----:B------:R0:W-:Y:S01]  /*10440*/  STSM.16.M88.4 [R44], R8 ;  /* 0x000000082c007844 */ /* 0x0001e20000000200 */
[----:B----4-:R-:W-:Y:S02]  /*10450*/  F2FP.BF16.F32.PACK_AB R24, R152, R154 ;  /* 0x0000009a9818723e */ /* 0x010fe400000010ff */
[----:B------:R-:W-:Y:S01]  /*10460*/  F2FP.BF16.F32.PACK_AB R25, R75, R74 ;  /* 0x0000004a4b19723e */ /* 0x000fe200000010ff */
[----:B------:R4:W-:Y:S01]  /*10470*/  STSM.16.M88.4 [R48], R12 ;  /* 0x0000000c30007844 */ /* 0x0009e20000000200 */
[----:B------:R-:W-:-:S02]  /*10480*/  F2FP.BF16.F32.PACK_AB R26, R77, R76 ;  /* 0x0000004c4d1a723e */ /* 0x000fc400000010ff */
[----:B------:R-:W-:Y:S02]  /*10490*/  F2FP.BF16.F32.PACK_AB R27, R79, R78 ;  /* 0x0000004e4f1b723e */ /* 0x000fe400000010ff */
[----:B------:R-:W-:Y:S02]  /*104a0*/  LOP3.LUT R72, R181, R72, RZ, 0x3c, !PT ;  /* 0x00000048b5487212 */ /* 0x000fe400078e3cff */
[----:B------:R-:W-:Y:S01]  /*104b0*/  MOV R56, R56 ;  /* 0x0000003800387202 */ /* 0x000fe20000000f00 */
[----:B------:R2:W-:Y:S01]  /*104c0*/  STSM.16.M88.4 [R52], R24 ;  /* 0x0000001834007844 */ /* 0x0005e20000000200 */
[----:B-1----:R-:W-:Y:S02]  /*104d0*/  F2FP.BF16.F32.PACK_AB R28, R81, R80 ;  /* 0x00000050511c723e */ /* 0x002fe400000010ff */
[----:B------:R-:W-:Y:S02]  /*104e0*/  F2FP.BF16.F32.PACK_AB R29, R83, R82 ;  /* 0x00000052531d723e */ /* 0x000fe400000010ff */
[----:B------:R-:W-:-:S02]  /*104f0*/  F2FP.BF16.F32.PACK_AB R30, R85, R84 ;  /* 0x00000054551e723e */ /* 0x000fc400000010ff */
[----:B------:R-:W-:Y:S02]  /*10500*/  F2FP.BF16.F32.PACK_AB R31, R87, R86 ;  /* 0x00000056571f723e */ /* 0x000fe400000010ff */
[----:B------:R-:W-:Y:S02]  /*10510*/  MOV R60, R60 ;  /* 0x0000003c003c7202 */ /* 0x000fe40000000f00 */
[----:B------:R-:W-:Y:S01]  /*10520*/  MOV R64, R64 ;  /* 0x0000004000407202 */ /* 0x000fe20000000f00 */
[----:B------:R1:W-:Y:S01]  /*10530*/  STSM.16.M88.4 [R56], R28 ;  /* 0x0000001c38007844 */ /* 0x0003e20000000200 */
[----:B------:R-:W-:Y:S02]  /*10540*/  MOV R32, R106 ;  /* 0x0000006a00207202 */ /* 0x000fe40000000f00 */
[----:B------:R-:W-:Y:S01]  /*10550*/  F2FP.BF16.F32.PACK_AB R112, R113, R112 ;  /* 0x000000707170723e */ /* 0x000fe200000010ff */
[----:B------:R-:W-:Y:S01]  /*10560*/  STSM.16.M88.4 [R60], R88 ;  /* 0x000000583c007844 */ /* 0x000fe20000000200 */
[----:B------:R-:W-:-:S02]  /*10570*/  MOV R68, R68 ;  /* 0x0000004400447202 */ /* 0x000fc40000000f00 */
[----:B------:R-:W-:Y:S01]  /*10580*/  F2FP.BF16.F32.PACK_AB R105, R42, R34 ;  /* 0x000000222a69723e */ /* 0x000fe200000010ff */
[----:B------:R-:W-:Y:S01]  /*10590*/  STSM.16.M88.4 [R64], R96 ;  /* 0x0000006040007844 */ /* 0x000fe20000000200 */
        /* <DEDUP_REMOVED lines=9> */
[----:B------:R-:W-:Y:S01]  /*10630*/  F2FP.BF16.F32.PACK_AB R128, R129, R128 ;  /* 0x000000808180723e */ /* 0x000fe200000010ff */
[----:B------:R-:W-:Y:S01]  /*10640*/  STSM.16.M88.4 [R72], R112 ;  /* 0x0000007048007844 */ /* 0x000fe20000000200 */
[----:B------:R-:W-:Y:S02]  /*10650*/  MOV R102, R102 ;  /* 0x0000006600667202 */ /* 0x000fe40000000f00 */
[----:B------:R-:W-:-:S02]  /*10660*/  F2FP.BF16.F32.PACK_AB R122, R125, R124 ;  /* 0x0000007c7d7a723e */ /* 0x000fc400000010ff */
[----:B------:R-:W-:Y:S02]  /*10670*/  F2FP.BF16.F32.PACK_AB R123, R127, R126 ;  /* 0x0000007e7f7b723e */ /* 0x000fe400000010ff */
[----:B------:R-:W-:Y:S02]  /*10680*/  F2FP.BF16.F32.PACK_AB R129, R131, R130 ;  /* 0x000000828381723e */ /* 0x000fe400000010ff */
[----:B------:R-:W-:Y:S01]  /*10690*/  F2FP.BF16.F32.PACK_AB R136, R137, R136 ;  /* 0x000000888988723e */ /* 0x000fe200000010ff */
[----:B------:R-:W-:Y:S01]  /*106a0*/  STSM.16.M88.4 [R102], R120 ;  /* 0x0000007866007844 */ /* 0x000fe20000000200 */
[----:B------:R-:W-:Y:S02]  /*106b0*/  ISETP.NE.U32.AND P0, PT, RZ, UR4, PT ;  /* 0x00000004ff007c0c */ /* 0x000fe4000bf05070 */
[----:B---3--:R-:W-:Y:S02]  /*106c0*/  IADD3 R4, P1, R204, UR4, RZ ;  /* 0x00000004cc047c10 */ /* 0x008fe4000ff3e0ff */
        /* <DEDUP_REMOVED lines=8> */
[----:B------:R-:W-:Y:S01]  /*10750*/  F2FP.BF16.F32.PACK_AB R146, R149, R148 ;  /* 0x000000949592723e */ /* 0x000fe200000010ff */
[----:B------:R-:W-:Y:S01]  /*10760*/  STSM.16.M88.4 [R35], R136 ;  /* 0x0000008823007844 */ /* 0x000fe20000000200 */
[----:B------:R-:W-:Y:S02]  /*10770*/  F2FP.BF16.F32.PACK_AB R147, R151, R150 ;  /* 0x000000969793723e */ /* 0x000fe400000010ff */
[----:B------:R-:W-:Y:S02]  /*10780*/  ISETP.NE.AND.EX P0, PT, RZ, UR5, PT, P0 ;  /* 0x00000005ff007c0c */ /* 0x000fe4000bf05300 */
[----:B------:R-:W-:Y:S01]  /*10790*/  IADD3.X R5, R205, UR5, RZ, P1, !PT ;  /* 0x00000005cd057c10 */ /* 0x000fe20008ffe4ff */
[----:B------:R-:W-:Y:S01]  /*107a0*/  ULDC.64 UR4, c[0x0][0xbe0] ;  /* 0x0002f80000047ab9 */ /* 0x000fe20000000a00 */
[----:B------:R3:W-:Y:S01]  /*107b0*/  STSM.16.M88.4 [R33], R144 ;  /* 0x0000009021007844 */ /* 0x0007e20000000200 */
[----:B------:R-:W-:Y:S01]  /*107c0*/  BAR.SYNC.DEFER_BLOCKING 0x1, 0x100 ;  /* 0x0044000000007b1d */ /* 0x000fe20000010000 */
[----:B------:R-:W-:-:S04]  /*107d0*/  ISETP.NE.U32.AND P6, PT, RZ, UR4, PT ;  /* 0x00000004ff007c0c */ /* 0x000fc8000bfc5070 */
[----:B------:R-:W-:Y:S01]  /*107e0*/  ISETP.NE.AND.EX P6, PT, RZ, UR5, PT, P6 ;  /* 0x00000005ff007c0c */ /* 0x000fe2000bfc5360 */
[----:B------:R-:W-:-:S04]  /*107f0*/  IMAD R3, R202, 0x40, R193 ;  /* 0x00000040ca037824 */ /* 0x000fc800078e02c1 */
[----:B------:R-:W-:-:S08]  /*10800*/  IMAD.WIDE R20, R3, 0x2, R20 ;  /* 0x0000000203147825 */ /* 0x000fd000078e0214 */
[----:B------:R-:W-:Y:S01]  /*10810*/  @P6 IADD3 R204, P4, R204, UR4, RZ ;  /* 0x00000004cccc6c10 */ /* 0x000fe2000ff9e0ff */
[----:B------:R-:W-:Y:S02]  /*10820*/  ULDC UR4, c[0x0][0xa88] ;  /* 0x0002a20000047ab9 */ /* 0x000fe40000000800 */
[----:B------:R-:W-:Y:S01]  /*10830*/  IMAD.U32 R3, RZ, RZ, UR4 ;  /* 0x00000004ff037e24 */ /* 0x000fe2000f8e00ff */
[----:B------:R-:W-:Y:S01]  /*10840*/  @P6 IADD3.X R205, R205, UR5, RZ, P4, !PT ;  /* 0x00000005cdcd6c10 */ /* 0x000fe2000a7fe4ff */
[----:B------:R3:W5:Y:S01]  /*10850*/  @P0 LDG.E R0, desc[UR40][R4.64] ;  /* 0x0000002804000981 */ /* 0x000762000c1e1900 */
[C---:B0-----:R-:W-:Y:S02]  /*10860*/  IADD3 R9, P1, R20.reuse, 0x1000, RZ ;  /* 0x0000100014097810 */ /* 0x041fe40007f3e0ff */
[C---:B----4-:R-:W-:Y:S01]  /*10870*/  IADD3 R13, P2, R20.reuse, 0x2000, RZ ;  /* 0x00002000140d7810 */ /* 0x050fe20007f5e0ff */
[----:B------:R0:W5:Y:S01]  /*10880*/  @P6 LDG.E R3, desc[UR40][R204.64] ;  /* 0x00000028cc036981 */ /* 0x000162000c1e1900 */
[----:B--2---:R-:W-:-:S02]  /*10890*/  IADD3 R25, P3, R20, 0x3000, RZ ;  /* 0x0000300014197810 */ /* 0x004fc40007f7e0ff */
[----:B-1----:R-:W-:Y:S02]  /*108a0*/  IADD3 R29, P4, R20, 0x4000, RZ ;  /* 0x00004000141d7810 */ /* 0x002fe40007f9e0ff */
        /* <DEDUP_REMOVED lines=8> */
[----:B---3--:R-:W-:Y:S02]  /*10930*/  IADD3 R33, P5, R20, 0x5000, RZ ;  /* 0x0000500014217810 */ /* 0x008fe40007fbe0ff */
[----:B------:R-:W-:Y:S01]  /*10940*/  LOP3.LUT R8, R8, R9, RZ, 0x3c, !PT ;  /* 0x0000000908087212 */ /* 0x000fe200078e3cff */
[----:B------:R-:W-:Y:S01]  /*10950*/  IMAD.X R9, RZ, RZ, R21, P1 ;  /* 0x000000ffff097224 */ /* 0x000fe200008e0615 */
[----:B------:R-:W-:-:S02]  /*10960*/  LOP3.LUT R12, R12, R13, RZ, 0x3c, !PT ;  /* 0x0000000d0c0c7212 */ /* 0x000fc400078e3cff */
[----:B------:R-:W-:Y:S01]  /*10970*/  LOP3.LUT R24, R24, R25, RZ, 0x3c, !PT ;  /* 0x0000001918187212 */ /* 0x000fe200078e3cff */
[--C-:B------:R-:W-:Y:S01]  /*10980*/  IMAD.X R25, RZ, RZ, R21.reuse, P3 ;  /* 0x000000ffff197224 */ /* 0x100fe200018e0615 */
[----:B------:R-:W-:Y:S01]  /*10990*/  LOP3.LUT R28, R28, R29, RZ, 0x3c, !PT ;  /* 0x0000001d1c1c7212 */ /* 0x000fe200078e3cff */
[----:B------:R-:W-:Y:S01]  /*109a0*/  IMAD.X R29, RZ, RZ, R21, P4 ;  /* 0x000000ffff1d7224 */ /* 0x000fe200020e0615 */
[----:B------:R-:W-:Y:S02]  /*109b0*/  P2R R7, PR, RZ, 0x20 ;  /* 0x00000020ff077803 */ /* 0x000fe40000000000 */
[----:B------:R-:W-:Y:S02]  /*109c0*/  IADD3.X R13, RZ, R21, RZ, P2, !PT ;  /* 0x00000015ff0d7210 */ /* 0x000fe400017fe4ff */
[C---:B------:R-:W-:Y:S02]  /*109d0*/  IADD3 R37, P1, R20.reuse, 0x6000, RZ ;  /* 0x0000600014257810 */ /* 0x040fe40007f3e0ff */
[----:B------:R-:W-:-:S02]  /*109e0*/  IADD3 R41, P2, R20, 0x7000, RZ ;  /* 0x0000700014297810 */ /* 0x000fc40007f5e0ff */
[C---:B------:R-:W-:Y:S02]  /*109f0*/  IADD3 R45, P3, R20.reuse, 0x8000, RZ ;  /* 0x00008000142d7810 */ /* 0x040fe40007f7e0ff */
[C---:B------:R-:W-:Y:S02]  /*10a00*/  IADD3 R49, P4, R20.reuse, 0x9000, RZ ;  /* 0x0000900014317810 */ /* 0x040fe40007f9e0ff */
[----:B------:R-:W-:Y:S02]  /*10a10*/  IADD3 R53, P5, R20, 0xa000, RZ ;  /* 0x0000a00014357810 */ /* 0x000fe40007fbe0ff */
[----:B------:R-:W-:Y:S02]  /*10a20*/  LOP3.LUT R32, R33, 0x380, RZ, 0xc0, !PT ;  /* 0x0000038021207812 */ /* 0x000fe400078ec0ff */
        /* <DEDUP_REMOVED lines=11> */
[----:B------:R-:W-:Y:S02]  /*10ae0*/  LOP3.LUT R32, R32, R33, RZ, 0x3c, !PT ;  /* 0x0000002120207212 */ /* 0x000fe400078e3cff */
[----:B------:R-:W-:Y:S02]  /*10af0*/  LOP3.LUT R36, R36, R37, RZ, 0x3c, !PT ;  /* 0x0000002524247212 */ /* 0x000fe400078e3cff */
[----:B------:R-:W-:-:S02]  /*10b00*/  LOP3.LUT R40, R40, R41, RZ, 0x3c, !PT ;  /* 0x0000002928287212 */ /* 0x000fc400078e3cff */
[----:B------:R-:W-:Y:S02]  /*10b10*/  LOP3.LUT R44, R44, R45, RZ, 0x3c, !PT ;  /* 0x0000002d2c2c7212 */ /* 0x000fe400078e3cff */
[----:B------:R-:W-:Y:S02]  /*10b20*/  LOP3.LUT R48, R48, R49, RZ, 0x3c, !PT ;  /* 0x0000003130307212 */ /* 0x000fe400078e3cff */
[----:B------:R-:W-:Y:S01]  /*10b30*/  LOP3.LUT R52, R52, R53, RZ, 0x3c, !PT ;  /* 0x0000003534347212 */ /* 0x000fe200078e3cff */
[----:B0-----:R-:W-:Y:S06]  /*10b40*/  @P6 BRA `(.L_x_3748) ;  /* 0x0000000000106947 */ /* 0x001fec0003800000 */
[----:B------:R-:W-:Y:S05]  /*10b50*/  @!P0 BRA `(.L_x_3748) ;  /* 0x00000000000c8947 */ /* 0x000fea0003800000 */
[----:B------:R-:W2:Y:S04]  /*10b60*/  LDG.E R6, desc[UR40][R4.64] ;  /* 0x0000002804067981 */ /* 0x000ea8000c1e1900 */
[----:B-----5:R-:W2:Y:S02]  /*10b70*/  LDG.E R3, desc[UR40][R4.64+0x4] ;  /* 0x0000042804037981 */ /* 0x020ea4000c1e1900 */
[----:B--2---:R-:W-:-:S07]  /*10b80*/  IMAD.IADD R3, R3, 0x1, -R6 ;  /* 0x0000000103037824 */ /* 0x004fce00078e0a06 */
.L_x_3748:
[----:B------:R-:W0:Y:S01]  /*10b90*/  SHFL.IDX PT, R4, R211, RZ, 0x1f ;  /* 0x00001fffd3047589 */ /* 0x000e2200000e0000 */
        /* <DEDUP_REMOVED lines=18> */
[----:B0-----:R-:W-:Y:S02]  /*10cc0*/  ISETP.NE.AND P5, PT, R4, RZ, PT ;  /* 0x000000ff0400720c */ /* 0x001fe40003fa5270 */
        /* <DEDUP_REMOVED lines=9> */
[----:B------:R-:W-:Y:S02]  /*10d60*/  LOP3.LUT R60, R60, R61, RZ, 0x3c, !PT ;  /* 0x0000003d3c3c7212 */ /* 0x000fe400078e3cff */
        /* <DEDUP_REMOVED lines=19> */
[----:B------:R-:W-:Y:S01]  /*10ea0*/  IMAD R6, R209, UR4, RZ ;  /* 0x00000004d1067c24 */ /* 0x000fe2000f8e02ff */
[----:B------:R-:W-:Y:S01]  /*10eb0*/  IADD3 R5, R5, R7, RZ ;  /* 0x0000000705057210 */ /* 0x000fe20007ffe0ff */
[----:B------:R-:W-:Y:S02]  /*10ec0*/  IMAD.MOV R7, RZ, RZ, -R195 ;  /* 0x000000ffff077224 */ /* 0x000fe400078e0ac3 */
[----:B------:R-:W-:Y:S02]  /*10ed0*/  IMAD R14, R208, 0x40, R190 ;  /* 0x00000040d00e7824 */ /* 0x000fe400078e02be */
[C---:B------:R-:W-:Y:S01]  /*10ee0*/  IMAD.WIDE.U32 R4, R79.reuse, UR4, R4 ;  /* 0x000000044f047c25 */ /* 0x040fe2000f8e0004 */
[----:B------:R-:W-:Y:S02]  /*10ef0*/  ISETP.NE.AND P0, PT, R192, R7, PT ;  /* 0x00000007c000720c */ /* 0x000fe40003f05270 */
[----:B------:R-:W-:Y:S01]  /*10f00*/  SHF.R.S32.HI R7, RZ, 0x1f, R14 ;  /* 0x0000001fff077819 */ /* 0x000fe2000001140e */
[----:B------:R-:W-:Y:S01]  /*10f10*/  IMAD R11, R79, UR5, R6 ;  /* 0x000000054f0b7c24 */ /* 0x000fe2000f8e0206 */
[C---:B------:R-:W-:Y:S01]  /*10f20*/  IADD3 R10, P2, R14.reuse, R4, RZ ;  /* 0x000000040e0a7210 */ /* 0x040fe20007f5e0ff */
[C---:B------:R-:W-:Y:S01]  /*10f30*/  VIADD R6, R14.reuse, 0x8 ;  /* 0x000000080e067836 */ /* 0x040fe20000000000 */
[----:B------:R-:W-:Y:S01]  /*10f40*/  ISETP.GE.OR P1, PT, R14, R3, P0 ;  /* 0x000000030e00720c */ /* 0x000fe20000726670 */
[----:B------:R-:W-:Y:S01]  /*10f50*/  ULDC.64 UR4, c[0x0][0xb40] ;  /* 0x0002d00000047ab9 */ /* 0x000fe20000000a00 */
[----:B------:R-:W-:-:S02]  /*10f60*/  IADD3.X R7, R7, R5, R11, P2, !PT ;  /* 0x0000000507077210 */ /* 0x000fc400017fe40b */
[----:B------:R-:W-:Y:S02]  /*10f70*/  ISETP.GE.OR P0, PT, R6, R3, P0 ;  /* 0x000000030600720c */ /* 0x000fe40000706670 */
[----:B------:R-:W-:-:S04]  /*10f80*/  LEA R4, P2, R10, UR4, 0x2 ;  /* 0x000000040a047c11 */ /* 0x000fc8000f8410ff */
[----:B------:R-:W-:-:S05]  /*10f90*/  LEA.HI.X R5, R10, UR5, R7, 0x2, P2 ;  /* 0x000000050a057c11 */ /* 0x000fca00090f1407 */
[----:B------:R0:W-:Y:S04]  /*10fa0*/  @!P1 STG.E desc[UR40][R4.64], R166 ;  /* 0x000000a604009986 */ /* 0x0001e8000c101928 */
[----:B------:R0:W-:Y:S02]  /*10fb0*/  @!P0 STG.E desc[UR40][R4.64+0x20], R167 ;  /* 0x000020a704008986 */ /* 0x0001e4000c101928 */
.L_x_3749:
[----:B------:R-:W1:Y:S01]  /*10fc0*/  LDC R87, c[0x0][0xa8c] ;  /* 0x0002a300ff577b82 */ /* 0x000e620000000800 */
[----:B0-----:R0:W5:Y:S01]  /*10fd0*/  LD.E.128 R4, desc[UR40][R20.64] ;  /* 0x0000002814047980 */ /* 0x001162000c101d00 */
[----:B------:R-:W-:Y:S02]  /*10fe0*/  ULDC.64 UR4, c[0x0][0xaa0] ;  /* 0x0002a80000047ab9 */ /* 0x000fe40000000a00 */
[----:B------:R-:W-:Y:S01]  /*10ff0*/  IMAD R77, R77, UR4, RZ ;  /* 0x000000044d4d7c24 */ /* 0x000fe2000f8e02ff */
[----:B------:R-:W-:Y:S01]  /*11000*/  IADD3 R82, R193, 0x40, RZ ;  /* 0x00000040c1527810 */ /* 0x000fe20007ffe0ff */
[----:B------:R-:W5:Y:S04]  /*11010*/  LD.E.128 R8, desc[UR40][R8.64] ;  /* 0x0000002808087980 */ /* 0x000f68000c101d00 */
[----:B------:R-:W5:Y:S01]  /*11020*/  LD.E.128 R12, desc[UR40][R12.64] ;  /* 0x000000280c0c7980 */ /* 0x000f62000c101d00 */
[--C-:B0-----:R-:W-:Y:S01]  /*11030*/  SHF.R.S32.HI R21, RZ, 0x1f, R193.reuse ;  /* 0x0000001fff157819 */ /* 0x101fe200000114c1 */
[----:B------:R-:W-:-:S02]  /*11040*/  IMAD.MOV.U32 R20, RZ, RZ, R193 ;  /* 0x000000ffff147224 */ /* 0x000fc400078e00c1 */
[C---:B------:R-:W-:Y:S01]  /*11050*/  IMAD R77, R0.reuse, UR5, R77 ;  /* 0x00000005004d7c24 */ /* 0x040fe2000f8e024d */
[----:B------:R-:W5:Y:S01]  /*11060*/  LD.E.128 R24, desc[UR40][R24.64] ;  /* 0x0000002818187980 */ /* 0x000f62000c101d00 */
[----:B------:R-:W-:Y:S01]  /*11070*/  IMAD.WIDE.U32 R20, R0, UR4, R20 ;  /* 0x0000000400147c25 */ /* 0x000fe2000f8e0014 */
[----:B------:R-:W-:Y:S02]  /*11080*/  ULDC.64 UR4, c[0x0][0xae0] ;  /* 0x0002b80000047ab9 */ /* 0x000fe40000000a00 */
[----:B------:R-:W5:Y:S01]  /*11090*/  LD.E.128 R28, desc[UR40][R28.64] ;  /* 0x000000281c1c7980 */ /* 0x000f62000c101d00 */
[----:B------:R-:W-:Y:S02]  /*110a0*/  IMAD R3, R208, -0x40, R3 ;  /* 0xffffffc0d0037824 */ /* 0x000fe400078e0203 */
[----:B------:R-:W-:Y:S01]  /*110b0*/  VIADD R0, R202, 0x20 ;  /* 0x00000020ca007836 */ /* 0x000fe20000000000 */
[----:B------:R-:W5:Y:S01]  /*110c0*/  LD.E.128 R32, desc[UR40][R32.64] ;  /* 0x0000002820207980 */ /* 0x000f62000c101d00 */
[----:B-1----:R-:W-:-:S02]  /*110d0*/  ISETP.GE.AND P3, PT, R82, R87, PT ;  /* 0x000000575200720c */ /* 0x002fc40003f66270 */
[-C--:B------:R-:W-:Y:S01]  /*110e0*/  ISETP.GE.AND P1, PT, R202, R3.reuse, PT ;  /* 0x00000003ca00720c */ /* 0x080fe20003f26270 */
[----:B------:R-:W5:Y:S01]  /*110f0*/  LD.E.128 R36, desc[UR40][R36.64] ;  /* 0x0000002824247980 */ /* 0x000f62000c101d00 */
[----:B------:R-:W-:Y:S02]  /*11100*/  ISETP.GE.AND P0, PT, R0, R3, PT ;  /* 0x000000030000720c */ /* 0x000fe40003f06270 */
[----:B------:R-:W-:Y:S01]  /*11110*/  SEL R3, RZ, 0xffffffff, P3 ;  /* 0xffffffffff037807 */ /* 0x000fe20001800000 */
[----:B------:R-:W5:Y:S01]  /*11120*/  LD.E.128 R40, desc[UR40][R40.64] ;  /* 0x0000002828287980 */ /* 0x000f62000c101d00 */
[C---:B------:R-:W-:Y:S01]  /*11130*/  ISETP.GE.AND P2, PT, R193.reuse, R87, PT ;  /* 0x00000057c100720c */ /* 0x040fe20003f46270 */
[C---:B------:R-:W-:Y:S02]  /*11140*/  VIADD R83, R193.reuse, 0x80 ;  /* 0x00000080c1537836 */ /* 0x040fe40000000000 */
[----:B------:R-:W5:Y:S01]  /*11150*/  LD.E.128 R44, desc[UR40][R44.64] ;  /* 0x000000282c2c7980 */ /* 0x000f62000c101d00 */
[----:B------:R-:W-:-:S03]  /*11160*/  VIADD R84, R193, 0xc0 ;  /* 0x000000c0c1547836 */ /* 0x000fc60000000000 */
[----:B------:R-:W5:Y:S04]  /*11170*/  LD.E.128 R48, desc[UR40][R48.64] ;  /* 0x0000002830307980 */ /* 0x000f68000c101d00 */
[----:B------:R-:W5:Y:S04]  /*11180*/  LD.E.128 R52, desc[UR40][R52.64] ;  /* 0x0000002834347980 */ /* 0x000f68000c101d00 */
[----:B------:R-:W5:Y:S04]  /*11190*/  LD.E.128 R56, desc[UR40][R56.64] ;  /* 0x0000002838387980 */ /* 0x000f68000c101d00 */
[----:B------:R-:W5:Y:S04]  /*111a0*/  LD.E.128 R60, desc[UR40][R60.64] ;  /* 0x000000283c3c7980 */ /* 0x000f68000c101d00 */
[----:B------:R-:W5:Y:S04]  /*111b0*/  LD.E.128 R64, desc[UR40][R64.64] ;  /* 0x0000002840407980 */ /* 0x000f68000c101d00 */
[----:B------:R-:W5:Y:S04]  /*111c0*/  LD.E.128 R68, desc[UR40][R68.64] ;  /* 0x0000002844447980 */ /* 0x000f68000c101d00 */
[----:B------:R-:W5:Y:S01]  /*111d0*/  LD.E.128 R72, desc[UR40][R72.64] ;  /* 0x0000002848487980 */ /* 0x000f62000c101d00 */
[----:B------:R-:W-:Y:S01]  /*111e0*/  IMAD.SHL.U32 R3, R3, 0x2, RZ ;  /* 0x0000000203037824 */ /* 0x000fe200078e00ff */
[----:B------:R-:W-:Y:S01]  /*111f0*/  SEL R0, RZ, 0x1, P2 ;  /* 0x00000001ff007807 */ /* 0x000fe20001000000 */
[----:B------:R-:W-:Y:S01]  /*11200*/  IMAD R76, R76, UR4, RZ ;  /* 0x000000044c4c7c24 */ /* 0x000fe2000f8e02ff */
[----:B------:R-:W-:Y:S01]  /*11210*/  @!PT LDS RZ, [RZ] ;  /* 0x00000000fffff984 */ /* 0x000fe20000000800 */
[----:B------:R-:W-:Y:S01]  /*11220*/  @!PT LDS RZ, [RZ] ;  /* 0x00000000fffff984 */ /* 0x000fe20000000800 */
[----:B------:R-:W-:Y:S01]  /*11230*/  @!PT LDS RZ, [RZ] ;  /* 0x00000000fffff984 */ /* 0x000fe20000000800 */
[----:B------:R-:W-:Y:S01]  /*11240*/  @!PT LDS RZ, [RZ] ;  /* 0x00000000fffff984 */ /* 0x000fe20000000800 */
[----:B------:R0:W-:Y:S06]  /*11250*/  MEMBAR.ALL.CTA ;  /* 0x0000000000007992 */ /* 0x0001ec0000008000 */
[----:B0-----:R-:W0:Y:S01]  /*11260*/  FENCE.VIEW.ASYNC.S ;  /* 0x00000000000073c6 */ /* 0x001e220000000000 */
[----:B------:R-:W-:Y:S01]  /*11270*/  IMAD.IADD R21, R21, 0x1, R77 ;  /* 0x0000000115157824 */ /* 0x000fe200078e024d */
[-C--:B------:R-:W-:Y:S01]  /*11280*/  ISETP.GE.AND P2, PT, R83, R87.reuse, PT ;  /* 0x000000575300720c */ /* 0x080fe20003f46270 */
[C---:B------:R-:W-:Y:S01]  /*11290*/  IMAD R77, R201.reuse, UR5, R76 ;  /* 0x00000005c94d7c24 */ /* 0x040fe2000f8e024c */
[-C--:B------:R-:W-:Y:S01]  /*112a0*/  ISETP.GE.AND P3, PT, R84, R87.reuse, PT ;  /* 0x000000575400720c */ /* 0x080fe20003f66270 */
[----:B------:R-:W-:Y:S01]  /*112b0*/  IMAD.WIDE.U32 R20, R201, UR4, R20 ;  /* 0x00000004c9147c25 */ /* 0x000fe2000f8e0014 */
[----:B------:R-:W-:Y:S01]  /*112c0*/  LOP3.LUT R0, R3, 0x2, R0, 0xe2, !PT ;  /* 0x0000000203007812 */ /* 0x000fe200078ee200 */
[----:B------:R-:W-:Y:S01]  /*112d0*/  ULDC.64 UR4, c[0x0][0xae8] ;  /* 0x0002ba0000047ab9 */ /* 0x000fe20000000a00 */
[----:B------:R-:W-:Y:S01]  /*112e0*/  SEL R3, RZ, 0x4, P2 ;  /* 0x00000004ff037807 */ /* 0x000fe20001000000 */
[C---:B------:R-:W-:Y:S01]  /*112f0*/  VIADD R85, R193.reuse, 0x100 ;  /* 0x00000100c1557836 */ /* 0x040fe20000000000 */
[----:B------:R-:W-:Y:S01]  /*11300*/  SEL R76, RZ, 0x8, P3 ;  /* 0x00000008ff4c7807 */ /* 0x000fe20001800000 */
[----:B------:R-:W-:Y:S01]  /*11310*/  VIADD R86, R193, 0x140 ;  /* 0x00000140c1567836 */ /* 0x000fe20000000000 */
[----:B------:R-:W-:Y:S01]  /*11320*/  SHF.R.S32.HI R203, RZ, 0x1f, R202 ;  /* 0x0000001fffcb7819 */ /* 0x000fe200000114ca */
[----:B------:R-:W-:Y:S01]  /*11330*/  IMAD.IADD R21, R21, 0x1, R77 ;  /* 0x0000000115157824 */ /* 0x000fe200078e024d */
[----:B------:R-:W-:Y:S01]  /*11340*/  LOP3.LUT R3, R76, R0, R3, 0xfe, !PT ;  /* 0x000000004c037212 */ /* 0x000fe200078efe03 */
[----:B------:R-:W-:Y:S01]  /*11350*/  VIADD R0, R2, 0x28c20 ;  /* 0x00028c2002007836 */ /* 0x000fe20000000000 */
[C---:B------:R-:W-:Y:S01]  /*11360*/  IADD3 R77, R193.reuse, 0x180, RZ ;  /* 0x00000180c14d7810 */ /* 0x040fe20007ffe0ff */
[----:B------:R-:W-:Y:S01]  /*11370*/  VIADD R78, R193, 0x1c0 ;  /* 0x000001c0c14e7836 */ /* 0x000fe20000000000 */
[-C--:B------:R-:W-:Y:S01]  /*11380*/  ISETP.GE.AND P2, PT, R85, R87.reuse, PT ;  /* 0x000000575500720c */ /* 0x080fe20003f46270 */
[----:B------:R-:W-:Y:S01]  /*11390*/  BSSY B1, `(.L_x_3750) ;  /* 0x000002d000017945 */ /* 0x000fe20003800000 */
[----:B------:R-:W-:-:S02]  /*113a0*/  ISETP.GE.AND P3, PT, R86, R87, PT ;  /* 0x000000575600720c */ /* 0x000fc40003f66270 */
[----:B------:R-:W-:Y:S02]  /*113b0*/  ISETP.GE.AND P4, PT, R77, R87, PT ;  /* 0x000000574d00720c */ /* 0x000fe40003f86270 */
[----:B------:R-:W-:Y:S02]  /*113c0*/  SEL R76, RZ, 0x10, P2 ;  /* 0x00000010ff4c7807 */ /* 0x000fe40001000000 */
[----:B------:R-:W-:Y:S02]  /*113d0*/  SEL R77, RZ, 0x20, P3 ;  /* 0x00000020ff4d7807 */ /* 0x000fe40001800000 */
[----:B------:R-:W-:Y:S02]  /*113e0*/  PRMT R0, RZ, 0x654, R0 ;  /* 0x00000654ff007816 */ /* 0x000fe40000000000 */
[----:B------:R-:W-:Y:S01]  /*113f0*/  LOP3.LUT R3, R77, R3, R76, 0xfe, !PT ;  /* 0x000000034d037212 */ /* 0x000fe200078efe4c */
[----:B------:R-:W-:Y:S01]  /*11400*/  IMAD R76, R209, UR4, RZ ;  /* 0x00000004d14c7c24 */ /* 0x000fe2000f8e02ff */
[----:B0-----:R0:W-:Y:S01]  /*11410*/  SYNCS.ARRIVE.TRANS64.RED.A1T0 RZ, [R0+URZ], RZ ;  /* 0x000000ff00ff79a7 */ /* 0x0011e2000810043f */
[----:B------:R-:W-:-:S02]  /*11420*/  ISETP.GE.AND P2, PT, R78, R87, PT ;  /* 0x000000574e00720c */ /* 0x000fc40003f46270 */
[C---:B------:R-:W-:Y:S02]  /*11430*/  IMAD R81, R79.reuse, UR5, R76 ;  /* 0x000000054f517c24 */ /* 0x040fe4000f8e024c */
[----:B------:R-:W-:Y:S01]  /*11440*/  IMAD.WIDE.U32 R78, R79, UR4, R20 ;  /* 0x000000044f4e7c25 */ /* 0x000fe2000f8e0014 */
[----:B0-----:R-:W-:-:S03]  /*11450*/  SEL R0, RZ, 0x40, P4 ;  /* 0x00000040ff007807 */ /* 0x001fc60002000000 */
[----:B------:R-:W-:Y:S01]  /*11460*/  IMAD.WIDE R76, R208, 0x40, R202 ;  /* 0x00000040d04c7825 */ /* 0x000fe200078e02ca */
[----:B------:R-:W-:-:S03]  /*11470*/  LOP3.LUT R0, R3, R0, RZ, 0xfc, !PT ;  /* 0x0000000003007212 */ /* 0x000fc600078efcff */
[----:B------:R-:W-:Y:S01]  /*11480*/  IMAD.IADD R89, R79, 0x1, R81 ;  /* 0x000000014f597824 */ /* 0x000fe200078e0251 */
[----:B------:R-:W-:-:S04]  /*11490*/  SEL R3, RZ, 0x80, P2 ;  /* 0x00000080ff037807 */ /* 0x000fc80001000000 */
        /* <DEDUP_REMOVED lines=8> */
[----:B------:R-:W-:Y:S01]  /*11520*/  IMAD R81, R76, UR5, R81 ;  /* 0x000000054c517c24 */ /* 0x000fe2000f8e0251 */
[----:B------:R-:W-:Y:S01]  /*11530*/  ISETP.GE.AND P4, PT, R86, R87, PT ;  /* 0x000000575600720c */ /* 0x000fe20003f86270 */
[----:B------:R-:W-:Y:S01]  /*11540*/  IMAD.WIDE.U32 R20, R76, UR4, R20 ;  /* 0x000000044c147c25 */ /* 0x000fe2000f8e0014 */
[----:B------:R-:W-:Y:S01]  /*11550*/  ULDC.64 UR4, c[0x0][0xa80] ;  /* 0x0002a00000047ab9 */ /* 0x000fe20000000a00 */
[----:B------:R-:W-:-:S02]  /*11560*/  LOP3.LUT P5, RZ, R0, 0x40, RZ, 0xc0, !PT ;  /* 0x0000004000ff7812 */ /* 0x000fc400078ac0ff */
[----:B------:R-:W-:Y:S01]  /*11570*/  IMAD.IADD R21, R21, 0x1, R81 ;  /* 0x0000000115157824 */ /* 0x000fe200078e0251 */
[C---:B------:R-:W-:Y:S02]  /*11580*/  LEA R80, P1, R20.reuse, UR4, 0x1 ;  /* 0x0000000414507c11 */ /* 0x040fe4000f8208ff */
        /* <DEDUP_REMOVED lines=13> */
.L_x_3751:
[----:B------:R-:W-:Y:S05]  /*11660*/  BSYNC B1 ;  /* 0x0000000000017941 */ /* 0x000fea0003800000 */
.L_x_3750:
        /* <DEDUP_REMOVED lines=31> */
.L_x_3747:
[----:B------:R-:W-:Y:S01]  /*11860*/  ULDC.64 UR4, c[0x0][0xbd8] ;  /* 0x0002f60000047ab9 */ /* 0x000fe20000000a00 */
[----:B------:R-:W-:Y:S01]  /*11870*/  IMAD.MOV.U32 R9, RZ, RZ, RZ ;  /* 0x000000ffff097224 */ /* 0x000fe200078e00ff */
[----:B------:R-:W-:Y:S01]  /*11880*/  ISETP.NE.U32.AND P0, PT, RZ, UR4, PT ;  /* 0x00000004ff007c0c */ /* 0x000fe2000bf05070 */
[----:B------:R-:W3:Y:S01]  /*11890*/  LDC R14, c[0x0][0xa8c] ;  /* 0x0002a300ff0e7b82 */ /* 0x000ee20000000800 */
        /* <DEDUP_REMOVED lines=12> */
[----:B------:R-:W-:Y:S01]  /*11960*/  ISETP.GT.AND P2, PT, R220, 0x3f, PT ;  /* 0x0000003fdc00780c */ /* 0x000fe20003f44270 */
[----:B------:R-:W-:-:S12]  /*11970*/  @P1 BRA `(.L_x_3753) ;  /* 0x0000000000101947 */ /* 0x000fd80003800000 */
[----:B------:R-:W-:Y:S05]  /*11980*/  @!P0 BRA `(.L_x_3753) ;  /* 0x00000000000c8947 */ /* 0x000fea0003800000 */
[----:B------:R-:W2:Y:S04]  /*11990*/  LDG.E R0, desc[UR40][R4.64] ;  /* 0x0000002804007981 */ /* 0x000ea8000c1e1900 */
[----:B-----5:R-:W2:Y:S02]  /*119a0*/  LDG.E R3, desc[UR40][R4.64+0x4] ;  /* 0x0000042804037981 */ /* 0x020ea4000c1e1900 */
[----:B--2---:R-:W-:-:S07]  /*119b0*/  IMAD.IADD R3, R3, 0x1, -R0 ;  /* 0x0000000103037824 */ /* 0x004fce00078e0a00 */
.L_x_3753:
[----:B------:R-:W-:Y:S01]  /*119c0*/  BSSY B1, `(.L_x_3754) ;  /* 0x000001d000017945 */ /* 0x000fe20003800000 */
[----:B------:R-:W-:Y:S02]  /*119d0*/  SHF.R.S32.HI R10, RZ, 0x1f, R201 ;  /* 0x0000001fff0a7819 */ /* 0x000fe400000114c9 */
[----:B------:R-:W-:Y:S02]  /*119e0*/  SHF.R.S32.HI R12, RZ, 0x1f, R193 ;  /* 0x0000001fff0c7819 */ /* 0x000fe400000114c1 */
[----:B------:R-:W-:Y:S02]  /*119f0*/  SEL R11, R206, RZ, !P0 ;  /* 0x000000ffce0b7207 */ /* 0x000fe40004000000 */
[----:B------:R-:W-:Y:S02]  /*11a00*/  SEL R209, R209, RZ, !P0 ;  /* 0x000000ffd1d17207 */ /* 0x000fe40004000000 */
[----:B-----5:R-:W-:Y:S01]  /*11a10*/  SHF.R.S32.HI R8, RZ, 0x1f, R9 ;  /* 0x0000001fff087819 */ /* 0x020fe20000011409 */
[----:B------:R-:W-:Y:S06]  /*11a20*/  @P2 BRA `(.L_x_3755) ;  /* 0x0000000000582947 */ /* 0x000fec0003800000 */
[----:B------:R-:W5:Y:S02]  /*11a30*/  S2R R0, SR_TID.X ;  /* 0x0000000000007919 */ /* 0x000f640000002100 */
[----:B-----5:R-:W-:-:S04]  /*11a40*/  IMAD R0, R208, 0x40, R0 ;  /* 0x00000040d0007824 */ /* 0x020fc800078e0200 */
[----:B------:R-:W-:-:S05]  /*11a50*/  VIADD R0, R0, 0xffffff80 ;  /* 0xffffff8000007836 */ /* 0x000fca0000000000 */
[----:B------:R-:W-:-:S13]  /*11a60*/  ISETP.GE.AND P0, PT, R0, R3, PT ;  /* 0x000000030000720c */ /* 0x000fda0003f06270 */
[----:B------:R-:W-:Y:S05]  /*11a70*/  @P0 BRA `(.L_x_3755) ;  /* 0x0000000000440947 */ /* 0x000fea0003800000 */
[----:B----4-:R-:W-:Y:S01]  /*11a80*/  IADD3 R4, P0, R0, R9, RZ ;  /* 0x0000000900047210 */ /* 0x010fe20007f1e0ff */
[----:B------:R-:W-:-:S03]  /*11a90*/  ULDC.64 UR4, c[0x0][0xb70] ;  /* 0x0002dc0000047ab9 */ /* 0x000fc60000000a00 */
[----:B------:R-:W-:Y:S01]  /*11aa0*/  LEA.HI.X.SX32 R5, R0, R8, 0x1, P0 ;  /* 0x0000000800057211 */ /* 0x000fe200000f0eff */
[----:B------:R-:W-:-:S04]  /*11ab0*/  IMAD R0, R10, UR4, RZ ;  /* 0x000000040a007c24 */ /* 0x000fc8000f8e02ff */
[C---:B------:R-:W-:Y:S02]  /*11ac0*/  IMAD R7, R201.reuse, UR5, R0 ;  /* 0x00000005c9077c24 */ /* 0x040fe4000f8e0200 */
[----:B------:R-:W-:Y:S01]  /*11ad0*/  IMAD.WIDE.U32 R4, R201, UR4, R4 ;  /* 0x00000004c9047c25 */ /* 0x000fe2000f8e0004 */
[----:B------:R-:W-:-:S03]  /*11ae0*/  ULDC.64 UR4, c[0x0][0xb78] ;  /* 0x0002de0000047ab9 */ /* 0x000fc60000000a00 */
[----:B------:R-:W-:Y:S01]  /*11af0*/  IMAD R0, R209, UR4, RZ ;  /* 0x00000004d1007c24 */ /* 0x000fe2000f8e02ff */
[----:B------:R-:W-:-:S03]  /*11b00*/  IADD3 R5, R5, R7, RZ ;  /* 0x0000000705057210 */ /* 0x000fc60007ffe0ff */
        /* <DEDUP_REMOVED lines=8> */
.L_x_3755:
[----:B------:R-:W-:Y:S05]  /*11b90*/  BSYNC B1 ;  /* 0x0000000000017941 */ /* 0x000fea0003800000 */
.L_x_3754:
[----:B------:R-:W-:Y:S01]  /*11ba0*/  ULDC.64 UR4, c[0x0][0xaa0] ;  /* 0x0002a80000047ab9 */ /* 0x000fe20000000a00 */
[----:B----4-:R-:W-:Y:S01]  /*11bb0*/  IMAD.MOV.U32 R4, RZ, RZ, R193 ;  /* 0x000000ffff047224 */ /* 0x010fe200078e00c1 */
[C---:B---3--:R-:W-:Y:S01]  /*11bc0*/  ISETP.GE.AND P2, PT, R193.reuse, R14, PT ;  /* 0x0000000ec100720c */ /* 0x048fe20003f46270 */
[----:B------:R-:W-:Y:S01]  /*11bd0*/  IMAD.MOV.U32 R5, RZ, RZ, R12 ;  /* 0x000000ffff057224 */ /* 0x000fe200078e000c */
[----:B------:R-:W-:Y:S01]  /*11be0*/  IADD3 R25, R193, 0x100, RZ ;  /* 0x00000100c1197810 */ /* 0x000fe20007ffe0ff */
[----:B------:R-:W-:Y:S01]  /*11bf0*/  IMAD R0, R8, UR4, RZ ;  /* 0x0000000408007c24 */ /* 0x000fe2000f8e02ff */
[----:B------:R-:W-:Y:S01]  /*11c00*/  BSSY B1, `(.L_x_3756) ;  /* 0x000004b000017945 */ /* 0x000fe20003800000 */
[----:B------:R-:W-:-:S04]  /*11c10*/  IMAD.WIDE.U32 R4, R9, UR4, R4 ;  /* 0x0000000409047c25 */ /* 0x000fc8000f8e0004 */
[----:B------:R-:W-:Y:S01]  /*11c20*/  IMAD R9, R9, UR5, R0 ;  /* 0x0000000509097c24 */ /* 0x000fe2000f8e0200 */
[----:B------:R-:W-:Y:S01]  /*11c30*/  ULDC.64 UR4, c[0x0][0xae0] ;  /* 0x0002b80000047ab9 */ /* 0x000fe20000000a00 */
[----:B------:R-:W-:Y:S02]  /*11c40*/  VIADD R13, R193, 0x40 ;  /* 0x00000040c10d7836 */ /* 0x000fe40000000000 */
[----:B------:R-:W-:Y:S01]  /*11c50*/  IMAD R0, R10, UR4, RZ ;  /* 0x000000040a007c24 */ /* 0x000fe2000f8e02ff */
[----:B------:R-:W-:Y:S01]  /*11c60*/  IADD3 R5, R5, R9, RZ ;  /* 0x0000000905057210 */ /* 0x000fe20007ffe0ff */
[----:B------:R-:W-:Y:S01]  /*11c70*/  IMAD R3, R208, -0x40, R3 ;  /* 0xffffffc0d0037824 */ /* 0x000fe200078e0203 */
[-C--:B------:R-:W-:Y:S01]  /*11c80*/  ISETP.GE.AND P0, PT, R13, R14.reuse, PT ;  /* 0x0000000e0d00720c */ /* 0x080fe20003f06270 */
[----:B------:R-:W-:Y:S02]  /*11c90*/  IMAD R7, R201, UR5, R0 ;  /* 0x00000005c9077c24 */ /* 0x000fe4000f8e0200 */
[C---:B------:R-:W-:Y:S01]  /*11ca0*/  VIADD R0, R202.reuse, 0x20 ;  /* 0x00000020ca007836 */ /* 0x040fe20000000000 */
[----:B------:R-:W-:Y:S01]  /*11cb0*/  SEL R6, RZ, 0xffffffff, P0 ;  /* 0xffffffffff067807 */ /* 0x000fe20000000000 */
[C---:B------:R-:W-:Y:S01]  /*11cc0*/  VIADD R15, R193.reuse, 0x80 ;  /* 0x00000080c10f7836 */ /* 0x040fe20000000000 */
[-C--:B------:R-:W-:Y:S01]  /*11cd0*/  ISETP.GE.AND P1, PT, R202, R3.reuse, PT ;  /* 0x00000003ca00720c */ /* 0x080fe20003f26270 */
[----:B------:R-:W-:Y:S01]  /*11ce0*/  VIADD R21, R193, 0xc0 ;  /* 0x000000c0c1157836 */ /* 0x000fe20000000000 */
[----:B------:R-:W-:Y:S01]  /*11cf0*/  ISETP.GE.AND P0, PT, R0, R3, PT ;  /* 0x000000030000720c */ /* 0x000fe20003f06270 */
[----:B------:R-:W-:Y:S01]  /*11d00*/  IMAD.WIDE.U32 R4, R201, UR4, R4 ;  /* 0x00000004c9047c25 */ /* 0x000fe2000f8e0004 */
[----:B------:R-:W-:Y:S01]  /*11d10*/  SEL R0, RZ, 0x1, P2 ;  /* 0x00000001ff007807 */ /* 0x000fe20001000000 */
[----:B------:R-:W-:Y:S01]  /*11d20*/  ULDC.64 UR4, c[0x0][0xae8] ;  /* 0x0002ba0000047ab9 */ /* 0x000fe20000000a00 */
[-C--:B------:R-:W-:Y:S01]  /*11d30*/  ISETP.GE.AND P2, PT, R15, R14.reuse, PT ;  /* 0x0000000e0f00720c */ /* 0x080fe20003f46270 */
[----:B------:R-:W-:Y:S01]  /*11d40*/  IMAD.SHL.U32 R3, R6, 0x2, RZ ;  /* 0x0000000206037824 */ /* 0x000fe200078e00ff */
[----:B------:R-:W-:Y:S01]  /*11d50*/  ISETP.GE.AND P3, PT, R21, R14, PT ;  /* 0x0000000e1500720c */ /* 0x000fe20003f66270 */
[----:B------:R-:W-:-:S02]  /*11d60*/  VIADD R27, R193, 0x140 ;  /* 0x00000140c11b7836 */ /* 0x000fc40000000000 */
[----:B------:R-:W-:Y:S01]  /*11d70*/  IMAD.IADD R5, R5, 0x1, R7 ;  /* 0x0000000105057824 */ /* 0x000fe200078e0207 */
[----:B------:R-:W-:Y:S01]  /*11d80*/  LOP3.LUT R0, R3, 0x2, R0, 0xe2, !PT ;  /* 0x0000000203007812 */ /* 0x000fe200078ee200 */
[C---:B------:R-:W-:Y:S01]  /*11d90*/  VIADD R7, R193.reuse, 0x180 ;  /* 0x00000180c1077836 */ /* 0x040fe20000000000 */
[----:B------:R-:W-:Y:S01]  /*11da0*/  SEL R3, RZ, 0x4, P2 ;  /* 0x00000004ff037807 */ /* 0x000fe20001000000 */
[----:B------:R-:W-:Y:S01]  /*11db0*/  VIADD R9, R193, 0x1c0 ;  /* 0x000001c0c1097836 */ /* 0x000fe20000000000 */
[----:B------:R-:W-:Y:S02]  /*11dc0*/  SEL R6, RZ, 0x8, P3 ;  /* 0x00000008ff067807 */ /* 0x000fe40001800000 */
[-C--:B------:R-:W-:Y:S02]  /*11dd0*/  ISETP.GE.AND P2, PT, R25, R14.reuse, PT ;  /* 0x0000000e1900720c */ /* 0x080fe40003f46270 */
[-C--:B------:R-:W-:Y:S02]  /*11de0*/  ISETP.GE.AND P3, PT, R27, R14.reuse, PT ;  /* 0x0000000e1b00720c */ /* 0x080fe40003f66270 */
[----:B------:R-:W-:-:S02]  /*11df0*/  ISETP.GE.AND P4, PT, R7, R14, PT ;  /* 0x0000000e0700720c */ /* 0x000fc40003f86270 */
[----:B------:R-:W-:Y:S01]  /*11e00*/  LOP3.LUT R3, R6, R0, R3, 0xfe, !PT ;  /* 0x0000000006037212 */ /* 0x000fe200078efe03 */
[----:B------:R-:W-:Y:S01]  /*11e10*/  IMAD R0, R209, UR4, RZ ;  /* 0x00000004d1007c24 */ /* 0x000fe2000f8e02ff */
[----:B------:R-:W-:Y:S02]  /*11e20*/  SEL R6, RZ, 0x10, P2 ;  /* 0x00000010ff067807 */ /* 0x000fe40001000000 */
[----:B------:R-:W-:Y:S02]  /*11e30*/  SEL R7, RZ, 0x20, P3 ;  /* 0x00000020ff077807 */ /* 0x000fe40001800000 */
[----:B------:R-:W-:Y:S02]  /*11e40*/  SEL R8, RZ, 0x40, P4 ;  /* 0x00000040ff087807 */ /* 0x000fe40002000000 */
[----:B------:R-:W-:Y:S01]  /*11e50*/  LOP3.LUT R29, R7, R3, R6, 0xfe, !PT ;  /* 0x00000003071d7212 */ /* 0x000fe200078efe06 */
[----:B------:R-:W-:Y:S01]  /*11e60*/  IMAD R3, R11, UR5, R0 ;  /* 0x000000050b037c24 */ /* 0x000fe2000f8e0200 */
[----:B------:R-:W-:Y:S01]  /*11e70*/  ISETP.GE.AND P2, PT, R9, R14, PT ;  /* 0x0000000e0900720c */ /* 0x000fe20003f46270 */
[----:B------:R-:W-:Y:S01]  /*11e80*/  IMAD.WIDE.U32 R6, R11, UR4, R4 ;  /* 0x000000040b067c25 */ /* 0x000fe2000f8e0004 */
[----:B------:R-:W-:-:S02]  /*11e90*/  SHF.R.S32.HI R9, RZ, 0x1f, R202 ;  /* 0x0000001fff097819 */ /* 0x000fc400000114ca */
        /* <DEDUP_REMOVED lines=33> */
.L_x_3757:
[----:B------:R-:W-:Y:S05]  /*120b0*/  BSYNC B1 ;  /* 0x0000000000017941 */ /* 0x000fea0003800000 */
.L_x_3756:
        /* <DEDUP_REMOVED lines=29> */
.L_x_3752:
[----:B------:R-:W-:Y:S05]  /*12290*/  BSYNC B0 ;  /* 0x0000000000007941 */ /* 0x000fea0003800000 */
.L_x_3746:
[----:B------:R-:W-:Y:S02]  /*122a0*/  ULDC UR4, c[0x0][0xc14] ;  /* 0x0003050000047ab9 */ /* 0x000fe40000000800 */
[----:B--2---:R-:W-:-:S13]  /*122b0*/  ISETP.GE.AND P0, PT, R187, UR4, PT ;  /* 0x00000004bb007c0c */ /* 0x004fda000bf06270 */
[----:B------:R-:W-:Y:S05]  /*122c0*/  @!P0 BRA `(.L_x_3758) ;  /* 0xfffffeec00908947 */ /* 0x000fea000383ffff */
[----:B------:R-:W-:Y:S05]  /*122d0*/  BRA `(.L_x_3612) ;  /* 0x00000060008c7947 */ /* 0x000fea0003800000 */
.L_x_3610:
        /* <DEDUP_REMOVED lines=61> */
.L_x_3763:
[----:B------:R-:W-:Y:S01]  /*126b0*/  IADD3 R6, R6, 0x1f, RZ ;  /* 0x0000001f06067810 */ /* 0x000fe20007ffe0ff */
[----:B------:R-:W-:-:S03]  /*126c0*/  IMAD.U32 R19, RZ, RZ, UR7 ;  /* 0x00000007ff137e24 */ /* 0x000fc6000f8e00ff */
        /* <DEDUP_REMOVED lines=13> */
.L_x_3762:
[----:B------:R-:W-:Y:S05]  /*127a0*/  BSYNC B0 ;  /* 0x0000000000007941 */ /* 0x000fea0003800000 */
.L_x_3761:
        /* <DEDUP_REMOVED lines=25> */
.L_x_3759:
        /* <DEDUP_REMOVED lines=20> */
.L_x_3764:
        /* <DEDUP_REMOVED lines=25> */
[----:B------:R-:W-:Y:S01]  /*12c10*/  VIADDMNMX R8, R3, UR4, R8, PT ;  /* 0x0000000403087c46 */ /* 0x000fe2000b800108 */
[----:B------:R-:W-:-:S03]  /*12c20*/  IMAD.IADD R4, R5, 0x1, R4 ;  /* 0x0000000105047824 */ /* 0x000fc600078e0204 */
[----:B------:R-:W-:-:S04]  /*12c30*/  IABS R7, R8 ;  /* 0x0000000800077213 */ /* 0x000fc80000000000 */
[----:B------:R-:W1:Y:S08]  /*12c40*/  I2F.RP R10, R7 ;  /* 0x00000007000a7306 */ /* 0x000e700000209400 */
[----:B-1----:R-:W1:Y:S02]  /*12c50*/  MUFU.RCP R10, R10 ;  /* 0x0000000a000a7308 */ /* 0x002e640000001000 */
[----:B-1----:R-:W-:-:S06]  /*12c60*/  VIADD R2, R10, 0xffffffe ;  /* 0x0ffffffe0a027836 */ /* 0x002fcc0000000000 */
[----:B------:R1:W2:Y:S02]  /*12c70*/  F2I.FTZ.U32.TRUNC.NTZ R3, R2 ;  /* 0x0000000200037305 */ /* 0x0002a4000021f000 */
[----:B-1----:R-:W-:Y:S01]  /*12c80*/  IMAD.MOV.U32 R2, RZ, RZ, RZ ;  /* 0x000000ffff027224 */ /* 0x002fe200078e00ff */
[----:B--2---:R-:W-:-:S05]  /*12c90*/  IADD3 R6, RZ, -R3, RZ ;  /* 0x80000003ff067210 */ /* 0x004fca0007ffe0ff */
        /* <DEDUP_REMOVED lines=16> */
[----:B------:R-:W-:Y:S01]  /*12da0*/  @!P0 LOP3.LUT R3, RZ, R8, RZ, 0x33, !PT ;  /* 0x00000008ff038212 */ /* 0x000fe200078e33ff */
[----:B------:R-:W-:-:S03]  /*12db0*/  IMAD.MOV R8, RZ, RZ, -R8 ;  /* 0x000000ffff087224 */ /* 0x000fc600078e0a08 */
[----:B------:R-:W-:Y:S01]  /*12dc0*/  LOP3.LUT R2, RZ, R3, RZ, 0x33, !PT ;  /* 0x00000003ff027212 */ /* 0x000fe200078e33ff */
[----:B------:R-:W-:-:S04]  /*12dd0*/  IMAD R18, R3, R8, R4 ;  /* 0x0000000803127224 */ /* 0x000fc800078e0204 */
[----:B------:R-:W-:Y:S01]  /*12de0*/  IMAD.IADD R17, R17, 0x1, R2 ;  /* 0x0000000111117824 */ /* 0x000fe200078e0202 */
[----:B------:R-:W-:Y:S06]  /*12df0*/  BRA `(.L_x_3765) ;  /* 0x00000000000c7947 */ /* 0x000fec0003800000 */
.L_x_3760:
[----:B------:R-:W-:Y:S01]  /*12e00*/  IMAD.MOV.U32 R17, RZ, RZ, RZ ;  /* 0x000000ffff117224 */ /* 0x000fe200078e00ff */
[----:B------:R-:W-:Y:S01]  /*12e10*/  MOV R18, RZ ;  /* 0x000000ff00127202 */ /* 0x000fe20000000f00 */
[----:B------:R-:W-:-:S07]  /*12e20*/  IMAD.U32 R16, RZ, RZ, UR6 ;  /* 0x00000006ff107e24 */ /* 0x000fce000f8e00ff */
.L_x_3765:
        /* <DEDUP_REMOVED lines=16> */
[----:B------:R-:W-:Y:S01]  /*12f30*/  ULDC.64 UR38, c[0x0][0x198] ;  /* 0x0000660000267ab9 */ /* 0x000fe20000000a00 */
[----:B------:R-:W-:Y:S02]  /*12f40*/  ULDC UR36, c[0x0][0xc] ;  /* 0x0000030000247ab9 */ /* 0x000fe40000000800 */
[----:B------:R1:W-:Y:S04]  /*12f50*/  STL [R1+0x8], R0 ;  /* 0x0000080001007387 */ /* 0x0003e80000100800 */
[----:B------:R1:W-:Y:S04]  /*12f60*/  STL [R1+0x4], RZ ;  /* 0x000004ff01007387 */ /* 0x0003e80000100800 */
[----:B------:R1:W-:Y:S04]  /*12f70*/  STL [R1+0xc], R0 ;  /* 0x00000c0001007387 */ /* 0x0003e80000100800 */
[----:B------:R1:W-:Y:S02]  /*12f80*/  STL [R1+0x28], RZ ;  /* 0x000028ff01007387 */ /* 0x0003e40000100800 */
.L_x_3850:
[----:B--2---:R-:W2:Y:S02]  /*12f90*/  LDC.64 R2, c[0x0][0xc60] ;  /* 0x00031800ff027b82 */ /* 0x004ea40000000a00 */
[----:B--2---:R-:W-:-:S05]  /*12fa0*/  IMAD.WIDE R2, R19, 0x4, R2 ;  /* 0x0000000413027825 */ /* 0x004fca00078e0202 */
[----:B-1----:R-:W1:Y:S01]  /*12fb0*/  LDG.E R11, desc[UR40][R2.64] ;  /* 0x00000028020b7981 */ /* 0x002e62000c1e1900 */
[----:B------:R-:W-:Y:S05]  /*12fc0*/  YIELD ;  /* 0x0000000000007946 */ /* 0x000fea0003800000 */
[----:B------:R-:W-:Y:S01]  /*12fd0*/  ULDC.64 UR4, c[0x0][0xa28] ;  /* 0x00028a0000047ab9 */ /* 0x000fe20000000a00 */
[----:B------:R-:W-:Y:S02]  /*12fe0*/  CS2R R8, SRZ ;  /* 0x0000000000087805 */ /* 0x000fe4000001ff00 */
[----:B------:R-:W-:Y:S01]  /*12ff0*/  ISETP.NE.U32.AND P0, PT, RZ, UR4, PT ;  /* 0x00000004ff007c0c */ /* 0x000fe2000bf05070 */
[----:B------:R-:W-:Y:S01]  /*13000*/  ULDC.64 UR8, c[0x0][0xa08] ;  /* 0x0002820000087ab9 */ /* 0x000fe20000000a00 */
[----:B------:R-:W-:-:S02]  /*13010*/  ULDC.64 UR10, c[0x0][0xa10] ;  /* 0x00028400000a7ab9 */ /* 0x000fc40000000a00 */
[----:B------:R-:W-:Y:S02]  /*13020*/  ISETP.NE.AND.EX P0, PT, RZ, UR5, PT, P0 ;  /* 0x00000005ff007c0c */ /* 0x000fe4000bf05300 */
[----:B-1----:R-:W-:Y:S01]  /*13030*/  SHF.R.S32.HI R0, RZ, 0x1f, R11 ;  /* 0x0000001fff007819 */ /* 0x002fe2000001140b */
[----:B------:R-:W-:-:S10]  /*13040*/  IMAD.SHL.U32 R15, R11, 0x4, RZ ;  /* 0x000000040b0f7824 */ /* 0x000fd400078e00ff */
[C---:B------:R-:W-:Y:S01]  /*13050*/  @P0 LEA R2, P1, R11.reuse, UR4, 0x2 ;  /* 0x000000040b020c11 */ /* 0x040fe2000f8210ff */
[----:B------:R-:W-:Y:S03]  /*13060*/  STL [R1+0x18], R11 ;  /* 0x0000180b01007387 */ /* 0x000fe60000100800 */
[----:B------:R-:W-:Y:S01]  /*13070*/  @P0 LEA.HI.X R3, R11, UR5, R0, 0x2, P1 ;  /* 0x000000050b030c11 */ /* 0x000fe200088f1400 */
[----:B------:R-:W-:-:S04]  /*13080*/  ULDC.64 UR4, c[0x0][0xa18] ;  /* 0x0002860000047ab9 */ /* 0x000fc80000000a00 */
[----:B------:R1:W5:Y:S01]  /*13090*/  @P0 LDG.E R8, desc[UR40][R2.64] ;  /* 0x0000002802080981 */ /* 0x000362000c1e1900 */
[----:B------:R-:W-:Y:S02]  /*130a0*/  ISETP.NE.U32.AND P0, PT, RZ, UR4, PT ;  /* 0x00000004ff007c0c */ /* 0x000fe4000bf05070 */
[----:B------:R-:W-:Y:S01]  /*130b0*/  SHF.L.U64.HI R14, R11, 0x2, R0 ;  /* 0x000000020b0e7819 */ /* 0x000fe20000010200 */
[----:B------:R-:W-:Y:S01]  /*130c0*/  STL [R1+0x20], R15 ;  /* 0x0000200f01007387 */ /* 0x000fe20000100800 */
[----:B------:R-:W-:Y:S01]  /*130d0*/  ISETP.NE.AND.EX P0, PT, RZ, UR5, PT, P0 ;  /* 0x00000005ff007c0c */ /* 0x000fe2000bf05300 */
[----:B------:R-:W-:Y:S02]  /*130e0*/  ULDC UR6, c[0x0][0x338] ;  /* 0x0000ce0000067ab9 */ /* 0x000fe40000000800 */
[----:B------:R-:W-:Y:S10]  /*130f0*/  STL [R1+0x24], R14 ;  /* 0x0000240e01007387 */ /* 0x000ff40000100800 */
[----:B------:R-:W-:-:S04]  /*13100*/  @P0 IADD3 R12, P1, R15, UR4, RZ ;  /* 0x000000040f0c0c10 */ /* 0x000fc8000ff3e0ff */
[C---:B0-----:R-:W-:Y:S01]  /*13110*/  @P0 IADD3.X R13, R14.reuse, UR5, RZ, P1, !PT ;  /* 0x000000050e0d0c10 */ /* 0x041fe20008ffe4ff */
[----:B------:R-:W-:Y:S02]  /*13120*/  ULDC.64 UR4, c[0x0][0xa00] ;  /* 0x0002800000047ab9 */ /* 0x000fe40000000a00 */
[----:B------:R-:W-:Y:S02]  /*13130*/  ISETP.NE.U32.AND P2, PT, RZ, UR4, PT ;  /* 0x00000004ff007c0c */ /* 0x000fe4000bf45070 */
[C---:B-1----:R-:W-:Y:S02]  /*13140*/  IADD3 R2, P1, R15.reuse, UR4, RZ ;  /* 0x000000040f027c10 */ /* 0x042fe4000ff3e0ff */
[----:B------:R-:W-:Y:S02]  /*13150*/  ISETP.NE.AND.EX P2, PT, RZ, UR5, PT, P2 ;  /* 0x00000005ff007c0c */ /* 0x000fe4000bf45320 */
[----:B------:R-:W-:Y:S01]  /*13160*/  IADD3.X R3, R14, UR5, RZ, P1, !PT ;  /* 0x000000050e037c10 */ /* 0x000fe20008ffe4ff */
[----:B------:R-:W-:Y:S01]  /*13170*/  ULDC UR4, c[0x0][0x288] ;  /* 0x0000a20000047ab9 */ /* 0x000fe20000000800 */
[----:B------:R-:W-:Y:S01]  /*13180*/  IADD3 R6, P1, R15, UR8, RZ ;  /* 0x000000080f067c10 */ /* 0x000fe2000ff3e0ff */
[----:B------:R-:W-:Y:S01]  /*13190*/  IMAD.U32 R10, RZ, RZ, UR4 ;  /* 0x00000004ff0a7e24 */ /* 0x000fe2000f8e00ff */
[----:B------:R-:W-:-:S02]  /*131a0*/  ULDC.64 UR4, c[0x0][0x3f8] ;  /* 0x0000fe0000047ab9 */ /* 0x000fc40000000a00 */
[----:B------:R-:W-:-:S03]  /*131b0*/  IADD3.X R7, R14, UR9, RZ, P1, !PT ;  /* 0x000000090e077c10 */ /* 0x000fc60008ffe4ff */
[----:B------:R0:W5:Y:S04]  /*131c0*/  @P0 LDG.E R10, desc[UR40][R12.64] ;  /* 0x000000280c0a0981 */ /* 0x000168000c1e1900 */
[----:B------:R-:W2:Y:S01]  /*131d0*/  @P2 LDG.E R9, desc[UR40][R2.64] ;  /* 0x0000002802092981 */ /* 0x000ea2000c1e1900 */
[----:B------:R-:W-:Y:S01]  /*131e0*/  UISETP.NE.U32.AND UP0, UPT, UR4, URZ, UPT ;  /* 0x0000003f0400728c */ /* 0x000fe2000bf05070 */
[----:B------:R-:W-:Y:S02]  /*131f0*/  IADD3 R4, P1, R15, UR10, RZ ;  /* 0x0000000a0f047c10 */ /* 0x000fe4000ff3e0ff */
[----:B------:R-:W-:Y:S01]  /*13200*/  ULDC UR4, c[0x0][0x404] ;  /* 0x0001010000047ab9 */ /* 0x000fe20000000800 */
[----:B------:R-:W-:Y:S01]  /*13210*/  UISETP.NE.AND.EX UP0, UPT, UR5, URZ, UPT, UP0 ;  /* 0x0000003f0500728c */ /* 0x000fe2000bf05300 */
[----:B------:R-:W-:-:S02]  /*13220*/  IADD3.X R5, R14, UR11, RZ, P1, !PT ;  /* 0x0000000b0e057c10 */ /* 0x000fc40008ffe4ff */
[----:B------:R-:W-:Y:S01]  /*13230*/  ISETP.NE.U32.AND P1, PT, RZ, UR8, PT ;  /* 0x00000008ff007c0c */ /* 0x000fe2000bf25070 */
[----:B------:R-:W-:Y:S01]  /*13240*/  USEL UR4, UR4, 0x1, UP0 ;  /* 0x0000000104047887 */ /* 0x000fe20008000000 */
[----:B------:R-:W-:Y:S02]  /*13250*/  ULDC UR5, c[0x0][0x2e0] ;  /* 0x0000b80000057ab9 */ /* 0x000fe40000000800 */
[----:B------:R-:W-:Y:S01]  /*13260*/  ISETP.NE.AND.EX P3, PT, RZ, UR9, PT, P1 ;  /* 0x00000009ff007c0c */ /* 0x000fe2000bf65310 */
[----:B------:R-:W-:Y:S01]  /*13270*/  UIMAD UR4, UR4, UR5, URZ ;  /* 0x00000005040472a4 */ /* 0x000fe2000f8e023f */
[----:B------:R-:W-:Y:S01]  /*13280*/  ISETP.NE.U32.AND P1, PT, RZ, UR10, PT ;  /* 0x0000000aff007c0c */ /* 0x000fe2000bf25070 */
[----:B------:R-:W-:-:S03]  /*13290*/  IMAD.U32 R0, RZ, RZ, UR6 ;  /* 0x00000006ff007e24 */ /* 0x000fc6000f8e00ff */
[----:B------:R-:W-:Y:S01]  /*132a0*/  ISETP.NE.AND.EX P1, PT, RZ, UR11, PT, P1 ;  /* 0x0000000bff007c0c */ /* 0x000fe2000bf25310 */
[----:B--2---:R1:W-:Y:S02]  /*132b0*/  STL [R1+0x2c], R9 ;  /* 0x00002c0901007387 */ /* 0x0043e40000100800 */
[----:B-1----:R-:W-:Y:S01]  /*132c0*/  MOV R9, UR4 ;  /* 0x0000000400097c02 */ /* 0x002fe20008000f00 */
[----:B0-----:R-:W-:Y:S09]  /*132d0*/  @P0 BRA `(.L_x_3767) ;  /* 0x0000000000100947 */ /* 0x001ff20003800000 */
[----:B------:R-:W-:Y:S05]  /*132e0*/  @!P2 BRA `(.L_x_3767) ;  /* 0x00000000000ca947 */ /* 0x000fea0003800000 */
[----:B-----5:R-:W2:Y:S04]  /*132f0*/  LDG.E R10, desc[UR40][R2.64] ;  /* 0x00000028020a7981 */ /* 0x020ea8000c1e1900 */
[----:B------:R-:W2:Y:S02]  /*13300*/  LDG.E R2, desc[UR40][R2.64+0x4] ;  /* 0x0000042802027981 */ /* 0x000ea4000c1e1900 */
[----:B--2---:R-:W-:-:S07]  /*13310*/  IMAD.IADD R10, R2, 0x1, -R10 ;  /* 0x00000001020a7824 */ /* 0x004fce00078e0a0a */
.L_x_3767:
[----:B------:R-:W-:Y:S01]  /*13320*/  IMAD.MOV.U32 R2, RZ, RZ, RZ ;  /* 0x000000ffff027224 */ /* 0x000fe200078e00ff */
[----:B------:R-:W-:-:S05]  /*13330*/  ULDC.64 UR4, c[0x0][0xa20] ;  /* 0x0002880000047ab9 */ /* 0x000fca0000000a00 */
[----:B------:R-:W2:Y:S01]  /*13340*/  @P3 LDG.E R2, desc[UR40][R6.64] ;  /* 0x0000002806023981 */ /* 0x000ea2000c1e1900 */
[----:B------:R-:W-:-:S06]  /*13350*/  IMAD.MOV.U32 R20, RZ, RZ, RZ ;  /* 0x000000ffff147224 */ /* 0x000fcc00078e00ff */
[----:B------:R0:W5:Y:S01]  /*13360*/  @P1 LDG.E R20, desc[UR40][R4.64] ;  /* 0x0000002804141981 */ /* 0x000162000c1e1900 */
[----:B------:R-:W-:-:S04]  /*13370*/  ISETP.NE.U32.AND P0, PT, RZ, UR4, PT ;  /* 0x00000004ff007c0c */ /* 0x000fc8000bf05070 */
[----:B------:R-:W-:Y:S01]  /*13380*/  ISETP.NE.AND.EX P0, PT, RZ, UR5, PT, P0 ;  /* 0x00000005ff007c0c */ /* 0x000fe2000bf05300 */
[----:B--2--5:R-:W-:-:S05]  /*13390*/  IMAD.IADD R2, R2, 0x1, R8 ;  /* 0x0000000102027824 */ /* 0x024fca00078e0208 */
[----:B------:R0:W-:Y:S07]  /*133a0*/  STL [R1+0x10], R2 ;  /* 0x0000100201007387 */ /* 0x0001ee0000100800 */
[----:B------:R-:W-:Y:S05]  /*133b0*/  @!P0 BRA `(.L_x_3768) ;  /* 0x0000000000108947 */ /* 0x000fea0003800000 */
[----:B0-----:R-:W-:-:S04]  /*133c0*/  IADD3 R2, P0, R15, UR4, RZ ;  /* 0x000000040f027c10 */ /* 0x001fc8000ff1e0ff */
[----:B------:R-:W-:-:S05]  /*133d0*/  IADD3.X R3, R14, UR5, RZ, P0, !PT ;  /* 0x000000050e037c10 */ /* 0x000fca00087fe4ff */
[----:B------:R0:W5:Y:S01]  /*133e0*/  LDG.E R9, desc[UR40][R2.64] ;  /* 0x0000002802097981 */ /* 0x000162000c1e1900 */
[----:B------:R-:W-:Y:S05]  /*133f0*/  BRA `(.L_x_3769) ;  /* 0x0000000000107947 */ /* 0x000fea0003800000 */
.L_x_3768:
[----:B------:R-:W-:Y:S05]  /*13400*/  @!P3 BRA `(.L_x_3769) ;  /* 0x00000000000cb947 */ /* 0x000fea0003800000 */
[----:B------:R-:W2:Y:S04]  /*13410*/  LDG.E R9, desc[UR40][R6.64] ;  /* 0x0000002806097981 */ /* 0x000ea8000c1e1900 */
[----:B------:R-:W2:Y:S02]  /*13420*/  LDG.E R6, desc[UR40][R6.64+0x4] ;  /* 0x0000042806067981 */ /* 0x000ea4000c1e1900 */
[----:B--2---:R-:W-:-:S07]  /*13430*/  IMAD.IADD R9, R6, 0x1, -R9 ;  /* 0x0000000106097824 */ /* 0x004fce00078e0a09 */
.L_x_3769:
[----:B0-----:R-:W2:Y:S01]  /*13440*/  @P1 LDG.E R2, desc[UR40][R4.64] ;  /* 0x0000002804021981 */ /* 0x001ea2000c1e1900 */
[----:B-----5:R-:W-:-:S03]  /*13450*/  IADD3 R9, -R8, R9, RZ ;  /* 0x0000000908097210 */ /* 0x020fc60007ffe1ff */
[----:B------:R-:W2:Y:S01]  /*13460*/  @P1 LDG.E R4, desc[UR40][R4.64+0x4] ;  /* 0x0000042804041981 */ /* 0x000ea2000c1e1900 */
[----:B------:R-:W-:Y:S01]  /*13470*/  LEA R3, R17, 0x7f, 0x6 ;  /* 0x0000007f11037811 */ /* 0x000fe200078e30ff */
[----:B------:R-:W-:Y:S01]  /*13480*/  BSSY B0, `(.L_x_3770) ;  /* 0x0000115000007945 */ /* 0x000fe20003800000 */
[----:B------:R-:W-:Y:S01]  /*13490*/  PLOP3.LUT P2, PT, PT, PT, PT, 0x80, 0x0 ;  /* 0x000000000000781c */ /* 0x000fe20003f4f070 */
[----:B--2---:R-:W-:-:S04]  /*134a0*/  @P1 IMAD.IADD R0, R4, 0x1, -R2 ;  /* 0x0000000104001824 */ /* 0x004fc800078e0a02 */
[----:B------:R-:W-:-:S05]  /*134b0*/  IMAD.IADD R2, R9, 0x1, R0 ;  /* 0x0000000109027824 */ /* 0x000fca00078e0200 */
[C---:B------:R-:W-:Y:S01]  /*134c0*/  IADD3 R3, R2.reuse, R3, -R10 ;  /* 0x0000000302037210 */ /* 0x040fe20007ffe80a */
[----:B------:R-:W-:-:S05]  /*134d0*/  VIADD R2, R2, 0x3f ;  /* 0x0000003f02027836 */ /* 0x000fca0000000000 */
[----:B------:R-:W-:-:S04]  /*134e0*/  SHF.R.S32.HI R4, RZ, 0x1f, R2 ;  /* 0x0000001fff047819 */ /* 0x000fc80000011402 */
[----:B------:R-:W-:Y:S02]  /*134f0*/  LEA.HI R4, R4, R2, RZ, 0x6 ;  /* 0x0000000204047211 */ /* 0x000fe400078f30ff */
[----:B------:R-:W-:-:S04]  /*13500*/  SHF.R.S32.HI R2, RZ, 0x1f, R3 ;  /* 0x0000001fff027819 */ /* 0x000fc80000011403 */
[----:B------:R-:W-:Y:S02]  /*13510*/  LEA.HI R2, R2, R3, RZ, 0x6 ;  /* 0x0000000302027211 */ /* 0x000fe400078f30ff */
[----:B------:R-:W-:Y:S02]  /*13520*/  SHF.R.S32.HI R4, RZ, 0x6, R4 ;  /* 0x00000006ff047819 */ /* 0x000fe40000011404 */
[----:B------:R-:W-:-:S04]  /*13530*/  SHF.R.S32.HI R2, RZ, 0x6, R2 ;  /* 0x00000006ff027819 */ /* 0x000fc80000011402 */
[----:B------:R-:W-:-:S05]  /*13540*/  VIMNMX R6, R4, R2, PT ;  /* 0x0000000204067248 */ /* 0x000fca0003fe0100 */
[--C-:B------:R-:W-:Y:S02]  /*13550*/  IMAD R2, R6, 0x40, -R9.reuse ;  /* 0x0000004006027824 */ /* 0x100fe400078e0a09 */
[----:B------:R-:W-:-:S03]  /*13560*/  IMAD.MOV R9, RZ, RZ, -R9 ;  /* 0x000000ffff097224 */ /* 0x000fc600078e0a09 */
[----:B------:R-:W-:Y:S02]  /*13570*/  VIMNMX R2, R2, R0, PT ;  /* 0x0000000002027248 */ /* 0x000fe40003fe0100 */
[----:B------:R-:W-:-:S04]  /*13580*/  VIMNMX R9, RZ, R9, !PT ;  /* 0x00000009ff097248 */ /* 0x000fc80007fe0100 */
[----:B------:R-:W-:Y:S02]  /*13590*/  ISETP.GT.AND P0, PT, R2, R9, PT ;  /* 0x000000090200720c */ /* 0x000fe40003f04270 */
[----:B------:R-:W-:-:S11]  /*135a0*/  SHF.R.U32.HI R0, RZ, 0x6, R9 ;  /* 0x00000006ff007819 */ /* 0x000fd60000011609 */
[----:B------:R-:W-:-:S04]  /*135b0*/  @P0 IADD3 R2, R2, 0x3f, RZ ;  /* 0x0000003f02020810 */ /* 0x000fc80007ffe0ff */
[----:B------:R-:W-:Y:S01]  /*135c0*/  @P0 SHF.R.S32.HI R3, RZ, 0x1f, R2 ;  /* 0x0000001fff030819 */ /* 0x000fe20000011402 */
[----:B------:R0:W-:Y:S03]  /*135d0*/  STL [R1+0x1c], R6 ;  /* 0x00001c0601007387 */ /* 0x0001e60000100800 */
[----:B------:R-:W-:Y:S01]  /*135e0*/  @P0 LEA.HI R3, R3, R2, RZ, 0x6 ;  /* 0x0000000203030211 */ /* 0x000fe200078f30ff */
[----:B------:R-:W-:-:S03]  /*135f0*/  IMAD.MOV.U32 R2, RZ, RZ, R0 ;  /* 0x000000ffff027224 */ /* 0x000fc600078e0000 */
[----:B------:R-:W-:-:S04]  /*13600*/  @P0 SHF.R.S32.HI R2, RZ, 0x6, R3 ;  /* 0x00000006ff020819 */ /* 0x000fc80000011403 */
[----:B------:R-:W-:-:S13]  /*13610*/  ISETP.GT.AND P0, PT, R2, R0, PT ;  /* 0x000000000200720c */ /* 0x000fda0003f04270 */
[----:B0-----:R-:W-:Y:S05]  /*13620*/  @!P0 BRA `(.L_x_3771) ;  /* 0x0000000c00e88947 */ /* 0x001fea0003800000 */
[----:B------:R-:W0:Y:S01]  /*13630*/  LDC R3, c[0x0][0x428] ;  /* 0x00010a00ff037b82 */ /* 0x000e220000000800 */
[----:B------:R-:W-:Y:S01]  /*13640*/  UMOV UR4, 0xffffffff ;  /* 0xffffffff00047882 */ /* 0x000fe20000000000 */
[----:B0-----:R-:W-:Y:S01]  /*13650*/  ISETP.NE.AND P0, PT, R3, 0x1, PT ;  /* 0x000000010300780c */ /* 0x001fe20003f05270 */
[----:B------:R-:W-:-:S12]  /*13660*/  IMAD.MOV.U32 R3, RZ, RZ, R18 ;  /* 0x000000ffff037224 */ /* 0x000fd800078e0012 */
[----:B------:R-:W0:Y:S08]  /*13670*/  @P0 LDC R4, c[0x0][0x42c] ;  /* 0x00010b00ff040b82 */ /* 0x000e300000000800 */
[----:B------:R-:W1:Y:S01]  /*13680*/  @P0 LDC R5, c[0x0][0x430] ;  /* 0x00010c00ff050b82 */ /* 0x000e620000000800 */
[----:B0-----:R-:W-:-:S05]  /*13690*/  @P0 IMAD.HI.U32 R4, R18, R4, RZ ;  /* 0x0000000412040227 */ /* 0x001fca00078e00ff */
[----:B-1----:R-:W-:Y:S02]  /*136a0*/  @P0 SHF.R.U32.HI R3, RZ, R5, R4 ;  /* 0x00000005ff030219 */ /* 0x002fe40000011604 */
[----:B------:R-:W-:Y:S01]  /*136b0*/  SEL R4, R11, RZ, !P1 ;  /* 0x000000ff0b047207 */ /* 0x000fe20004800000 */
[----:B------:R-:W-:Y:S06]  /*136c0*/  BRA.DIV UR4, `(.L_x_3772) ;  /* 0x0000005e04307947 */ /* 0x000fec000b800000 */
.L_x_3918:
[----:B------:R-:W-:-:S03]  /*136d0*/  UMOV UR4, 0xffffffff ;  /* 0xffffffff00047882 */ /* 0x000fc60000000000 */
[----:B------:R-:W-:Y:S05]  /*136e0*/  BRA.DIV UR4, `(.L_x_3773) ;  /* 0x0000005e045c7947 */ /* 0x000fea000b800000 */
[----:B------:R-:W-:-:S13]  /*136f0*/  ELECT P6, URZ, PT ;  /* 0x00000000003f782f */ /* 0x000fda00038c0000 */
.L_x_3921:
[----:B------:R-:W2:Y:S01]  /*13700*/  LDL R5, [R1+0x28] ;  /* 0x0000280001057983 */ /* 0x000ea20000100800 */
[----:B------:R-:W-:Y:S01]  /*13710*/  BSSY B1, `(.L_x_3774) ;  /* 0x000000b000017945 */ /* 0x000fe20003800000 */
[----:B------:R-:W0:Y:S01]  /*13720*/  S2R R9, SR_CgaCtaId ;  /* 0x0000000000097919 */ /* 0x000e220000008800 */
[----:B--2---:R-:W-:-:S05]  /*13730*/  VIADD R5, R5, 0x1 ;  /* 0x0000000105057836 */ /* 0x004fca0000000000 */
[----:B------:R-:W-:-:S04]  /*13740*/  LEA.HI R6, R5, R5, RZ, 0x1 ;  /* 0x0000000505067211 */ /* 0x000fc800078f08ff */
[----:B------:R-:W-:-:S05]  /*13750*/  LOP3.LUT R6, R6, 0xfffffffe, RZ, 0xc0, !PT ;  /* 0xfffffffe06067812 */ /* 0x000fca00078ec0ff */
[----:B------:R-:W-:Y:S01]  /*13760*/  IMAD.IADD R5, R5, 0x1, -R6 ;  /* 0x0000000105057824 */ /* 0x000fe200078e0a06 */
[----:B------:R-:W-:-:S04]  /*13770*/  MOV R6, 0x400 ;  /* 0x0000040000067802 */ /* 0x000fc80000000f00 */
[----:B0-----:R-:W-:Y:S02]  /*13780*/  LEA R9, R9, R6, 0x18 ;  /* 0x0000000609097211 */ /* 0x001fe400078ec0ff */
[----:B------:R-:W-:-:S04]  /*13790*/  SHF.L.U32 R5, R5, 0x1f, RZ ;  /* 0x0000001f05057819 */ /* 0x000fc800000006ff */
[----:B------:R-:W0:Y:S02]  /*137a0*/  SYNCS.PHASECHK.TRANS64.TRYWAIT P0, [R9+URZ+0x28c20], R5 ;  /* 0x028c2005090075a7 */ /* 0x000e24000800017f */
[----:B0-----:R-:W-:Y:S05]  /*137b0*/  @!P0 BRA `(.L_x_3775) ;  /* 0x0000005c00488947 */ /* 0x001fea0003800000 */
.L_x_3922:
[----:B------:R-:W-:Y:S05]  /*137c0*/  BSYNC B1 ;  /* 0x0000000000017941 */ /* 0x000fea0003800000 */
.L_x_3774:
        /* <DEDUP_REMOVED lines=8> */
.L_x_3923:
[----:B------:R-:W1:Y:S02]  /*13850*/  S2R R6, SR_TID.X ;  /* 0x0000000000067919 */ /* 0x000e640000002100 */
[----:B-1----:R-:W-:-:S04]  /*13860*/  LOP3.LUT R6, R6, 0x7f, RZ, 0xc0, !PT ;  /* 0x0000007f06067812 */ /* 0x002fc800078ec0ff */
[----:B------:R-:W-:-:S13]  /*13870*/  ISETP.NE.AND P1, PT, R6, RZ, PT ;  /* 0x000000ff0600720c */ /* 0x000fda0003f25270 */
[----:B------:R-:W-:Y:S05]  /*13880*/  @P1 BRA `(.L_x_3779) ;  /* 0x00000000001c1947 */ /* 0x000fea0003800000 */
[----:B------:R-:W1:Y:S02]  /*13890*/  S2R R6, SR_TID.X ;  /* 0x0000000000067919 */ /* 0x000e640000002100 */
[----:B-1----:R-:W-:-:S04]  /*138a0*/  LOP3.LUT R6, R6, 0x1f, RZ, 0xc0, !PT ;  /* 0x0000001f06067812 */ /* 0x002fc800078ec0ff */
[----:B------:R-:W-:Y:S02]  /*138b0*/  ISETP.NE.AND P0, PT, R6, RZ, PT ;  /* 0x000000ff0600720c */ /* 0x000fe40003f05270 */
[----:B------:R-:W-:-:S04]  /*138c0*/  MOV R6, 0x2000 ;  /* 0x0000200000067802 */ /* 0x000fc80000000f00 */
[----:B------:R1:W-:Y:S07]  /*138d0*/  SYNCS.ARRIVE.TRANS64 RZ, [R5+URZ+0x28c90], R6 ;  /* 0x028c900605ff79a7 */ /* 0x0003ee000800003f */
[----:B------:R-:W-:Y:S05]  /*138e0*/  @!P0 BRA `(.L_x_3779) ;  /* 0x0000000000048947 */ /* 0x000fea0003800000 */
[----:B------:R-:W-:Y:S01]  /*138f0*/  BPT.TRAP 0x1 ;  /* 0x000000040000795c */ /* 0x000fe20000300000 */
.L_x_3779:
        /* <DEDUP_REMOVED lines=17> */
[----:B------:R-:W2:Y:S02]  /*13a10*/  SYNCS.PHASECHK.TRANS64.TRYWAIT P0, [R5+URZ+0x28cc0], R7 ;  /* 0x028cc007050075a7 */ /* 0x000ea4000800017f */
[----:B-12---:R-:W-:Y:S05]  /*13a20*/  @!P0 BRA `(.L_x_3780) ;  /* 0x0000005800d48947 */ /* 0x006fea0003800000 */
.L_x_3924:
        /* <DEDUP_REMOVED lines=8> */
.L_x_3781:
        /* <DEDUP_REMOVED lines=51> */
.L_x_3777:
[----:B------:R-:W-:Y:S05]  /*13de0*/  BSYNC B1 ;  /* 0x0000000000017941 */ /* 0x000fea0003800000 */
.L_x_3776:
        /* <DEDUP_REMOVED lines=12> */
[----:B0-----:R-:W-:Y:S05]  /*13eb0*/  @!P0 BRA `(.L_x_3771) ;  /* 0x0000000400c48947 */ /* 0x001fea0003800000 */
[C---:B------:R-:W-:Y:S02]  /*13ec0*/  IMAD R5, R2.reuse, 0x40, R20 ;  /* 0x0000004002057824 */ /* 0x040fe400078e0214 */
[----:B------:R-:W-:Y:S02]  /*13ed0*/  VIADD R2, R2, 0xffffffff ;  /* 0xffffffff02027836 */ /* 0x000fe40000000000 */
[----:B------:R-:W-:-:S07]  /*13ee0*/  VIADD R5, R5, 0xffffff80 ;  /* 0xffffff8005057836 */ /* 0x000fce0000000000 */
.L_x_3788:
[----:B------:R-:W-:Y:S05]  /*13ef0*/  YIELD ;  /* 0x0000000000007946 */ /* 0x000fea0003800000 */
[----:B------:R-:W-:Y:S04]  /*13f00*/  BSSY B1, `(.L_x_3782) ;  /* 0x000005f000017945 */ /* 0x000fe80003800000 */
[----:B0-----:R-:W-:Y:S05]  /*13f10*/  @!P6 BRA `(.L_x_3783) ;  /* 0x000000040074e947 */ /* 0x001fea0003800000 */
[----:B------:R-:W2:Y:S04]  /*13f20*/  LDL R6, [R1+0x4] ;  /* 0x0000040001067983 */ /* 0x000ea80000100800 */
[----:B------:R-:W3:Y:S01]  /*13f30*/  LDL R7, [R1+0xc] ;  /* 0x00000c0001077983 */ /* 0x000ee20000100800 */
[----:B--2---:R-:W-:Y:S01]  /*13f40*/  IMAD R6, R6, 0x8, R9 ;  /* 0x0000000806067824 */ /* 0x004fe200078e0209 */
[----:B---3--:R-:W-:-:S04]  /*13f50*/  SHF.L.U32 R7, R7, 0x1f, RZ ;  /* 0x0000001f07077819 */ /* 0x008fc800000006ff */
[----:B------:R-:W0:Y:S02]  /*13f60*/  SYNCS.PHASECHK.TRANS64.TRYWAIT P0, [R6+URZ+0x28ca0], R7 ;  /* 0x028ca007060075a7 */ /* 0x000e24000800017f */
[----:B0-----:R-:W-:Y:S05]  /*13f70*/  @!P0 BRA `(.L_x_3784) ;  /* 0x0000005400948947 */ /* 0x001fea0003800000 */
.L_x_3925:
        /* <DEDUP_REMOVED lines=11> */
.L_x_3785:
        /* <DEDUP_REMOVED lines=15> */
[----:B------:R-:W2:Y:S02]  /*14120*/  SYNCS.PHASECHK.TRANS64.TRYWAIT P1, [R6+URZ+0x28cc0], R7 ;  /* 0x028cc007060075a7 */ /* 0x000ea4000802017f */
[----:B-12---:R-:W-:Y:S05]  /*14130*/  @!P1 BRA `(.L_x_3786) ;  /* 0x0000005400389947 */ /* 0x006fea0003800000 */
.L_x_3926:
        /* <DEDUP_REMOVED lines=8> */
.L_x_3787:
        /* <DEDUP_REMOVED lines=51> */
.L_x_3783:
[----:B------:R-:W-:Y:S05]  /*144f0*/  BSYNC B1 ;  /* 0x0000000000017941 */ /* 0x000fea0003800000 */
.L_x_3782:
[----:B------:R-:W2:Y:S04]  /*14500*/  LDL.LU R6, [R1+0x4] ;  /* 0x0000040001067983 */ /* 0x000ea80000300800 */
[----:B------:R-:W3:Y:S01]  /*14510*/  LDL.LU R7, [R1+0xc] ;  /* 0x00000c0001077983 */ /* 0x000ee20000300800 */
[----:B------:R-:W-:Y:S01]  /*14520*/  VIADD R2, R2, 0xffffffff ;  /* 0xffffffff02027836 */ /* 0x000fe20000000000 */
[----:B------:R-:W-:Y:S01]  /*14530*/  IADD3 R5, R5, -0x40, RZ ;  /* 0xffffffc005057810 */ /* 0x000fe20007ffe0ff */
        /* <DEDUP_REMOVED lines=9> */
.L_x_3771:
[----:B------:R-:W-:Y:S05]  /*145d0*/  BSYNC B0 ;  /* 0x0000000000007941 */ /* 0x000fea0003800000 */
.L_x_3770:
[----:B------:R-:W2:Y:S01]  /*145e0*/  LDL R6, [R1+0x1c] ;  /* 0x00001c0001067983 */ /* 0x000ea20000100800 */
        /* <DEDUP_REMOVED lines=9> */
[----:B0-----:R-:W0:Y:S01]  /*14680*/  S2R R7, SR_LANEID ;  /* 0x0000000000077919 */ /* 0x001e220000000000 */
[----:B------:R-:W-:Y:S01]  /*14690*/  VOTEU.ANY UR4, UPT, PT ;  /* 0x0000000000047886 */ /* 0x000fe200038e0100 */
[----:B------:R-:W1:Y:S01]  /*146a0*/  LDC.64 R2, c[0x0][0xc38] ;  /* 0x00030e00ff027b82 */ /* 0x000e620000000a00 */
[----:B------:R-:W0:Y:S08]  /*146b0*/  FLO.U32 R0, UR4 ;  /* 0x0000000400007d00 */ /* 0x000e3000080e0000 */
[----:B------:R-:W1:Y:S01]  /*146c0*/  POPC R5, UR4 ;  /* 0x0000000400057d09 */ /* 0x000e620008000000 */
[----:B0-----:R-:W-:-:S13]  /*146d0*/  ISETP.EQ.U32.AND P0, PT, R0, R7, PT ;  /* 0x000000070000720c */ /* 0x001fda0003f02070 */
[----:B-1----:R-:W2:Y:S01]  /*146e0*/  @P0 ATOMG.E.ADD.STRONG.GPU PT, R3, desc[UR40][R2.64], R5 ;  /* 0x00000005020309a8 */ /* 0x002ea200081ee1e8 */
[----:B------:R-:W0:Y:S02]  /*146f0*/  S2R R4, SR_LTMASK ;  /* 0x0000000000047919 */ /* 0x000e240000003900 */
[----:B0-----:R-:W-:-:S04]  /*14700*/  LOP3.LUT R4, R4, UR4, RZ, 0xc0, !PT ;  /* 0x0000000404047c12 */ /* 0x001fc8000f8ec0ff */
[----:B------:R-:W0:Y:S01]  /*14710*/  POPC R7, R4 ;  /* 0x0000000400077309 */ /* 0x000e220000000000 */
[----:B--2---:R-:W0:Y:S02]  /*14720*/  SHFL.IDX PT, R0, R3, R0, 0x1f ;  /* 0x00001f0003007589 */ /* 0x004e2400000e0000 */
[----:B0-----:R-:W-:Y:S01]  /*14730*/  IADD3 R16, R0, UR36, R7 ;  /* 0x0000002400107c10 */ /* 0x001fe2000fffe007 */
[----:B------:R-:W-:Y:S06]  /*14740*/  BRA `(.L_x_3791) ;  /* 0x0000002c00807947 */ /* 0x000fec0003800000 */
.L_x_3790:
        /* <DEDUP_REMOVED lines=16> */
[----:B0-----:R-:W-:-:S02]  /*14850*/  IMAD.U32 R7, RZ, RZ, UR9 ;  /* 0x00000009ff077e24 */ /* 0x001fc4000f8e00ff */
[----:B------:R-:W-:Y:S02]  /*14860*/  IMAD.U32 R11, RZ, RZ, UR5 ;  /* 0x00000005ff0b7e24 */ /* 0x000fe4000f8e00ff */
[----:B------:R-:W-:Y:S02]  /*14870*/  IMAD.MOV.U32 R8, RZ, RZ, 0x70 ;  /* 0x00000070ff087424 */ /* 0x000fe400078e00ff */
[----:B------:R-:W-:Y:S02]  /*14880*/  IMAD.MOV.U32 R12, RZ, RZ, 0x1 ;  /* 0x00000001ff0c7424 */ /* 0x000fe400078e00ff */
[----:B------:R-:W-:-:S07]  /*14890*/  IMAD.MOV.U32 R13, RZ, RZ, RZ ;  /* 0x000000ffff0d7224 */ /* 0x000fce00078e00ff */
[----:B------:R-:W-:-:S07]  /*148a0*/  LEPC R20, `(.L_x_3792) ;  /* 0x000000001014794e */ /* 0x000fce0000000000 */
[----:B-1----:R-:W-:Y:S05]  /*148b0*/  CALL.ABS.NOINC R2 ;  /* 0x0000000002007343 */ /* 0x002fea0003c00000 */
.L_x_3792:
        /* <DEDUP_REMOVED lines=11> */
[----:B0-----:R-:W-:Y:S01]  /*14970*/  MOV R8, 0x70 ;  /* 0x0000007000087802 */ /* 0x001fe20000000f00 */
[----:B------:R-:W-:Y:S02]  /*14980*/  IMAD.U32 R6, RZ, RZ, UR8 ;  /* 0x00000008ff067e24 */ /* 0x000fe4000f8e00ff */
[----:B------:R-:W-:-:S02]  /*14990*/  IMAD.U32 R7, RZ, RZ, UR9 ;  /* 0x00000009ff077e24 */ /* 0x000fc4000f8e00ff */
[----:B------:R-:W-:Y:S02]  /*149a0*/  IMAD.U32 R10, RZ, RZ, UR4 ;  /* 0x00000004ff0a7e24 */ /* 0x000fe4000f8e00ff */
[----:B------:R-:W-:Y:S02]  /*149b0*/  IMAD.U32 R11, RZ, RZ, UR5 ;  /* 0x00000005ff0b7e24 */ /* 0x000fe4000f8e00ff */
[----:B------:R-:W-:Y:S02]  /*149c0*/  IMAD.MOV.U32 R12, RZ, RZ, 0x1 ;  /* 0x00000001ff0c7424 */ /* 0x000fe400078e00ff */
[----:B-1----:R-:W-:-:S07]  /*149d0*/  IMAD.MOV.U32 R13, RZ, RZ, RZ ;  /* 0x000000ffff0d7224 */ /* 0x002fce00078e00ff */
[----:B------:R-:W-:-:S07]  /*149e0*/  LEPC R20, `(.L_x_3794) ;  /* 0x000000001014794e */ /* 0x000fce0000000000 */
[----:B--2---:R-:W-:Y:S05]  /*149f0*/  CALL.ABS.NOINC R2 ;  /* 0x0000000002007343 */ /* 0x004fea0003c00000 */
.L_x_3794:
        /* <DEDUP_REMOVED lines=16> */
.L_x_3793:
[----:B------:R-:W2:Y:S01]  /*14b00*/  LDL.LU R2, [R1+0x20] ;  /* 0x0000200001027983 */ /* 0x000ea20000300800 */
[----:B------:R-:W-:-:S03]  /*14b10*/  ULDC.64 UR4, c[0x0][0x9f8] ;  /* 0x00027e0000047ab9 */ /* 0x000fc60000000a00 */
[----:B------:R-:W3:Y:S04]  /*14b20*/  LDL.LU R0, [R1+0x24] ;  /* 0x0000240001007983 */ /* 0x000ee80000300800 */
[----:B------:R-:W4:Y:S04]  /*14b30*/  LDL.LU R4, [R1+0x2c] ;  /* 0x00002c0001047983 */ /* 0x000f280000300800 */
[----:B0-----:R-:W4:Y:S01]  /*14b40*/  LDL.LU R8, [R1+0x18] ;  /* 0x0000180001087983 */ /* 0x001f220000300800 */
        /* <DEDUP_REMOVED lines=26> */
.L_x_3795:
        /* <DEDUP_REMOVED lines=19> */
.L_x_3929:
[----:B------:R-:W-:Y:S01]  /*14e20*/  UMOV UR4, 0xffffffff ;  /* 0xffffffff00047882 */ /* 0x000fe20000000000 */
[----:B------:R-:W-:Y:S02]  /*14e30*/  SHF.R.S32.HI R8, RZ, 0x1f, R0 ;  /* 0x0000001fff087819 */ /* 0x000fe40000011400 */
[----:B------:R-:W-:Y:S05]  /*14e40*/  BRA.DIV UR4, `(.L_x_3797) ;  /* 0x0000004a043c7947 */ /* 0x000fea000b800000 */
[----:B------:R-:W-:-:S13]  /*14e50*/  ELECT P6, URZ, PT ;  /* 0x00000000003f782f */ /* 0x000fda00038c0000 */
.L_x_3932:
[----:B------:R-:W-:Y:S05]  /*14e60*/  @!P6 BRA `(.L_x_3798) ;  /* 0x0000000000fce947 */ /* 0x000fea0003800000 */
[----:B------:R-:W-:-:S04]  /*14e70*/  ISETP.NE.U32.AND P0, PT, R20, RZ, PT ;  /* 0x000000ff1400720c */ /* 0x000fc80003f05070 */
[----:B------:R-:W-:-:S13]  /*14e80*/  ISETP.NE.AND.EX P0, PT, R21, RZ, PT, P0 ;  /* 0x000000ff1500720c */ /* 0x000fda0003f05300 */
[----:B------:R-:W-:Y:S05]  /*14e90*/  @!P0 BRA `(.L_x_3799) ;  /* 0x0000000000488947 */ /* 0x000fea0003800000 */
[----:B------:R-:W0:Y:S01]  /*14ea0*/  LDC R9, c[0x0][0x41c] ;  /* 0x00010700ff097b82 */ /* 0x000e220000000800 */
        /* <DEDUP_REMOVED lines=10> */
[----:B------:R-:W-:Y:S01]  /*14f50*/  IMAD R9, R0, UR5, R6 ;  /* 0x0000000500097c24 */ /* 0x000fe2000f8e0206 */
[----:B------:R-:W-:-:S05]  /*14f60*/  MOV R6, R5 ;  /* 0x0000000500067202 */ /* 0x000fca0000000f00 */
[----:B------:R-:W-:-:S04]  /*14f70*/  IMAD.WIDE.U32 R6, R0, UR4, R6 ;  /* 0x0000000400067c25 */ /* 0x000fc8000f8e0006 */
[----:B------:R-:W-:Y:S01]  /*14f80*/  IMAD.IADD R5, R7, 0x1, R9 ;  /* 0x0000000107057824 */ /* 0x000fe200078e0209 */
[----:B------:R-:W-:-:S04]  /*14f90*/  LEA R10, P0, R6, R20, 0x2 ;  /* 0x00000014060a7211 */ /* 0x000fc800078010ff */
[----:B------:R-:W-:-:S05]  /*14fa0*/  LEA.HI.X R11, R6, R21, R5, 0x2, P0 ;  /* 0x00000015060b7211 */ /* 0x000fca00000f1405 */
[----:B------:R0:W5:Y:S04]  /*14fb0*/  LDG.E R6, desc[UR40][R10.64] ;  /* 0x000000280a067981 */ /* 0x000168000c1e1900 */
.L_x_3799:
        /* <DEDUP_REMOVED lines=9> */
.L_x_3933:
        /* <DEDUP_REMOVED lines=11> */
.L_x_3801:
        /* <DEDUP_REMOVED lines=22> */
.L_x_3798:
        /* <DEDUP_REMOVED lines=30> */
.L_x_3934:
[----:B------:R-:W-:Y:S05]  /*15440*/  BSYNC B0 ;  /* 0x0000000000007941 */ /* 0x000fea0003800000 */
.L_x_3802:
        /* <DEDUP_REMOVED lines=11> */
.L_x_3935:
        /* <DEDUP_REMOVED lines=11> */
.L_x_3807:
        /* <DEDUP_REMOVED lines=57> */
.L_x_3805:
[----:B------:R-:W-:Y:S05]  /*15940*/  BSYNC B0 ;  /* 0x0000000000007941 */ /* 0x000fea0003800000 */
.L_x_3804:
        /* <DEDUP_REMOVED lines=33> */
[--C-:B------:R-:W-:Y:S01]  /*15b60*/  SHF.R.S32.HI R3, RZ, 0x1f, R2.reuse ;  /* 0x0000001fff037819 */ /* 0x100fe20000011402 */
        /* <DEDUP_REMOVED lines=8> */
.L_x_3814:
[----:B------:R-:W2:Y:S01]  /*15bf0*/  S2R R5, SR_CgaCtaId ;  /* 0x0000000000057919 */ /* 0x000ea20000008800 */
[----:B------:R-:W-:-:S04]  /*15c00*/  MOV R3, 0x400 ;  /* 0x0000040000037802 */ /* 0x000fc80000000f00 */
[----:B--2---:R-:W-:Y:S02]  /*15c10*/  LEA R3, R5, R3, 0x18 ;  /* 0x0000000305037211 */ /* 0x004fe400078ec0ff */
[----:B------:R-:W-:Y:S02]  /*15c20*/  SHF.L.U32 R5, R9, 0x1f, RZ ;  /* 0x0000001f09057819 */ /* 0x000fe400000006ff */
[----:B------:R-:W-:-:S04]  /*15c30*/  LEA R3, R12, R3, 0x3 ;  /* 0x000000030c037211 */ /* 0x000fc800078e18ff */
[----:B------:R-:W2:Y:S02]  /*15c40*/  SYNCS.PHASECHK.TRANS64.TRYWAIT P0, [R3+URZ+0x28c40], R5 ;  /* 0x028c4005030075a7 */ /* 0x000ea4000800017f */
[----:B--2---:R-:W-:Y:S05]  /*15c50*/  @!P0 BRA `(.L_x_3815) ;  /* 0x0000003c00208947 */ /* 0x004fea0003800000 */
.L_x_3936:
[----:B0-----:R-:W0:Y:S02]  /*15c60*/  S2R R9, SR_TID.X ;  /* 0x0000000000097919 */ /* 0x001e240000002100 */
[----:B0-----:R-:W-:-:S04]  /*15c70*/  LOP3.LUT R9, R9, 0x7f, RZ, 0xc0, !PT ;  /* 0x0000007f09097812 */ /* 0x001fc800078ec0ff */
[----:B------:R-:W-:-:S13]  /*15c80*/  ISETP.NE.AND P1, PT, R9, RZ, PT ;  /* 0x000000ff0900720c */ /* 0x000fda0003f25270 */
[----:B------:R-:W-:Y:S05]  /*15c90*/  @P1 BRA `(.L_x_3816) ;  /* 0x00000000001c1947 */ /* 0x000fea0003800000 */
[----:B------:R-:W0:Y:S02]  /*15ca0*/  S2R R9, SR_TID.X ;  /* 0x0000000000097919 */ /* 0x000e240000002100 */
[----:B0-----:R-:W-:-:S04]  /*15cb0*/  LOP3.LUT R9, R9, 0x1f, RZ, 0xc0, !PT ;  /* 0x0000001f09097812 */ /* 0x001fc800078ec0ff */
[----:B------:R-:W-:Y:S01]  /*15cc0*/  ISETP.NE.AND P0, PT, R9, RZ, PT ;  /* 0x000000ff0900720c */ /* 0x000fe20003f05270 */
[----:B------:R-:W-:-:S04]  /*15cd0*/  IMAD.MOV.U32 R9, RZ, RZ, 0x2000 ;  /* 0x00002000ff097424 */ /* 0x000fc800078e00ff */
[----:B------:R0:W-:Y:S08]  /*15ce0*/  SYNCS.ARRIVE.TRANS64 RZ, [R3+URZ+0x28c30], R9 ;  /* 0x028c300903ff79a7 */ /* 0x0001f0000800003f */
[----:B------:R-:W-:Y:S05]  /*15cf0*/  @!P0 BRA `(.L_x_3816) ;  /* 0x0000000000048947 */ /* 0x000fea0003800000 */
[----:B------:R-:W-:Y:S01]  /*15d00*/  BPT.TRAP 0x1 ;  /* 0x000000040000795c */ /* 0x000fe20000300000 */
.L_x_3816:
[----:B0-----:R-:W3:Y:S01]  /*15d10*/  LDL R9, [R1] ;  /* 0x0000000001097983 */ /* 0x001ee20000100800 */
[----:B------:R-:W-:-:S03]  /*15d20*/  MOV R11, 0x400 ;  /* 0x00000400000b7802 */ /* 0x000fc60000000f00 */
        /* <DEDUP_REMOVED lines=20> */
.L_x_3937:
        /* <DEDUP_REMOVED lines=8> */
.L_x_3818:
[----:B0-2---:R-:W2:Y:S01]  /*15ef0*/  LDL R5, [R1] ;  /* 0x0000000001057983 */ /* 0x005ea20000100800 */
[----:B------:R-:W-:Y:S01]  /*15f00*/  MOV R9, 0x400 ;  /* 0x0000040000097802 */ /* 0x000fe20000000f00 */
[----:B------:R-:W0:Y:S01]  /*15f10*/  S2R R10, SR_CgaCtaId ;  /* 0x00000000000a7919 */ /* 0x000e220000008800 */
[----:B------:R-:W-:Y:S02]  /*15f20*/  R2UR UR11, R2 ;  /* 0x00000000020b72ca */ /* 0x000fe400000e0000 */
[----:B------:R-:W-:Y:S01]  /*15f30*/  R2UR UR9, R3 ;  /* 0x00000000030972ca */ /* 0x000fe200000e0000 */
[----:B------:R-:W-:Y:S01]  /*15f40*/  UIADD3 UR4, UP0, UR38, 0x470, URZ ;  /* 0x0000047026047890 */ /* 0x000fe2000ff1e03f */
[----:B------:R-:W-:Y:S02]  /*15f50*/  R2UR UR12, R4 ;  /* 0x00000000040c72ca */ /* 0x000fe400000e0000 */
[----:B------:R-:W-:Y:S01]  /*15f60*/  R2UR UR13, R6 ;  /* 0x00000000060d72ca */ /* 0x000fe200000e0000 */
[----:B------:R-:W-:Y:S01]  /*15f70*/  UIADD3.X UR5, URZ, UR39, URZ, UP0, !UPT ;  /* 0x000000273f057290 */ /* 0x000fe200087fe43f */
        /* <DEDUP_REMOVED lines=45> */
.L_x_3813:
[----:B------:R-:W-:Y:S05]  /*16250*/  BSYNC B2 ;  /* 0x0000000000027941 */ /* 0x000fea0003800000 */
.L_x_3812:
[----:B------:R-:W2:Y:S02]  /*16260*/  LDL.LU R2, [R1+0x1c] ;  /* 0x00001c0001027983 */ /* 0x000ea40000300800 */
[----:B--2---:R-:W-:-:S07]  /*16270*/  IADD3 R5, R2, -0x3, RZ ;  /* 0xfffffffd02057810 */ /* 0x004fce0007ffe0ff */
.L_x_3811:
[----:B------:R-:W-:Y:S05]  /*16280*/  BSYNC B1 ;  /* 0x0000000000017941 */ /* 0x000fea0003800000 */
.L_x_3810:
[----:B------:R-:W-:-:S13]  /*16290*/  ISETP.NE.AND P0, PT, R7, RZ, PT ;  /* 0x000000ff0700720c */ /* 0x000fda0003f05270 */
[----:B------:R-:W-:Y:S05]  /*162a0*/  @!P0 BRA `(.L_x_3809) ;  /* 0x0000001000388947 */ /* 0x000fea0003800000 */
.L_x_3833:
[----:B0-----:R-:W0:Y:S04]  /*162b0*/  LDL.LU R3, [R1] ;  /* 0x0000000001037983 */ /* 0x001e280000300800 */
[----:B------:R-:W2:Y:S01]  /*162c0*/  LDL.LU R2, [R1+0x8] ;  /* 0x0000080001027983 */ /* 0x000ea20000300800 */
[----:B------:R-:W-:Y:S05]  /*162d0*/  YIELD ;  /* 0x0000000000007946 */ /* 0x000fea0003800000 */
[----:B------:R-:W-:Y:S01]  /*162e0*/  BSSY B1, `(.L_x_3819) ;  /* 0x0000081000017945 */ /* 0x000fe20003800000 */
[----:B0-----:R-:W-:-:S05]  /*162f0*/  VIADD R9, R3, 0x1 ;  /* 0x0000000103097836 */ /* 0x001fca0000000000 */
[----:B------:R-:W-:-:S04]  /*16300*/  ISETP.NE.AND P0, PT, R9, 0x2, PT ;  /* 0x000000020900780c */ /* 0x000fc80003f05270 */
[----:B------:R-:W-:Y:S02]  /*16310*/  SEL R10, RZ, 0x1, P0 ;  /* 0x00000001ff0a7807 */ /* 0x000fe40000000000 */
[----:B------:R-:W-:Y:S02]  /*16320*/  SEL R9, R9, RZ, P0 ;  /* 0x000000ff09097207 */ /* 0x000fe40000000000 */
[----:B--2---:R-:W-:Y:S01]  /*16330*/  LOP3.LUT R10, R2, R10, RZ, 0x3c, !PT ;  /* 0x0000000a020a7212 */ /* 0x004fe200078e3cff */
[----:B------:R-:W-:Y:S06]  /*16340*/  @!P6 BRA `(.L_x_3820) ;  /* 0x0000000400e8e947 */ /* 0x000fec0003800000 */
[----:B------:R-:W-:Y:S01]  /*16350*/  ULDC.64 UR4, c[0x0][0x3f8] ;  /* 0x0000fe0000047ab9 */ /* 0x000fe20000000a00 */
[----:B------:R-:W-:Y:S01]  /*16360*/  IMAD.MOV.U32 R11, RZ, RZ, R5 ;  /* 0x000000ffff0b7224 */ /* 0x000fe200078e0005 */
[----:B------:R-:W-:-:S04]  /*16370*/  ISETP.NE.U32.AND P0, PT, RZ, UR4, PT ;  /* 0x00000004ff007c0c */ /* 0x000fc8000bf05070 */
[----:B------:R-:W-:-:S13]  /*16380*/  ISETP.NE.AND.EX P0, PT, RZ, UR5, PT, P0 ;  /* 0x00000005ff007c0c */ /* 0x000fda000bf05300 */
[----:B------:R-:W-:Y:S05]  /*16390*/  @!P0 BRA `(.L_x_3821) ;  /* 0x0000000000448947 */ /* 0x000fea0003800000 */
[----:B------:R-:W0:Y:S01]  /*163a0*/  LDC R6, c[0x0][0x41c] ;  /* 0x00010700ff067b82 */ /* 0x000e220000000800 */
[----:B------:R-:W-:Y:S01]  /*163b0*/  ULDC.64 UR6, c[0x0][0x408] ;  /* 0x0001020000067ab9 */ /* 0x000fe20000000a00 */
[----:B0-----:R-:W-:-:S13]  /*163c0*/  ISETP.NE.AND P0, PT, R6, 0x1, PT ;  /* 0x000000010600780c */ /* 0x001fda0003f05270 */
        /* <DEDUP_REMOVED lines=14> */
.L_x_3821:
[----:B------:R-:W2:Y:S01]  /*164b0*/  S2R R3, SR_CgaCtaId ;  /* 0x0000000000037919 */ /* 0x000ea20000008800 */
[----:B------:R-:W-:-:S04]  /*164c0*/  MOV R2, 0x400 ;  /* 0x0000040000027802 */ /* 0x000fc80000000f00 */
[----:B--2---:R-:W-:Y:S02]  /*164d0*/  LEA R2, R3, R2, 0x18 ;  /* 0x0000000203027211 */ /* 0x004fe400078ec0ff */
[----:B------:R-:W-:Y:S02]  /*164e0*/  SHF.L.U32 R3, R10, 0x1f, RZ ;  /* 0x0000001f0a037819 */ /* 0x000fe400000006ff */
[----:B------:R-:W-:-:S04]  /*164f0*/  LEA R2, R9, R2, 0x3 ;  /* 0x0000000209027211 */ /* 0x000fc800078e18ff */
[----:B------:R-:W2:Y:S02]  /*16500*/  SYNCS.PHASECHK.TRANS64.TRYWAIT P0, [R2+URZ+0x28c40], R3 ;  /* 0x028c4003020075a7 */ /* 0x000ea4000800017f */
[----:B--2---:R-:W-:Y:S05]  /*16510*/  @!P0 BRA `(.L_x_3822) ;  /* 0x0000003400188947 */ /* 0x004fea0003800000 */
.L_x_3938:
        /* <DEDUP_REMOVED lines=11> */
.L_x_3823:
[----:B------:R-:W3:Y:S01]  /*165d0*/  LDL R12, [R1+0x10] ;  /* 0x00001000010c7983 */ /* 0x000ee20000100800 */
[----:B0-----:R-:W-:Y:S01]  /*165e0*/  MOV R7, 0x400 ;  /* 0x0000040000077802 */ /* 0x001fe20000000f00 */
        /* <DEDUP_REMOVED lines=18> */
[----:B0--3--:R-:W-:Y:S05]  /*16710*/  @!P1 BRA `(.L_x_3824) ;  /* 0x0000003000ac9947 */ /* 0x009fea0003800000 */
.L_x_3939:
        /* <DEDUP_REMOVED lines=8> */
.L_x_3825:
[----:B------:R-:W3:Y:S01]  /*167a0*/  S2R R11, SR_CgaCtaId ;  /* 0x00000000000b7919 */ /* 0x000ee20000008800 */
        /* <DEDUP_REMOVED lines=52> */
.L_x_3820:
[----:B------:R-:W-:Y:S05]  /*16af0*/  BSYNC B1 ;  /* 0x0000000000017941 */ /* 0x000fea0003800000 */
.L_x_3819:
        /* <DEDUP_REMOVED lines=31> */
.L_x_3828:
[----:B------:R-:W3:Y:S01]  /*16cf0*/  S2R R3, SR_CgaCtaId ;  /* 0x0000000000037919 */ /* 0x000ee20000008800 */
[----:B------:R-:W-:-:S04]  /*16d00*/  MOV R2, 0x400 ;  /* 0x0000040000027802 */ /* 0x000fc80000000f00 */
[----:B---3--:R-:W-:Y:S02]  /*16d10*/  LEA R2, R3, R2, 0x18 ;  /* 0x0000000203027211 */ /* 0x008fe400078ec0ff */
[----:B------:R-:W-:-:S03]  /*16d20*/  SHF.L.U32 R3, R10, 0x1f, RZ ;  /* 0x0000001f0a037819 */ /* 0x000fc600000006ff */
[----:B------:R-:W-:-:S04]  /*16d30*/  IMAD R2, R11, 0x8, R2 ;  /* 0x000000080b027824 */ /* 0x000fc800078e0202 */
[----:B------:R-:W3:Y:S02]  /*16d40*/  SYNCS.PHASECHK.TRANS64.TRYWAIT P0, [R2+URZ+0x28c40], R3 ;  /* 0x028c4003020075a7 */ /* 0x000ee4000800017f */
[----:B---3--:R-:W-:Y:S05]  /*16d50*/  @!P0 BRA `(.L_x_3829) ;  /* 0x0000002c00308947 */ /* 0x008fea0003800000 */
.L_x_3940:
[----:B--2---:R-:W2:Y:S02]  /*16d60*/  S2R R7, SR_TID.X ;  /* 0x0000000000077919 */ /* 0x004ea40000002100 */
[----:B--2---:R-:W-:-:S04]  /*16d70*/  LOP3.LUT R7, R7, 0x7f, RZ, 0xc0, !PT ;  /* 0x0000007f07077812 */ /* 0x004fc800078ec0ff */
[----:B------:R-:W-:-:S13]  /*16d80*/  ISETP.NE.AND P0, PT, R7, RZ, PT ;  /* 0x000000ff0700720c */ /* 0x000fda0003f05270 */
        /* <DEDUP_REMOVED lines=8> */
.L_x_3830:
        /* <DEDUP_REMOVED lines=22> */
.L_x_3941:
        /* <DEDUP_REMOVED lines=8> */
.L_x_3832:
        /* <DEDUP_REMOVED lines=54> */
.L_x_3827:
[----:B------:R-:W-:Y:S05]  /*17350*/  BSYNC B1 ;  /* 0x0000000000017941 */ /* 0x000fea0003800000 */
.L_x_3826:
[C---:B------:R-:W-:Y:S01]  /*17360*/  ISETP.GT.AND P0, PT, R5.reuse, 0x1, PT ;  /* 0x000000010500780c */ /* 0x040fe20003f04270 */
[----:B------:R-:W-:-:S12]  /*17370*/  VIADD R5, R5, 0xfffffffe ;  /* 0xfffffffe05057836 */ /* 0x000fd80000000000 */
[----:B------:R-:W-:Y:S05]  /*17380*/  @P0 BRA `(.L_x_3833) ;  /* 0xffffffec00c80947 */ /* 0x000fea000383ffff */
.L_x_3809:
[----:B------:R-:W-:Y:S05]  /*17390*/  BSYNC B0 ;  /* 0x0000000000007941 */ /* 0x000fea0003800000 */
.L_x_3808:
[----:B------:R-:W2:Y:S01]  /*173a0*/  LDL.LU R3, [R1] ;  /* 0x0000000001037983 */ /* 0x000ea20000300800 */
[----:B------:R-:W-:Y:S01]  /*173b0*/  BSSY B0, `(.L_x_3834) ;  /* 0x0000016000007945 */ /* 0x000fe20003800000 */
[----:B0-----:R-:W0:Y:S02]  /*173c0*/  S2R R2, SR_TID.X ;  /* 0x0000000000027919 */ /* 0x001e240000002100 */
[----:B0-----:R-:W-:-:S04]  /*173d0*/  LOP3.LUT R2, R2, 0x1f, RZ, 0xc0, !PT ;  /* 0x0000001f02027812 */ /* 0x001fc800078ec0ff */
        /* <DEDUP_REMOVED lines=18> */
[----:B0-----:R-:W-:-:S07]  /*17500*/  IADD3 R16, R4, UR36, R7 ;  /* 0x0000002404107c10 */ /* 0x001fce000fffe007 */
.L_x_3835:
[----:B------:R-:W-:Y:S05]  /*17510*/  BSYNC B0 ;  /* 0x0000000000007941 */ /* 0x000fea0003800000 */
.L_x_3834:
[----:B0-----:R-:W2:Y:S02]  /*17520*/  LDL.LU R2, [R1+0x8] ;  /* 0x0000080001027983 */ /* 0x001ea40000300800 */
[----:B--2---:R-:W-:-:S05]  /*17530*/  LOP3.LUT R2, R2, R0, RZ, 0x3c, !PT ;  /* 0x0000000002027212 */ /* 0x004fca00078e3cff */
[----:B------:R0:W-:Y:S02]  /*17540*/  STL [R1+0x8], R2 ;  /* 0x0000080201007387 */ /* 0x0001e40000100800 */
.L_x_3791:
[----:B------:R-:W-:Y:S05]  /*17550*/  BSYNC B6 ;  /* 0x0000000000067941 */ /* 0x000fea0003800000 */
.L_x_3789:
[----:B------:R-:W-:-:S03]  /*17560*/  UMOV UR4, 0xffffffff ;  /* 0xffffffff00047882 */ /* 0x000fc60000000000 */
[----:B------:R-:W-:Y:S05]  /*17570*/  BRA.DIV UR4, `(.L_x_3836) ;  /* 0x0000002604507947 */ /* 0x000fea000b800000 */
[----:B------:R2:W3:Y:S04]  /*17580*/  SHFL.IDX PT, R4, R16, RZ, 0x1f ;  /* 0x00001fff10047589 */ /* 0x0004e800000e0000 */
[----:B------:R-:W4:Y:S02]  /*17590*/  SHFL.IDX PT, R16, R16, 0x1, 0x1f ;  /* 0x00201f0010107f89 */ /* 0x000f2400000e0000 */
.L_x_3945:
        /* <DEDUP_REMOVED lines=10> */
[----:B------:R-:W0:Y:S02]  /*17640*/  LDC.64 R2, c[0x0][0xc58] ;  /* 0x00031600ff027b82 */ /* 0x000e240000000a00 */
[----:B0-----:R-:W-:-:S05]  /*17650*/  IMAD.WIDE R2, R5, 0x4, R2 ;  /* 0x0000000405027825 */ /* 0x001fca00078e0202 */
[----:B------:R0:W5:Y:S02]  /*17660*/  LDG.E R17, desc[UR40][R2.64] ;  /* 0x0000002802117981 */ /* 0x000164000c1e1900 */
.L_x_3838:
[----:B------:R-:W-:Y:S05]  /*17670*/  BSYNC B0 ;  /* 0x0000000000007941 */ /* 0x000fea0003800000 */
.L_x_3837:
        /* <DEDUP_REMOVED lines=22> */
[----:B------:R0:W0:Y:S02]  /*177e0*/  SHFL.IDX PT, R14, R2, 0x1f, 0x1f ;  /* 0x03e01f00020e7f89 */ /* 0x00002400000e0000 */
.L_x_3953:
[----:B------:R-:W-:Y:S02]  /*177f0*/  ULDC UR4, c[0x0][0xc10] ;  /* 0x0003040000047ab9 */ /* 0x000fe40000000800 */
[----:B------:R-:W-:-:S04]  /*17800*/  IMAD.U32 R5, RZ, RZ, UR4 ;  /* 0x00000004ff057e24 */ /* 0x000fc8000f8e00ff */
[----:B0-----:R-:W-:-:S04]  /*17810*/  IMAD R3, R14, R5, RZ ;  /* 0x000000050e037224 */ /* 0x001fc800078e02ff */
[----:B--2-4-:R-:W-:-:S05]  /*17820*/  IMAD.IADD R16, R16, 0x1, R3 ;  /* 0x0000000110107824 */ /* 0x014fca00078e0203 */
[----:B---3--:R-:W-:-:S13]  /*17830*/  ISETP.GT.AND P0, PT, R16, R4, PT ;  /* 0x000000041000720c */ /* 0x008fda0003f04270 */
[----:B------:R-:W-:Y:S05]  /*17840*/  @P0 BRA `(.L_x_3840) ;  /* 0x0000000000b40947 */ /* 0x000fea0003800000 */
[----:B------:R-:W0:Y:S02]  /*17850*/  LDC R0, c[0x0][0xc14] ;  /* 0x00030500ff007b82 */ /* 0x000e240000000800 */
.L_x_3845:
[----:B------:R-:W-:-:S05]  /*17860*/  VIADD R19, R19, 0x1f ;  /* 0x0000001f13137836 */ /* 0x000fca0000000000 */
[----:B0-----:R-:W-:-:S13]  /*17870*/  ISETP.GE.AND P0, PT, R19, R0, PT ;  /* 0x000000001300720c */ /* 0x001fda0003f06270 */
[----:B------:R-:W-:Y:S05]  /*17880*/  @P0 BRA `(.L_x_3841) ;  /* 0x0000000400ec0947 */ /* 0x000fea0003800000 */
[----:B------:R-:W0:Y:S01]  /*17890*/  S2R R2, SR_TID.X ;  /* 0x0000000000027919 */ /* 0x000e220000002100 */
        /* <DEDUP_REMOVED lines=10> */
.L_x_3843:
[----:B------:R-:W-:Y:S05]  /*17940*/  BSYNC B0 ;  /* 0x0000000000007941 */ /* 0x000fea0003800000 */
.L_x_3842:
[----:B------:R-:W-:-:S03]  /*17950*/  UMOV UR4, 0xffffffff ;  /* 0xffffffff00047882 */ /* 0x000fc60000000000 */
[----:B------:R-:W-:Y:S05]  /*17960*/  BRA.DIV UR4, `(.L_x_3844) ;  /* 0x0000002604707947 */ /* 0x000fea000b800000 */
[----:B-----5:R-:W2:Y:S01]  /*17970*/  SHFL.UP PT, R14, R17, 0x1, RZ ;  /* 0x04200000110e7989 */ /* 0x020ea200000e00ff */
[C---:B------:R-:W-:Y:S02]  /*17980*/  ISETP.NE.AND P0, PT, R7.reuse, RZ, PT ;  /* 0x000000ff0700720c */ /* 0x040fe40003f05270 */
[C---:B------:R-:W-:Y:S02]  /*17990*/  ISETP.GE.U32.AND P1, PT, R7.reuse, 0x2, PT ;  /* 0x000000020700780c */ /* 0x040fe40003f26070 */
[----:B--2---:R-:W-:Y:S02]  /*179a0*/  SEL R14, R14, RZ, P0 ;  /* 0x000000ff0e0e7207 */ /* 0x004fe40000000000 */
[----:B------:R-:W-:-:S03]  /*179b0*/  ISETP.GE.U32.AND P0, PT, R7, 0x4, PT ;  /* 0x000000040700780c */ /* 0x000fc60003f06070 */
[----:B------:R-:W-:-:S05]  /*179c0*/  IMAD.IADD R13, R17, 0x1, R14 ;  /* 0x00000001110d7824 */ /* 0x000fca00078e020e */
[----:B------:R-:W2:Y:S02]  /*179d0*/  SHFL.UP PT, R14, R13, 0x2, RZ ;  /* 0x044000000d0e7989 */ /* 0x000ea400000e00ff */
[----:B--2---:R-:W-:Y:S02]  /*179e0*/  SEL R14, R14, RZ, P1 ;  /* 0x000000ff0e0e7207 */ /* 0x004fe40000800000 */
        /* <DEDUP_REMOVED lines=12> */
[----:B------:R0:W2:Y:S02]  /*17ab0*/  SHFL.IDX PT, R14, R2, 0x1f, 0x1f ;  /* 0x03e01f00020e7f89 */ /* 0x0000a400000e0000 */
.L_x_3961:
[----:B------:R-:W-:Y:S02]  /*17ac0*/  ULDC UR4, c[0x0][0xc10] ;  /* 0x0003040000047ab9 */ /* 0x000fe40000000800 */
[----:B------:R-:W-:-:S04]  /*17ad0*/  IMAD.U32 R5, RZ, RZ, UR4 ;  /* 0x00000004ff057e24 */ /* 0x000fc8000f8e00ff */
[----:B--2---:R-:W-:-:S04]  /*17ae0*/  IMAD R3, R14, R5, RZ ;  /* 0x000000050e037224 */ /* 0x004fc800078e02ff */
[----:B------:R-:W-:-:S05]  /*17af0*/  IMAD.IADD R16, R3, 0x1, R16 ;  /* 0x0000000103107824 */ /* 0x000fca00078e0210 */
[----:B------:R-:W-:-:S13]  /*17b00*/  ISETP.GT.AND P0, PT, R16, R4, PT ;  /* 0x000000041000720c */ /* 0x000fda0003f04270 */
[----:B------:R-:W-:Y:S05]  /*17b10*/  @!P0 BRA `(.L_x_3845) ;  /* 0xfffffffc00508947 */ /* 0x000fea000383ffff */
.L_x_3840:
        /* <DEDUP_REMOVED lines=8> */
.L_x_3965:
[----:B------:R-:W-:Y:S01]  /*17ba0*/  ISETP.NE.AND P0, PT, R3, RZ, PT ;  /* 0x000000ff0300720c */ /* 0x000fe20003f05270 */
[----:B------:R-:W-:-:S12]  /*17bb0*/  IMAD.MOV.U32 R7, RZ, RZ, RZ ;  /* 0x000000ffff077224 */ /* 0x000fd800078e00ff */
[----:B------:R-:W-:Y:S05]  /*17bc0*/  @!P0 BRA `(.L_x_3847) ;  /* 0x0000000000108947 */ /* 0x000fea0003800000 */
[----:B------:R-:W-:Y:S01]  /*17bd0*/  UMOV UR4, 0xffffffff ;  /* 0xffffffff00047882 */ /* 0x000fe20000000000 */
[----:B------:R-:W-:Y:S02]  /*17be0*/  VIADD R12, R6, 0xffffffff ;  /* 0xffffffff060c7836 */ /* 0x000fe40000000000 */
[----:B------:R-:W-:Y:S05]  /*17bf0*/  BRA.DIV UR4, `(.L_x_3848) ;  /* 0x0000002604e47947 */ /* 0x000fea000b800000 */
[----:B------:R4:W0:Y:S02]  /*17c00*/  SHFL.IDX PT, R7, R2, R12, 0x1f ;  /* 0x00001f0c02077589 */ /* 0x00082400000e0000 */
.L_x_3847:
[----:B0---4-:R-:W0:Y:S01]  /*17c10*/  LDC.64 R2, c[0x0][0xc68] ;  /* 0x00031a00ff027b82 */ /* 0x011e220000000a00 */
[----:B------:R-:W-:-:S05]  /*17c20*/  IADD3 R19, R6, R19, RZ ;  /* 0x0000001306137210 */ /* 0x000fca0007ffe0ff */
[----:B0-----:R-:W-:-:S05]  /*17c30*/  IMAD.WIDE R2, R19, 0x4, R2 ;  /* 0x0000000413027825 */ /* 0x001fca00078e0202 */
[----:B------:R-:W2:Y:S01]  /*17c40*/  LDG.E R9, desc[UR40][R2.64] ;  /* 0x0000002802097981 */ /* 0x000ea2000c1e1900 */
[----:B------:R-:W-:-:S04]  /*17c50*/  IMAD R16, R7, R5, R16 ;  /* 0x0000000507107224 */ /* 0x000fc800078e0210 */
[----:B------:R-:W-:Y:S02]  /*17c60*/  IMAD.IADD R7, R4, 0x1, -R16 ;  /* 0x0000000104077824 */ /* 0x000fe400078e0a10 */
        /* <DEDUP_REMOVED lines=30> */
[----:B------:R-:W-:-:S04]  /*17e50*/  VIADDMNMX R9, R8, R5, R9, PT ;  /* 0x0000000508097246 */ /* 0x000fc80003800109 */
[----:B------:R-:W-:-:S04]  /*17e60*/  IABS R5, R9 ;  /* 0x0000000900057213 */ /* 0x000fc80000000000 */
[----:B------:R-:W0:Y:S08]  /*17e70*/  I2F.RP R8, R5 ;  /* 0x0000000500087306 */ /* 0x000e300000209400 */
[----:B0-----:R-:W0:Y:S02]  /*17e80*/  MUFU.RCP R8, R8 ;  /* 0x0000000800087308 */ /* 0x001e240000001000 */
[----:B0-----:R-:W-:-:S06]  /*17e90*/  IADD3 R10, R8, 0xffffffe, RZ ;  /* 0x0ffffffe080a7810 */ /* 0x001fcc0007ffe0ff */
        /* <DEDUP_REMOVED lines=12> */
[----:B------:R-:W-:Y:S01]  /*17f60*/  @!P0 IMAD.IADD R8, R8, 0x1, -R5 ;  /* 0x0000000108088824 */ /* 0x000fe200078e0a05 */
[----:B------:R-:W-:-:S04]  /*17f70*/  @!P0 IADD3 R2, R2, 0x1, RZ ;  /* 0x0000000102028810 */ /* 0x000fc80007ffe0ff */
[----:B------:R-:W-:-:S13]  /*17f80*/  ISETP.GE.U32.AND P0, PT, R8, R5, PT ;  /* 0x000000050800720c */ /* 0x000fda0003f06070 */
[----:B------:R-:W-:Y:S01]  /*17f90*/  @P0 VIADD R2, R2, 0x1 ;  /* 0x0000000102020836 */ /* 0x000fe20000000000 */
[----:B------:R-:W-:Y:S01]  /*17fa0*/  ISETP.GE.AND P0, PT, R3, RZ, PT ;  /* 0x000000ff0300720c */ /* 0x000fe20003f06270 */
[----:B------:R-:W-:-:S12]  /*17fb0*/  IMAD.IADD R3, R6, 0x1, R4 ;  /* 0x0000000106037824 */ /* 0x000fd800078e0204 */
        /* <DEDUP_REMOVED lines=8> */
.L_x_3841:
[----:B------:R-:W-:Y:S01]  /*18040*/  UMOV UR4, URZ ;  /* 0x0000003f00047c82 */ /* 0x000fe20008000000 */
[----:B------:R-:W-:Y:S01]  /*18050*/  UMOV UR5, URZ ;  /* 0x0000003f00057c82 */ /* 0x000fe20008000000 */
[----:B------:R-:W-:Y:S01]  /*18060*/  ULDC UR6, c[0x0][0xc14] ;  /* 0x0003050000067ab9 */ /* 0x000fe20000000800 */
[----:B------:R-:W-:Y:S01]  /*18070*/  MOV R16, R4 ;  /* 0x0000000400107202 */ /* 0x000fe20000000f00 */
[----:B------:R-:W-:Y:S02]  /*18080*/  IMAD.U32 R17, RZ, RZ, UR4 ;  /* 0x00000004ff117e24 */ /* 0x000fe4000f8e00ff */
[----:B------:R-:W-:Y:S02]  /*18090*/  IMAD.U32 R18, RZ, RZ, UR5 ;  /* 0x00000005ff127e24 */ /* 0x000fe4000f8e00ff */
[----:B------:R-:W-:-:S07]  /*180a0*/  IMAD.U32 R19, RZ, RZ, UR6 ;  /* 0x00000006ff137e24 */ /* 0x000fce000f8e00ff */
.L_x_3849:
[----:B------:R-:W0:Y:S01]  /*180b0*/  S2R R2, SR_TID.X ;  /* 0x0000000000027919 */ /* 0x000e220000002100 */
        /* <DEDUP_REMOVED lines=11> */
.L_x_3766:
        /* <DEDUP_REMOVED lines=12> */
.L_x_3968:
[----:B------:R-:W-:Y:S05]  /*18230*/  BSYNC B0 ;  /* 0x0000000000007941 */ /* 0x000fea0003800000 */
.L_x_3851:
[----:B------:R-:W-:-:S03]  /*18240*/  UMOV UR4, 0xffffffff ;  /* 0xffffffff00047882 */ /* 0x000fc60000000000 */
[----:B------:R-:W-:Y:S05]  /*18250*/  BRA.DIV UR4, `(.L_x_3853) ;  /* 0x0000002204887947 */ /* 0x000fea000b800000 */
[----:B------:R-:W2:Y:S02]  /*18260*/  S2R R2, SR_TID.X ;  /* 0x0000000000027919 */ /* 0x000ea40000002100 */
[----:B--2---:R-:W-:-:S04]  /*18270*/  SHF.R.U32.HI R2, RZ, 0x5, R2 ;  /* 0x00000005ff027819 */ /* 0x004fc80000011602 */
[----:B------:R-:W-:-:S05]  /*18280*/  LOP3.LUT R2, R2, 0x3, RZ, 0xc0, !PT ;  /* 0x0000000302027812 */ /* 0x000fca00078ec0ff */
[----:B------:R2:W3:Y:S02]  /*18290*/  SHFL.IDX PT, R14, R2, RZ, 0x1f ;  /* 0x00001fff020e7589 */ /* 0x0004e400000e0000 */
.L_x_3971:
[----:B---3--:R-:W-:-:S13]  /*182a0*/  ISETP.NE.AND P0, PT, R14, RZ, PT ;  /* 0x000000ff0e00720c */ /* 0x008fda0003f05270 */
[----:B------:R-:W-:Y:S05]  /*182b0*/  @P0 BRA `(.L_x_3612) ;  /* 0x0000000000940947 */ /* 0x000fea0003800000 */
[----:B------:R-:W-:-:S03]  /*182c0*/  UMOV UR4, 0xffffffff ;  /* 0xffffffff00047882 */ /* 0x000fc60000000000 */
[----:B------:R-:W-:Y:S05]  /*182d0*/  BRA.DIV UR4, `(.L_x_3854) ;  /* 0x00000022049c7947 */ /* 0x000fea000b800000 */
[----:B------:R-:W-:-:S13]  /*182e0*/  ELECT P6, URZ, PT ;  /* 0x00000000003f782f */ /* 0x000fda00038c0000 */
.L_x_3974:
[----:B------:R-:W-:Y:S05]  /*182f0*/  @!P6 BRA `(.L_x_3612) ;  /* 0x000000000084e947 */ /* 0x000fea0003800000 */
[----:B--2---:R-:W2:Y:S02]  /*18300*/  LDL.LU R2, [R1+0x30] ;  /* 0x0000300001027983 */ /* 0x004ea40000300800 */
[----:B--2---:R-:W-:-:S04]  /*18310*/  LOP3.LUT R2, R2, 0x2, RZ, 0xfc, !PT ;  /* 0x0000000202027812 */ /* 0x004fc800078efcff */
[----:B------:R-:W-:-:S13]  /*18320*/  ISETP.NE.AND P2, PT, R2, 0x3, PT ;  /* 0x000000030200780c */ /* 0x000fda0003f45270 */
[----:B------:R-:W-:Y:S05]  /*18330*/  @!P2 BRA `(.L_x_3855) ;  /* 0x000000000004a947 */ /* 0x000fea0003800000 */
[----:B------:R-:W-:Y:S01]  /*18340*/  BPT.TRAP 0x1 ;  /* 0x000000040000795c */ /* 0x000fe20000300000 */
.L_x_3855:
        /* <DEDUP_REMOVED lines=14> */
.L_x_3975:
[----:B------:R-:W2:Y:S02]  /*18430*/  SYNCS.PHASECHK.TRANS64.TRYWAIT P0, [R7+URZ], R2 ;  /* 0x00000002070075a7 */ /* 0x000ea4000800017f */
[----:B--2---:R-:W-:Y:S05]  /*18440*/  @!P0 BRA `(.L_x_3857) ;  /* 0x0000002000748947 */ /* 0x004fea0003800000 */
.L_x_3976:
[----:B------:R-:W-:Y:S05]  /*18450*/  @!P2 BRA `(.L_x_3858) ;  /* 0x000000000004a947 */ /* 0x000fea0003800000 */
[----:B------:R-:W-:Y:S01]  /*18460*/  BPT.TRAP 0x1 ;  /* 0x000000040000795c */ /* 0x000fe20000300000 */
.L_x_3858:
[----:B------:R-:W3:Y:S01]  /*18470*/  LDL.LU R4, [R1] ;  /* 0x0000000001047983 */ /* 0x000ee20000300800 */
[----:B------:R-:W-:-:S04]  /*18480*/  VIADD R0, R0, 0x28c60 ;  /* 0x00028c6000007836 */ /* 0x000fc80000000000 */
[----:B---3--:R-:W-:-:S04]  /*18490*/  IMAD R4, R4, 0x8, R0 ;  /* 0x0000000804047824 */ /* 0x008fc800078e0200 */
[----:B------:R-:W3:Y:S02]  /*184a0*/  SYNCS.PHASECHK.TRANS64.TRYWAIT P0, [R4+URZ], R5 ;  /* 0x00000005040075a7 */ /* 0x000ee4000800017f */
[----:B---3--:R-:W-:Y:S05]  /*184b0*/  @!P0 BRA `(.L_x_3859) ;  /* 0x00000020006c8947 */ /* 0x008fea0003800000 */
.L_x_3977:
[----:B------:R-:W-:-:S07]  /*184c0*/  LEA R3, R3, R0, 0x3 ;  /* 0x0000000003037211 */ /* 0x000fce00078e18ff */
.L_x_3860:
[----:B----4-:R4:W0:Y:S02]  /*184d0*/  SYNCS.PHASECHK.TRANS64.TRYWAIT P0, [R3+URZ], R2 ;  /* 0x00000002030075a7 */ /* 0x010824000800017f */
[----:B0-----:R-:W-:Y:S05]  /*184e0*/  @!P0 NANOSLEEP.SYNCS 0x989680 ;  /* 0x009896800000895d */ /* 0x001fea0003900000 */
[----:B------:R-:W0:Y:S02]  /*184f0*/  @!P0 SYNCS.PHASECHK.TRANS64 P0, [R3+URZ], R2 ;  /* 0x00000002030085a7 */ /* 0x000e24000800007f */
[----:B0-----:R-:W-:Y:S05]  /*18500*/  @!P0 BRA `(.L_x_3860) ;  /* 0xfffffffc00f08947 */ /* 0x001fea000383ffff */
.L_x_3612:
[----:B------:R-:W-:Y:S05]  /*18510*/  BSYNC B8 ;  /* 0x0000000000087941 */ /* 0x000fea0003800000 */
.L_x_3609:
[----:B------:R-:W-:Y:S05]  /*18520*/  EXIT ;  /* 0x000000000000794d */ /* 0x000fea0003800000 */
.L_x_3628:
[----:B0-----:R0:W1:Y:S02]  /*18530*/  SYNCS.PHASECHK.TRANS64.TRYWAIT P5, [R70+URZ+0x28c90], R77 ;  /* 0x028c904d460075a7 */ /* 0x00106400080a017f */
[----:B-1----:R-:W-:Y:S05]  /*18540*/  @!P5 NANOSLEEP.SYNCS 0x989680 ;  /* 0x009896800000d95d */ /* 0x002fea0003900000 */
[----:B------:R-:W1:Y:S02]  /*18550*/  @!P5 SYNCS.PHASECHK.TRANS64 P5, [R70+URZ+0x28c90], R77 ;  /* 0x028c904d4600d5a7 */ /* 0x000e6400080a007f */
[----:B-1----:R-:W-:Y:S05]  /*18560*/  @!P5 BRA `(.L_x_3628) ;  /* 0xfffffffc00f0d947 */ /* 0x002fea000383ffff */
[----:B------:R-:W-:Y:S05]  /*18570*/  BRA `(.L_x_3861) ;  /* 0xfffffea000447947 */ /* 0x000fea000383ffff */
.L_x_3638:
[----:B0-----:R0:W1:Y:S02]  /*18580*/  SYNCS.PHASECHK.TRANS64.TRYWAIT P5, [R70+URZ+0x28c90], R77 ;  /* 0x028c904d460075a7 */ /* 0x00106400080a017f */
[----:B-1----:R-:W-:Y:S05]  /*18590*/  @!P5 NANOSLEEP.SYNCS 0x989680 ;  /* 0x009896800000d95d */ /* 0x002fea0003900000 */
[----:B------:R-:W1:Y:S02]  /*185a0*/  @!P5 SYNCS.PHASECHK.TRANS64 P5, [R70+URZ+0x28c90], R77 ;  /* 0x028c904d4600d5a7 */ /* 0x000e6400080a007f */
[----:B-1----:R-:W-:Y:S05]  /*185b0*/  @!P5 BRA `(.L_x_3638) ;  /* 0xfffffffc00f0d947 */ /* 0x002fea000383ffff */
[----:B------:R-:W-:Y:S05]  /*185c0*/  BRA `(.L_x_3862) ;  /* 0xfffffea800b87947 */ /* 0x000fea000383ffff */
.L_x_3643:
[----:B0-----:R0:W1:Y:S02]  /*185d0*/  SYNCS.PHASECHK.TRANS64.TRYWAIT P5, [R70+URZ+0x28c90], R77 ;  /* 0x028c904d460075a7 */ /* 0x00106400080a017f */
[----:B-1----:R-:W-:Y:S05]  /*185e0*/  @!P5 NANOSLEEP.SYNCS 0x989680 ;  /* 0x009896800000d95d */ /* 0x002fea0003900000 */
[----:B------:R-:W1:Y:S02]  /*185f0*/  @!P5 SYNCS.PHASECHK.TRANS64 P5, [R70+URZ+0x28c90], R77 ;  /* 0x028c904d4600d5a7 */ /* 0x000e6400080a007f */
[----:B-1----:R-:W-:Y:S05]  /*18600*/  @!P5 BRA `(.L_x_3643) ;  /* 0xfffffffc00f0d947 */ /* 0x002fea000383ffff */
[----:B------:R-:W-:Y:S05]  /*18610*/  BRA `(.L_x_3863) ;  /* 0xfffffeb000ec7947 */ /* 0x000fea000383ffff */
.L_x_3647:
[----:B----4-:R4:W0:Y:S02]  /*18620*/  SYNCS.PHASECHK.TRANS64.TRYWAIT P5, [R70+URZ+0x28cb0], R77 ;  /* 0x028cb04d460075a7 */ /* 0x01082400080a017f */
[----:B0-----:R-:W-:Y:S05]  /*18630*/  @!P5 NANOSLEEP.SYNCS 0x989680 ;  /* 0x009896800000d95d */ /* 0x001fea0003900000 */
[----:B------:R-:W0:Y:S02]  /*18640*/  @!P5 SYNCS.PHASECHK.TRANS64 P5, [R70+URZ+0x28cb0], R77 ;  /* 0x028cb04d4600d5a7 */ /* 0x000e2400080a007f */
[----:B0-----:R-:W-:Y:S05]  /*18650*/  @!P5 BRA `(.L_x_3647) ;  /* 0xfffffffc00f0d947 */ /* 0x001fea000383ffff */
[----:B------:R-:W-:Y:S05]  /*18660*/  BRA `(.L_x_3864) ;  /* 0xfffffeb400687947 */ /* 0x000fea000383ffff */
.L_x_3658:
[----:B0-----:R0:W1:Y:S02]  /*18670*/  SYNCS.PHASECHK.TRANS64.TRYWAIT P1, [R14+URZ+0x28c50], R3 ;  /* 0x028c50030e0075a7 */ /* 0x001064000802017f */
[----:B-1----:R-:W-:Y:S05]  /*18680*/  @!P1 NANOSLEEP.SYNCS 0x989680 ;  /* 0x009896800000995d */ /* 0x002fea0003900000 */
[----:B------:R-:W1:Y:S02]  /*18690*/  @!P1 SYNCS.PHASECHK.TRANS64 P1, [R14+URZ+0x28c50], R3 ;  /* 0x028c50030e0095a7 */ /* 0x000e64000802007f */
[----:B-1----:R-:W-:Y:S05]  /*186a0*/  @!P1 BRA `(.L_x_3658) ;  /* 0xfffffffc00f09947 */ /* 0x002fea000383ffff */
[----:B------:R-:W-:Y:S05]  /*186b0*/  BRA `(.L_x_3865) ;  /* 0xfffffec0008c7947 */ /* 0x000fea000383ffff */
.L_x_3665:
[----:B-1----:R1:W2:Y:S02]  /*186c0*/  SYNCS.PHASECHK.TRANS64.TRYWAIT P2, [R0+URZ+0x28c50], R3 ;  /* 0x028c5003000075a7 */ /* 0x0022a4000804017f */
[----:B--2---:R-:W-:Y:S05]  /*186d0*/  @!P2 NANOSLEEP.SYNCS 0x989680 ;  /* 0x009896800000a95d */ /* 0x004fea0003900000 */
[----:B------:R-:W2:Y:S02]  /*186e0*/  @!P2 SYNCS.PHASECHK.TRANS64 P2, [R0+URZ+0x28c50], R3 ;  /* 0x028c50030000a5a7 */ /* 0x000ea4000804007f */
[----:B--2---:R-:W-:Y:S05]  /*186f0*/  @!P2 BRA `(.L_x_3665) ;  /* 0xfffffffc00f0a947 */ /* 0x004fea000383ffff */
[----:B------:R-:W-:Y:S05]  /*18700*/  BRA `(.L_x_3664) ;  /* 0xfffffecc00b47947 */ /* 0x000fea000383ffff */
.L_x_3682:
        /* <DEDUP_REMOVED lines=8> */
.L_x_3867:
[----:B------:R-:W-:Y:S05]  /*18790*/  BSYNC B1 ;  /* 0x0000000000017941 */ /* 0x000fea0003800000 */
.L_x_3866:
[----:B------:R-:W-:Y:S05]  /*187a0*/  BRA `(.L_x_3868) ;  /* 0xfffffee800007947 */ /* 0x000fea000383ffff */
.L_x_3683:
        /* <DEDUP_REMOVED lines=8> */
.L_x_3870:
[----:B------:R-:W-:Y:S05]  /*18830*/  BSYNC B1 ;  /* 0x0000000000017941 */ /* 0x000fea0003800000 */
.L_x_3869:
[----:B------:R-:W-:Y:S05]  /*18840*/  BRA `(.L_x_3871) ;  /* 0xfffffee400e07947 */ /* 0x000fea000383ffff */
.L_x_3684:
        /* <DEDUP_REMOVED lines=8> */
.L_x_3873:
[----:B------:R-:W-:Y:S05]  /*188d0*/  BSYNC B1 ;  /* 0x0000000000017941 */ /* 0x000fea0003800000 */
.L_x_3872:
[----:B------:R-:W-:Y:S05]  /*188e0*/  BRA `(.L_x_3874) ;  /* 0xfffffee400c07947 */ /* 0x000fea000383ffff */
.L_x_3685:
        /* <DEDUP_REMOVED lines=8> */
.L_x_3876:
[----:B------:R-:W-:Y:S05]  /*18970*/  BSYNC B1 ;  /* 0x0000000000017941 */ /* 0x000fea0003800000 */
.L_x_3875:
[----:B------:R-:W-:Y:S05]  /*18980*/  BRA `(.L_x_3877) ;  /* 0xfffffee400a07947 */ /* 0x000fea000383ffff */
.L_x_3686:
        /* <DEDUP_REMOVED lines=8> */
.L_x_3879:
[----:B------:R-:W-:Y:S05]  /*18a10*/  BSYNC B1 ;  /* 0x0000000000017941 */ /* 0x000fea0003800000 */
.L_x_3878:
[----:B------:R-:W-:Y:S05]  /*18a20*/  BRA `(.L_x_3880) ;  /* 0xfffffee400807947 */ /* 0x000fea000383ffff */
.L_x_3687:
        /* <DEDUP_REMOVED lines=8> */
.L_x_3882:
[----:B------:R-:W-:Y:S05]  /*18ab0*/  BSYNC B1 ;  /* 0x0000000000017941 */ /* 0x000fea0003800000 */
.L_x_3881:
[----:B------:R-:W-:Y:S05]  /*18ac0*/  BRA `(.L_x_3883) ;  /* 0xfffffee400607947 */ /* 0x000fea000383ffff */
.L_x_3688:
        /* <DEDUP_REMOVED lines=8> */
.L_x_3885:
[----:B------:R-:W-:Y:S05]  /*18b50*/  BSYNC B1 ;  /* 0x0000000000017941 */ /* 0x000fea0003800000 */
.L_x_3884:
[----:B------:R-:W-:Y:S05]  /*18b60*/  BRA `(.L_x_3886) ;  /* 0xfffffee400407947 */ /* 0x000fea000383ffff */
.L_x_3689:
        /* <DEDUP_REMOVED lines=8> */
.L_x_3888:
[----:B------:R-:W-:Y:S05]  /*18bf0*/  BSYNC B1 ;  /* 0x0000000000017941 */ /* 0x000fea0003800000 */
.L_x_3887:
[----:B------:R-:W-:Y:S05]  /*18c00*/  BRA `(.L_x_3889) ;  /* 0xfffffee400207947 */ /* 0x000fea000383ffff */
.L_x_3691:
[----:B0-----:R0:W1:Y:S02]  /*18c10*/  SYNCS.PHASECHK.TRANS64.TRYWAIT P2, [R2+URZ+0x28c00], R7 ;  /* 0x028c0007020075a7 */ /* 0x001064000804017f */
[----:B-1----:R-:W-:Y:S05]  /*18c20*/  @!P2 NANOSLEEP.SYNCS 0x989680 ;  /* 0x009896800000a95d */ /* 0x002fea0003900000 */
[----:B------:R-:W1:Y:S02]  /*18c30*/  @!P2 SYNCS.PHASECHK.TRANS64 P2, [R2+URZ+0x28c00], R7 ;  /* 0x028c00070200a5a7 */ /* 0x000e64000804007f */
[----:B-1----:R-:W-:Y:S05]  /*18c40*/  @!P2 BRA `(.L_x_3691) ;  /* 0xfffffffc00f0a947 */ /* 0x002fea000383ffff */
[----:B------:R-:W-:Y:S05]  /*18c50*/  BRA `(.L_x_3890) ;  /* 0xfffffee400a87947 */ /* 0x000fea000383ffff */
.L_x_3699:
        /* <DEDUP_REMOVED lines=8> */
.L_x_3892:
[----:B------:R-:W-:Y:S05]  /*18ce0*/  BSYNC B1 ;  /* 0x0000000000017941 */ /* 0x000fea0003800000 */
.L_x_3891:
[----:B------:R-:W-:Y:S05]  /*18cf0*/  BRA `(.L_x_3893) ;  /* 0xfffffef400c47947 */ /* 0x000fea000383ffff */
.L_x_3700:
        /* <DEDUP_REMOVED lines=8> */
.L_x_3895:
[----:B------:R-:W-:Y:S05]  /*18d80*/  BSYNC B1 ;  /* 0x0000000000017941 */ /* 0x000fea0003800000 */
.L_x_3894:
[----:B------:R-:W-:Y:S05]  /*18d90*/  BRA `(.L_x_3896) ;  /* 0xfffffef400a47947 */ /* 0x000fea000383ffff */
.L_x_3701:
        /* <DEDUP_REMOVED lines=8> */
.L_x_3898:
[----:B------:R-:W-:Y:S05]  /*18e20*/  BSYNC B1 ;  /* 0x0000000000017941 */ /* 0x000fea0003800000 */
.L_x_3897:
[----:B------:R-:W-:Y:S05]  /*18e30*/  BRA `(.L_x_3899) ;  /* 0xfffffef400847947 */ /* 0x000fea000383ffff */
.L_x_3702:
        /* <DEDUP_REMOVED lines=8> */
.L_x_3901:
[----:B------:R-:W-:Y:S05]  /*18ec0*/  BSYNC B1 ;  /* 0x0000000000017941 */ /* 0x000fea0003800000 */
.L_x_3900:
[----:B------:R-:W-:Y:S05]  /*18ed0*/  BRA `(.L_x_3902) ;  /* 0xfffffef400647947 */ /* 0x000fea000383ffff */
.L_x_3703:
        /* <DEDUP_REMOVED lines=8> */
.L_x_3904:
[----:B------:R-:W-:Y:S05]  /*18f60*/  BSYNC B1 ;  /* 0x0000000000017941 */ /* 0x000fea0003800000 */
.L_x_3903:
[----:B------:R-:W-:Y:S05]  /*18f70*/  BRA `(.L_x_3905) ;  /* 0xfffffef400447947 */ /* 0x000fea000383ffff */
.L_x_3704:
        /* <DEDUP_REMOVED lines=8> */
.L_x_3907:
[----:B------:R-:W-:Y:S05]  /*19000*/  BSYNC B1 ;  /* 0x0000000000017941 */ /* 0x000fea0003800000 */
.L_x_3906:
[----:B------:R-:W-:Y:S05]  /*19010*/  BRA `(.L_x_3908) ;  /* 0xfffffef400287947 */ /* 0x000fea000383ffff */
.L_x_3705:
        /* <DEDUP_REMOVED lines=8> */
.L_x_3910:
[----:B------:R-:W-:Y:S05]  /*190a0*/  BSYNC B1 ;  /* 0x0000000000017941 */ /* 0x000fea0003800000 */
.L_x_3909:
[----:B------:R-:W-:Y:S05]  /*190b0*/  BRA `(.L_x_3911) ;  /* 0xfffffef4000c7947 */ /* 0x000fea000383ffff */
.L_x_3706:
        /* <DEDUP_REMOVED lines=8> */
.L_x_3913:
[----:B------:R-:W-:Y:S05]  /*19140*/  BSYNC B1 ;  /* 0x0000000000017941 */ /* 0x000fea0003800000 */
.L_x_3912:
[----:B------:R-:W-:Y:S05]  /*19150*/  BRA `(.L_x_3914) ;  /* 0xfffffef000f07947 */ /* 0x000fea000383ffff */
.L_x_3708:
[----:B0-----:R0:W1:Y:S02]  /*19160*/  SYNCS.PHASECHK.TRANS64.TRYWAIT P1, [R2+URZ+0x28c00], R3 ;  /* 0x028c0003020075a7 */ /* 0x001064000802017f */
[----:B-1----:R-:W-:Y:S05]  /*19170*/  @!P1 NANOSLEEP.SYNCS 0x989680 ;  /* 0x009896800000995d */ /* 0x002fea0003900000 */
[----:B------:R-:W1:Y:S02]  /*19180*/  @!P1 SYNCS.PHASECHK.TRANS64 P1, [R2+URZ+0x28c00], R3 ;  /* 0x028c0003020095a7 */ /* 0x000e64000802007f */
[----:B-1----:R-:W-:Y:S05]  /*19190*/  @!P1 BRA `(.L_x_3708) ;  /* 0xfffffffc00f09947 */ /* 0x002fea000383ffff */
[----:B------:R-:W-:Y:S05]  /*191a0*/  BRA `(.L_x_3915) ;  /* 0xfffffef400687947 */ /* 0x000fea000383ffff */
.L_x_3714:
[----:B0-----:R0:W1:Y:S02]  /*191b0*/  SYNCS.PHASECHK.TRANS64.TRYWAIT P1, [R169+URZ+0x28c30], R56 ;  /* 0x028c3038a90075a7 */ /* 0x001064000802017f */
[----:B-1----:R-:W-:Y:S05]  /*191c0*/  @!P1 NANOSLEEP.SYNCS 0x989680 ;  /* 0x009896800000995d */ /* 0x002fea0003900000 */
[----:B------:R-:W1:Y:S02]  /*191d0*/  @!P1 SYNCS.PHASECHK.TRANS64 P1, [R169+URZ+0x28c30], R56 ;  /* 0x028c3038a90095a7 */ /* 0x000e64000802007f */
[----:B-1----:R-:W-:Y:S05]  /*191e0*/  @!P1 BRA `(.L_x_3714) ;  /* 0xfffffffc00f09947 */ /* 0x002fea000383ffff */
[----:B------:R-:W-:Y:S05]  /*191f0*/  BRA `(.L_x_3713) ;  /* 0xffffff0000fc7947 */ /* 0x000fea000383ffff */
.L_x_3719:
[----:B--2---:R2:W3:Y:S02]  /*19200*/  SYNCS.PHASECHK.TRANS64.TRYWAIT P2, [R169+URZ+0x28c50], R56 ;  /* 0x028c5038a90075a7 */ /* 0x0044e4000804017f */
[----:B---3--:R-:W-:Y:S05]  /*19210*/  @!P2 NANOSLEEP.SYNCS 0x989680 ;  /* 0x009896800000a95d */ /* 0x008fea0003900000 */
[----:B------:R-:W3:Y:S02]  /*19220*/  @!P2 SYNCS.PHASECHK.TRANS64 P2, [R169+URZ+0x28c50], R56 ;  /* 0x028c5038a900a5a7 */ /* 0x000ee4000804007f */
[----:B---3--:R-:W-:Y:S05]  /*19230*/  @!P2 BRA `(.L_x_3719) ;  /* 0xfffffffc00f0a947 */ /* 0x008fea000383ffff */
[----:B------:R-:W-:Y:S05]  /*19240*/  BRA `(.L_x_3718) ;  /* 0xffffff18009c7947 */ /* 0x000fea000383ffff */
.L_x_3726:
[----:B--2---:R2:W3:Y:S02]  /*19250*/  SYNCS.PHASECHK.TRANS64.TRYWAIT P2, [R213+URZ+0x28c30], R214 ;  /* 0x028c30d6d50075a7 */ /* 0x0044e4000804017f */
[----:B---3--:R-:W-:Y:S05]  /*19260*/  @!P2 NANOSLEEP.SYNCS 0x989680 ;  /* 0x009896800000a95d */ /* 0x008fea0003900000 */
[----:B------:R-:W3:Y:S02]  /*19270*/  @!P2 SYNCS.PHASECHK.TRANS64 P2, [R213+URZ+0x28c30], R214 ;  /* 0x028c30d6d500a5a7 */ /* 0x000ee4000804007f */
[----:B---3--:R-:W-:Y:S05]  /*19280*/  @!P2 BRA `(.L_x_3726) ;  /* 0xfffffffc00f0a947 */ /* 0x008fea000383ffff */
[----:B------:R-:W-:Y:S05]  /*19290*/  BRA `(.L_x_3725) ;  /* 0xffffff1c00a47947 */ /* 0x000fea000383ffff */
.L_x_3731:
[----:B-1----:R1:W3:Y:S02]  /*192a0*/  SYNCS.PHASECHK.TRANS64.TRYWAIT P2, [R213+URZ+0x28c50], R214 ;  /* 0x028c50d6d50075a7 */ /* 0x0022e4000804017f */
[----:B---3--:R-:W-:Y:S05]  /*192b0*/  @!P2 NANOSLEEP.SYNCS 0x989680 ;  /* 0x009896800000a95d */ /* 0x008fea0003900000 */
[----:B------:R-:W3:Y:S02]  /*192c0*/  @!P2 SYNCS.PHASECHK.TRANS64 P2, [R213+URZ+0x28c50], R214 ;  /* 0x028c50d6d500a5a7 */ /* 0x000ee4000804007f */
[----:B---3--:R-:W-:Y:S05]  /*192d0*/  @!P2 BRA `(.L_x_3731) ;  /* 0xfffffffc00f0a947 */ /* 0x008fea000383ffff */
[----:B------:R-:W-:Y:S05]  /*192e0*/  BRA `(.L_x_3730) ;  /* 0xffffff3c002c7947 */ /* 0x000fea000383ffff */
.L_x_3739:
[----:B---3--:R3:W4:Y:S02]  /*192f0*/  SYNCS.PHASECHK.TRANS64.TRYWAIT P2, [R185+URZ+0x28c30], R186 ;  /* 0x028c30bab90075a7 */ /* 0x008724000804017f */
[----:B----4-:R-:W-:Y:S05]  /*19300*/  @!P2 NANOSLEEP.SYNCS 0x989680 ;  /* 0x009896800000a95d */ /* 0x010fea0003900000 */
[----:B------:R-:W4:Y:S02]  /*19310*/  @!P2 SYNCS.PHASECHK.TRANS64 P2, [R185+URZ+0x28c30], R186 ;  /* 0x028c30bab900a5a7 */ /* 0x000f24000804007f */
[----:B----4-:R-:W-:Y:S05]  /*19320*/  @!P2 BRA `(.L_x_3739) ;  /* 0xfffffffc00f0a947 */ /* 0x010fea000383ffff */
[----:B------:R-:W-:Y:S05]  /*19330*/  BRA `(.L_x_3738) ;  /* 0xffffff4000407947 */ /* 0x000fea000383ffff */
.L_x_3744:
[----:B--2---:R2:W3:Y:S02]  /*19340*/  SYNCS.PHASECHK.TRANS64.TRYWAIT P2, [R185+URZ+0x28c50], R186 ;  /* 0x028c50bab90075a7 */ /* 0x0044e4000804017f */
[----:B---3--:R-:W-:Y:S05]  /*19350*/  @!P2 NANOSLEEP.SYNCS 0x989680 ;  /* 0x009896800000a95d */ /* 0x008fea0003900000 */
[----:B------:R-:W3:Y:S02]  /*19360*/  @!P2 SYNCS.PHASECHK.TRANS64 P2, [R185+URZ+0x28c50], R186 ;  /* 0x028c50bab900a5a7 */ /* 0x000ee4000804007f */
[----:B---3--:R-:W-:Y:S05]  /*19370*/  @!P2 BRA `(.L_x_3744) ;  /* 0xfffffffc00f0a947 */ /* 0x008fea000383ffff */
[----:B------:R-:W-:Y:S05]  /*19380*/  BRA `(.L_x_3743) ;  /* 0xffffff5800987947 */ /* 0x000fea000383ffff */
.L_x_3772:
        /* <DEDUP_REMOVED lines=11> */
.L_x_3917:
[----:B------:R-:W-:Y:S05]  /*19440*/  BSYNC B1 ;  /* 0x0000000000017941 */ /* 0x000fea0003800000 */
.L_x_3916:
[----:B------:R-:W-:Y:S05]  /*19450*/  BRA `(.L_x_3918) ;  /* 0xffffffa0009c7947 */ /* 0x000fea000383ffff */
.L_x_3773:
[----:B------:R-:W-:Y:S01]  /*19460*/  BSSY B1, `(.L_x_3919) ;  /* 0x0000006000017945 */ /* 0x000fe20003800000 */
[----:B------:R-:W-:-:S07]  /*19470*/  IMAD.MOV.U32 R15, RZ, RZ, -0x1 ;  /* 0xffffffffff0f7424 */ /* 0x000fce00078e00ff */
[----:B------:R-:W-:Y:S05]  /*19480*/  WARPSYNC.COLLECTIVE R15, `(.L_x_3920) ;  /* 0x000000000f0c7348 */ /* 0x000fea0003c00000 */
[----:B------:R-:W-:Y:S02]  /*19490*/  ELECT P6, UR62, PT ;  /* 0x00000000003e782f */ /* 0x000fe400038c0000 */
[----:B------:R-:W-:Y:S01]  /*194a0*/  MOV R14, UR62 ;  /* 0x0000003e000e7c02 */ /* 0x000fe20008000f00 */
[----:B------:R-:W-:Y:S10]  /*194b0*/  ENDCOLLECTIVE ;  /* 0x000000000000791b */ /* 0x000ff40003800000 */
.L_x_3920:
[----:B------:R-:W-:Y:S05]  /*194c0*/  BSYNC B1 ;  /* 0x0000000000017941 */ /* 0x000fea0003800000 */
.L_x_3919:
[----:B------:R-:W-:Y:S05]  /*194d0*/  BRA `(.L_x_3921) ;  /* 0xffffffa000887947 */ /* 0x000fea000383ffff */
.L_x_3775:
[----:B0-----:R0:W1:Y:S02]  /*194e0*/  SYNCS.PHASECHK.TRANS64.TRYWAIT P0, [R9+URZ+0x28c20], R5 ;  /* 0x028c2005090075a7 */ /* 0x001064000800017f */
[----:B-1----:R-:W-:Y:S05]  /*194f0*/  @!P0 NANOSLEEP.SYNCS 0x989680 ;  /* 0x009896800000895d */ /* 0x002fea0003900000 */
[----:B------:R-:W1:Y:S02]  /*19500*/  @!P0 SYNCS.PHASECHK.TRANS64 P0, [R9+URZ+0x28c20], R5 ;  /* 0x028c2005090085a7 */ /* 0x000e64000800007f */
[----:B-1----:R-:W-:Y:S05]  /*19510*/  @!P0 BRA `(.L_x_3775) ;  /* 0xfffffffc00f08947 */ /* 0x002fea000383ffff */
[----:B------:R-:W-:Y:S05]  /*19520*/  BRA `(.L_x_3922) ;  /* 0xffffffa000a47947 */ /* 0x000fea000383ffff */
.L_x_3778:
[----:B0-----:R0:W1:Y:S02]  /*19530*/  SYNCS.PHASECHK.TRANS64.TRYWAIT P0, [R5+URZ+0x28ca0], R7 ;  /* 0x028ca007050075a7 */ /* 0x001064000800017f */
[----:B-1----:R-:W-:Y:S05]  /*19540*/  @!P0 NANOSLEEP.SYNCS 0x989680 ;  /* 0x009896800000895d */ /* 0x002fea0003900000 */
[----:B------:R-:W1:Y:S02]  /*19550*/  @!P0 SYNCS.PHASECHK.TRANS64 P0, [R5+URZ+0x28ca0], R7 ;  /* 0x028ca007050085a7 */ /* 0x000e64000800007f */
[----:B-1----:R-:W-:Y:S05]  /*19560*/  @!P0 BRA `(.L_x_3778) ;  /* 0xfffffffc00f08947 */ /* 0x002fea000383ffff */
[----:B------:R-:W-:Y:S05]  /*19570*/  BRA `(.L_x_3923) ;  /* 0xffffffa000b47947 */ /* 0x000fea000383ffff */
.L_x_3780:
[----:B-1----:R1:W2:Y:S02]  /*19580*/  SYNCS.PHASECHK.TRANS64.TRYWAIT P0, [R5+URZ+0x28cc0], R7 ;  /* 0x028cc007050075a7 */ /* 0x0022a4000800017f */
[----:B--2---:R-:W-:Y:S05]  /*19590*/  @!P0 NANOSLEEP.SYNCS 0x989680 ;  /* 0x009896800000895d */ /* 0x004fea0003900000 */
[----:B------:R-:W2:Y:S02]  /*195a0*/  @!P0 SYNCS.PHASECHK.TRANS64 P0, [R5+URZ+0x28cc0], R7 ;  /* 0x028cc007050085a7 */ /* 0x000ea4000800007f */
[----:B--2---:R-:W-:Y:S05]  /*195b0*/  @!P0 BRA `(.L_x_3780) ;  /* 0xfffffffc00f08947 */ /* 0x004fea000383ffff */
[----:B------:R-:W-:Y:S05]  /*195c0*/  BRA `(.L_x_3924) ;  /* 0xffffffa400187947 */ /* 0x000fea000383ffff */
.L_x_3784:
[----:B0-----:R0:W1:Y:S02]  /*195d0*/  SYNCS.PHASECHK.TRANS64.TRYWAIT P0, [R6+URZ+0x28ca0], R7 ;  /* 0x028ca007060075a7 */ /* 0x001064000800017f */
[----:B-1----:R-:W-:Y:S05]  /*195e0*/  @!P0 NANOSLEEP.SYNCS 0x989680 ;  /* 0x009896800000895d */ /* 0x002fea0003900000 */
[----:B------:R-:W1:Y:S02]  /*195f0*/  @!P0 SYNCS.PHASECHK.TRANS64 P0, [R6+URZ+0x28ca0], R7 ;  /* 0x028ca007060085a7 */ /* 0x000e64000800007f */
[----:B-1----:R-:W-:Y:S05]  /*19600*/  @!P0 BRA `(.L_x_3784) ;  /* 0xfffffffc00f08947 */ /* 0x002fea000383ffff */
[----:B------:R-:W-:Y:S05]  /*19610*/  BRA `(.L_x_3925) ;  /* 0xffffffa800587947 */ /* 0x000fea000383ffff */
.L_x_3786:
[----:B-1----:R1:W2:Y:S02]  /*19620*/  SYNCS.PHASECHK.TRANS64.TRYWAIT P1, [R6+URZ+0x28cc0], R7 ;  /* 0x028cc007060075a7 */ /* 0x0022a4000802017f */
[----:B--2---:R-:W-:Y:S05]  /*19630*/  @!P1 NANOSLEEP.SYNCS 0x989680 ;  /* 0x009896800000995d */ /* 0x004fea0003900000 */
[----:B------:R-:W2:Y:S02]  /*19640*/  @!P1 SYNCS.PHASECHK.TRANS64 P1, [R6+URZ+0x28cc0], R7 ;  /* 0x028cc007060095a7 */ /* 0x000ea4000802007f */
[----:B--2---:R-:W-:Y:S05]  /*19650*/  @!P1 BRA `(.L_x_3786) ;  /* 0xfffffffc00f09947 */ /* 0x004fea000383ffff */
[----:B------:R-:W-:Y:S05]  /*19660*/  BRA `(.L_x_3926) ;  /* 0xffffffa800b47947 */ /* 0x000fea000383ffff */
.L_x_3796:
        /* <DEDUP_REMOVED lines=11> */
.L_x_3928:
[----:B------:R-:W-:Y:S05]  /*19720*/  BSYNC B0 ;  /* 0x0000000000007941 */ /* 0x000fea0003800000 */
.L_x_3927:
[----:B------:R-:W-:Y:S05]  /*19730*/  BRA `(.L_x_3929) ;  /* 0xffffffb400b87947 */ /* 0x000fea000383ffff */
.L_x_3797:
[----:B------:R-:W-:Y:S01]  /*19740*/  BSSY B0, `(.L_x_3930) ;  /* 0x0000006000007945 */ /* 0x000fe20003800000 */
[----:B------:R-:W-:-:S07]  /*19750*/  IMAD.MOV.U32 R15, RZ, RZ, -0x1 ;  /* 0xffffffffff0f7424 */ /* 0x000fce00078e00ff */
[----:B------:R-:W-:Y:S05]  /*19760*/  WARPSYNC.COLLECTIVE R15, `(.L_x_3931) ;  /* 0x000000000f0c7348 */ /* 0x000fea0003c00000 */
[----:B------:R-:W-:Y:S02]  /*19770*/  ELECT P6, UR62, PT ;  /* 0x00000000003e782f */ /* 0x000fe400038c0000 */
[----:B------:R-:W-:Y:S01]  /*19780*/  MOV R14, UR62 ;  /* 0x0000003e000e7c02 */ /* 0x000fe20008000f00 */
[----:B------:R-:W-:Y:S10]  /*19790*/  ENDCOLLECTIVE ;  /* 0x000000000000791b */ /* 0x000ff40003800000 */
.L_x_3931:
[----:B------:R-:W-:Y:S05]  /*197a0*/  BSYNC B0 ;  /* 0x0000000000007941 */ /* 0x000fea0003800000 */
.L_x_3930:
[----:B------:R-:W-:Y:S05]  /*197b0*/  BRA `(.L_x_3932) ;  /* 0xffffffb400a87947 */ /* 0x000fea000383ffff */
.L_x_3800:
[----:B0-----:R0:W1:Y:S02]  /*197c0*/  SYNCS.PHASECHK.TRANS64.TRYWAIT P0, [R5+URZ+0x28c40], R7 ;  /* 0x028c4007050075a7 */ /* 0x001064000800017f */
[----:B-1----:R-:W-:Y:S05]  /*197d0*/  @!P0 NANOSLEEP.SYNCS 0x989680 ;  /* 0x009896800000895d */ /* 0x002fea0003900000 */
[----:B------:R-:W1:Y:S02]  /*197e0*/  @!P0 SYNCS.PHASECHK.TRANS64 P0, [R5+URZ+0x28c40], R7 ;  /* 0x028c4007050085a7 */ /* 0x000e64000800007f */
[----:B-1----:R-:W-:Y:S05]  /*197f0*/  @!P0 BRA `(.L_x_3800) ;  /* 0xfffffffc00f08947 */ /* 0x002fea000383ffff */
[----:B------:R-:W-:Y:S05]  /*19800*/  BRA `(.L_x_3933) ;  /* 0xffffffb800107947 */ /* 0x000fea000383ffff */
.L_x_3803:
        /* <DEDUP_REMOVED lines=8> */
.L_x_3806:
[----:B0-----:R0:W1:Y:S02]  /*19890*/  SYNCS.PHASECHK.TRANS64.TRYWAIT P0, [R2+URZ+0x28c60], R5 ;  /* 0x028c6005020075a7 */ /* 0x001064000800017f */
[----:B-1----:R-:W-:Y:S05]  /*198a0*/  @!P0 NANOSLEEP.SYNCS 0x989680 ;  /* 0x009896800000895d */ /* 0x002fea0003900000 */
[----:B------:R-:W1:Y:S02]  /*198b0*/  @!P0 SYNCS.PHASECHK.TRANS64 P0, [R2+URZ+0x28c60], R5 ;  /* 0x028c6005020085a7 */ /* 0x000e64000800007f */
[----:B-1----:R-:W-:Y:S05]  /*198c0*/  @!P0 BRA `(.L_x_3806) ;  /* 0xfffffffc00f08947 */ /* 0x002fea000383ffff */
[----:B------:R-:W-:Y:S05]  /*198d0*/  BRA `(.L_x_3935) ;  /* 0xffffffbc00087947 */ /* 0x000fea000383ffff */
.L_x_3815:
[----:B--2---:R2:W3:Y:S02]  /*198e0*/  SYNCS.PHASECHK.TRANS64.TRYWAIT P0, [R3+URZ+0x28c40], R5 ;  /* 0x028c4005030075a7 */ /* 0x0044e4000800017f */
[----:B---3--:R-:W-:Y:S05]  /*198f0*/  @!P0 NANOSLEEP.SYNCS 0x989680 ;  /* 0x009896800000895d */ /* 0x008fea0003900000 */
[----:B------:R-:W3:Y:S02]  /*19900*/  @!P0 SYNCS.PHASECHK.TRANS64 P0, [R3+URZ+0x28c40], R5 ;  /* 0x028c4005030085a7 */ /* 0x000ee4000800007f */
[----:B---3--:R-:W-:Y:S05]  /*19910*/  @!P0 BRA `(.L_x_3815) ;  /* 0xfffffffc00f08947 */ /* 0x008fea000383ffff */
[----:B------:R-:W-:Y:S05]  /*19920*/  BRA `(.L_x_3936) ;  /* 0xffffffc000cc7947 */ /* 0x000fea000383ffff */
.L_x_3817:
[----:B0-----:R0:W3:Y:S02]  /*19930*/  SYNCS.PHASECHK.TRANS64.TRYWAIT P0, [R3+URZ+0x28c60], R5 ;  /* 0x028c6005030075a7 */ /* 0x0010e4000800017f */
[----:B---3--:R-:W-:Y:S05]  /*19940*/  @!P0 NANOSLEEP.SYNCS 0x989680 ;  /* 0x009896800000895d */ /* 0x008fea0003900000 */
[----:B------:R-:W3:Y:S02]  /*19950*/  @!P0 SYNCS.PHASECHK.TRANS64 P0, [R3+URZ+0x28c60], R5 ;  /* 0x028c6005030085a7 */ /* 0x000ee4000800007f */
[----:B---3--:R-:W-:Y:S05]  /*19960*/  @!P0 BRA `(.L_x_3817) ;  /* 0xfffffffc00f08947 */ /* 0x008fea000383ffff */
[----:B------:R-:W-:Y:S05]  /*19970*/  BRA `(.L_x_3937) ;  /* 0xffffffc4003c7947 */ /* 0x000fea000383ffff */
.L_x_3822:
[----:B--2---:R2:W3:Y:S02]  /*19980*/  SYNCS.PHASECHK.TRANS64.TRYWAIT P0, [R2+URZ+0x28c40], R3 ;  /* 0x028c4003020075a7 */ /* 0x0044e4000800017f */
[----:B---3--:R-:W-:Y:S05]  /*19990*/  @!P0 NANOSLEEP.SYNCS 0x989680 ;  /* 0x009896800000895d */ /* 0x008fea0003900000 */
[----:B------:R-:W3:Y:S02]  /*199a0*/  @!P0 SYNCS.PHASECHK.TRANS64 P0, [R2+URZ+0x28c40], R3 ;  /* 0x028c4003020085a7 */ /* 0x000ee4000800007f */
[----:B---3--:R-:W-:Y:S05]  /*199b0*/  @!P0 BRA `(.L_x_3822) ;  /* 0xfffffffc00f08947 */ /* 0x008fea000383ffff */
[----:B------:R-:W-:Y:S05]  /*199c0*/  BRA `(.L_x_3938) ;  /* 0xffffffc800d47947 */ /* 0x000fea000383ffff */
.L_x_3824:
[----:B0-----:R0:W3:Y:S02]  /*199d0*/  SYNCS.PHASECHK.TRANS64.TRYWAIT P1, [R2+URZ+0x28c60], R3 ;  /* 0x028c6003020075a7 */ /* 0x0010e4000802017f */
[----:B---3--:R-:W-:Y:S05]  /*199e0*/  @!P1 NANOSLEEP.SYNCS 0x989680 ;  /* 0x009896800000995d */ /* 0x008fea0003900000 */
[----:B------:R-:W3:Y:S02]  /*199f0*/  @!P1 SYNCS.PHASECHK.TRANS64 P1, [R2+URZ+0x28c60], R3 ;  /* 0x028c6003020095a7 */ /* 0x000ee4000802007f */
[----:B---3--:R-:W-:Y:S05]  /*19a00*/  @!P1 BRA `(.L_x_3824) ;  /* 0xfffffffc00f09947 */ /* 0x008fea000383ffff */
[----:B------:R-:W-:Y:S05]  /*19a10*/  BRA `(.L_x_3939) ;  /* 0xffffffcc00407947 */ /* 0x000fea000383ffff */
.L_x_3829:
[----:B---3--:R3:W4:Y:S02]  /*19a20*/  SYNCS.PHASECHK.TRANS64.TRYWAIT P0, [R2+URZ+0x28c40], R3 ;  /* 0x028c4003020075a7 */ /* 0x008724000800017f */
[----:B----4-:R-:W-:Y:S05]  /*19a30*/  @!P0 NANOSLEEP.SYNCS 0x989680 ;  /* 0x009896800000895d */ /* 0x010fea0003900000 */
[----:B------:R-:W4:Y:S02]  /*19a40*/  @!P0 SYNCS.PHASECHK.TRANS64 P0, [R2+URZ+0x28c40], R3 ;  /* 0x028c4003020085a7 */ /* 0x000f24000800007f */
[----:B----4-:R-:W-:Y:S05]  /*19a50*/  @!P0 BRA `(.L_x_3829) ;  /* 0xfffffffc00f08947 */ /* 0x010fea000383ffff */
[----:B------:R-:W-:Y:S05]  /*19a60*/  BRA `(.L_x_3940) ;  /* 0xffffffd000bc7947 */ /* 0x000fea000383ffff */
.L_x_3831:
[----:B0-----:R0:W2:Y:S02]  /*19a70*/  SYNCS.PHASECHK.TRANS64.TRYWAIT P1, [R2+URZ+0x28c60], R3 ;  /* 0x028c6003020075a7 */ /* 0x0010a4000802017f */
[----:B--2---:R-:W-:Y:S05]  /*19a80*/  @!P1 NANOSLEEP.SYNCS 0x989680 ;  /* 0x009896800000995d */ /* 0x004fea0003900000 */
[----:B------:R-:W2:Y:S02]  /*19a90*/  @!P1 SYNCS.PHASECHK.TRANS64 P1, [R2+URZ+0x28c60], R3 ;  /* 0x028c6003020095a7 */ /* 0x000ea4000802007f */
[----:B--2---:R-:W-:Y:S05]  /*19aa0*/  @!P1 BRA `(.L_x_3831) ;  /* 0xfffffffc00f09947 */ /* 0x004fea000383ffff */
[----:B------:R-:W-:Y:S05]  /*19ab0*/  BRA `(.L_x_3941) ;  /* 0xffffffd4002c7947 */ /* 0x000fea000383ffff */
.L_x_3836:
[----:B------:R-:W-:Y:S01]  /*19ac0*/  BSSY B0, `(.L_x_3942) ;  /* 0x0000008000007945 */ /* 0x000fe20003800000 */
[----:B------:R-:W-:Y:S01]  /*19ad0*/  IMAD.MOV.U32 R13, RZ, RZ, R16 ;  /* 0x000000ffff0d7224 */ /* 0x000fe200078e0010 */
[----:B------:R-:W-:Y:S01]  /*19ae0*/  MOV R15, 0xffffffff ;  /* 0xffffffff000f7802 */ /* 0x000fe20000000f00 */
[----:B------:R-:W-:Y:S02]  /*19af0*/  IMAD.MOV.U32 R12, RZ, RZ, RZ ;  /* 0x000000ffff0c7224 */ /* 0x000fe400078e00ff */
[----:B------:R-:W-:-:S07]  /*19b00*/  IMAD.MOV.U32 R11, RZ, RZ, 0x1f ;  /* 0x0000001fff0b7424 */ /* 0x000fce00078e00ff */
[----:B01----:R-:W-:Y:S05]  /*19b10*/  WARPSYNC.COLLECTIVE R15, `(.L_x_3943) ;  /* 0x000000000f087348 */ /* 0x003fea0003c00000 */
[----:B------:R2:W3:Y:S02]  /*19b20*/  SHFL.IDX P6, R14, R13, R12, R11 ;  /* 0x0000000c0d0e7389 */ /* 0x0004e400000c000b */
[----:B0123--:R-:W-:Y:S01]  /*19b30*/  ENDCOLLECTIVE ;  /* 0x000000000000791b */ /* 0x00ffe20003800000 */
.L_x_3943:
[----:B------:R-:W-:Y:S05]  /*19b40*/  BSYNC B0 ;  /* 0x0000000000007941 */ /* 0x000fea0003800000 */
.L_x_3942:
        /* <DEDUP_REMOVED lines=8> */
.L_x_3944:
[----:B------:R-:W-:Y:S01]  /*19bd0*/  MOV R16, R14 ;  /* 0x0000000e00107202 */ /* 0x000fe20000000f00 */
[----:B------:R-:W-:Y:S06]  /*19be0*/  BRA `(.L_x_3945) ;  /* 0xffffffd8006c7947 */ /* 0x000fec000383ffff */
.L_x_3839:
[----:B------:R-:W-:Y:S01]  /*19bf0*/  BSSY B0, `(.L_x_3946) ;  /* 0x0000008000007945 */ /* 0x000fe20003800000 */
[----:B-----5:R-:W-:Y:S02]  /*19c00*/  IMAD.MOV.U32 R13, RZ, RZ, R17 ;  /* 0x000000ffff0d7224 */ /* 0x020fe400078e0011 */
[----:B------:R-:W-:Y:S02]  /*19c10*/  IMAD.MOV.U32 R12, RZ, RZ, 0x1 ;  /* 0x00000001ff0c7424 */ /* 0x000fe400078e00ff */
[----:B------:R-:W-:Y:S02]  /*19c20*/  IMAD.MOV.U32 R11, RZ, RZ, RZ ;  /* 0x000000ffff0b7224 */ /* 0x000fe400078e00ff */
[----:B------:R-:W-:-:S07]  /*19c30*/  IMAD.MOV.U32 R15, RZ, RZ, -0x1 ;  /* 0xffffffffff0f7424 */ /* 0x000fce00078e00ff */
[----:B01234-:R-:W-:Y:S05]  /*19c40*/  WARPSYNC.COLLECTIVE R15, `(.L_x_3947) ;  /* 0x000000000f087348 */ /* 0x01ffea0003c00000 */
[----:B------:R0:W0:Y:S02]  /*19c50*/  SHFL.UP P6, R14, R13, R12, R11 ;  /* 0x0400000c0d0e7389 */ /* 0x00002400000c000b */
[----:B01234-:R-:W-:Y:S01]  /*19c60*/  ENDCOLLECTIVE ;  /* 0x000000000000791b */ /* 0x01ffe20003800000 */
.L_x_3947:
[----:B------:R-:W-:Y:S05]  /*19c70*/  BSYNC B0 ;  /* 0x0000000000007941 */ /* 0x000fea0003800000 */
.L_x_3946:
[C---:B------:R-:W-:Y:S01]  /*19c80*/  ISETP.NE.AND P0, PT, R7.reuse, RZ, PT ;  /* 0x000000ff0700720c */ /* 0x040fe20003f05270 */
        /* <DEDUP_REMOVED lines=9> */
.L_x_3948:
        /* <DEDUP_REMOVED lines=8> */
.L_x_3949:
        /* <DEDUP_REMOVED lines=8> */
.L_x_3950:
        /* <DEDUP_REMOVED lines=8> */
.L_x_3951:
        /* <DEDUP_REMOVED lines=8> */
.L_x_3952:
[----:B------:R-:W-:Y:S05]  /*19f20*/  BRA `(.L_x_3953) ;  /* 0xffffffd800307947 */ /* 0x000fea000383ffff */
.L_x_3844:
[----:B------:R-:W-:Y:S01]  /*19f30*/  BSSY B0, `(.L_x_3954) ;  /* 0x0000008000007945 */ /* 0x000fe20003800000 */
[----:B-----5:R-:W-:Y:S01]  /*19f40*/  IMAD.MOV.U32 R13, RZ, RZ, R17 ;  /* 0x000000ffff0d7224 */ /* 0x020fe200078e0011 */
[----:B------:R-:W-:Y:S01]  /*19f50*/  MOV R11, RZ ;  /* 0x000000ff000b7202 */ /* 0x000fe20000000f00 */
[----:B------:R-:W-:Y:S02]  /*19f60*/  IMAD.MOV.U32 R12, RZ, RZ, 0x1 ;  /* 0x00000001ff0c7424 */ /* 0x000fe400078e00ff */
[----:B------:R-:W-:-:S07]  /*19f70*/  IMAD.MOV.U32 R15, RZ, RZ, -0x1 ;  /* 0xffffffffff0f7424 */ /* 0x000fce00078e00ff */
[----:B01----:R-:W-:Y:S05]  /*19f80*/  WARPSYNC.COLLECTIVE R15, `(.L_x_3955) ;  /* 0x000000000f087348 */ /* 0x003fea0003c00000 */
[----:B------:R2:W3:Y:S02]  /*19f90*/  SHFL.UP P6, R14, R13, R12, R11 ;  /* 0x0400000c0d0e7389 */ /* 0x0004e400000c000b */
[----:B0123--:R-:W-:Y:S01]  /*19fa0*/  ENDCOLLECTIVE ;  /* 0x000000000000791b */ /* 0x00ffe20003800000 */
.L_x_3955:
[----:B------:R-:W-:Y:S05]  /*19fb0*/  BSYNC B0 ;  /* 0x0000000000007941 */ /* 0x000fea0003800000 */
.L_x_3954:
        /* <DEDUP_REMOVED lines=10> */
.L_x_3956:
        /* <DEDUP_REMOVED lines=8> */
.L_x_3957:
        /* <DEDUP_REMOVED lines=8> */
.L_x_3958:
        /* <DEDUP_REMOVED lines=8> */
.L_x_3959:
        /* <DEDUP_REMOVED lines=8> */
.L_x_3960:
[----:B------:R-:W-:Y:S05]  /*1a260*/  BRA `(.L_x_3961) ;  /* 0xffffffd800147947 */ /* 0x000fea000383ffff */
.L_x_3846:
[----:B------:R-:W-:Y:S01]  /*1a270*/  BSSY B0, `(.L_x_3962) ;  /* 0x0000006000007945 */ /* 0x000fe20003800000 */
[----:B------:R-:W-:Y:S01]  /*1a280*/  PLOP3.LUT P6, PT, P6, PT, PT, 0x8, 0x0 ;  /* 0x000000000000781c */ /* 0x000fe200037ce170 */
[----:B------:R-:W-:-:S12]  /*1a290*/  IMAD.MOV.U32 R15, RZ, RZ, -0x1 ;  /* 0xffffffffff0f7424 */ /* 0x000fd800078e00ff */
[----:B01----:R-:W-:Y:S05]  /*1a2a0*/  WARPSYNC.COLLECTIVE R15, `(.L_x_3963) ;  /* 0x000000000f087348 */ /* 0x003fea0003c00000 */
[----:B------:R-:W-:Y:S01]  /*1a2b0*/  VOTE.ANY R14, PT, P6 ;  /* 0x00000000000e7806 */ /* 0x000fe200030e0100 */
[----:B01----:R-:W-:Y:S06]  /*1a2c0*/  ENDCOLLECTIVE ;  /* 0x000000000000791b */ /* 0x003fec0003800000 */
.L_x_3963:
[----:B------:R-:W-:Y:S05]  /*1a2d0*/  BSYNC B0 ;  /* 0x0000000000007941 */ /* 0x000fea0003800000 */
.L_x_3962:
        /* <DEDUP_REMOVED lines=9> */
.L_x_3964:
[----:B------:R-:W-:Y:S01]  /*1a370*/  IMAD.MOV.U32 R17, RZ, RZ, R14 ;  /* 0x000000ffff117224 */ /* 0x000fe200078e000e */
[----:B------:R-:W-:Y:S06]  /*1a380*/  BRA `(.L_x_3965) ;  /* 0xffffffd800047947 */ /* 0x000fec000383ffff */
.L_x_3848:
[----:B------:R-:W-:Y:S01]  /*1a390*/  BSSY B0, `(.L_x_3966) ;  /* 0x0000007000007945 */ /* 0x000fe20003800000 */
[----:B------:R-:W-:Y:S02]  /*1a3a0*/  IMAD.MOV.U32 R13, RZ, RZ, R2 ;  /* 0x000000ffff0d7224 */ /* 0x000fe400078e0002 */
[----:B------:R-:W-:Y:S02]  /*1a3b0*/  IMAD.MOV.U32 R11, RZ, RZ, 0x1f ;  /* 0x0000001fff0b7424 */ /* 0x000fe400078e00ff */
[----:B------:R-:W-:-:S07]  /*1a3c0*/  IMAD.MOV.U32 R15, RZ, RZ, -0x1 ;  /* 0xffffffffff0f7424 */ /* 0x000fce00078e00ff */
[----:B0123--:R-:W-:Y:S05]  /*1a3d0*/  WARPSYNC.COLLECTIVE R15, `(.L_x_3967) ;  /* 0x000000000f087348 */ /* 0x00ffea0003c00000 */
[----:B------:R4:W0:Y:S02]  /*1a3e0*/  SHFL.IDX P6, R14, R13, R12, R11 ;  /* 0x0000000c0d0e7389 */ /* 0x00082400000c000b */
[----:B01234-:R-:W-:Y:S01]  /*1a3f0*/  ENDCOLLECTIVE ;  /* 0x000000000000791b */ /* 0x01ffe20003800000 */
.L_x_3967:
[----:B------:R-:W-:Y:S05]  /*1a400*/  BSYNC B0 ;  /* 0x0000000000007941 */ /* 0x000fea0003800000 */
.L_x_3966:
[----:B------:R-:W-:Y:S01]  /*1a410*/  IMAD.MOV.U32 R7, RZ, RZ, R14 ;  /* 0x000000ffff077224 */ /* 0x000fe200078e000e */
[----:B------:R-:W-:Y:S06]  /*1a420*/  BRA `(.L_x_3847) ;  /* 0xffffffd400f87947 */ /* 0x000fec000383ffff */
.L_x_3852:
[----:B-1----:R1:W2:Y:S02]  /*1a430*/  SYNCS.PHASECHK.TRANS64.TRYWAIT P0, [R0+URZ+0x28c20], R3 ;  /* 0x028c2003000075a7 */ /* 0x0022a4000800017f */
[----:B--2---:R-:W-:Y:S05]  /*1a440*/  @!P0 NANOSLEEP.SYNCS 0x989680 ;  /* 0x009896800000895d */ /* 0x004fea0003900000 */
[----:B------:R-:W2:Y:S02]  /*1a450*/  @!P0 SYNCS.PHASECHK.TRANS64 P0, [R0+URZ+0x28c20], R3 ;  /* 0x028c2003000085a7 */ /* 0x000ea4000800007f */
[----:B--2---:R-:W-:Y:S05]  /*1a460*/  @!P0 BRA `(.L_x_3852) ;  /* 0xfffffffc00f08947 */ /* 0x004fea000383ffff */
[----:B------:R-:W-:Y:S05]  /*1a470*/  BRA `(.L_x_3968) ;  /* 0xffffffdc006c7947 */ /* 0x000fea000383ffff */
.L_x_3853:
[----:B------:R-:W2:Y:S01]  /*1a480*/  S2R R2, SR_TID.X ;  /* 0x0000000000027919 */ /* 0x000ea20000002100 */
        /* <DEDUP_REMOVED lines=10> */
.L_x_3970:
[----:B------:R-:W-:Y:S05]  /*1a530*/  BSYNC B0 ;  /* 0x0000000000007941 */ /* 0x000fea0003800000 */
.L_x_3969:
[----:B------:R-:W-:Y:S05]  /*1a540*/  BRA `(.L_x_3971) ;  /* 0xffffffdc00547947 */ /* 0x000fea000383ffff */
.L_x_3854:
[----:B------:R-:W-:Y:S01]  /*1a550*/  BSSY B0, `(.L_x_3972) ;  /* 0x0000006000007945 */ /* 0x000fe20003800000 */
[----:B------:R-:W-:-:S07]  /*1a560*/  IMAD.MOV.U32 R15, RZ, RZ, -0x1 ;  /* 0xffffffffff0f7424 */ /* 0x000fce00078e00ff */
[----:B012---:R-:W-:Y:S05]  /*1a570*/  WARPSYNC.COLLECTIVE R15, `(.L_x_3973) ;  /* 0x000000000f0c7348 */ /* 0x007fea0003c00000 */
[----:B------:R-:W-:Y:S02]  /*1a580*/  ELECT P6, UR62, PT ;  /* 0x00000000003e782f */ /* 0x000fe400038c0000 */
[----:B------:R-:W-:Y:S01]  /*1a590*/  MOV R14, UR62 ;  /* 0x0000003e000e7c02 */ /* 0x000fe20008000f00 */
[----:B012---:R-:W-:Y:S10]  /*1a5a0*/  ENDCOLLECTIVE ;  /* 0x000000000000791b */ /* 0x007ff40003800000 */
.L_x_3973:
[----:B------:R-:W-:Y:S05]  /*1a5b0*/  BSYNC B0 ;  /* 0x0000000000007941 */ /* 0x000fea0003800000 */
.L_x_3972:
[----:B------:R-:W-:Y:S05]  /*1a5c0*/  BRA `(.L_x_3974) ;  /* 0xffffffdc00487947 */ /* 0x000fea000383ffff */
.L_x_3856:
[----:B-1----:R1:W2:Y:S02]  /*1a5d0*/  SYNCS.PHASECHK.TRANS64.TRYWAIT P0, [R6+URZ], R5 ;  /* 0x00000005060075a7 */ /* 0x0022a4000800017f */
[----:B--2---:R-:W-:Y:S05]  /*1a5e0*/  @!P0 NANOSLEEP.SYNCS 0x989680 ;  /* 0x009896800000895d */ /* 0x004fea0003900000 */
[----:B------:R-:W2:Y:S02]  /*1a5f0*/  @!P0 SYNCS.PHASECHK.TRANS64 P0, [R6+URZ], R5 ;  /* 0x00000005060085a7 */ /* 0x000ea4000800007f */
[----:B--2---:R-:W-:Y:S05]  /*1a600*/  @!P0 BRA `(.L_x_3856) ;  /* 0xfffffffc00f08947 */ /* 0x004fea000383ffff */
[----:B------:R-:W-:Y:S05]  /*1a610*/  BRA `(.L_x_3975) ;  /* 0xffffffdc00847947 */ /* 0x000fea000383ffff */
.L_x_3857:
[----:B--2---:R2:W3:Y:S02]  /*1a620*/  SYNCS.PHASECHK.TRANS64.TRYWAIT P0, [R7+URZ], R2 ;  /* 0x00000002070075a7 */ /* 0x0044e4000800017f */
[----:B---3--:R-:W-:Y:S05]  /*1a630*/  @!P0 NANOSLEEP.SYNCS 0x989680 ;  /* 0x009896800000895d */ /* 0x008fea0003900000 */
[----:B------:R-:W3:Y:S02]  /*1a640*/  @!P0 SYNCS.PHASECHK.TRANS64 P0, [R7+URZ], R2 ;  /* 0x00000002070085a7 */ /* 0x000ee4000800007f */
[----:B---3--:R-:W-:Y:S05]  /*1a650*/  @!P0 BRA `(.L_x_3857) ;  /* 0xfffffffc00f08947 */ /* 0x008fea000383ffff */
[----:B------:R-:W-:Y:S05]  /*1a660*/  BRA `(.L_x_3976) ;  /* 0xffffffdc00787947 */ /* 0x000fea000383ffff */
.L_x_3859:
[----:B---3--:R3:W4:Y:S02]  /*1a670*/  SYNCS.PHASECHK.TRANS64.TRYWAIT P0, [R4+URZ], R5 ;  /* 0x00000005040075a7 */ /* 0x008724000800017f */
[----:B----4-:R-:W-:Y:S05]  /*1a680*/  @!P0 NANOSLEEP.SYNCS 0x989680 ;  /* 0x009896800000895d */ /* 0x010fea0003900000 */
[----:B------:R-:W4:Y:S02]  /*1a690*/  @!P0 SYNCS.PHASECHK.TRANS64 P0, [R4+URZ], R5 ;  /* 0x00000005040085a7 */ /* 0x000f24000800007f */
[----:B----4-:R-:W-:Y:S05]  /*1a6a0*/  @!P0 BRA `(.L_x_3859) ;  /* 0xfffffffc00f08947 */ /* 0x010fea000383ffff */
[----:B------:R-:W-:Y:S05]  /*1a6b0*/  BRA `(.L_x_3977) ;  /* 0xffffffdc00807947 */ /* 0x000fea000383ffff */
.L_x_3978:
        /* <DEDUP_REMOVED lines=12> */
.L_x_4564:


//--------------------- .text._ZN7cutlass13device_kernelIN5flash11enable_sm90INS1_16FlashAttnFwdSm90INS1_25CollectiveMainloopFwdSm90ILi2EN4cute5tupleIJNS5_1CILi1EEES8_S8_EEENS6_IJNS7_ILi64EEESA_SA_EEELi512ENS_10bfloat16_tEfNS_4arch4Sm90ELb1ELb0ELb1ELb1ELb0ELb0ELb1ELb0ELb0ELb0ELb0ELb0EEENS1_21CollectiveEpilogueFwdINS6_IJSA_NS7_ILi512EEESA_EEES9_SC_SE_Li256ELb1ELb0ELb0ELb0EEENS1_36VarlenDynamicPersistentTileSchedulerILi64ELi64ELi256ELi32ELb0ELb0ELb1ELb1ELb1ELb1EEEEEEEEEvNT_6ParamsE --------------------------
	.section	.text._ZN7cutlass13device_kernelIN5flash11enable_sm90INS1_16FlashAttnFwdSm90INS1_25CollectiveMainloopFwdSm90ILi2EN4cute5tupleIJNS5_1CILi1EEES8_S8_EEENS6_IJNS7_ILi64EEESA_SA_EEELi512ENS_10bfloat16_tEfNS_4arch4Sm90ELb1ELb0ELb1ELb1ELb0ELb0ELb1ELb0ELb0ELb0ELb0ELb0EEENS1_21CollectiveEpilogueFwdINS6_IJSA_NS7_ILi512EEESA_EEES9_SC_SE_Li256ELb1ELb0ELb0ELb0EEENS1_36VarlenDynamicPersistentTileSchedulerILi64ELi64ELi256ELi32ELb0ELb0ELb1ELb1ELb1ELb1EEEEEEEEEvNT_6ParamsE,"ax",@progbits
	.align	128
.text._ZN7cutlass13device_kernelIN5flash11enable_sm90INS1_16FlashAttnFwdSm90INS1_25CollectiveMainloopFwdSm90ILi2EN4cute5tupleIJNS5_1CILi1EEES8_S8_EEENS6_IJNS7_ILi64EEESA_SA_EEELi512ENS_10bfloat16_tEfNS_4arch4Sm90ELb1ELb0ELb1ELb1ELb0ELb0ELb1ELb0ELb0ELb0ELb0ELb0EEENS1_21CollectiveEpilogueFwdINS6_IJSA_NS7_ILi512EEESA_EEES9_SC_SE_Li256ELb1ELb0ELb0ELb0EEENS1_36VarlenDynamicPersistentTileSchedulerILi64ELi64ELi256ELi32ELb0ELb0ELb1ELb1ELb1ELb1EEEEEEEEEvNT_6ParamsE:
        .type           _ZN7cutlass13device_kernelIN5flash11enable_sm90INS1_16FlashAttnFwdSm90INS1_25CollectiveMainloopFwdSm90ILi2EN4cute5tupleIJNS5_1CILi1EEES8_S8_EEENS6_IJNS7_ILi64EEESA_SA_EEELi512ENS_10bfloat16_tEfNS_4arch4Sm90ELb1ELb0ELb1ELb1ELb0ELb0ELb1ELb0ELb0ELb0ELb0ELb0EEENS1_21CollectiveEpilogueFwdINS6_IJSA_NS7_ILi512EEESA_EEES9_SC_SE_Li256ELb1ELb0ELb0ELb0EEENS1_36VarlenDynamicPersistentTileSchedulerILi64ELi64ELi256ELi32ELb0ELb0ELb1ELb1ELb1ELb1EEEEEEEEEvNT_6ParamsE,@function
        .size           _ZN7cutlass13device_kernelIN5flash11enable_sm90INS1_16FlashAttnFwdSm90INS1_25CollectiveMainloopFwdSm90ILi2EN4cute5tupleIJNS5_1CILi1EEES8_S8_EEENS6_IJNS7_ILi64EEESA_SA_EEELi512ENS_10bfloat16_tEfNS_4arch4Sm90ELb1ELb0ELb1ELb1ELb0ELb0ELb1ELb0ELb0ELb0ELb0ELb0EEENS1_21CollectiveEpilogueFwdINS6_IJSA_NS7_ILi512EEESA_EEES9_SC_SE_Li256ELb1ELb0ELb0ELb0EEENS1_36VarlenDynamicPersistentTileSchedulerILi64ELi64ELi256ELi32ELb0ELb0ELb1ELb1ELb1ELb1EEEEEEEEEvNT_6ParamsE,(.L_x_4565 - _ZN7cutlass13device_kernelIN5flash11enable_sm90INS1_16FlashAttnFwdSm90INS1_25CollectiveMainloopFwdSm90ILi2EN4cute5tupleIJNS5_1CILi1EEES8_S8_EEENS6_IJNS7_ILi64EEESA_SA_EEELi512ENS_10bfloat16_tEfNS_4arch4Sm90ELb1ELb0ELb1ELb1ELb0ELb0ELb1ELb0ELb0ELb0ELb0ELb0EEENS1_21CollectiveEpilogueFwdINS6_IJSA_NS7_ILi512EEESA_EEES9_SC_SE_Li256ELb1ELb0ELb0ELb0EEENS1_36VarlenDynamicPersistentTileSchedulerILi64ELi64ELi256ELi32ELb0ELb0ELb1ELb1ELb1ELb1EEEEEEEEEvNT_6ParamsE)
        .other          _ZN7cutlass13device_kernelIN5flash11enable_sm90INS1_16FlashAttnFwdSm90INS1_25CollectiveMainloopFwdSm90ILi2EN4cute5tupleIJNS5_1CILi1EEES8_S8_EEENS6_IJNS7_ILi64EEESA_SA_EEELi512ENS_10bfloat16_tEfNS_4arch4Sm90ELb1ELb0ELb1ELb1ELb0ELb0ELb1ELb0ELb0ELb0ELb0ELb0EEENS1_21CollectiveEpilogueFwdINS6_IJSA_NS7_ILi512EEESA_EEES9_SC_SE_Li256ELb1ELb0ELb0ELb0EEENS1_36VarlenDynamicPersistentTileSchedulerILi64ELi64ELi256ELi32ELb0ELb0ELb1ELb1ELb1ELb1EEEEEEEEEvNT_6ParamsE,@"STO_CUDA_ENTRY STV_DEFAULT"
_ZN7cutlass13device_kernelIN5flash11enable_sm90INS1_16FlashAttnFwdSm90INS1_25CollectiveMainloopFwdSm90ILi2EN4cute5tupleIJNS5_1CILi1EEES8_S8_EEENS6_IJNS7_ILi64EEESA_SA_EEELi512ENS_10bfloat16_tEfNS_4arch4Sm90ELb1ELb0ELb1ELb1ELb0ELb0ELb1ELb0ELb0ELb0ELb0ELb0EEENS1_21CollectiveEpilogueFwdINS6_IJSA_NS7_ILi512EEESA_EEES9_SC_SE_Li256ELb1ELb0ELb0ELb0EEENS1_36VarlenDynamicPersistentTileSchedulerILi64ELi64ELi256ELi32ELb0ELb0ELb1ELb1ELb1ELb1EEEEEEEEEvNT_6ParamsE:
        /* <DEDUP_REMOVED lines=24> */
.L_x_3980:
[----:B------:R-:W-:Y:S05]  /*0180*/  BSYNC B0 ;  /* 0x0000000000007941 */ /* 0x000fea0003800000 */
.L_x_3979:
        /* <DEDUP_REMOVED lines=21> */
[----:B0-----:R0:W1:Y:S01]  /*02e0*/  @UP1 SYNCS.EXCH.64 URZ, [UR8+0x38800], UR4 ;  /* 0x03880004083f15b2 */ /* 0x0010620008000100 */
[----:B------:R0:W2:Y:S04]  /*02f0*/  @UP2 SYNCS.EXCH.64 URZ, [UR8+0x38810], UR4 ;  /* 0x03881004083f25b2 */ /* 0x0000a80008000100 */
        /* <DEDUP_REMOVED lines=16> */
.L_x_3981:
        /* <DEDUP_REMOVED lines=22> */
.L_x_3982:
        /* <DEDUP_REMOVED lines=18> */
.L_x_3983:
        /* <DEDUP_REMOVED lines=22> */
.L_x_3984:
        /* <DEDUP_REMOVED lines=22> */
.L_x_3985:
[----:B0-----:R-:W-:Y:S01]  /*0940*/  UMOV UR4, 0x1 ;  /* 0x0000000100047882 */ /* 0x001fe20000000000 */
[----:B------:R-:W-:Y:S01]  /*0950*/  PLOP3.LUT P0, PT, PT, PT, UP0, 0x80, 0x0 ;  /* 0x000000000000781c */ /* 0x000fe20003f0f008 */
[----:B------:R-:W-:Y:S01]  /*0960*/  USEL UR4, UR4, 0x2, !UP0 ;  /* 0x0000000204047887 */ /* 0x000fe2000c000000 */
[----:B------:R-:W-:-:S05]  /*0970*/  NOP ;  /* 0x0000000000007918 */ /* 0x000fca0000000000 */
[----:B------:R-:W-:-:S05]  /*0980*/  IMAD.U32 R2, RZ, RZ, UR4 ;  /* 0x00000004ff027e24 */ /* 0x000fca000f8e00ff */
[----:B------:R0:W-:Y:S01]  /*0990*/  STL [R1+0x2c], R2 ;  /* 0x00002c0201007387 */ /* 0x0001e20000100800 */
[----:B-123--:R-:W-:Y:S06]  /*09a0*/  BAR.SYNC.DEFER_BLOCKING 0x0 ;  /* 0x0000000000007b1d */ /* 0x00efec0000010000 */
[----:B------:R-:W-:Y:S05]  /*09b0*/  @!P0 BRA `(.L_x_3986) ;  /* 0x000000f000dc8947 */ /* 0x000fea0003800000 */
.L_x_3987:
[----:B------:R-:W-:-:S08]  /*09c0*/  NOP ;  /* 0x0000000000007918 */ /* 0x000fd00000000000 */
[----:B------:R-:W1:Y:S02]  /*09d0*/  USETMAXREG.TRY_ALLOC.CTAPOOL UP0, 0xf0 ;  /* 0x000000f0000079c8 */ /* 0x000e640008000600 */
[----:B-1----:R-:W-:-:S13]  /*09e0*/  PLOP3.LUT P0, PT, PT, PT, UP0, 0x80, 0x0 ;  /* 0x000000000000781c */ /* 0x002fda0003f0f008 */
[----:B------:R-:W-:Y:S05]  /*09f0*/  @!P0 BRA `(.L_x_3987) ;  /* 0xfffffffc00f08947 */ /* 0x000fea000383ffff */
[----:B0-----:R-:W0:Y:S01]  /*0a00*/  S2R R2, SR_TID.X ;  /* 0x0000000000027919 */ /* 0x001e220000002100 */
[----:B------:R-:W1:Y:S01]  /*0a10*/  S2UR UR5, SR_CgaCtaId ;  /* 0x00000000000579c3 */ /* 0x000e620000008800 */
[----:B------:R-:W-:Y:S02]  /*0a20*/  UMOV UR4, 0x400 ;  /* 0x0000040000047882 */ /* 0x000fe40000000000 */
[----:B-1----:R-:W-:-:S06]  /*0a30*/  ULEA UR4, UR5, UR4, 0x18 ;  /* 0x0000000405047291 */ /* 0x002fcc000f8ec03f */
[----:B------:R-:W-:Y:S01]  /*0a40*/  IMAD.U32 R17, RZ, RZ, UR4 ;  /* 0x00000004ff117e24 */ /* 0x000fe2000f8e00ff */
[----:B0-----:R-:W-:Y:S01]  /*0a50*/  LOP3.LUT R0, R2, 0xffffff80, RZ, 0xc0, !PT ;  /* 0xffffff8002007812 */ /* 0x001fe200078ec0ff */
[----:B------:R-:W-:-:S03]  /*0a60*/  ULDC UR4, c[0x0][0xd14] ;  /* 0x0003450000047ab9 */ /* 0x000fc60000000800 */
[----:B------:R-:W-:-:S13]  /*0a70*/  ISETP.NE.AND P0, PT, R0, 0x80, PT ;  /* 0x000000800000780c */ /* 0x000fda0003f05270 */
[----:B------:R-:W-:Y:S06]  /*0a80*/  @!P0 BAR.ARV 0x8, 0xa0 ;  /* 0x0202800000008b1d */ /* 0x000fec0000002000 */
[----:B------:R-:W-:-:S13]  /*0a90*/  ISETP.GE.U32.AND P0, PT, R2, 0x100, PT ;  /* 0x000001000200780c */ /* 0x000fda0003f06070 */
[----:B------:R-:W-:Y:S08]  /*0aa0*/  @P0 BAR.ARV 0xf, 0x100 ;  /* 0x03c4000000000b1d */ /* 0x000ff00000002000 */
[----:B------:R-:W-:Y:S06]  /*0ab0*/  BAR.SYNC.DEFER_BLOCKING 0x5, 0x120 ;  /* 0x0144800000007b1d */ /* 0x000fec0000010000 */
[----:B------:R-:W0:Y:S02]  /*0ac0*/  LDS.128 R184, [R17+0x388d0] ;  /* 0x0388d00011b87984 */ /* 0x000e240000000c00 */
[----:B------:R-:W-:Y:S06]  /*0ad0*/  BAR.ARV 0x4, 0x120 ;  /* 0x0104800000007b1d */ /* 0x000fec0000002000 */
[----:B0-----:R-:W-:-:S13]  /*0ae0*/  ISETP.GE.AND P0, PT, R187, UR4, PT ;  /* 0x00000004bb007c0c */ /* 0x001fda000bf06270 */
[----:B------:R-:W-:Y:S05]  /*0af0*/  @P0 EXIT ;  /* 0x000000000000094d */ /* 0x000fea0003800000 */
[----:B------:R-:W2:Y:S01]  /*0b00*/  LDL R3, [R1+0x2c] ;  /* 0x00002c0001037983 */ /* 0x000ea20000100800 */
[----:B------:R-:W-:Y:S01]  /*0b10*/  VIADD R198, R2, 0xffffff80 ;  /* 0xffffff8002c67836 */ /* 0x000fe20000000000 */
[----:B------:R-:W-:Y:S01]  /*0b20*/  MOV R191, 0x40 ;  /* 0x0000004000bf7802 */ /* 0x000fe20000000f00 */
[----:B------:R-:W-:Y:S01]  /*0b30*/  IMAD.MOV.U32 R16, RZ, RZ, RZ ;  /* 0x000000ffff107224 */ /* 0x000fe200078e00ff */
[----:B------:R-:W-:Y:S01]  /*0b40*/  R2UR UR5, R186 ;  /* 0x00000000ba0572ca */ /* 0x000fe200000e0000 */
[----:B------:R-:W-:Y:S01]  /*0b50*/  UMOV UR36, URZ ;  /* 0x0000003f00247c82 */ /* 0x000fe20008000000 */
[----:B--2---:R-:W-:Y:S02]  /*0b60*/  R2UR UR4, R3 ;  /* 0x00000000030472ca */ /* 0x004fe400000e0000 */
[----:B------:R-:W-:-:S04]  /*0b70*/  SHF.R.S32.HI R3, RZ, 0x1f, R198 ;  /* 0x0000001fff037819 */ /* 0x000fc800000114c6 */
[CC--:B------:R-:W-:Y:S02]  /*0b80*/  LEA.HI R0, R3.reuse, R198.reuse, RZ, 0x4 ;  /* 0x000000c603007211 */ /* 0x0c0fe400078f20ff */
[----:B------:R-:W-:Y:S02]  /*0b90*/  LEA.HI R4, R3, R198, RZ, 0x5 ;  /* 0x000000c603047211 */ /* 0x000fe400078f28ff */
[----:B------:R-:W-:Y:S02]  /*0ba0*/  SHF.R.S32.HI R11, RZ, 0x4, R0 ;  /* 0x00000004ff0b7819 */ /* 0x000fe40000011400 */
[C---:B------:R-:W-:Y:S01]  /*0bb0*/  LOP3.LUT R7, R0.reuse, 0xfffffff0, RZ, 0xc0, !PT ;  /* 0xfffffff000077812 */ /* 0x040fe200078ec0ff */
[----:B------:R-:W-:Y:S01]  /*0bc0*/  ULOP3.LUT UR41, UR4, 0x1, URZ, 0xfc, !UPT ;  /* 0x0000000104297892 */ /* 0x000fe2000f8efc3f */
[--C-:B------:R-:W-:Y:S02]  /*0bd0*/  SHF.R.S32.HI R13, RZ, 0x5, R4.reuse ;  /* 0x00000005ff0d7819 */ /* 0x100fe40000011404 */
[----:B------:R-:W-:Y:S01]  /*0be0*/  LEA.HI R2, R0, R11, RZ, 0x1 ;  /* 0x0000000b00027211 */ /* 0x000fe200078f08ff */
[----:B------:R-:W-:Y:S01]  /*0bf0*/  IMAD.IADD R9, R198, 0x1, -R7 ;  /* 0x00000001c6097824 */ /* 0x000fe200078e0a07 */
[----:B------:R-:W-:-:S02]  /*0c00*/  SHF.R.S32.HI R4, RZ, 0x1f, R4 ;  /* 0x0000001fff047819 */ /* 0x000fc40000011404 */
[----:B------:R-:W-:Y:S02]  /*0c10*/  LOP3.LUT R2, R2, 0x1ffffffe, RZ, 0xc0, !PT ;  /* 0x1ffffffe02027812 */ /* 0x000fe400078ec0ff */
[----:B------:R-:W-:Y:S02]  /*0c20*/  LEA.HI R4, R4, R13, RZ, 0x2 ;  /* 0x0000000d04047211 */ /* 0x000fe400078f10ff */
[----:B------:R-:W-:Y:S01]  /*0c30*/  LEA.HI R5, R3, R198, RZ, 0x7 ;  /* 0x000000c603057211 */ /* 0x000fe200078f38ff */
[----:B------:R-:W-:Y:S01]  /*0c40*/  IMAD.IADD R11, R11, 0x1, -R2 ;  /* 0x000000010b0b7824 */ /* 0x000fe200078e0a02 */
[----:B------:R-:W-:Y:S02]  /*0c50*/  SHF.R.S32.HI R0, RZ, 0x1f, R9 ;  /* 0x0000001fff007819 */ /* 0x000fe40000011409 */
[----:B------:R-:W-:Y:S01]  /*0c60*/  LOP3.LUT R4, R4, 0x3ffffc, RZ, 0xc0, !PT ;  /* 0x003ffffc04047812 */ /* 0x000fe200078ec0ff */
[----:B------:R-:W-:Y:S01]  /*0c70*/  IMAD.SHL.U32 R11, R11, 0x8, RZ ;  /* 0x000000080b0b7824 */ /* 0x000fe200078e00ff */
[----:B------:R-:W-:-:S02]  /*0c80*/  SHF.R.S32.HI R196, RZ, 0x7, R5 ;  /* 0x00000007ffc47819 */ /* 0x000fc40000011405 */
[----:B------:R-:W-:Y:S01]  /*0c90*/  LEA.HI R2, R0, R9, RZ, 0x3 ;  /* 0x0000000900027211 */ /* 0x000fe200078f18ff */
[----:B------:R-:W-:Y:S01]  /*0ca0*/  IMAD.IADD R6, R13, 0x1, -R4 ;  /* 0x000000010d067824 */ /* 0x000fe200078e0a04 */
[----:B------:R-:W-:Y:S01]  /*0cb0*/  LOP3.LUT R7, R5, 0xffffff80, RZ, 0xc0, !PT ;  /* 0xffffff8005077812 */ /* 0x000fe200078ec0ff */
[----:B------:R-:W-:Y:S01]  /*0cc0*/  IMAD R15, R196, 0x100, R9 ;  /* 0x00000100c40f7824 */ /* 0x000fe200078e0209 */
[C---:B------:R-:W-:Y:S01]  /*0cd0*/  LOP3.LUT R4, R2.reuse, 0xfffffff8, RZ, 0xc0, !PT ;  /* 0xfffffff802047812 */ /* 0x040fe200078ec0ff */
[----:B------:R-:W-:Y:S01]  /*0ce0*/  IMAD.SHL.U32 R8, R2, 0x40, RZ ;  /* 0x0000004002087824 */ /* 0x000fe200078e00ff */
[----:B------:R-:W-:Y:S01]  /*0cf0*/  IADD3 R7, R198, -R7, RZ ;  /* 0x80000007c6077210 */ /* 0x000fe20007ffe0ff */
[----:B------:R-:W-:Y:S01]  /*0d00*/  IMAD R12, R6, 0x10, R15 ;  /* 0x00000010060c7824 */ /* 0x000fe200078e020f */
[----:B------:R-:W-:Y:S01]  /*0d10*/  LEA.HI R3, R3, R198, RZ, 0x3 ;  /* 0x000000c603037211 */ /* 0x000fe200078f18ff */
[----:B------:R-:W-:Y:S01]  /*0d20*/  IMAD.IADD R6, R9, 0x1, -R4 ;  /* 0x0000000109067824 */ /* 0x000fe200078e0a04 */
[----:B------:R-:W-:Y:S01]  /*0d30*/  LOP3.LUT R10, R8, 0x7ffffe00, RZ, 0xc0, !PT ;  /* 0x7ffffe00080a7812 */ /* 0x000fe200078ec0ff */
[----:B------:R-:W-:Y:S01]  /*0d40*/  IMAD.U32 R197, R12, 0x40, R11 ;  /* 0x000000400cc57824 */ /* 0x000fe200078e000b */
[----:B------:R-:W-:Y:S01]  /*0d50*/  SHF.R.S32.HI R0, RZ, 0x1f, R7 ;  /* 0x0000001fff007819 */ /* 0x000fe20000011407 */
[----:B------:R-:W-:Y:S01]  /*0d60*/  IMAD.SHL.U32 R8, R6, 0x40, RZ ;  /* 0x0000004006087824 */ /* 0x000fe200078e00ff */
[----:B------:R-:W-:-:S02]  /*0d70*/  LEA R10, R13, R10, 0xa ;  /* 0x0000000a0d0a7211 */ /* 0x000fc400078e50ff */
[----:B------:R-:W-:Y:S02]  /*0d80*/  LEA.HI R2, R0, R7, RZ, 0x2 ;  /* 0x0000000700027211 */ /* 0x000fe400078f10ff */
[----:B------:R-:W-:Y:S02]  /*0d90*/  LOP3.LUT R8, R8, 0x1c0, RZ, 0xc0, !PT ;  /* 0x000001c008087812 */ /* 0x000fe400078ec0ff */
[----:B------:R-:W-:Y:S02]  /*0da0*/  SHF.R.S32.HI R4, RZ, 0x2, R2 ;  /* 0x00000002ff047819 */ /* 0x000fe40000011402 */
[----:B------:R-:W-:Y:S02]  /*0db0*/  LOP3.LUT R11, R8, 0x8, R11, 0xf8, !PT ;  /* 0x00000008080b7812 */ /* 0x000fe400078ef80b */
[----:B------:R-:W-:Y:S02]  /*0dc0*/  SHF.R.U32.HI R8, RZ, 0x3, R8 ;  /* 0x00000003ff087819 */ /* 0x000fe40000011608 */
[----:B------:R-:W-:-:S02]  /*0dd0*/  SHF.R.S32.HI R9, RZ, 0x1f, R2 ;  /* 0x0000001fff097819 */ /* 0x000fc40000011402 */
[----:B------:R-:W-:Y:S02]  /*0de0*/  LOP3.LUT R11, R11, R8, RZ, 0x3c, !PT ;  /* 0x000000080b0b7212 */ /* 0x000fe400078e3cff */
[----:B------:R-:W-:Y:S02]  /*0df0*/  R2P PR, R6, 0x6 ;  /* 0x0000000606007804 */ /* 0x000fe40000000000 */
[----:B------:R-:W-:Y:S01]  /*0e00*/  LOP3.LUT R2, R2, 0x7ffffffc, RZ, 0xc0, !PT ;  /* 0x7ffffffc02027812 */ /* 0x000fe200078ec0ff */
[----:B------:R-:W-:Y:S01]  /*0e10*/  IMAD.IADD R10, R10, 0x1, R11 ;  /* 0x000000010a0a7824 */ /* 0x000fe200078e020b */
[----:B------:R-:W-:Y:S02]  /*0e20*/  LEA.HI R9, R9, R4, RZ, 0x3 ;  /* 0x0000000409097211 */ /* 0x000fe400078f18ff */
[----:B------:R-:W-:Y:S01]  /*0e30*/  LEA.HI R5, R5, R196, RZ, 0x1 ;  /* 0x000000c405057211 */ /* 0x000fe200078f08ff */
[----:B------:R-:W-:Y:S01]  /*0e40*/  IMAD R189, R10, 0x2, R17 ;  /* 0x000000020abd7824 */ /* 0x000fe200078e0211 */
[----:B------:R-:W-:Y:S01]  /*0e50*/  LEA.HI R0, R0, R7, RZ, 0x5 ;  /* 0x0000000700007211 */ /* 0x000fe200078f28ff */
[----:B------:R-:W-:Y:S01]  /*0e60*/  IMAD.IADD R22, R7, 0x1, -R2 ;  /* 0x0000000107167824 */ /* 0x000fe200078e0a02 */
[----:B------:R-:W-:Y:S01]  /*0e70*/  LOP3.LUT R9, R9, 0xfffffff8, RZ, 0xc0, !PT ;  /* 0xfffffff809097812 */ /* 0x000fe200078ec0ff */
[----:B------:R-:W-:Y:S01]  /*0e80*/  VIADD R192, R189, 0x36400 ;  /* 0x00036400bdc07836 */ /* 0x000fe20000000000 */
[----:B------:R-:W-:Y:S01]  /*0e90*/  LOP3.LUT R7, R3, 0x1ffffff8, RZ, 0xc0, !PT ;  /* 0x1ffffff803077812 */ /* 0x000fe200078ec0ff */
[----:B------:R-:W-:Y:S01]  /*0ea0*/  VIADD R190, R189, 0x36420 ;  /* 0x00036420bdbe7836 */ /* 0x000fe20000000000 */
[----:B------:R-:W-:Y:S01]  /*0eb0*/  LOP3.LUT R5, R5, 0xfffffe, RZ, 0xc0, !PT ;  /* 0x00fffffe05057812 */ /* 0x000fe200078ec0ff */
[----:B------:R-:W-:Y:S01]  /*0ec0*/  IMAD.IADD R9, R4, 0x1, -R9 ;  /* 0x0000000104097824 */ /* 0x000fe200078e0a09 */
[----:B------:R-:W-:Y:S01]  /*0ed0*/  SEL R191, R191, 0xffffffc0, !P2 ;  /* 0xffffffc0bfbf7807 */ /* 0x000fe20005000000 */
[----:B------:R-:W-:Y:S01]  /*0ee0*/  IMAD.IADD R7, R198, 0x1, -R7 ;  /* 0x00000001c6077824 */ /* 0x000fe200078e0a07 */
[----:B------:R-:W-:Y:S01]  /*0ef0*/  SHF.R.S32.HI R0, RZ, 0x5, R0 ;  /* 0x00000005ff007819 */ /* 0x000fe20000011400 */
[----:B------:R-:W-:Y:S01]  /*0f00*/  @P1 VIADD R190, R192, 0xffffffe0 ;  /* 0xffffffe0c0be1836 */ /* 0x000fe20000000000 */
[----:B------:R-:W-:Y:S01]  /*0f10*/  IADD3 R5, R196, -R5, RZ ;  /* 0x80000005c4057210 */ /* 0x000fe20007ffe0ff */
[----:B------:R-:W-:Y:S01]  /*0f20*/  IMAD.IADD R192, R192, 0x1, R191 ;  /* 0x00000001c0c07824 */ /* 0x000fe200078e02bf */
[----:B------:R-:W-:Y:S01]  /*0f30*/  SHF.R.S32.HI R194, RZ, 0x3, R3 ;  /* 0x00000003ffc27819 */ /* 0x000fe20000011403 */
[----:B------:R-:W-:-:S02]  /*0f40*/  IMAD R18, R0, 0x10, R9 ;  /* 0x0000001000127824 */ /* 0x000fc400078e0209 */
[----:B------:R-:W-:Y:S02]  /*0f50*/  IMAD.MOV.U32 R2, RZ, RZ, RZ ;  /* 0x000000ffff027224 */ /* 0x000fe400078e00ff */
[----:B------:R-:W-:Y:S02]  /*0f60*/  IMAD.SHL.U32 R23, R7, 0x8, RZ ;  /* 0x0000000807177824 */ /* 0x000fe400078e00ff */
[----:B------:R-:W-:Y:S02]  /*0f70*/  IMAD.SHL.U32 R188, R5, 0x100, RZ ;  /* 0x0000010005bc7824 */ /* 0x000fe400078e00ff */
[----:B------:R-:W-:Y:S02]  /*0f80*/  IMAD.SHL.U32 R22, R22, 0x2, RZ ;  /* 0x0000000216167824 */ /* 0x000fe400078e00ff */
[----:B------:R-:W-:-:S07]  /*0f90*/  IMAD.IADD R191, R191, 0x1, R190 ;  /* 0x00000001bfbf7824 */ /* 0x000fce00078e02be */
.L_x_4038:
[----:B0-----:R-:W0:Y:S01]  /*0fa0*/  LDC.64 R4, c[0x0][0xd60] ;  /* 0x00035800ff047b82 */ /* 0x001e220000000a00 */
[----:B------:R-:W-:Y:S01]  /*0fb0*/  ULDC.64 UR10, c[0x0][0x208] ;  /* 0x00008200000a7ab9 */ /* 0x000fe20000000a00 */
[----:B------:R-:W-:Y:S01]  /*0fc0*/  ULDC.64 UR6, c[0x0][0xb20] ;  /* 0x0002c80000067ab9 */ /* 0x000fe20000000a00 */
[----:B------:R-:W-:-:S05]  /*0fd0*/  ULDC.64 UR8, c[0x0][0xb10] ;  /* 0x0002c40000087ab9 */ /* 0x000fca0000000a00 */
[----:B-1----:R-:W1:Y:S08]  /*0fe0*/  LDC.64 R8, c[0x0][0x3f8] ;  /* 0x0000fe00ff087b82 */ /* 0x002e700000000a00 */
[----:B--2---:R-:W2:Y:S01]  /*0ff0*/  LDC R184, c[0x0][0x288] ;  /* 0x0000a200ffb87b82 */ /* 0x004ea20000000800 */
[----:B0-----:R-:W-:-:S07]  /*1000*/  IMAD.WIDE R4, R187, 0x4, R4 ;  /* 0x00000004bb047825 */ /* 0x001fce00078e0204 */
[----:B------:R-:W0:Y:S01]  /*1010*/  LDC R0, c[0x0][0x404] ;  /* 0x00010100ff007b82 */ /* 0x000e220000000800 */
[----:B---3--:R-:W3:Y:S01]  /*1020*/  LDG.E R4, desc[UR10][R4.64] ;  /* 0x0000000a04047981 */ /* 0x008ee2000c1e1900 */
[----:B------:R-:W-:Y:S01]  /*1030*/  UISETP.NE.U32.AND UP0, UPT, UR6, URZ, UPT ;  /* 0x0000003f0600728c */ /* 0x000fe2000bf05070 */
[----:B------:R-:W-:Y:S01]  /*1040*/  MOV R3, RZ ;  /* 0x000000ff00037202 */ /* 0x000fe20000000f00 */
[----:B------:R-:W-:-:S04]  /*1050*/  UISETP.NE.U32.AND UP1, UPT, UR8, URZ, UPT ;  /* 0x0000003f0800728c */ /* 0x000fc8000bf25070 */
[----:B------:R-:W4:Y:S01]  /*1060*/  LDC R11, c[0x0][0x2e0] ;  /* 0x0000b800ff0b7b82 */ /* 0x000f220000000800 */
[----:B------:R-:W-:Y:S02]  /*1070*/  UISETP.NE.AND.EX UP0, UPT, UR7, URZ, UPT, UP0 ;  /* 0x0000003f0700728c */ /* 0x000fe4000bf05300 */
[----:B------:R-:W-:-:S04]  /*1080*/  UISETP.NE.AND.EX UP1, UPT, UR9, URZ, UPT, UP1 ;  /* 0x0000003f0900728c */ /* 0x000fc8000bf25310 */
[----:B------:R-:W-:Y:S02]  /*1090*/  PLOP3.LUT P0, PT, PT, PT, UP0, 0x80, 0x0 ;  /* 0x000000000000781c */ /* 0x000fe40003f0f008 */
[----:B------:R-:W-:Y:S01]  /*10a0*/  PLOP3.LUT P2, PT, PT, PT, UP1, 0x80, 0x0 ;  /* 0x000000000000781c */ /* 0x000fe20003f4f018 */
[----:B------:R-:W-:Y:S01]  /*10b0*/  UMOV UR40, UR5 ;  /* 0x0000000500287c82 */ /* 0x000fe20008000000 */
[----:B---3--:R-:W-:-:S13]  /*10c0*/  R2UR UR38, R4 ;  /* 0x00000000042672ca */ /* 0x008fda00000e0000 */
[----:B------:R-:W-:Y:S02]  /*10d0*/  USHF.R.S32.HI UR39, URZ, 0x1f, UR38 ;  /* 0x0000001f3f277899 */ /* 0x000fe40008011426 */
[----:B------:R-:W-:-:S04]  /*10e0*/  @UP0 ULEA UR6, UP2, UR38, UR6, 0x2 ;  /* 0x0000000626060291 */ /* 0x000fc8000f84103f */
[----:B------:R-:W-:Y:S02]  /*10f0*/  @UP0 ULEA.HI.X UR7, UR38, UR7, UR39, 0x2, UP2 ;  /* 0x0000000726070291 */ /* 0x000fe400090f1427 */
[----:B------:R-:W-:Y:S01]  /*1100*/  @UP1 ULEA UR8, UP0, UR38, UR8, 0x2 ;  /* 0x0000000826081291 */ /* 0x000fe2000f80103f */
[----:B------:R-:W-:-:S03]  /*1110*/  IMAD.U32 R4, RZ, RZ, UR6 ;  /* 0x00000006ff047e24 */ /* 0x000fc6000f8e00ff */
[----:B------:R-:W-:Y:S01]  /*1120*/  IMAD.U32 R5, RZ, RZ, UR7 ;  /* 0x00000007ff057e24 */ /* 0x000fe2000f8e00ff */
[----:B------:R-:W-:Y:S01]  /*1130*/  @UP1 ULEA.HI.X UR9, UR38, UR9, UR39, 0x2, UP0 ;  /* 0x0000000926091291 */ /* 0x000fe200080f1427 */
[----:B------:R-:W-:Y:S01]  /*1140*/  IMAD.U32 R6, RZ, RZ, UR8 ;  /* 0x00000008ff067e24 */ /* 0x000fe2000f8e00ff */
[----:B------:R-:W-:Y:S02]  /*1150*/  ULDC.64 UR6, c[0x0][0xb18] ;  /* 0x0002c60000067ab9 */ /* 0x000fe40000000a00 */
[----:B------:R3:W5:Y:S01]  /*1160*/  @P0 LDG.E R3, desc[UR10][R4.64] ;  /* 0x0000000a04030981 */ /* 0x000762000c1e1900 */
[----:B-1----:R-:W-:Y:S01]  /*1170*/  ISETP.NE.U32.AND P0, PT, R8, RZ, PT ;  /* 0x000000ff0800720c */ /* 0x002fe20003f05070 */
[----:B------:R-:W-:Y:S01]  /*1180*/  IMAD.U32 R7, RZ, RZ, UR9 ;  /* 0x00000009ff077e24 */ /* 0x000fe2000f8e00ff */
[----:B------:R-:W-:Y:S02]  /*1190*/  ISETP.NE.U32.AND P1, PT, RZ, UR6, PT ;  /* 0x00000006ff007c0c */ /* 0x000fe4000bf25070 */
[----:B------:R-:W-:-:S02]  /*11a0*/  ISETP.NE.AND.EX P0, PT, R9, RZ, PT, P0 ;  /* 0x000000ff0900720c */ /* 0x000fc40003f05300 */
[----:B--2---:R3:W5:Y:S01]  /*11b0*/  @P2 LDG.E R184, desc[UR10][R6.64] ;  /* 0x0000000a06b82981 */ /* 0x004762000c1e1900 */
[----:B------:R-:W-:Y:S02]  /*11c0*/  ISETP.NE.AND.EX P1, PT, RZ, UR7, PT, P1 ;  /* 0x00000007ff007c0c */ /* 0x000fe4000bf25310 */
[----:B0-----:R-:W-:Y:S01]  /*11d0*/  SEL R0, R0, 0x1, P0 ;  /* 0x0000000100007807 */ /* 0x001fe20000000000 */
[----:B----4-:R-:W-:Y:S10]  /*11e0*/  @P2 BRA `(.L_x_3988) ;  /* 0x0000000000302947 */ /* 0x010ff40003800000 */
[----:B------:R-:W-:Y:S02]  /*11f0*/  ULDC.64 UR4, c[0x0][0xaf8] ;  /* 0x0002be0000047ab9 */ /* 0x000fe40000000a00 */
[----:B------:R-:W-:-:S04]  /*1200*/  ISETP.NE.U32.AND P0, PT, RZ, UR4, PT ;  /* 0x00000004ff007c0c */ /* 0x000fc8000bf05070 */
[----:B------:R-:W-:-:S13]  /*1210*/  ISETP.NE.AND.EX P0, PT, RZ, UR5, PT, P0 ;  /* 0x00000005ff007c0c */ /* 0x000fda000bf05300 */
[----:B------:R-:W-:Y:S05]  /*1220*/  @!P0 BRA `(.L_x_3988) ;  /* 0x0000000000208947 */ /* 0x000fea0003800000 */
[----:B------:R-:W-:Y:S01]  /*1230*/  ULDC.64 UR4, c[0x0][0xaf8] ;  /* 0x0002be0000047ab9 */ /* 0x000fe20000000a00 */
[----:B------:R-:W-:Y:S01]  /*1240*/  ULDC.64 UR8, c[0x0][0x208] ;  /* 0x0000820000087ab9 */ /* 0x000fe20000000a00 */
[----:B------:R-:W-:-:S06]  /*1250*/  UIMAD.WIDE UR4, UR38, 0x4, UR4 ;  /* 0x00000004260478a5 */ /* 0x000fcc000f8e0204 */
[----:B---3--:R-:W-:Y:S02]  /*1260*/  IMAD.U32 R4, RZ, RZ, UR4 ;  /* 0x00000004ff047e24 */ /* 0x008fe4000f8e00ff */
[----:B------:R-:W-:-:S05]  /*1270*/  IMAD.U32 R5, RZ, RZ, UR5 ;  /* 0x00000005ff057e24 */ /* 0x000fca000f8e00ff */
[----:B-----5:R-:W2:Y:S04]  /*1280*/  LDG.E R184, desc[UR8][R4.64] ;  /* 0x0000000804b87981 */ /* 0x020ea8000c1e1900 */
[----:B------:R-:W2:Y:S02]  /*1290*/  LDG.E R7, desc[UR8][R4.64+0x4] ;  /* 0x0000040804077981 */ /* 0x000ea4000c1e1900 */
[----:B--2---:R-:W-:-:S07]  /*12a0*/  IADD3 R184, -R184, R7, RZ ;  /* 0x00000007b8b87210 */ /* 0x004fce0007ffe1ff */
.L_x_3988:
[----:B------:R-:W-:Y:S02]  /*12b0*/  IMAD R186, R0, R11, RZ ;  /* 0x0000000b00ba7224 */ /* 0x000fe400078e02ff */
[----:B------:R-:W-:Y:S01]  /*12c0*/  IMAD.MOV.U32 R193, RZ, RZ, R185 ;  /* 0x000000ffffc17224 */ /* 0x000fe200078e00b9 */
[----:B------:R-:W-:Y:S06]  /*12d0*/  @!P1 BRA `(.L_x_3989) ;  /* 0x00000000001c9947 */ /* 0x000fec0003800000 */
[----:B------:R-:W-:Y:S01]  /*12e0*/  ULEA UR4, UP0, UR38, UR6, 0x2 ;  /* 0x0000000626047291 */ /* 0x000fe2000f80103f */
[----:B------:R-:W-:-:S03]  /*12f0*/  ULDC.64 UR8, c[0x0][0x208] ;  /* 0x0000820000087ab9 */ /* 0x000fc60000000a00 */
[----:B------:R-:W-:Y:S02]  /*1300*/  ULEA.HI.X UR5, UR38, UR7, UR39, 0x2, UP0 ;  /* 0x0000000726057291 */ /* 0x000fe400080f1427 */
[----:B---3--:R-:W-:-:S04]  /*1310*/  IMAD.U32 R4, RZ, RZ, UR4 ;  /* 0x00000004ff047e24 */ /* 0x008fc8000f8e00ff */
[----:B------:R-:W-:-:S05]  /*1320*/  IMAD.U32 R5, RZ, RZ, UR5 ;  /* 0x00000005ff057e24 */ /* 0x000fca000f8e00ff */
[----:B------:R0:W5:Y:S01]  /*1330*/  LDG.E R186, desc[UR8][R4.64] ;  /* 0x0000000804ba7981 */ /* 0x000162000c1e1900 */
[----:B------:R-:W-:Y:S05]  /*1340*/  BRA `(.L_x_3990) ;  /* 0x0000000000307947 */ /* 0x000fea0003800000 */
.L_x_3989:
        /* <DEDUP_REMOVED lines=9> */
[----:B------:R-:W2:Y:S04]  /*13e0*/  LDG.E R186, desc[UR6][R4.64] ;  /* 0x0000000604ba7981 */ /* 0x000ea8000c1e1900 */
[----:B------:R-:W2:Y:S02]  /*13f0*/  LDG.E R7, desc[UR6][R4.64+0x4] ;  /* 0x0000040604077981 */ /* 0x000ea4000c1e1900 */
[----:B--2---:R-:W-:-:S07]  /*1400*/  IMAD.IADD R186, R7, 0x1, -R186 ;  /* 0x0000000107ba7824 */ /* 0x004fce00078e0aba */
.L_x_3990:
[----:B-----5:R-:W-:Y:S01]  /*1410*/  IADD3 R186, -R3, R186, RZ ;  /* 0x000000ba03ba7210 */ /* 0x020fe20007ffe1ff */
[----:B------:R-:W-:Y:S01]  /*1420*/  UISETP.NE.AND UP0, UPT, UR37, 0x1, UPT ;  /* 0x000000012500788c */ /* 0x000fe2000bf05270 */
[----:B------:R-:W-:Y:S02]  /*1430*/  LEA R3, R185, 0x7f, 0x6 ;  /* 0x0000007fb9037811 */ /* 0x000fe400078e30ff */
[----:B------:R-:W-:Y:S02]  /*1440*/  CS2R R150, SRZ ;  /* 0x0000000000967805 */ /* 0x000fe4000001ff00 */
[----:B------:R-:W-:Y:S01]  /*1450*/  CS2R R148, SRZ ;  /* 0x0000000000947805 */ /* 0x000fe2000001ff00 */
[C---:B------:R-:W-:Y:S01]  /*1460*/  VIADD R0, R186.reuse, 0x3f ;  /* 0x0000003fba007836 */ /* 0x040fe20000000000 */
[----:B0--3--:R-:W-:Y:S02]  /*1470*/  IADD3 R4, R186, R3, -R184 ;  /* 0x00000003ba047210 */ /* 0x009fe40007ffe8b8 */
[----:B------:R-:W-:-:S02]  /*1480*/  CS2R R146, SRZ ;  /* 0x0000000000927805 */ /* 0x000fc4000001ff00 */
[----:B------:R-:W-:Y:S02]  /*1490*/  PLOP3.LUT P0, PT, PT, PT, UP0, 0x80, 0x0 ;  /* 0x000000000000781c */ /* 0x000fe40003f0f008 */
[----:B------:R-:W-:Y:S02]  /*14a0*/  CS2R R144, SRZ ;  /* 0x0000000000907805 */ /* 0x000fe4000001ff00 */
[----:B------:R-:W-:Y:S02]  /*14b0*/  SHF.R.S32.HI R3, RZ, 0x1f, R0 ;  /* 0x0000001fff037819 */ /* 0x000fe40000011400 */
[----:B------:R-:W-:Y:S02]  /*14c0*/  CS2R R142, SRZ ;  /* 0x00000000008e7805 */ /* 0x000fe4000001ff00 */
[----:B------:R-:W-:Y:S02]  /*14d0*/  SHF.R.S32.HI R5, RZ, 0x1f, R4 ;  /* 0x0000001fff057819 */ /* 0x000fe40000011404 */
[----:B------:R-:W-:-:S02]  /*14e0*/  CS2R R140, SRZ ;  /* 0x00000000008c7805 */ /* 0x000fc4000001ff00 */
[----:B------:R-:W-:Y:S01]  /*14f0*/  LEA.HI R3, R3, R0, RZ, 0x6 ;  /* 0x0000000003037211 */ /* 0x000fe200078f30ff */
[----:B------:R-:W-:Y:S01]  /*1500*/  IMAD.MOV.U32 R0, RZ, RZ, RZ ;  /* 0x000000ffff007224 */ /* 0x000fe200078e00ff */
[----:B------:R-:W-:Y:S02]  /*1510*/  LEA.HI R5, R5, R4, RZ, 0x6 ;  /* 0x0000000405057211 */ /* 0x000fe400078f30ff */
[----:B------:R-:W-:Y:S02]  /*1520*/  CS2R R138, SRZ ;  /* 0x00000000008a7805 */ /* 0x000fe4000001ff00 */
[----:B------:R-:W-:Y:S01]  /*1530*/  SHF.R.S32.HI R168, RZ, 0x6, R3 ;  /* 0x00000006ffa87819 */ /* 0x000fe20000011403 */
[----:B------:R-:W-:Y:S01]  /*1540*/  IMAD.MOV.U32 R3, RZ, RZ, RZ ;  /* 0x000000ffff037224 */ /* 0x000fe200078e00ff */
[----:B------:R-:W-:Y:S02]  /*1550*/  SHF.R.S32.HI R5, RZ, 0x6, R5 ;  /* 0x00000006ff057819 */ /* 0x000fe40000011405 */
[----:B------:R-:W-:-:S02]  /*1560*/  CS2R R136, SRZ ;  /* 0x0000000000887805 */ /* 0x000fc4000001ff00 */
[----:B------:R-:W-:Y:S02]  /*1570*/  CS2R R134, SRZ ;  /* 0x0000000000867805 */ /* 0x000fe4000001ff00 */
[----:B------:R-:W-:Y:S02]  /*1580*/  CS2R R132, SRZ ;  /* 0x0000000000847805 */ /* 0x000fe4000001ff00 */
[----:B------:R-:W-:Y:S02]  /*1590*/  VIMNMX R168, R168, R5, PT ;  /* 0x00000005a8a87248 */ /* 0x000fe40003fe0100 */
        /* <DEDUP_REMOVED lines=53> */
[----:B------:R-:W-:-:S02]  /*18f0*/  MOV R24, RZ ;  /* 0x000000ff00187202 */ /* 0x000fc40000000f00 */
[----:B------:R-:W-:Y:S01]  /*1900*/  CS2R R170, SRZ ;  /* 0x0000000000aa7805 */ /* 0x000fe2000001ff00 */
[----:B------:R-:W-:Y:S02]  /*1910*/  IMAD.MOV.U32 R5, RZ, RZ, RZ ;  /* 0x000000ffff057224 */ /* 0x000fe400078e00ff */
[----:B------:R-:W-:Y:S01]  /*1920*/  IMAD.MOV.U32 R172, RZ, RZ, RZ ;  /* 0x000000ffffac7224 */ /* 0x000fe200078e00ff */
[----:B------:R-:W-:Y:S06]  /*1930*/  @!P0 BRA `(.L_x_3991) ;  /* 0x0000001400e88947 */ /* 0x000fec0003800000 */
        /* <DEDUP_REMOVED lines=13> */
[----:B------:R-:W-:Y:S01]  /*1a10*/  UMOV UR7, 0x40000040 ;  /* 0x4000004000077882 */ /* 0x000fe20000000000 */
[----:B------:R-:W1:Y:S01]  /*1a20*/  S2R R20, SR_TID.X ;  /* 0x0000000000147919 */ /* 0x000e620000002100 */
[----:B0-----:R-:W-:-:S04]  /*1a30*/  LEA.HI R5, R4, R4, RZ, 0x1 ;  /* 0x0000000404057211 */ /* 0x001fc800078f08ff */
[----:B------:R-:W-:Y:S01]  /*1a40*/  LOP3.LUT R5, R5, 0x1fffe, RZ, 0xc0, !PT ;  /* 0x0001fffe05057812 */ /* 0x000fe200078ec0ff */
[----:B------:R-:W-:-:S04]  /*1a50*/  WARPGROUP.ARRIVE ;  /* 0x00000000000079c5 */ /* 0x000fc80000000000 */
        /* <DEDUP_REMOVED lines=12> */
[----:B-1----:R-:W-:Y:S02]  /*1b20*/  LOP3.LUT R20, R20, 0x7f, RZ, 0xc0, !PT ;  /* 0x0000007f14147812 */ /* 0x002fe400078ec0ff */
[----:B------:R-:W-:Y:S02]  /*1b30*/  LEA R4, R2, R7, 0xc ;  /* 0x0000000702047211 */ /* 0x000fe400078e60ff */
[----:B------:R-:W-:Y:S01]  /*1b40*/  R2UR UR12, R8 ;  /* 0x00000000080c72ca */ /* 0x000fe200000e0000 */
[C---:B------:R-:W-:Y:S01]  /*1b50*/  VIADD R8, R5.reuse, 0x4 ;  /* 0x0000000405087836 */ /* 0x040fe20000000000 */
[C---:B------:R-:W-:Y:S01]  /*1b60*/  R2UR UR10, R4.reuse ;  /* 0x00000000040a72ca */ /* 0x040fe200000e0000 */
[----:B------:R-:W-:Y:S01]  /*1b70*/  VIADD R6, R4, 0x80 ;  /* 0x0000008004067836 */ /* 0x000fe20000000000 */
[----:B------:R-:W-:Y:S01]  /*1b80*/  ISETP.NE.AND P1, PT, R20, RZ, PT ;  /* 0x000000ff1400720c */ /* 0x000fe20003f25270 */
[----:B------:R-:W-:Y:S01]  /*1b90*/  VIADD R5, R5, 0x6 ;  /* 0x0000000605057836 */ /* 0x000fe20000000000 */
[----:B------:R-:W-:-:S02]  /*1ba0*/  R2UR UR16, R8 ;  /* 0x00000000081072ca */ /* 0x000fc400000e0000 */
[----:B------:R-:W-:Y:S01]  /*1bb0*/  R2UR UR14, R6 ;  /* 0x00000000060e72ca */ /* 0x000fe200000e0000 */
[C---:B------:R-:W-:Y:S01]  /*1bc0*/  VIADD R6, R4.reuse, 0x100 ;  /* 0x0000010004067836 */ /* 0x040fe20000000000 */
[----:B------:R-:W-:Y:S01]  /*1bd0*/  R2UR UR4, R5 ;  /* 0x00000000050472ca */ /* 0x000fe200000e0000 */
[----:B------:R-:W-:-:S03]  /*1be0*/  VIADD R4, R4, 0x180 ;  /* 0x0000018004047836 */ /* 0x000fc60000000000 */
[----:B------:R-:W-:Y:S01]  /*1bf0*/  R2UR UR18, R6 ;  /* 0x00000000061272ca */ /* 0x000fe200000e0000 */
[----:B------:R-:W-:Y:S01]  /*1c00*/  HGMMA.64x256x16.F32.BF16 R24, gdesc[UR8].tnspB, RZ, !UPT, gsb0 ;  /* 0x43e00000081879f0 */ /* 0x000fe2000c0018ff */
[----:B------:R-:W-:Y:S02]  /*1c10*/  R2UR UR6, R4 ;  /* 0x00000000040672ca */ /* 0x000fe400000e0000 */
[----:B------:R-:W-:-:S05]  /*1c20*/  @!P1 LEA R4, R2, R17, 0x3 ;  /* 0x0000001102049211 */ /* 0x000fca00078e18ff */
[----:B------:R-:W-:-:S05]  /*1c30*/  @!P1 VIADD R4, R4, 0x38860 ;  /* 0x0003886004049836 */ /* 0x000fca0000000000 */
        /* <DEDUP_REMOVED lines=17> */
.L_x_3994:
[----:B------:R-:W-:Y:S01]  /*1d50*/  BAR.SYNC.DEFER_BLOCKING 0xe, 0x100 ;  /* 0x0384000000007b1d */ /* 0x000fe20000010000 */
[----:B01----:R-:W-:Y:S01]  /*1d60*/  IMAD R4, R2, 0x40, R18 ;  /* 0x0000004002047824 */ /* 0x003fe200078e0212 */
[----:B------:R-:W-:Y:S01]  /*1d70*/  ISETP.GT.AND P2, PT, R168, RZ, PT ;  /* 0x000000ffa800720c */ /* 0x000fe20003f44270 */
[----:B------:R-:W-:Y:S02]  /*1d80*/  VIADD R2, R2, 0x1 ;  /* 0x0000000102027836 */ /* 0x000fe40000000000 */
[----:B------:R-:W-:Y:S01]  /*1d90*/  IMAD R4, R4, 0x4, R17 ;  /* 0x0000000404047824 */ /* 0x000fe200078e0211 */
[----:B------:R-:W-:Y:S01]  /*1da0*/  UMOV UR11, 0x40000040 ;  /* 0x40000040000b7882 */ /* 0x000fe20000000000 */
[----:B------:R-:W-:Y:S01]  /*1db0*/  UMOV UR15, 0x40000040 ;  /* 0x40000040000f7882 */ /* 0x000fe20000000000 */
[----:B------:R-:W-:Y:S01]  /*1dc0*/  ISETP.NE.AND P0, PT, R2, 0x2, PT ;  /* 0x000000020200780c */ /* 0x000fe20003f05270 */
[----:B------:R-:W-:Y:S01]  /*1dd0*/  UMOV UR19, 0x40000040 ;  /* 0x4000004000137882 */ /* 0x000fe20000000000 */
[----:B------:R-:W-:Y:S01]  /*1de0*/  UMOV UR7, 0x40000040 ;  /* 0x4000004000077882 */ /* 0x000fe20000000000 */
[----:B------:R-:W-:Y:S01]  /*1df0*/  VIADD R168, R168, 0xffffffff ;  /* 0xffffffffa8a87836 */ /* 0x000fe20000000000 */
[----:B------:R-:W-:Y:S01]  /*1e00*/  SEL R2, R2, RZ, P0 ;  /* 0x000000ff02027207 */ /* 0x000fe20000000000 */
[----:B------:R-:W0:Y:S04]  /*1e10*/  LDS R5, [R4+0x38400] ;  /* 0x0384000004057984 */ /* 0x000e280000000800 */
[----:B------:R1:W2:Y:S02]  /*1e20*/  LDS R6, [R4+0x38420] ;  /* 0x0384200004067984 */ /* 0x0002a40000000800 */
[----:B-1----:R-:W-:-:S05]  /*1e30*/  IMAD R4, R2, 0x1000, R7 ;  /* 0x0000100002047824 */ /* 0x002fca00078e0207 */
[----:B------:R-:W-:Y:S01]  /*1e40*/  R2UR UR10, R4 ;  /* 0x00000000040a72ca */ /* 0x000fe200000e0000 */
        /* <DEDUP_REMOVED lines=128> */
[----:B------:R-:W-:-:S04]  /*2650*/  IADD3 R5, R4, 0x80, RZ ;  /* 0x0000008004057810 */ /* 0x000fc80007ffe0ff */
[----:B------:R-:W-:Y:S01]  /*2660*/  R2UR UR14, R5 ;  /* 0x00000000050e72ca */ /* 0x000fe200000e0000 */
[----:B------:R-:W-:Y:S01]  /*2670*/  WARPGROUP.ARRIVE ;  /* 0x00000000000079c5 */ /* 0x000fe20000000000 */
[C---:B------:R-:W-:Y:S02]  /*2680*/  VIADD R5, R4.reuse, 0x100 ;  /* 0x0000010004057836 */ /* 0x040fe40000000000 */
[----:B------:R-:W-:-:S03]  /*2690*/  VIADD R4, R4, 0x180 ;  /* 0x0000018004047836 */ /* 0x000fc60000000000 */
[----:B------:R-:W-:Y:S01]  /*26a0*/  HGMMA.64x256x16.F32.BF16 R24, gdesc[UR8].tnspB, R24, gsb0 ;  /* 0x43e00000081879f0 */ /* 0x000fe20008001818 */
[----:B------:R-:W-:Y:S02]  /*26b0*/  R2UR UR18, R5 ;  /* 0x00000000051272ca */ /* 0x000fe400000e0000 */
[----:B------:R-:W-:Y:S01]  /*26c0*/  R2UR UR6, R4 ;  /* 0x00000000040672ca */ /* 0x000fe200000e0000 */
[----:B------:R-:W-:Y:S01]  /*26d0*/  @!P1 IMAD R4, R2, 0x8, R17 ;  /* 0x0000000802049824 */ /* 0x000fe200078e0211 */
[----:B------:R-:W-:-:S03]  /*26e0*/  SEL R5, RZ, 0x1, P0 ;  /* 0x00000001ff057807 */ /* 0x000fc60000000000 */
[----:B------:R-:W-:Y:S01]  /*26f0*/  @!P1 VIADD R4, R4, 0x38860 ;  /* 0x0003886004049836 */ /* 0x000fe20000000000 */
[----:B------:R-:W-:-:S04]  /*2700*/  LOP3.LUT R16, R16, R5, RZ, 0x3c, !PT ;  /* 0x0000000510107212 */ /* 0x000fc800078e3cff */
        /* <DEDUP_REMOVED lines=16> */
.L_x_3993:
[----:B------:R-:W-:Y:S01]  /*2810*/  BAR.SYNC.DEFER_BLOCKING 0xe, 0x100 ;  /* 0x0384000000007b1d */ /* 0x000fe20000010000 */
[C---:B01----:R-:W-:Y:S01]  /*2820*/  IMAD R4, R2.reuse, 0x40, R18 ;  /* 0x0000004002047824 */ /* 0x043fe200078e0212 */
[----:B------:R-:W-:Y:S01]  /*2830*/  PLOP3.LUT P0, PT, PT, PT, PT, 0x8, 0x0 ;  /* 0x000000000000781c */ /* 0x000fe20003f0e170 */
[----:B------:R-:W-:-:S03]  /*2840*/  VIADD R2, R2, 0x1 ;  /* 0x0000000102027836 */ /* 0x000fc60000000000 */
[----:B------:R-:W-:Y:S02]  /*2850*/  LEA R17, R4, R17, 0x2 ;  /* 0x0000001104117211 */ /* 0x000fe400078e10ff */
[----:B------:R-:W-:-:S04]  /*2860*/  ISETP.NE.AND P1, PT, R2, 0x2, PT ;  /* 0x000000020200780c */ /* 0x000fc80003f25270 */
[----:B------:R-:W-:Y:S02]  /*2870*/  SEL R7, RZ, 0x1, P1 ;  /* 0x00000001ff077807 */ /* 0x000fe40000800000 */
[----:B------:R-:W-:Y:S02]  /*2880*/  SEL R2, R2, RZ, P1 ;  /* 0x000000ff02027207 */ /* 0x000fe40000800000 */
[----:B------:R-:W-:Y:S01]  /*2890*/  LOP3.LUT R16, R16, R7, RZ, 0x3c, !PT ;  /* 0x0000000710107212 */ /* 0x000fe200078e3cff */
        /* <DEDUP_REMOVED lines=132> */
.L_x_3991:
[----:B------:R-:W-:Y:S02]  /*30e0*/  ISETP.GE.AND P1, PT, R168, 0x1, PT ;  /* 0x00000001a800780c */ /* 0x000fe40003f26270 */
[----:B------:R-:W-:-:S11]  /*30f0*/  PLOP3.LUT P0, PT, PT, PT, PT, 0x80, 0x0 ;  /* 0x000000000000781c */ /* 0x000fd60003f0f070 */
[----:B------:R-:W-:Y:S05]  /*3100*/  @!P1 BRA `(.L_x_3992) ;  /* 0x000000a000a89947 */ /* 0x000fea0003800000 */
[----:B------:R-:W0:Y:S02]  /*3110*/  SHFL.IDX PT, R0, R196, RZ, 0x1f ;  /* 0x00001fffc4007589 */ /* 0x000e2400000e0000 */
        /* <DEDUP_REMOVED lines=26> */
[----:B-1----:R-:W-:Y:S05]  /*32c0*/  CALL.ABS.NOINC R14 ;  /* 0x000000000e007343 */ /* 0x002fea0003c00000 */
.L_x_3995:
[----:B------:R-:W-:Y:S01]  /*32d0*/  ULEA.HI UR4, UR36, UR36, URZ, 0x1 ;  /* 0x0000002424047291 */ /* 0x000fe2000f8f083f */
[----:B------:R-:W-:-:S03]  /*32e0*/  IMAD.U32 R0, RZ, RZ, UR41 ;  /* 0x00000029ff007e24 */ /* 0x000fc6000f8e00ff */
[----:B------:R-:W-:Y:S02]  /*32f0*/  ULOP3.LUT UR4, UR4, 0xfffffffe, URZ, 0xc0, !UPT ;  /* 0xfffffffe04047892 */ /* 0x000fe4000f8ec03f */
[----:B------:R-:W-:Y:S02]  /*3300*/  ISETP.NE.AND P0, PT, R0, 0x3, PT ;  /* 0x000000030000780c */ /* 0x000fe40003f05270 */
[----:B------:R-:W-:-:S06]  /*3310*/  UIADD3 UR4, UR36, -UR4, URZ ;  /* 0x8000000424047290 */ /* 0x000fcc000fffe03f */
[----:B------:R-:W-:-:S05]  /*3320*/  IMAD.U32 R4, RZ, RZ, UR4 ;  /* 0x00000004ff047e24 */ /* 0x000fca000f8e00ff */
[----:B------:R-:W-:-:S04]  /*3330*/  SHF.L.U32 R4, R4, 0x1f, RZ ;  /* 0x0000001f04047819 */ /* 0x000fc800000006ff */
[----:B------:R-:W0:Y:S02]  /*3340*/  SYNCS.PHASECHK.TRANS64.TRYWAIT P1, [R17+URZ+0x38800], R4 ;  /* 0x03880004110075a7 */ /* 0x000e24000802017f */
[----:B0-----:R-:W-:Y:S05]  /*3350*/  @!P1 BRA `(.L_x_3996) ;  /* 0x0000012000189947 */ /* 0x001fea0003800000 */
.L_x_4124:
[----:B------:R-:W-:Y:S05]  /*3360*/  @!P0 BRA `(.L_x_3997) ;  /* 0x0000000000048947 */ /* 0x000fea0003800000 */
[----:B------:R-:W-:Y:S01]  /*3370*/  BPT.TRAP 0x1 ;  /* 0x000000040000795c */ /* 0x000fe20000300000 */
.L_x_3997:
[----:B------:R-:W-:Y:S01]  /*3380*/  IMAD R5, R2, 0x8, R17 ;  /* 0x0000000802057824 */ /* 0x000fe200078e0211 */
[----:B------:R-:W-:-:S04]  /*3390*/  SHF.L.U32 R8, R16, 0x1f, RZ ;  /* 0x0000001f10087819 */ /* 0x000fc800000006ff */
[----:B------:R1:W2:Y:S01]  /*33a0*/  SYNCS.PHASECHK.TRANS64.TRYWAIT P1, [R5+URZ+0x38830], R8 ;  /* 0x03883008050075a7 */ /* 0x0002a2000802017f */
[----:B------:R-:W-:Y:S05]  /*33b0*/  @!P0 BRA `(.L_x_3998) ;  /* 0x0000000000048947 */ /* 0x000fea0003800000 */
[----:B------:R-:W-:Y:S01]  /*33c0*/  BPT.TRAP 0x1 ;  /* 0x000000040000795c */ /* 0x000fe20000300000 */
.L_x_3998:
[----:B------:R-:W-:-:S05]  /*33d0*/  VIADD R0, R17, 0x22400 ;  /* 0x0002240011007836 */ /* 0x000fca0000000000 */
[----:B------:R-:W-:-:S04]  /*33e0*/  SHF.R.U32.HI R0, RZ, 0x4, R0 ;  /* 0x00000004ff007819 */ /* 0x000fc80000011600 */
[----:B------:R-:W-:Y:S01]  /*33f0*/  LOP3.LUT R0, R0, 0x3fff, RZ, 0xc0, !PT ;  /* 0x00003fff00007812 */ /* 0x000fe200078ec0ff */
[----:B--2---:R-:W-:Y:S06]  /*3400*/  @P1 BRA `(.L_x_3999) ;  /* 0x0000000000081947 */ /* 0x004fec0003800000 */
[----:B------:R-:W2:Y:S02]  /*3410*/  SYNCS.PHASECHK.TRANS64.TRYWAIT P1, [R5+URZ+0x38830], R8 ;  /* 0x03883008050075a7 */ /* 0x000ea4000802017f */
[----:B--2---:R-:W-:Y:S05]  /*3420*/  @!P1 BRA `(.L_x_4000) ;  /* 0x0000011c00f89947 */ /* 0x004fea0003800000 */
.L_x_3999:
[----:B------:R-:W-:Y:S05]  /*3430*/  WARPSYNC.ALL ;  /* 0x0000000000007948 */ /* 0x000fea0003800000 */
[----:B------:R-:W-:Y:S01]  /*3440*/  LOP3.LUT R0, R0, 0x10000, RZ, 0xfc, !PT ;  /* 0x0001000000007812 */ /* 0x000fe200078efcff */
[----:B------:R-:W-:Y:S01]  /*3450*/  VIADD R3, R17, 0x20400 ;  /* 0x0002040011037836 */ /* 0x000fe20000000000 */
[----:B------:R-:W-:-:S03]  /*3460*/  WARPGROUP.ARRIVE ;  /* 0x00000000000079c5 */ /* 0x000fc60000000000 */
[----:B------:R-:W-:Y:S01]  /*3470*/  IMAD R6, R2, 0x200, R0 ;  /* 0x0000020002067824 */ /* 0x000fe200078e0200 */
[----:B------:R-:W-:Y:S01]  /*3480*/  UMOV UR27, 0x40000040 ;  /* 0x40000040001b7882 */ /* 0x000fe20000000000 */
[----:B------:R-:W-:Y:S01]  /*3490*/  UMOV UR25, 0x40000040 ;  /* 0x4000004000197882 */ /* 0x000fe20000000000 */
[----:B------:R-:W-:Y:S01]  /*34a0*/  SHF.R.U32.HI R3, RZ, 0x4, R3 ;  /* 0x00000004ff037819 */ /* 0x000fe20000011603 */
[----:B------:R-:W-:Y:S01]  /*34b0*/  UMOV UR23, 0x40000040 ;  /* 0x4000004000177882 */ /* 0x000fe20000000000 */
[----:B------:R-:W-:Y:S01]  /*34c0*/  R2UR UR26, R6 ;  /* 0x00000000061a72ca */ /* 0x000fe200000e0000 */
[----:B------:R-:W-:Y:S01]  /*34d0*/  UMOV UR21, 0x40000040 ;  /* 0x4000004000157882 */ /* 0x000fe20000000000 */
[----:B------:R-:W-:Y:S01]  /*34e0*/  LOP3.LUT R3, R3, 0x3fff, RZ, 0xc0, !PT ;  /* 0x00003fff03037812 */ /* 0x000fe200078ec0ff */
[----:B------:R-:W-:Y:S01]  /*34f0*/  UMOV UR19, 0x40000040 ;  /* 0x4000004000137882 */ /* 0x000fe20000000000 */
[----:B------:R-:W-:Y:S01]  /*3500*/  UMOV UR17, 0x40000040 ;  /* 0x4000004000117882 */ /* 0x000fe20000000000 */
[----:B------:R-:W-:Y:S01]  /*3510*/  UMOV UR15, 0x40000040 ;  /* 0x40000040000f7882 */ /* 0x000fe20000000000 */
[----:B------:R-:W-:Y:S01]  /*3520*/  LOP3.LUT R3, R3, 0x10000, RZ, 0xfc, !PT ;  /* 0x0001000003037812 */ /* 0x000fe200078efcff */
[----:B------:R-:W-:-:S03]  /*3530*/  UMOV UR13, 0x40000040 ;  /* 0x40000040000d7882 */ /* 0x000fc60000000000 */
[C---:B------:R-:W-:Y:S02]  /*3540*/  R2UR UR24, R3.reuse ;  /* 0x00000000031872ca */ /* 0x040fe400000e0000 */
[C---:B------:R-:W-:Y:S01]  /*3550*/  IADD3 R6, R3.reuse, 0x2, RZ ;  /* 0x0000000203067810 */ /* 0x040fe20007ffe0ff */
[----:B------:R-:W-:Y:S02]  /*3560*/  UIADD3 UR22, UR26, 0x2, URZ ;  /* 0x000000021a167890 */ /* 0x000fe4000fffe03f */
[----:B------:R-:W-:Y:S01]  /*3570*/  UIADD3 UR18, UR26, 0x4, URZ ;  /* 0x000000041a127890 */ /* 0x000fe2000fffe03f */
[----:B------:R-:W-:Y:S01]  /*3580*/  R2UR UR20, R6 ;  /* 0x00000000061472ca */ /* 0x000fe200000e0000 */
[C---:B------:R-:W-:Y:S01]  /*3590*/  VIADD R6, R3.reuse, 0x4 ;  /* 0x0000000403067836 */ /* 0x040fe20000000000 */
[----:B------:R-:W-:Y:S01]  /*35a0*/  UIADD3 UR14, UR26, 0x6, URZ ;  /* 0x000000061a0e7890 */ /* 0x000fe2000fffe03f */
[----:B------:R-:W-:-:S03]  /*35b0*/  VIADD R3, R3, 0x6 ;  /* 0x0000000603037836 */ /* 0x000fc60000000000 */
[----:B------:R-:W-:Y:S01]  /*35c0*/  R2UR UR16, R6 ;  /* 0x00000000061072ca */ /* 0x000fe200000e0000 */
[----:B------:R-:W-:Y:S01]  /*35d0*/  HGMMA.64x64x16.F32.BF16 R24, gdesc[UR24], RZ, !UPT, gsb0 ;  /* 0x00e00000181879f0 */ /* 0x000fe2000c0018ff */
[----:B------:R-:W-:Y:S02]  /*35e0*/  R2UR UR12, R3 ;  /* 0x00000000030c72ca */ /* 0x000fe400000e0000 */
        /* <DEDUP_REMOVED lines=10> */
[----:B------:R-:W3:Y:S02]  /*3690*/  SYNCS.PHASECHK.TRANS64.TRYWAIT P1, [R17+URZ+0x38810], R4 ;  /* 0x03881004110075a7 */ /* 0x000ee4000802017f */
[----:B---3--:R-:W-:Y:S05]  /*36a0*/  @!P1 BRA `(.L_x_4001) ;  /* 0x0000011c006c9947 */ /* 0x008fea0003800000 */
.L_x_4125:
[----:B------:R-:W-:Y:S05]  /*36b0*/  @!P0 BRA `(.L_x_4002) ;  /* 0x0000000000048947 */ /* 0x000fea0003800000 */
[----:B------:R-:W-:Y:S01]  /*36c0*/  BPT.TRAP 0x1 ;  /* 0x000000040000795c */ /* 0x000fe20000300000 */
.L_x_4002:
[----:B------:R4:W0:Y:S01]  /*36d0*/  SYNCS.PHASECHK.TRANS64.TRYWAIT P1, [R5+URZ+0x38850], R8 ;  /* 0x03885008050075a7 */ /* 0x000822000802017f */
[----:B------:R-:W-:Y:S05]  /*36e0*/  @!P0 BRA `(.L_x_4003) ;  /* 0x0000000000048947 */ /* 0x000fea0003800000 */
[----:B------:R-:W-:Y:S01]  /*36f0*/  BPT.TRAP 0x1 ;  /* 0x000000040000795c */ /* 0x000fe20000300000 */
.L_x_4003:
[C---:B------:R-:W-:Y:S02]  /*3700*/  VIADD R3, R17.reuse, 0x400 ;  /* 0x0000040011037836 */ /* 0x040fe40000000000 */
[----:B0--3--:R-:W-:-:S03]  /*3710*/  VIADD R4, R17, 0x26400 ;  /* 0x0002640011047836 */ /* 0x009fc60000000000 */
        /* <DEDUP_REMOVED lines=8> */
[----:B------:R-:W0:Y:S02]  /*37a0*/  SYNCS.PHASECHK.TRANS64.TRYWAIT P1, [R5+URZ+0x38850], R8 ;  /* 0x03885008050075a7 */ /* 0x000e24000802017f */
[----:B0-----:R-:W-:Y:S05]  /*37b0*/  @!P1 BRA `(.L_x_4005) ;  /* 0x0000011c003c9947 */ /* 0x001fea0003800000 */
.L_x_4004:
[----:B------:R-:W-:Y:S01]  /*37c0*/  R2UR UR8, R4 ;  /* 0x00000000040872ca */ /* 0x000fe200000e0000 */
[----:B------:R-:W-:Y:S01]  /*37d0*/  WARPGROUP.ARRIVE ;  /* 0x00000000000079c5 */ /* 0x000fe20000000000 */
[----:B------:R-:W-:Y:S01]  /*37e0*/  R2UR UR10, R6 ;  /* 0x00000000060a72ca */ /* 0x000fe200000e0000 */
[----:B------:R-:W-:Y:S01]  /*37f0*/  UMOV UR9, 0x40000040 ;  /* 0x4000004000097882 */ /* 0x000fe20000000000 */
[----:B------:R-:W-:Y:S01]  /*3800*/  UMOV UR11, 0x40000040 ;  /* 0x40000040000b7882 */ /* 0x000fe20000000000 */
[----:B012-4-:R-:W-:Y:S01]  /*3810*/  VIADD R8, R4, 0x2 ;  /* 0x0000000204087836 */ /* 0x017fe20000000000 */
[----:B------:R-:W-:Y:S01]  /*3820*/  IADD3 R7, R6, 0x2, RZ ;  /* 0x0000000206077810 */ /* 0x000fe20007ffe0ff */
[----:B------:R-:W-:Y:S01]  /*3830*/  UMOV UR5, 0x40000040 ;  /* 0x4000004000057882 */ /* 0x000fe20000000000 */
[----:B------:R-:W-:Y:S01]  /*3840*/  UMOV UR7, 0x40000040 ;  /* 0x4000004000077882 */ /* 0x000fe20000000000 */
[----:B------:R-:W0:Y:S01]  /*3850*/  S2R R9, SR_TID.X ;  /* 0x0000000000097919 */ /* 0x000e220000002100 */
[----:B------:R-:W-:Y:S01]  /*3860*/  R2UR UR4, R8 ;  /* 0x00000000080472ca */ /* 0x000fe200000e0000 */
[----:B------:R-:W-:Y:S01]  /*3870*/  VIADD R8, R4, 0x4 ;  /* 0x0000000404087836 */ /* 0x000fe20000000000 */
[----:B------:R-:W-:Y:S01]  /*3880*/  R2UR UR6, R7 ;  /* 0x00000000070672ca */ /* 0x000fe200000e0000 */
[C---:B------:R-:W-:Y:S01]  /*3890*/  VIADD R7, R6.reuse, 0x4 ;  /* 0x0000000406077836 */ /* 0x040fe20000000000 */
[----:B------:R-:W1:Y:S01]  /*38a0*/  S2R R57, SR_TID.X ;  /* 0x0000000000397919 */ /* 0x000e620000002100 */
[----:B------:R-:W-:Y:S01]  /*38b0*/  HGMMA.64x64x16.F32.BF16 R24, gdesc[UR8], R24, gsb0 ;  /* 0x00e00000081879f0 */ /* 0x000fe20008001818 */
[----:B------:R-:W-:-:S02]  /*38c0*/  VIADD R10, R6, 0x800 ;  /* 0x00000800060a7836 */ /* 0x000fc40000000000 */
[----:B------:R-:W-:-:S04]  /*38d0*/  IMAD R203, R2, 0x1000, R19 ;  /* 0x0000100002cb7824 */ /* 0x000fc800078e0213 */
[----:B------:R-:W-:Y:S01]  /*38e0*/  VIADD R205, R203, 0x80 ;  /* 0x00000080cbcd7836 */ /* 0x000fe20000000000 */
[----:B0-----:R-:W-:Y:S02]  /*38f0*/  SHF.R.U32.HI R9, RZ, 0x7, R9 ;  /* 0x00000007ff097819 */ /* 0x001fe40000011609 */
[----:B-1----:R-:W-:Y:S01]  /*3900*/  LOP3.LUT R57, R57, 0x7f, RZ, 0xc0, !PT ;  /* 0x0000007f39397812 */ /* 0x002fe200078ec0ff */
        /* <DEDUP_REMOVED lines=124> */
[----:B------:R-:W0:Y:S01]  /*40d0*/  SHFL.IDX PT, R7, R9, RZ, 0x1f ;  /* 0x00001fff09077589 */ /* 0x000e2200000e0000 */
[----:B------:R-:W-:Y:S01]  /*40e0*/  VIADD R8, R4, 0x800 ;  /* 0x0000080004087836 */ /* 0x000fe20000000000 */
[----:B0-----:R-:W-:-:S04]  /*40f0*/  ISETP.GT.AND P1, PT, R7, 0x7f, PT ;  /* 0x0000007f0700780c */ /* 0x001fc80003f24270 */
[----:B------:R-:W-:-:S05]  /*4100*/  SEL R7, RZ, 0x2, !P1 ;  /* 0x00000002ff077807 */ /* 0x000fca0004800000 */
        /* <DEDUP_REMOVED lines=135> */
[----:B------:R-:W-:-:S03]  /*4980*/  IMAD.IADD R12, R7, 0x1, R8 ;  /* 0x00000001070c7824 */ /* 0x000fc600078e0208 */
        /* <DEDUP_REMOVED lines=12> */
[----:B------:R-:W-:Y:S01]  /*4a50*/  LEA R11, R185, R18, 0x6 ;  /* 0x00000012b90b7211 */ /* 0x000fe200078e30ff */
        /* <DEDUP_REMOVED lines=22> */
[----:B------:R-:W-:-:S05]  /*4bc0*/  IMAD R7, R168, -0x40, R9 ;  /* 0xffffffc0a8077824 */ /* 0x000fca00078e0209 */
[----:B------:R-:W-:Y:S02]  /*4bd0*/  IADD3 R9, R186, 0x1, R7 ;  /* 0x00000001ba097810 */ /* 0x000fe40007ffe007 */
[----:B------:R-:W-:Y:S01]  /*4be0*/  IADD3 R7, -R22, R7, R186 ;  /* 0x0000000716077210 */ /* 0x000fe20007ffe1ba */
[----:B------:R-:W-:Y:S02]  /*4bf0*/  WARPGROUP.DEPBAR.LE gsb0, 0x0 ;  /* 0x00008000000079c5 */ /* 0x000fe40000010000 */
[----:B------:R-:W-:-:S06]  /*4c00*/  WARPGROUP.ARRIVE ;  /* 0x00000000000079c5 */ /* 0x000fcc0000000000 */
[----:B------:R-:W-:Y:S01]  /*4c10*/  HGMMA.64x64x16.F32.BF16 R24, gdesc[UR4], R24, gsb0 ;  /* 0x00e00000041879f0 */ /* 0x000fe20008001818 */
[----:B------:R-:W-:Y:S01]  /*4c20*/  R2UR UR4, R10 ;  /* 0x000000000a0472ca */ /* 0x000fe200000e0000 */
[----:B------:R-:W-:Y:S01]  /*4c30*/  UMOV UR5, 0x40000040 ;  /* 0x4000004000057882 */ /* 0x000fe20000000000 */
[----:B------:R-:W-:Y:S01]  /*4c40*/  R2UR UR6, R6 ;  /* 0x00000000060672ca */ /* 0x000fe200000e0000 */
[----:B------:R-:W-:Y:S01]  /*4c50*/  UMOV UR7, 0x40000040 ;  /* 0x4000004000077882 */ /* 0x000fe20000000000 */
[----:B------:R-:W-:-:S04]  /*4c60*/  IADD3 R6, -R22, R9, -R184 ;  /* 0x0000000916067210 */ /* 0x000fc80007ffe9b8 */
[----:B------:R-:W-:Y:S02]  /*4c70*/  VIADDMNMX R8, R11, R6, R7, PT ;  /* 0x000000060b087246 */ /* 0x000fe40003800107 */
[----:B------:R-:W-:Y:S02]  /*4c80*/  IADD3 R6, R6, 0x8, R11 ;  /* 0x0000000806067810 */ /* 0x000fe40007ffe00b */
[C---:B------:R-:W-:Y:S02]  /*4c90*/  ISETP.GT.AND P1, PT, R8.reuse, RZ, PT ;  /* 0x000000ff0800720c */ /* 0x040fe40003f24270 */
[C---:B------:R-:W-:Y:S02]  /*4ca0*/  ISETP.GT.AND P2, PT, R8.reuse, 0x1, PT ;  /* 0x000000010800780c */ /* 0x040fe40003f44270 */
[----:B------:R-:W-:Y:S01]  /*4cb0*/  ISETP.GT.AND P3, PT, R8, 0x8, PT ;  /* 0x000000080800780c */ /* 0x000fe20003f64270 */
[----:B------:R-:W-:Y:S02]  /*4cc0*/  WARPGROUP.DEPBAR.LE gsb0, 0x0 ;  /* 0x00008000000079c5 */ /* 0x000fe40000010000 */
[----:B------:R-:W-:-:S06]  /*4cd0*/  WARPGROUP.ARRIVE ;  /* 0x00000000000079c5 */ /* 0x000fcc0000000000 */
[----:B------:R-:W-:Y:S01]  /*4ce0*/  HGMMA.64x64x16.F32.BF16 R24, gdesc[UR4], R24, gsb0 ;  /* 0x00e00000041879f0 */ /* 0x000fe20008001818 */
[----:B------:R-:W-:Y:S01]  /*4cf0*/  ULDC UR4, c[0x0][0xad0] ;  /* 0x0002b40000047ab9 */ /* 0x000fe20000000800 */
[----:B------:R-:W-:Y:S01]  /*4d00*/  R2UR UR6, R203 ;  /* 0x00000000cb0672ca */ /* 0x000fe200000e0000 */
        /* <DEDUP_REMOVED lines=33> */
[----:B-1----:R-:W-:Y:S01]  /*4f20*/  FSEL R25, R25, -INF , P2 ;  /* 0xff80000019197808 */ /* 0x002fe20001000000 */
[----:B------:R-:W-:Y:S01]  /*4f30*/  FMUL.FTZ R43, R43, UR4 ;  /* 0x000000042b2b7c20 */ /* 0x000fe20008410000 */
[----:B------:R-:W-:Y:S01]  /*4f40*/  ISETP.GT.AND P2, PT, R8, 0x10, PT ;  /* 0x000000100800780c */ /* 0x000fe20003f44270 */
[----:B------:R-:W-:Y:S01]  /*4f50*/  FMUL.FTZ R46, R46, UR4 ;  /* 0x000000042e2e7c20 */ /* 0x000fe20008410000 */
[----:B------:R-:W-:Y:S01]  /*4f60*/  FMNMX.FTZ R9, R24, R25, !PT ;  /* 0x0000001918097209 */ /* 0x000fe20007810000 */
        /* <DEDUP_REMOVED lines=8> */
[----:B------:R-:W-:-:S02]  /*4ff0*/  ULDC UR4, c[0x0][0xa80] ;  /* 0x0002a00000047ab9 */ /* 0x000fc40000000800 */
[----:B------:R-:W2:Y:S01]  /*5000*/  MUFU.TANH R33, R33 ;  /* 0x0000002100217308 */ /* 0x000ea20000002400 */
[----:B0-----:R-:W-:Y:S02]  /*5010*/  FSEL R29, R29, -INF , P1 ;  /* 0xff8000001d1d7808 */ /* 0x001fe40000800000 */
[----:B------:R-:W-:Y:S02]  /*5020*/  ISETP.GT.AND P1, PT, R8, 0x11, PT ;  /* 0x000000110800780c */ /* 0x000fe40003f24270 */
[----:B------:R-:W-:-:S03]  /*5030*/  FMNMX.FTZ R9, R29, R10, !PT ;  /* 0x0000000a1d097209 */ /* 0x000fc60007810000 */
[----:B------:R-:W0:Y:S01]  /*5040*/  MUFU.TANH R36, R36 ;  /* 0x0000002400247308 */ /* 0x000e220000002400 */
        /* <DEDUP_REMOVED lines=40> */
[----:B--2---:R-:W-:-:S04]  /*52d0*/  FSEL R52, R52, -INF , P2 ;  /* 0xff80000034347808 */ /* 0x004fc80001000000 */
[----:B------:R-:W-:-:S03]  /*52e0*/  FMNMX.FTZ R8, R52, R9, !PT ;  /* 0x0000000934087209 */ /* 0x000fc60007810000 */
[----:B------:R-:W2:Y:S01]  /*52f0*/  MUFU.TANH R27, R27 ;  /* 0x0000001b001b7308 */ /* 0x000ea20000002400 */
[----:B0-----:R-:W-:-:S04]  /*5300*/  FSEL R53, R53, -INF , P1 ;  /* 0xff80000035357808 */ /* 0x001fc80000800000 */
[----:B------:R-:W-:-:S03]  /*5310*/  FMNMX.FTZ R8, R53, R8, !PT ;  /* 0x0000000835087209 */ /* 0x000fc60007810000 */
[----:B------:R-:W0:Y:S02]  /*5320*/  MUFU.TANH R30, R30 ;  /* 0x0000001e001e7308 */ /* 0x000e240000002400 */
[----:B------:R-:W3:Y:S06]  /*5330*/  SHFL.BFLY PT, R9, R8, 0x2, 0x1f ;  /* 0x0c401f0008097f89 */ /* 0x000eec00000e0000 */
[----:B------:R-:W4:Y:S08]  /*5340*/  MUFU.TANH R31, R31 ;  /* 0x0000001f001f7308 */ /* 0x000f300000002400 */
[----:B------:R-:W5:Y:S08]  /*5350*/  MUFU.TANH R34, R34 ;  /* 0x0000002200227308 */ /* 0x000f700000002400 */
[----:B------:R-:W5:Y:S01]  /*5360*/  MUFU.TANH R35, R35 ;  /* 0x0000002300237308 */ /* 0x000f620000002400 */
[----:B---3--:R-:W-:-:S02]  /*5370*/  FMNMX.FTZ R9, R8, R9, !PT ;  /* 0x0000000908097209 */ /* 0x008fc40007810000 */
[----:B------:R-:W-:-:S03]  /*5380*/  VIMNMX R8, R7, R6, PT ;  /* 0x0000000607087248 */ /* 0x000fc60003fe0100 */
[----:B------:R-:W3:Y:S01]  /*5390*/  SHFL.BFLY PT, R10, R9, 0x1, 0x1f ;  /* 0x0c201f00090a7f89 */ /* 0x000ee200000e0000 */
[C---:B------:R-:W-:Y:S01]  /*53a0*/  ISETP.GT.AND P1, PT, R8.reuse, RZ, PT ;  /* 0x000000ff0800720c */ /* 0x040fe20003f24270 */
[----:B------:R-:W3:Y:S01]  /*53b0*/  MUFU.TANH R38, R38 ;  /* 0x0000002600267308 */ /* 0x000ee20000002400 */
[C---:B------:R-:W-:Y:S02]  /*53c0*/  ISETP.GT.AND P2, PT, R8.reuse, 0x1, PT ;  /* 0x000000010800780c */ /* 0x040fe40003f44270 */
[----:B------:R-:W-:Y:S02]  /*53d0*/  ISETP.GT.AND P3, PT, R8, 0x8, PT ;  /* 0x000000080800780c */ /* 0x000fe40003f64270 */
[----:B-1----:R-:W-:Y:S02]  /*53e0*/  FSEL R26, R26, -INF , P1 ;  /* 0xff8000001a1a7808 */ /* 0x002fe40000800000 */
[----:B--2---:R-:W-:Y:S01]  /*53f0*/  FSEL R27, R27, -INF , P2 ;  /* 0xff8000001b1b7808 */ /* 0x004fe20001000000 */
[----:B------:R-:W1:Y:S01]  /*5400*/  MUFU.TANH R39, R39 ;  /* 0x0000002700277308 */ /* 0x000e620000002400 */
[----:B------:R-:W-:-:S02]  /*5410*/  ISETP.GT.AND P1, PT, R8, 0x9, PT ;  /* 0x000000090800780c */ /* 0x000fc40003f24270 */
[----:B0-----:R-:W-:Y:S02]  /*5420*/  FSEL R30, R30, -INF , P3 ;  /* 0xff8000001e1e7808 */ /* 0x001fe40001800000 */
[C---:B------:R-:W-:Y:S02]  /*5430*/  ISETP.GT.AND P2, PT, R8.reuse, 0x10, PT ;  /* 0x000000100800780c */ /* 0x040fe40003f44270 */
[----:B----4-:R-:W-:Y:S01]  /*5440*/  FSEL R31, R31, -INF , P1 ;  /* 0xff8000001f1f7808 */ /* 0x010fe20000800000 */
[----:B------:R-:W0:Y:S01]  /*5450*/  MUFU.TANH R42, R42 ;  /* 0x0000002a002a7308 */ /* 0x000e220000002400 */
[----:B------:R-:W-:Y:S02]  /*5460*/  ISETP.GT.AND P1, PT, R8, 0x11, PT ;  /* 0x000000110800780c */ /* 0x000fe40003f24270 */
[----:B-----5:R-:W-:Y:S02]  /*5470*/  FSEL R34, R34, -INF , P2 ;  /* 0xff80000022227808 */ /* 0x020fe40001000000 */
[----:B------:R-:W-:-:S02]  /*5480*/  ISETP.GT.AND P2, PT, R8, 0x18, PT ;  /* 0x000000180800780c */ /* 0x000fc40003f44270 */
[----:B---3--:R-:W-:Y:S01]  /*5490*/  FMNMX.FTZ R7, R9, R10, !PT ;  /* 0x0000000a09077209 */ /* 0x008fe20007810000 */
[----:B------:R-:W2:Y:S01]  /*54a0*/  MUFU.TANH R43, R43 ;  /* 0x0000002b002b7308 */ /* 0x000ea20000002400 */
[----:B------:R-:W-:Y:S02]  /*54b0*/  FMNMX.FTZ R9, R26, R27, !PT ;  /* 0x0000001b1a097209 */ /* 0x000fe40007810000 */
[----:B------:R-:W-:Y:S01]  /*54c0*/  FSEL R35, R35, -INF , P1 ;  /* 0xff80000023237808 */ /* 0x000fe20000800000 */
[----:B------:R-:W-:Y:S01]  /*54d0*/  FMUL.FTZ R10, R7, UR4 ;  /* 0x00000004070a7c20 */ /* 0x000fe20008410000 */
[----:B------:R-:W-:Y:S02]  /*54e0*/  FMNMX.FTZ R6, R30, R9, !PT ;  /* 0x000000091e067209 */ /* 0x000fe40007810000 */
[----:B------:R-:W-:Y:S01]  /*54f0*/  ISETP.GT.AND P1, PT, R8, 0x19, PT ;  /* 0x000000190800780c */ /* 0x000fe20003f24270 */
[----:B------:R-:W3:Y:S01]  /*5500*/  MUFU.TANH R46, R46 ;  /* 0x0000002e002e7308 */ /* 0x000ee20000002400 */
[----:B------:R-:W-:-:S02]  /*5510*/  FMNMX.FTZ R9, R31, R6, !PT ;  /* 0x000000061f097209 */ /* 0x000fc40007810000 */
[----:B------:R-:W-:Y:S02]  /*5520*/  FSEL R38, R38, -INF , P2 ;  /* 0xff80000026267808 */ /* 0x000fe40001000000 */
[----:B------:R-:W-:Y:S02]  /*5530*/  FMNMX.FTZ R6, R34, R9, !PT ;  /* 0x0000000922067209 */ /* 0x000fe40007810000 */
[----:B------:R-:W-:Y:S01]  /*5540*/  ISETP.GT.AND P3, PT, R8, 0x20, PT ;  /* 0x000000200800780c */ /* 0x000fe20003f64270 */
[----:B------:R-:W4:Y:S01]  /*5550*/  MUFU.TANH R47, R47 ;  /* 0x0000002f002f7308 */ /* 0x000f220000002400 */
[----:B------:R-:W-:Y:S02]  /*5560*/  FMNMX.FTZ R9, R35, R6, !PT ;  /* 0x0000000623097209 */ /* 0x000fe40007810000 */
[----:B-1----:R-:W-:Y:S02]  /*5570*/  FSEL R39, R39, -INF , P1 ;  /* 0xff80000027277808 */ /* 0x002fe40000800000 */
[----:B------:R-:W-:-:S02]  /*5580*/  FMNMX.FTZ R6, R38, R9, !PT ;  /* 0x0000000926067209 */ /* 0x000fc40007810000 */
[----:B------:R-:W-:Y:S01]  /*5590*/  ISETP.GT.AND P2, PT, R8, 0x21, PT ;  /* 0x000000210800780c */ /* 0x000fe20003f44270 */
[----:B------:R-:W1:Y:S01]  /*55a0*/  MUFU.TANH R50, R50 ;  /* 0x0000003200327308 */ /* 0x000e620000002400 */
[----:B0-----:R-:W-:Y:S02]  /*55b0*/  FSEL R42, R42, -INF , P3 ;  /* 0xff8000002a2a7808 */ /* 0x001fe40001800000 */
[----:B------:R-:W-:Y:S02]  /*55c0*/  FMNMX.FTZ R9, R39, R6, !PT ;  /* 0x0000000627097209 */ /* 0x000fe40007810000 */
[----:B------:R-:W-:Y:S02]  /*55d0*/  ISETP.GT.AND P1, PT, R8, 0x28, PT ;  /* 0x000000280800780c */ /* 0x000fe40003f24270 */
[----:B--2---:R-:W-:Y:S01]  /*55e0*/  FSEL R43, R43, -INF , P2 ;  /* 0xff8000002b2b7808 */ /* 0x004fe20001000000 */
[----:B------:R-:W0:Y:S01]  /*55f0*/  MUFU.TANH R51, R51 ;  /* 0x0000003300337308 */ /* 0x000e220000002400 */
[----:B------:R-:W-:-:S02]  /*5600*/  FMNMX.FTZ R6, R42, R9, !PT ;  /* 0x000000092a067209 */ /* 0x000fc40007810000 */
[----:B------:R-:W-:Y:S02]  /*5610*/  ISETP.GT.AND P4, PT, R8, 0x29, PT ;  /* 0x000000290800780c */ /* 0x000fe40003f84270 */
[----:B---3--:R-:W-:Y:S02]  /*5620*/  FSEL R46, R46, -INF , P1 ;  /* 0xff8000002e2e7808 */ /* 0x008fe40000800000 */
[----:B------:R-:W-:Y:S01]  /*5630*/  FMNMX.FTZ R9, R43, R6, !PT ;  /* 0x000000062b097209 */ /* 0x000fe20007810000 */
[----:B------:R-:W2:Y:S01]  /*5640*/  MUFU.TANH R54, R54 ;  /* 0x0000003600367308 */ /* 0x000ea20000002400 */
[----:B------:R-:W-:Y:S02]  /*5650*/  ISETP.GT.AND P3, PT, R8, 0x30, PT ;  /* 0x000000300800780c */ /* 0x000fe40003f64270 */
[----:B----4-:R-:W-:Y:S02]  /*5660*/  FSEL R47, R47, -INF , P4 ;  /* 0xff8000002f2f7808 */ /* 0x010fe40002000000 */
[----:B------:R-:W-:-:S02]  /*5670*/  FMNMX.FTZ R6, R46, R9, !PT ;  /* 0x000000092e067209 */ /* 0x000fc40007810000 */
[----:B------:R-:W-:Y:S01]  /*5680*/  FSETP.NEU.FTZ.AND P2, PT, R7, -INF , PT ;  /* 0xff8000000700780b */ /* 0x000fe20003f5d000 */
[----:B------:R-:W3:Y:S01]  /*5690*/  MUFU.TANH R55, R55 ;  /* 0x0000003700377308 */ /* 0x000ee20000002400 */
[----:B------:R-:W-:Y:S02]  /*56a0*/  ISETP.GT.AND P1, PT, R8, 0x31, PT ;  /* 0x000000310800780c */ /* 0x000fe40003f24270 */
[----:B-1----:R-:W-:Y:S02]  /*56b0*/  FSEL R50, R50, -INF , P3 ;  /* 0xff80000032327808 */ /* 0x002fe40001800000 */
[----:B------:R-:W-:Y:S02]  /*56c0*/  FMNMX.FTZ R9, R47, R6, !PT ;  /* 0x000000062f097209 */ /* 0x000fe40007810000 */
[----:B------:R-:W-:Y:S02]  /*56d0*/  FSEL R56, R10, RZ, P2 ;  /* 0x000000ff0a387208 */ /* 0x000fe40001000000 */
[----:B------:R-:W-:-:S02]  /*56e0*/  ISETP.GT.AND P2, PT, R8, 0x38, PT ;  /* 0x000000380800780c */ /* 0x000fc40003f44270 */
[----:B0-----:R-:W-:Y:S01]  /*56f0*/  FSEL R51, R51, -INF , P1 ;  /* 0xff80000033337808 */ /* 0x001fe20000800000 */
[--C-:B------:R-:W-:Y:S01]  /*5700*/  FFMA.FTZ R24, R24, UR4, -R56.reuse ;  /* 0x0000000418187c23 */ /* 0x100fe20008010838 */
[----:B------:R-:W-:Y:S01]  /*5710*/  FMNMX.FTZ R10, R50, R9, !PT ;  /* 0x00000009320a7209 */ /* 0x000fe20007810000 */
[--C-:B------:R-:W-:Y:S01]  /*5720*/  FFMA.FTZ R9, R25, UR4, -R56.reuse ;  /* 0x0000000419097c23 */ /* 0x100fe20008010838 */
[----:B------:R-:W-:Y:S01]  /*5730*/  ISETP.GT.AND P1, PT, R8, 0x39, PT ;  /* 0x000000390800780c */ /* 0x000fe20003f24270 */
[----:B------:R-:W-:Y:S01]  /*5740*/  MUFU.EX2 R6, R24 ;  /* 0x0000001800067308 */ /* 0x000fe20000000800 */
[----:B--2---:R-:W-:Y:S01]  /*5750*/  FSEL R54, R54, -INF , P2 ;  /* 0xff80000036367808 */ /* 0x004fe20001000000 */
[--C-:B------:R-:W-:Y:S01]  /*5760*/  FFMA.FTZ R12, R32, UR4, -R56.reuse ;  /* 0x00000004200c7c23 */ /* 0x100fe20008010838 */
[----:B------:R-:W-:Y:S01]  /*5770*/  FMNMX.FTZ R11, R51, R10, !PT ;  /* 0x0000000a330b7209 */ /* 0x000fe20007810000 */
[--C-:B------:R-:W-:Y:S01]  /*5780*/  FFMA.FTZ R10, R28, UR4, -R56.reuse ;  /* 0x000000041c0a7c23 */ /* 0x100fe20008010838 */
[----:B---3--:R-:W-:Y:S01]  /*5790*/  FSEL R55, R55, -INF , P1 ;  /* 0xff80000037377808 */ /* 0x008fe20000800000 */
        /* <DEDUP_REMOVED lines=13> */
[----:B------:R-:W-:Y:S01]  /*5870*/  FFMA.FTZ R174, R53, UR4, -R56 ;  /* 0x0000000435ae7c23 */ /* 0x000fe20008010838 */
[----:B------:R-:W1:Y:S08]  /*5880*/  MUFU.EX2 R9, R9 ;  /* 0x0000000900097308 */ /* 0x000e700000000800 */
[----:B------:R-:W-:Y:S08]  /*5890*/  MUFU.EX2 R10, R10 ;  /* 0x0000000a000a7308 */ /* 0x000ff00000000800 */
[----:B------:R-:W2:Y:S01]  /*58a0*/  MUFU.EX2 R11, R11 ;  /* 0x0000000b000b7308 */ /* 0x000ea20000000800 */
[----:B-1----:R-:W-:Y:S01]  /*58b0*/  F2FP.BF16.F32.PACK_AB R152, R9, R6 ;  /* 0x000000060998723e */ /* 0x002fe200000010ff */
[----:B------:R-:W-:Y:S01]  /*58c0*/  FADD.FTZ R9, R6, R9 ;  /* 0x0000000906097221 */ /* 0x000fe20000010000 */
[----:B------:R-:W-:Y:S01]  /*58d0*/  IMAD.IADD R6, R186, 0x1, -R184 ;  /* 0x00000001ba067824 */ /* 0x000fe200078e0ab8 */
[----:B0-----:R-:W-:Y:S01]  /*58e0*/  FMNMX.FTZ R24, R8, R21, !PT ;  /* 0x0000001508187209 */ /* 0x001fe20007810000 */
[----:B------:R-:W-:-:S03]  /*58f0*/  FFMA.FTZ R21, R41, UR4, -R56 ;  /* 0x0000000429157c23 */ /* 0x000fc60008010838 */
[----:B------:R-:W-:Y:S01]  /*5900*/  MUFU.EX2 R12, R12 ;  /* 0x0000000c000c7308 */ /* 0x000fe20000000800 */
[----:B------:R-:W0:Y:S01]  /*5910*/  SHFL.BFLY PT, R25, R24, 0x1, 0x1f ;  /* 0x0c201f0018197f89 */ /* 0x000e2200000e0000 */
[----:B------:R-:W-:-:S06]  /*5920*/  LEA R6, R185, R6, 0x6 ;  /* 0x00000006b9067211 */ /* 0x000fcc00078e30ff */
[----:B------:R-:W1:Y:S01]  /*5930*/  MUFU.EX2 R13, R13 ;  /* 0x0000000d000d7308 */ /* 0x000e620000000800 */
[----:B--2---:R-:W-:Y:S01]  /*5940*/  F2FP.BF16.F32.PACK_AB R154, R11, R10 ;  /* 0x0000000a0b9a723e */ /* 0x004fe200000010ff */
[----:B------:R-:W-:Y:S01]  /*5950*/  FADD.FTZ R10, R10, R9 ;  /* 0x000000090a0a7221 */ /* 0x000fe20000010000 */
[----:B------:R-:W-:-:S03]  /*5960*/  SHF.R.S32.HI R9, RZ, 0x1f, R6 ;  /* 0x0000001fff097819 */ /* 0x000fc60000011406 */
[----:B------:R-:W-:Y:S01]  /*5970*/  FADD.FTZ R11, R11, R10 ;  /* 0x0000000a0b0b7221 */ /* 0x000fe20000010000 */
[----:B------:R-:W-:Y:S01]  /*5980*/  LEA.HI R9, R9, R6, RZ, 0x6 ;  /* 0x0000000609097211 */ /* 0x000fe200078f30ff */
[----:B------:R-:W-:Y:S03]  /*5990*/  MUFU.EX2 R14, R14 ;  /* 0x0000000e000e7308 */ /* 0x000fe60000000800 */
[----:B------:R-:W-:-:S04]  /*59a0*/  SHF.R.S32.HI R9, RZ, 0x6, R9 ;  /* 0x00000006ff097819 */ /* 0x000fc80000011409 */
[----:B------:R-:W-:Y:S01]  /*59b0*/  VIMNMX R9, RZ, R9, !PT ;  /* 0x00000009ff097248 */ /* 0x000fe20007fe0100 */
[----:B------:R-:W2:Y:S01]  /*59c0*/  MUFU.EX2 R15, R15 ;  /* 0x0000000f000f7308 */ /* 0x000ea20000000800 */
[----:B0-----:R-:W-:Y:S02]  /*59d0*/  FMNMX.FTZ R8, R24, R25, !PT ;  /* 0x0000001918087209 */ /* 0x001fe40007810000 */
[C---:B-1----:R-:W-:Y:S01]  /*59e0*/  F2FP.BF16.F32.PACK_AB R156, R13.reuse, R12 ;  /* 0x0000000c0d9c723e */ /* 0x042fe200000010ff */
[----:B------:R-:W-:Y:S01]  /*59f0*/  FADD.FTZ R12, R12, R11 ;  /* 0x0000000b0c0c7221 */ /* 0x000fe20000010000 */
[C---:B------:R-:W-:Y:S01]  /*5a00*/  FSETP.NEU.FTZ.AND P1, PT, R8.reuse, -INF , PT ;  /* 0xff8000000800780b */ /* 0x040fe20003f3d000 */
[----:B------:R-:W-:Y:S02]  /*5a10*/  FMUL.FTZ R24, R8, UR4 ;  /* 0x0000000408187c20 */ /* 0x000fe40008410000 */
[----:B------:R-:W-:Y:S01]  /*5a20*/  MUFU.EX2 R20, R20 ;  /* 0x0000001400147308 */ /* 0x000fe20000000800 */
[----:B------:R-:W-:Y:S01]  /*5a30*/  FADD.FTZ R13, R13, R12 ;  /* 0x0000000c0d0d7221 */ /* 0x000fe20000010000 */
[----:B------:R-:W-:Y:S01]  /*5a40*/  VIADD R12, R168, 0xfffffffe ;  /* 0xfffffffea80c7836 */ /* 0x000fe20000000000 */
[----:B------:R-:W-:-:S02]  /*5a50*/  FSEL R25, R24, RZ, P1 ;  /* 0x000000ff18197208 */ /* 0x000fc40000800000 */
[----:B------:R-:W-:Y:S02]  /*5a60*/  ISETP.NE.AND P1, PT, R57, RZ, PT ;  /* 0x000000ff3900720c */ /* 0x000fe40003f25270 */
[----:B------:R-:W-:Y:S01]  /*5a70*/  ISETP.GE.AND P2, PT, R12, R9, PT ;  /* 0x000000090c00720c */ /* 0x000fe20003f46270 */
        /* <DEDUP_REMOVED lines=22> */
[----:B------:R-:W-:-:S03]  /*5be0*/  @!P1 VIADD R5, R5, 0x38860 ;  /* 0x0003886005059836 */ /* 0x000fc60000000000 */
[----:B------:R-:W-:Y:S01]  /*5bf0*/  FADD.FTZ R15, R15, R14 ;  /* 0x0000000e0f0f7221 */ /* 0x000fe20000010000 */
[----:B------:R-:W1:Y:S01]  /*5c00*/  MUFU.EX2 R176, R176 ;  /* 0x000000b000b07308 */ /* 0x000e620000000800 */
[----:B------:R-:W-:-:S07]  /*5c10*/  @!P1 PRMT R5, RZ, 0x654, R5 ;  /* 0x00000654ff059816 */ /* 0x000fce0000000005 */
[----:B------:R-:W-:Y:S08]  /*5c20*/  MUFU.EX2 R177, R177 ;  /* 0x000000b100b17308 */ /* 0x000ff00000000800 */
[----:B------:R-:W2:Y:S01]  /*5c30*/  MUFU.EX2 R178, R178 ;  /* 0x000000b200b27308 */ /* 0x000ea20000000800 */
[----:B-1----:R-:W-:Y:S01]  /*5c40*/  F2FP.BF16.F32.PACK_AB R153, R176, R175 ;  /* 0x000000afb099723e */ /* 0x002fe200000010ff */
[----:B------:R-:W-:-:S06]  /*5c50*/  FADD.FTZ R176, R175, R176 ;  /* 0x000000b0afb07221 */ /* 0x000fcc0000010000 */
[----:B------:R-:W-:Y:S08]  /*5c60*/  MUFU.EX2 R179, R179 ;  /* 0x000000b300b37308 */ /* 0x000ff00000000800 */
[----:B------:R-:W1:Y:S01]  /*5c70*/  MUFU.EX2 R180, R180 ;  /* 0x000000b400b47308 */ /* 0x000e620000000800 */
[----:B--2---:R-:W-:Y:S01]  /*5c80*/  F2FP.BF16.F32.PACK_AB R155, R178, R177 ;  /* 0x000000b1b29b723e */ /* 0x004fe200000010ff */
[----:B------:R-:W-:Y:S01]  /*5c90*/  BAR.SYNC.DEFER_BLOCKING 0xf, 0x100 ;  /* 0x03c4000000007b1d */ /* 0x000fe20000010000 */
[----:B------:R-:W-:-:S04]  /*5ca0*/  FADD.FTZ R177, R177, R176 ;  /* 0x000000b0b1b17221 */ /* 0x000fc80000010000 */
[----:B------:R-:W-:Y:S01]  /*5cb0*/  FADD.FTZ R178, R178, R177 ;  /* 0x000000b1b2b27221 */ /* 0x000fe20000010000 */
[----:B------:R-:W-:Y:S08]  /*5cc0*/  MUFU.EX2 R181, R181 ;  /* 0x000000b500b57308 */ /* 0x000ff00000000800 */
[----:B------:R-:W2:Y:S01]  /*5cd0*/  MUFU.EX2 R182, R182 ;  /* 0x000000b600b67308 */ /* 0x000ea20000000800 */
[----:B-1----:R-:W-:Y:S01]  /*5ce0*/  F2FP.BF16.F32.PACK_AB R157, R180, R179 ;  /* 0x000000b3b49d723e */ /* 0x002fe200000010ff */
[----:B------:R-:W-:-:S04]  /*5cf0*/  FADD.FTZ R179, R179, R178 ;  /* 0x000000b2b3b37221 */ /* 0x000fc80000010000 */
[----:B------:R-:W-:Y:S02]  /*5d00*/  FADD.FTZ R180, R180, R179 ;  /* 0x000000b3b4b47221 */ /* 0x000fe40000010000 */
[----:B------:R-:W1:Y:S01]  /*5d10*/  MUFU.EX2 R21, R21 ;  /* 0x0000001500157308 */ /* 0x000e620000000800 */
[----:B------:R3:W-:Y:S07]  /*5d20*/  STSM.16.M88.4 [R189+0x36400], R152 ;  /* 0x03640098bd007844 */ /* 0x0007ee0000000200 */
[----:B------:R-:W-:Y:S01]  /*5d30*/  MUFU.EX2 R169, R169 ;  /* 0x000000a900a97308 */ /* 0x000fe20000000800 */
[----:B--2---:R-:W-:Y:S01]  /*5d40*/  F2FP.BF16.F32.PACK_AB R159, R182, R181 ;  /* 0x000000b5b69f723e */ /* 0x004fe200000010ff */
[----:B------:R-:W-:-:S04]  /*5d50*/  FADD.FTZ R181, R181, R180 ;  /* 0x000000b4b5b57221 */ /* 0x000fc80000010000 */
[----:B------:R3:W-:Y:S01]  /*5d60*/  STSM.16.M88.4 [R190], R156 ;  /* 0x0000009cbe007844 */ /* 0x0007e20000000200 */
[----:B------:R-:W-:Y:S01]  /*5d70*/  FADD.FTZ R182, R182, R181 ;  /* 0x000000b5b6b67221 */ /* 0x000fe20000010000 */
        /* <DEDUP_REMOVED lines=18> */
[----:B------:R3:W-:Y:S01]  /*5ea0*/  STSM.16.M88.4 [R192], R160 ;  /* 0x000000a0c0007844 */ /* 0x0007e20000000200 */
[----:B------:R-:W-:Y:S01]  /*5eb0*/  FADD.FTZ R187, R202, R187 ;  /* 0x000000bbcabb7221 */ /* 0x000fe20000010000 */
[----:B------:R-:W-:Y:S08]  /*5ec0*/  MUFU.EX2 R173, R173 ;  /* 0x000000ad00ad7308 */ /* 0x000ff00000000800 */
[----:B------:R-:W2:Y:S01]  /*5ed0*/  MUFU.EX2 R174, R174 ;  /* 0x000000ae00ae7308 */ /* 0x000ea20000000800 */
[----:B-1----:R-:W-:Y:S01]  /*5ee0*/  F2FP.BF16.F32.PACK_AB R164, R172, R171 ;  /* 0x000000abaca4723e */ /* 0x002fe200000010ff */
[----:B------:R-:W-:-:S04]  /*5ef0*/  FADD.FTZ R171, R171, R170 ;  /* 0x000000aaabab7221 */ /* 0x000fc80000010000 */
[----:B------:R-:W-:Y:S02]  /*5f00*/  FADD.FTZ R172, R172, R171 ;  /* 0x000000abacac7221 */ /* 0x000fe40000010000 */
[----:B------:R-:W-:Y:S08]  /*5f10*/  MUFU.EX2 R204, R204 ;  /* 0x000000cc00cc7308 */ /* 0x000ff00000000800 */
[----:B------:R-:W1:Y:S01]  /*5f20*/  MUFU.EX2 R199, R199 ;  /* 0x000000c700c77308 */ /* 0x000e620000000800 */
[----:B--2---:R-:W-:-:S07]  /*5f30*/  F2FP.BF16.F32.PACK_AB R166, R174, R173 ;  /* 0x000000adaea6723e */ /* 0x004fce00000010ff */
[----:B------:R-:W-:Y:S08]  /*5f40*/  MUFU.EX2 R201, R201 ;  /* 0x000000c900c97308 */ /* 0x000ff00000000800 */
[----:B------:R-:W2:Y:S01]  /*5f50*/  MUFU.EX2 R206, R206 ;  /* 0x000000ce00ce7308 */ /* 0x000ea20000000800 */
[----:B-1----:R-:W-:Y:S01]  /*5f60*/  F2FP.BF16.F32.PACK_AB R165, R199, R204 ;  /* 0x000000ccc7a5723e */ /* 0x002fe200000010ff */
[----:B------:R-:W-:-:S04]  /*5f70*/  FADD.FTZ R204, R204, R187 ;  /* 0x000000bbcccc7221 */ /* 0x000fc80000010000 */
[----:B------:R-:W-:Y:S01]  /*5f80*/  FADD.FTZ R204, R199, R204 ;  /* 0x000000ccc7cc7221 */ /* 0x000fe20000010000 */
[----:B--2---:R-:W-:-:S03]  /*5f90*/  F2FP.BF16.F32.PACK_AB R167, R206, R201 ;  /* 0x000000c9cea7723e */ /* 0x004fc600000010ff */
[----:B------:R-:W-:Y:S02]  /*5fa0*/  FADD.FTZ R201, R201, R204 ;  /* 0x000000ccc9c97221 */ /* 0x000fe40000010000 */
[----:B------:R3:W-:Y:S01]  /*5fb0*/  STSM.16.M88.4 [R191], R164 ;  /* 0x000000a4bf007844 */ /* 0x0007e20000000200 */
[----:B0-----:R-:W-:Y:S01]  /*5fc0*/  WARPGROUP.ARRIVE ;  /* 0x00000000000079c5 */ /* 0x001fe20000000000 */
[----:B------:R-:W-:-:S05]  /*5fd0*/  FADD.FTZ R6, R206, R201 ;  /* 0x000000c9ce067221 */ /* 0x000fca0000010000 */
        /* <DEDUP_REMOVED lines=30> */
[----:B------:R0:W-:Y:S02]  /*61c0*/  @!P1 SYNCS.ARRIVE.TRANS64.RED.A1T0 RZ, [R5+URZ], RZ ;  /* 0x000000ff05ff99a7 */ /* 0x0001e4000810043f */
[----:B0-----:R-:W-:-:S04]  /*61d0*/  FADD.FTZ R5, R173, R172 ;  /* 0x000000acad057221 */ /* 0x001fc80000010000 */
[----:B------:R-:W-:Y:S01]  /*61e0*/  FADD.FTZ R5, R174, R5 ;  /* 0x00000005ae057221 */ /* 0x000fe20000010000 */
[----:B---3--:R-:W-:Y:S06]  /*61f0*/  @!P2 BRA `(.L_x_4006) ;  /* 0x000000340078a947 */ /* 0x008fec0003800000 */
[----:B------:R-:W-:Y:S01]  /*6200*/  IMAD.MOV.U32 R11, RZ, RZ, R8 ;  /* 0x000000ffff0b7224 */ /* 0x000fe200078e0008 */
[----:B------:R-:W-:Y:S01]  /*6210*/  ULDC UR5, c[0x0][0xad0] ;  /* 0x0002b40000057ab9 */ /* 0x000fe20000000800 */
[----:B------:R-:W-:Y:S01]  /*6220*/  IMAD.MOV.U32 R13, RZ, RZ, R7 ;  /* 0x000000ffff0d7224 */ /* 0x000fe200078e0007 */
[----:B------:R-:W-:Y:S01]  /*6230*/  ULDC UR4, c[0x0][0xa80] ;  /* 0x0002a00000047ab9 */ /* 0x000fe20000000800 */
[----:B------:R-:W-:-:S07]  /*6240*/  IMAD.MOV.U32 R15, RZ, RZ, R2 ;  /* 0x000000ffff0f7224 */ /* 0x000fce00078e0002 */
.L_x_4015:
[----:B------:R-:W-:-:S05]  /*6250*/  VIADD R2, R15, 0x1 ;  /* 0x000000010f027836 */ /* 0x000fca0000000000 */
[----:B------:R-:W-:-:S04]  /*6260*/  ISETP.NE.AND P2, PT, R2, 0x2, PT ;  /* 0x000000020200780c */ /* 0x000fc80003f45270 */
[----:B------:R-:W-:Y:S02]  /*6270*/  SEL R7, RZ, 0x1, P2 ;  /* 0x00000001ff077807 */ /* 0x000fe40001000000 */
[----:B------:R-:W-:Y:S02]  /*6280*/  SEL R2, R2, RZ, P2 ;  /* 0x000000ff02027207 */ /* 0x000fe40001000000 */
[----:B------:R-:W-:Y:S01]  /*6290*/  LOP3.LUT R16, R16, R7, RZ, 0x3c, !PT ;  /* 0x0000000710107212 */ /* 0x000fe200078e3cff */
[----:B------:R-:W-:Y:S06]  /*62a0*/  @!P0 BRA `(.L_x_4007) ;  /* 0x0000000000048947 */ /* 0x000fec0003800000 */
[----:B------:R-:W-:Y:S01]  /*62b0*/  BPT.TRAP 0x1 ;  /* 0x000000040000795c */ /* 0x000fe20000300000 */
.L_x_4007:
[----:B------:R-:W-:Y:S02]  /*62c0*/  LEA R10, R2, R17, 0x3 ;  /* 0x00000011020a7211 */ /* 0x000fe400078e18ff */
[----:B------:R-:W-:-:S04]  /*62d0*/  SHF.L.U32 R7, R16, 0x1f, RZ ;  /* 0x0000001f10077819 */ /* 0x000fc800000006ff */
[----:B------:R0:W1:Y:S01]  /*62e0*/  SYNCS.PHASECHK.TRANS64.TRYWAIT P2, [R10+URZ+0x38830], R7 ;  /* 0x038830070a0075a7 */ /* 0x000062000804017f */
[----:B------:R-:W-:Y:S05]  /*62f0*/  @!P0 BRA `(.L_x_4008) ;  /* 0x0000000000048947 */ /* 0x000fea0003800000 */
[----:B------:R-:W-:Y:S01]  /*6300*/  BPT.TRAP 0x1 ;  /* 0x000000040000795c */ /* 0x000fe20000300000 */
.L_x_4008:
[----:B------:R-:W-:Y:S01]  /*6310*/  IMAD R8, R2, 0x200, R0 ;  /* 0x0000020002087824 */ /* 0x000fe200078e0200 */
[----:B-1----:R-:W-:Y:S06]  /*6320*/  @P2 BRA `(.L_x_4009) ;  /* 0x0000000000082947 */ /* 0x002fec0003800000 */
[----:B------:R-:W1:Y:S02]  /*6330*/  SYNCS.PHASECHK.TRANS64.TRYWAIT P2, [R10+URZ+0x38830], R7 ;  /* 0x038830070a0075a7 */ /* 0x000e64000804017f */
[----:B-1----:R-:W-:Y:S05]  /*6340*/  @!P2 BRA `(.L_x_4010) ;  /* 0x000000f0006ca947 */ /* 0x002fea0003800000 */
.L_x_4009:
        /* <DEDUP_REMOVED lines=22> */
.L_x_4011:
[----:B------:R2:W3:Y:S01]  /*64b0*/  SYNCS.PHASECHK.TRANS64.TRYWAIT P2, [R10+URZ+0x38850], R7 ;  /* 0x038850070a0075a7 */ /* 0x0004e2000804017f */
[----:B------:R-:W-:Y:S05]  /*64c0*/  @!P0 BRA `(.L_x_4012) ;  /* 0x0000000000048947 */ /* 0x000fea0003800000 */
[----:B------:R-:W-:Y:S01]  /*64d0*/  BPT.TRAP 0x1 ;  /* 0x000000040000795c */ /* 0x000fe20000300000 */
.L_x_4012:
[----:B---3--:R-:W-:Y:S05]  /*64e0*/  @P2 BRA `(.L_x_4013) ;  /* 0x0000000000082947 */ /* 0x008fea0003800000 */
[----:B------:R-:W3:Y:S02]  /*64f0*/  SYNCS.PHASECHK.TRANS64.TRYWAIT P2, [R10+URZ+0x38850], R7 ;  /* 0x038850070a0075a7 */ /* 0x000ee4000804017f */
[----:B---3--:R-:W-:Y:S05]  /*6500*/  @!P2 BRA `(.L_x_4014) ;  /* 0x000000f00010a947 */ /* 0x008fea0003800000 */
.L_x_4013:
[----:B0123--:R-:W-:Y:S01]  /*6510*/  IMAD R7, R2, 0x1000, R3 ;  /* 0x0000100002077824 */ /* 0x00ffe200078e0203 */
[----:B------:R-:W-:Y:S01]  /*6520*/  WARPGROUP.ARRIVE ;  /* 0x00000000000079c5 */ /* 0x000fe20000000000 */
[----:B------:R-:W-:Y:S01]  /*6530*/  UMOV UR11, 0x40000040 ;  /* 0x40000040000b7882 */ /* 0x000fe20000000000 */
[----:B------:R-:W-:Y:S01]  /*6540*/  VIADD R14, R4, 0x2 ;  /* 0x00000002040e7836 */ /* 0x000fe20000000000 */
[----:B------:R-:W-:Y:S01]  /*6550*/  UMOV UR29, 0x40000040 ;  /* 0x40000040001d7882 */ /* 0x000fe20000000000 */
[C---:B------:R-:W-:Y:S01]  /*6560*/  R2UR UR10, R7.reuse ;  /* 0x00000000070a72ca */ /* 0x040fe200000e0000 */
[C---:B------:R-:W-:Y:S01]  /*6570*/  VIADD R8, R7.reuse, 0x2 ;  /* 0x0000000207087836 */ /* 0x040fe20000000000 */
[----:B------:R-:W-:Y:S01]  /*6580*/  UMOV UR31, 0x40000040 ;  /* 0x40000040001f7882 */ /* 0x000fe20000000000 */
[----:B------:R-:W-:Y:S01]  /*6590*/  R2UR UR28, R14 ;  /* 0x000000000e1c72ca */ /* 0x000fe200000e0000 */
[----:B------:R-:W-:Y:S01]  /*65a0*/  VIADD R14, R4, 0x4 ;  /* 0x00000004040e7836 */ /* 0x000fe20000000000 */
[----:B------:R-:W0:Y:S01]  /*65b0*/  S2R R20, SR_TID.X ;  /* 0x0000000000147919 */ /* 0x000e220000002100 */
[----:B------:R-:W-:Y:S01]  /*65c0*/  R2UR UR30, R8 ;  /* 0x00000000081e72ca */ /* 0x000fe200000e0000 */
[----:B------:R-:W-:Y:S01]  /*65d0*/  VIADD R8, R7, 0x4 ;  /* 0x0000000407087836 */ /* 0x000fe20000000000 */
[----:B------:R-:W-:Y:S01]  /*65e0*/  UMOV UR7, 0x40000040 ;  /* 0x4000004000077882 */ /* 0x000fe20000000000 */
[----:B------:R-:W-:-:S02]  /*65f0*/  VIADD R187, R4, 0x800 ;  /* 0x0000080004bb7836 */ /* 0x000fc40000000000 */
[----:B------:R-:W-:Y:S02]  /*6600*/  VIADD R21, R7, 0x800 ;  /* 0x0000080007157836 */ /* 0x000fe40000000000 */
[----:B------:R-:W-:Y:S01]  /*6610*/  HGMMA.64x64x16.F32.BF16 R152, gdesc[UR8], R152, gsb0 ;  /* 0x00e00000089879f0 */ /* 0x000fe20008001898 */
[----:B0-----:R-:W-:Y:S02]  /*6620*/  SHF.R.U32.HI R20, RZ, 0x7, R20 ;  /* 0x00000007ff147819 */ /* 0x001fe40000011614 */
        /* <DEDUP_REMOVED lines=124> */
[----:B------:R-:W0:Y:S02]  /*6df0*/  SHFL.IDX PT, R8, R20, RZ, 0x1f ;  /* 0x00001fff14087589 */ /* 0x000e2400000e0000 */
[----:B0-----:R-:W-:-:S04]  /*6e00*/  ISETP.GT.AND P2, PT, R8, 0x7f, PT ;  /* 0x0000007f0800780c */ /* 0x001fc80003f44270 */
        /* <DEDUP_REMOVED lines=102> */
[--C-:B------:R-:W-:Y:S02]  /*7470*/  IMAD.IADD R200, R20, 0x1, R21.reuse ;  /* 0x0000000114c87824 */ /* 0x100fe400078e0215 */
        /* <DEDUP_REMOVED lines=75> */
[----:B------:R-:W-:Y:S01]  /*7930*/  IMAD.MOV.U32 R7, RZ, RZ, -0x40 ;  /* 0xffffffc0ff077424 */ /* 0x000fe200078e00ff */
[----:B------:R-:W-:Y:S02]  /*7940*/  WARPGROUP.DEPBAR.LE gsb0, 0x0 ;  /* 0x00008000000079c5 */ /* 0x000fe40000010000 */
[----:B------:R-:W-:-:S08]  /*7950*/  WARPGROUP.ARRIVE ;  /* 0x00000000000079c5 */ /* 0x000fd00000000000 */
[----:B------:R-:W-:Y:S03]  /*7960*/  HGMMA.64x64x16.F32.BF16 R152, gdesc[UR28], R152, gsb0 ;  /* 0x00e000001c9879f0 */ /* 0x000fe60008001898 */
[----:B------:R-:W-:Y:S02]  /*7970*/  WARPGROUP.DEPBAR.LE gsb0, 0x0 ;  /* 0x00008000000079c5 */ /* 0x000fe40000010000 */
[----:B------:R-:W-:Y:S01]  /*7980*/  FMUL.FTZ R152, R152, UR5 ;  /* 0x0000000598987c20 */ /* 0x000fe20008410000 */
[----:B------:R-:W-:Y:S01]  /*7990*/  FMUL.FTZ R153, R153, UR5 ;  /* 0x0000000599997c20 */ /* 0x000fe20008410000 */
[----:B------:R-:W-:Y:S01]  /*79a0*/  FMUL.FTZ R156, R156, UR5 ;  /* 0x000000059c9c7c20 */ /* 0x000fe20008410000 */
[----:B------:R-:W-:Y:S01]  /*79b0*/  FMUL.FTZ R157, R157, UR5 ;  /* 0x000000059d9d7c20 */ /* 0x000fe20008410000 */
[----:B------:R0:W1:Y:S01]  /*79c0*/  MUFU.TANH R14, R152 ;  /* 0x00000098000e7308 */ /* 0x0000620000002400 */
        /* <DEDUP_REMOVED lines=8> */
[----:B0-----:R-:W-:-:S02]  /*7a50*/  IMAD R152, R12, R7, 0x1 ;  /* 0x000000010c987424 */ /* 0x001fc400078e0207 */
[----:B------:R-:W-:Y:S01]  /*7a60*/  FMUL.FTZ R173, R173, UR5 ;  /* 0x00000005adad7c20 */ /* 0x000fe20008410000 */
[----:B------:R-:W-:Y:S01]  /*7a70*/  FMUL.FTZ R176, R176, UR5 ;  /* 0x00000005b0b07c20 */ /* 0x000fe20008410000 */
[----:B------:R-:W-:Y:S01]  /*7a80*/  FMUL.FTZ R177, R177, UR5 ;  /* 0x00000005b1b17c20 */ /* 0x000fe20008410000 */
[----:B------:R-:W-:Y:S02]  /*7a90*/  IMAD R7, R185, 0x40, R152 ;  /* 0x00000040b9077824 */ /* 0x000fe400078e0298 */
[----:B------:R-:W-:Y:S01]  /*7aa0*/  FMUL.FTZ R180, R180, UR5 ;  /* 0x00000005b4b47c20 */ /* 0x000fe20008410000 */
[----:B------:R-:W-:Y:S01]  /*7ab0*/  FMUL.FTZ R181, R181, UR5 ;  /* 0x00000005b5b57c20 */ /* 0x000fe20008410000 */
[----:B------:R0:W3:Y:S01]  /*7ac0*/  MUFU.TANH R20, R156 ;  /* 0x0000009c00147308 */ /* 0x0000e20000002400 */
[----:B------:R-:W-:Y:S01]  /*7ad0*/  FMUL.FTZ R155, R155, UR5 ;  /* 0x000000059b9b7c20 */ /* 0x000fe20008410000 */
[----:B------:R-:W-:Y:S01]  /*7ae0*/  IADD3 R7, -R184, R7, R186 ;  /* 0x00000007b8077210 */ /* 0x000fe20007ffe1ba */
[----:B------:R-:W-:Y:S01]  /*7af0*/  FMUL.FTZ R158, R158, UR5 ;  /* 0x000000059e9e7c20 */ /* 0x000fe20008410000 */
[----:B------:R-:W-:Y:S01]  /*7b00*/  FMUL.FTZ R159, R159, UR5 ;  /* 0x000000059f9f7c20 */ /* 0x000fe20008410000 */
[----:B------:R-:W-:Y:S01]  /*7b10*/  FMUL.FTZ R162, R162, UR5 ;  /* 0x00000005a2a27c20 */ /* 0x000fe20008410000 */
[----:B------:R-:W-:Y:S01]  /*7b20*/  IADD3 R7, R18, R7, -R22 ;  /* 0x0000000712077210 */ /* 0x000fe20007ffe816 */
[----:B------:R-:W-:Y:S01]  /*7b30*/  FMUL.FTZ R163, R163, UR5 ;  /* 0x00000005a3a37c20 */ /* 0x000fe20008410000 */
[----:B------:R-:W4:Y:S01]  /*7b40*/  MUFU.TANH R157, R157 ;  /* 0x0000009d009d7308 */ /* 0x000f220000002400 */
[----:B------:R-:W-:Y:S01]  /*7b50*/  FMUL.FTZ R166, R166, UR5 ;  /* 0x00000005a6a67c20 */ /* 0x000fe20008410000 */
[----:B------:R-:W-:Y:S01]  /*7b60*/  ISETP.GT.AND P2, PT, R7, RZ, PT ;  /* 0x000000ff0700720c */ /* 0x000fe20003f44270 */
[----:B------:R-:W-:Y:S01]  /*7b70*/  FMUL.FTZ R167, R167, UR5 ;  /* 0x00000005a7a77c20 */ /* 0x000fe20008410000 */
[----:B------:R-:W-:Y:S01]  /*7b80*/  ISETP.GT.AND P3, PT, R7, 0x1, PT ;  /* 0x000000010700780c */ /* 0x000fe20003f64270 */
[----:B------:R-:W-:Y:S01]  /*7b90*/  FMUL.FTZ R170, R170, UR5 ;  /* 0x00000005aaaa7c20 */ /* 0x000fe20008410000 */
[----:B-1----:R-:W-:Y:S01]  /*7ba0*/  FSEL R14, R14, -INF , P2 ;  /* 0xff8000000e0e7808 */ /* 0x002fe20001000000 */
[----:B------:R-:W-:Y:S01]  /*7bb0*/  FMUL.FTZ R171, R171, UR5 ;  /* 0x00000005abab7c20 */ /* 0x000fe20008410000 */
[----:B------:R-:W1:Y:S01]  /*7bc0*/  MUFU.TANH R160, R160 ;  /* 0x000000a000a07308 */ /* 0x000e620000002400 */
[----:B------:R-:W-:Y:S01]  /*7bd0*/  ISETP.GT.AND P2, PT, R7, 0x8, PT ;  /* 0x000000080700780c */ /* 0x000fe20003f44270 */
[----:B------:R-:W-:Y:S01]  /*7be0*/  FMUL.FTZ R174, R174, UR5 ;  /* 0x00000005aeae7c20 */ /* 0x000fe20008410000 */
[----:B--2---:R-:W-:Y:S01]  /*7bf0*/  FSEL R21, R21, -INF , P3 ;  /* 0xff80000015157808 */ /* 0x004fe20001800000 */
[----:B------:R-:W-:Y:S01]  /*7c00*/  FMUL.FTZ R175, R175, UR5 ;  /* 0x00000005afaf7c20 */ /* 0x000fe20008410000 */
[----:B0-----:R-:W-:Y:S01]  /*7c10*/  FMNMX.FTZ R156, R14, R13, !PT ;  /* 0x0000000d0e9c7209 */ /* 0x001fe20007810000 */
[----:B------:R-:W-:Y:S01]  /*7c20*/  FMUL.FTZ R201, R178, UR5 ;  /* 0x00000005b2c97c20 */ /* 0x000fe20008410000 */
[----:B------:R-:W-:Y:S01]  /*7c30*/  ISETP.GT.AND P3, PT, R7, 0x9, PT ;  /* 0x000000090700780c */ /* 0x000fe20003f64270 */
[----:B------:R4:W0:Y:S01]  /*7c40*/  MUFU.TANH R8, R161 ;  /* 0x000000a100087308 */ /* 0x0008220000002400 */
[----:B---3--:R-:W-:Y:S01]  /*7c50*/  FSEL R20, R20, -INF , P2 ;  /* 0xff80000014147808 */ /* 0x008fe20001000000 */
[----:B------:R-:W-:Y:S01]  /*7c60*/  FMUL.FTZ R202, R179, UR5 ;  /* 0x00000005b3ca7c20 */ /* 0x000fe20008410000 */
[----:B------:R-:W-:Y:S01]  /*7c70*/  FMNMX.FTZ R187, R21, R156, !PT ;  /* 0x0000009c15bb7209 */ /* 0x000fe20007810000 */
[----:B------:R-:W-:Y:S01]  /*7c80*/  FMUL.FTZ R205, R183, UR5 ;  /* 0x00000005b7cd7c20 */ /* 0x000fe20008410000 */
[----:B------:R-:W-:Y:S01]  /*7c90*/  ISETP.GT.AND P2, PT, R7, 0x10, PT ;  /* 0x000000100700780c */ /* 0x000fe20003f44270 */
[----:B------:R-:W-:Y:S01]  /*7ca0*/  FMUL.FTZ R204, R182, UR5 ;  /* 0x00000005b6cc7c20 */ /* 0x000fe20008410000 */
[----:B------:R-:W-:Y:S01]  /*7cb0*/  FMNMX.FTZ R200, R20, R187, !PT ;  /* 0x000000bb14c87209 */ /* 0x000fe20007810000 */
[----:B------:R-:W2:Y:S01]  /*7cc0*/  MUFU.TANH R164, R164 ;  /* 0x000000a400a47308 */ /* 0x000ea20000002400 */
[----:B----4-:R-:W-:-:S02]  /*7cd0*/  FSEL R161, R157, -INF , P3 ;  /* 0xff8000009da17808 */ /* 0x010fc40001800000 */
[----:B------:R-:W-:Y:S02]  /*7ce0*/  ISETP.GT.AND P3, PT, R7, 0x11, PT ;  /* 0x000000110700780c */ /* 0x000fe40003f64270 */
[----:B------:R-:W-:-:S03]  /*7cf0*/  FMNMX.FTZ R157, R161, R200, !PT ;  /* 0x000000c8a19d7209 */ /* 0x000fc60007810000 */
[----:B------:R-:W3:Y:S08]  /*7d00*/  MUFU.TANH R165, R165 ;  /* 0x000000a500a57308 */ /* 0x000ef00000002400 */
[----:B------:R1:W4:Y:S08]  /*7d10*/  MUFU.TANH R152, R168 ;  /* 0x000000a800987308 */ /* 0x0003300000002400 */
[----:B------:R-:W5:Y:S01]  /*7d20*/  MUFU.TANH R169, R169 ;  /* 0x000000a900a97308 */ /* 0x000f620000002400 */
[----:B-1----:R-:W-:-:S02]  /*7d30*/  FSEL R168, R160, -INF , P2 ;  /* 0xff800000a0a87808 */ /* 0x002fc40001000000 */
[----:B------:R-:W-:Y:S02]  /*7d40*/  ISETP.GT.AND P2, PT, R7, 0x18, PT ;  /* 0x000000180700780c */ /* 0x000fe40003f44270 */
[----:B------:R-:W-:-:S03]  /*7d50*/  FMNMX.FTZ R157, R168, R157, !PT ;  /* 0x0000009da89d7209 */ /* 0x000fc60007810000 */
[----:B------:R0:W1:Y:S08]  /*7d60*/  MUFU.TANH R153, R172 ;  /* 0x000000ac00997308 */ /* 0x0000700000002400 */
[----:B------:R2:W1:Y:S01]  /*7d70*/  MUFU.TANH R156, R173 ;  /* 0x000000ad009c7308 */ /* 0x0004620000002400 */
[----:B0-----:R-:W-:Y:S02]  /*7d80*/  FSEL R172, R8, -INF , P3 ;  /* 0xff80000008ac7808 */ /* 0x001fe40001800000 */
[----:B------:R-:W-:-:S02]  /*7d90*/  ISETP.GT.AND P3, PT, R7, 0x19, PT ;  /* 0x000000190700780c */ /* 0x000fc40003f64270 */
[----:B------:R-:W-:-:S03]  /*7da0*/  FMNMX.FTZ R8, R172, R157, !PT ;  /* 0x0000009dac087209 */ /* 0x000fc60007810000 */
[----:B------:R-:W0:Y:S01]  /*7db0*/  MUFU.TANH R176, R176 ;  /* 0x000000b000b07308 */ /* 0x000e220000002400 */
[----:B--2---:R-:W-:Y:S02]  /*7dc0*/  FSEL R173, R164, -INF , P2 ;  /* 0xff800000a4ad7808 */ /* 0x004fe40001000000 */
[----:B------:R-:W-:Y:S02]  /*7dd0*/  ISETP.GT.AND P2, PT, R7, 0x20, PT ;  /* 0x000000200700780c */ /* 0x000fe40003f44270 */
[----:B---3--:R-:W-:Y:S02]  /*7de0*/  FSEL R164, R165, -INF , P3 ;  /* 0xff800000a5a47808 */ /* 0x008fe40001800000 */
[----:B------:R-:W-:Y:S01]  /*7df0*/  FMNMX.FTZ R157, R173, R8, !PT ;  /* 0x00000008ad9d7209 */ /* 0x000fe20007810000 */
[----:B------:R-:W2:Y:S01]  /*7e00*/  MUFU.TANH R177, R177 ;  /* 0x000000b100b17308 */ /* 0x000ea20000002400 */
[----:B------:R-:W-:Y:S02]  /*7e10*/  ISETP.GT.AND P3, PT, R7, 0x21, PT ;  /* 0x000000210700780c */ /* 0x000fe40003f64270 */
[----:B----4-:R-:W-:-:S02]  /*7e20*/  FSEL R165, R152, -INF , P2 ;  /* 0xff80000098a57808 */ /* 0x010fc40001000000 */
[----:B------:R-:W-:Y:S02]  /*7e30*/  FMNMX.FTZ R8, R164, R157, !PT ;  /* 0x0000009da4087209 */ /* 0x000fe40007810000 */
[----:B------:R-:W-:Y:S01]  /*7e40*/  ISETP.GT.AND P2, PT, R7, 0x28, PT ;  /* 0x000000280700780c */ /* 0x000fe20003f44270 */
[----:B------:R-:W3:Y:S01]  /*7e50*/  MUFU.TANH R180, R180 ;  /* 0x000000b400b47308 */ /* 0x000ee20000002400 */
[----:B-----5:R-:W-:Y:S01]  /*7e60*/  FSEL R157, R169, -INF , P3 ;  /* 0xff800000a99d7808 */ /* 0x020fe20001800000 */
[----:B------:R-:W-:Y:S01]  /*7e70*/  FMUL.FTZ R169, R154, UR5 ;  /* 0x000000059aa97c20 */ /* 0x000fe20008410000 */
[----:B------:R-:W-:Y:S02]  /*7e80*/  FMNMX.FTZ R8, R165, R8, !PT ;  /* 0x00000008a5087209 */ /* 0x000fe40007810000 */
[----:B-1----:R-:W-:Y:S02]  /*7e90*/  FSEL R160, R153, -INF , P2 ;  /* 0xff80000099a07808 */ /* 0x002fe40001000000 */
[----:B------:R-:W-:Y:S01]  /*7ea0*/  ISETP.GT.AND P3, PT, R7, 0x29, PT ;  /* 0x000000290700780c */ /* 0x000fe20003f64270 */
[----:B------:R-:W1:Y:S01]  /*7eb0*/  MUFU.TANH R152, R181 ;  /* 0x000000b500987308 */ /* 0x000e620000002400 */
[----:B------:R-:W-:-:S02]  /*7ec0*/  FMNMX.FTZ R153, R157, R8, !PT ;  /* 0x000000089d997209 */ /* 0x000fc40007810000 */
[C---:B------:R-:W-:Y:S02]  /*7ed0*/  ISETP.GT.AND P2, PT, R7.reuse, 0x30, PT ;  /* 0x000000300700780c */ /* 0x040fe40003f44270 */
[----:B------:R-:W-:Y:S02]  /*7ee0*/  FSEL R8, R156, -INF , P3 ;  /* 0xff8000009c087808 */ /* 0x000fe40001800000 */
[----:B------:R-:W-:Y:S01]  /*7ef0*/  FMNMX.FTZ R153, R160, R153, !PT ;  /* 0x00000099a0997209 */ /* 0x000fe20007810000 */
[----:B------:R-:W-:Y:S01]  /*7f00*/  MUFU.TANH R155, R155 ;  /* 0x0000009b009b7308 */ /* 0x000fe20000002400 */
[----:B------:R-:W-:Y:S02]  /*7f10*/  ISETP.GT.AND P3, PT, R7, 0x31, PT ;  /* 0x000000310700780c */ /* 0x000fe40003f64270 */
[----:B0-----:R-:W-:Y:S02]  /*7f20*/  FSEL R154, R176, -INF , P2 ;  /* 0xff800000b09a7808 */ /* 0x001fe40001000000 */
[----:B------:R-:W-:-:S02]  /*7f30*/  FMNMX.FTZ R153, R8, R153, !PT ;  /* 0x0000009908997209 */ /* 0x000fc40007810000 */
[----:B------:R-:W-:Y:S01]  /*7f40*/  ISETP.GT.AND P2, PT, R7, 0x38, PT ;  /* 0x000000380700780c */ /* 0x000fe20003f44270 */
[----:B------:R0:W4:Y:S01]  /*7f50*/  MUFU.TANH R176, R169 ;  /* 0x000000a900b07308 */ /* 0x0001220000002400 */
[----:B--2---:R-:W-:Y:S02]  /*7f60*/  FSEL R156, R177, -INF , P3 ;  /* 0xff800000b19c7808 */ /* 0x004fe40001800000 */
[----:B------:R-:W-:Y:S02]  /*7f70*/  FMNMX.FTZ R177, R154, R153, !PT ;  /* 0x000000999ab17209 */ /* 0x000fe40007810000 */
[----:B---3--:R-:W-:Y:S02]  /*7f80*/  FSEL R153, R180, -INF , P2 ;  /* 0xff800000b4997808 */ /* 0x008fe40001000000 */
[----:B------:R-:W-:Y:S01]  /*7f90*/  ISETP.GT.AND P3, PT, R7, 0x39, PT ;  /* 0x000000390700780c */ /* 0x000fe20003f64270 */
[----:B------:R-:W-:Y:S01]  /*7fa0*/  MUFU.TANH R181, R162 ;  /* 0x000000a200b57308 */ /* 0x000fe20000002400 */
[----:B------:R-:W-:-:S02]  /*7fb0*/  FMNMX.FTZ R180, R156, R177, !PT ;  /* 0x000000b19cb47209 */ /* 0x000fc40007810000 */
[----:B-1----:R-:W-:Y:S02]  /*7fc0*/  FSEL R152, R152, -INF , P3 ;  /* 0xff80000098987808 */ /* 0x002fe40001800000 */
[----:B------:R-:W-:-:S03]  /*7fd0*/  FMNMX.FTZ R177, R153, R180, !PT ;  /* 0x000000b499b17209 */ /* 0x000fc60007810000 */
[----:B------:R-:W-:Y:S01]  /*7fe0*/  MUFU.TANH R180, R159 ;  /* 0x0000009f00b47308 */ /* 0x000fe20000002400 */
[----:B0-----:R-:W-:-:S05]  /*7ff0*/  FMNMX.FTZ R169, R152, R177, !PT ;  /* 0x000000b198a97209 */ /* 0x001fca0007810000 */
[----:B------:R-:W0:Y:S02]  /*8000*/  SHFL.BFLY PT, R200, R169, 0x2, 0x1f ;  /* 0x0c401f00a9c87f89 */ /* 0x000e2400000e0000 */
[----:B------:R4:W1:Y:S08]  /*8010*/  MUFU.TANH R177, R158 ;  /* 0x0000009e00b17308 */ /* 0x0008700000002400 */
[----:B------:R-:W2:Y:S08]  /*8020*/  MUFU.TANH R187, R163 ;  /* 0x000000a300bb7308 */ /* 0x000eb00000002400 */
[----:B------:R3:W5:Y:S01]  /*8030*/  MUFU.TANH R199, R166 ;  /* 0x000000a600c77308 */ /* 0x0007620000002400 */
[----:B0-----:R-:W-:Y:S01]  /*8040*/  FMNMX.FTZ R203, R169, R200, !PT ;  /* 0x000000c8a9cb7209 */ /* 0x001fe20007810000 */
[----:B------:R-:W-:-:S06]  /*8050*/  VIADD R169, R7, 0x8 ;  /* 0x0000000807a97836 */ /* 0x000fcc0000000000 */
[----:B------:R0:W5:Y:S01]  /*8060*/  MUFU.TANH R200, R167 ;  /* 0x000000a700c87308 */ /* 0x0001620000002400 */
[----:B------:R-:W5:Y:S01]  /*8070*/  SHFL.BFLY PT, R206, R203, 0x1, 0x1f ;  /* 0x0c201f00cbce7f89 */ /* 0x000f6200000e0000 */
[C---:B------:R-:W-:Y:S02]  /*8080*/  ISETP.GT.AND P2, PT, R169.reuse, RZ, PT ;  /* 0x000000ffa900720c */ /* 0x040fe40003f44270 */
[C---:B------:R-:W-:Y:S02]  /*8090*/  ISETP.GT.AND P3, PT, R169.reuse, 0x1, PT ;  /* 0x00000001a900780c */ /* 0x040fe40003f64270 */
[----:B----4-:R-:W-:Y:S02]  /*80a0*/  FSEL R158, R176, -INF , P2 ;  /* 0xff800000b09e7808 */ /* 0x010fe40001000000 */
[----:B------:R-:W4:Y:S01]  /*80b0*/  MUFU.TANH R170, R170 ;  /* 0x000000aa00aa7308 */ /* 0x000f220000002400 */
[----:B------:R-:W-:Y:S02]  /*80c0*/  ISETP.GT.AND P2, PT, R169, 0x8, PT ;  /* 0x00000008a900780c */ /* 0x000fe40003f44270 */
[----:B------:R-:W-:-:S02]  /*80d0*/  FSEL R159, R155, -INF , P3 ;  /* 0xff8000009b9f7808 */ /* 0x000fc40001800000 */
[----:B------:R-:W-:Y:S02]  /*80e0*/  FMNMX.FTZ R162, R158, R11, !PT ;  /* 0x0000000b9ea27209 */ /* 0x000fe40007810000 */
[----:B------:R-:W-:Y:S01]  /*80f0*/  ISETP.GT.AND P3, PT, R169, 0x9, PT ;  /* 0x00000009a900780c */ /* 0x000fe20003f64270 */
[----:B------:R-:W4:Y:S01]  /*8100*/  MUFU.TANH R171, R171 ;  /* 0x000000ab00ab7308 */ /* 0x000f220000002400 */
[----:B-1----:R-:W-:Y:S02]  /*8110*/  FSEL R155, R177, -INF , P2 ;  /* 0xff800000b19b7808 */ /* 0x002fe40001000000 */
[----:B---3--:R-:W-:Y:S02]  /*8120*/  FMNMX.FTZ R166, R159, R162, !PT ;  /* 0x000000a29fa67209 */ /* 0x008fe40007810000 */
[----:B------:R-:W-:Y:S02]  /*8130*/  ISETP.GT.AND P2, PT, R169, 0x10, PT ;  /* 0x00000010a900780c */ /* 0x000fe40003f44270 */
[----:B------:R-:W-:Y:S01]  /*8140*/  FSEL R162, R180, -INF , P3 ;  /* 0xff800000b4a27808 */ /* 0x000fe20001800000 */
[----:B------:R-:W1:Y:S01]  /*8150*/  MUFU.TANH R174, R174 ;  /* 0x000000ae00ae7308 */ /* 0x000e620000002400 */
[----:B0-----:R-:W-:-:S02]  /*8160*/  FMNMX.FTZ R167, R155, R166, !PT ;  /* 0x000000a69ba77209 */ /* 0x001fc40007810000 */
[----:B------:R-:W-:Y:S02]  /*8170*/  ISETP.GT.AND P3, PT, R169, 0x11, PT ;  /* 0x00000011a900780c */ /* 0x000fe40003f64270 */
[----:B------:R-:W-:Y:S02]  /*8180*/  FSEL R163, R181, -INF , P2 ;  /* 0xff800000b5a37808 */ /* 0x000fe40001000000 */
[----:B------:R-:W-:Y:S01]  /*8190*/  FMNMX.FTZ R176, R162, R167, !PT ;  /* 0x000000a7a2b07209 */ /* 0x000fe20007810000 */
[----:B------:R-:W0:Y:S01]  /*81a0*/  MUFU.TANH R175, R175 ;  /* 0x000000af00af7308 */ /* 0x000e220000002400 */
[----:B------:R-:W-:Y:S02]  /*81b0*/  ISETP.GT.AND P2, PT, R169, 0x18, PT ;  /* 0x00000018a900780c */ /* 0x000fe40003f44270 */
[----:B--2---:R-:W-:Y:S02]  /*81c0*/  FSEL R166, R187, -INF , P3 ;  /* 0xff800000bba67808 */ /* 0x004fe40001800000 */
[----:B------:R-:W-:-:S02]  /*81d0*/  FMNMX.FTZ R177, R163, R176, !PT ;  /* 0x000000b0a3b17209 */ /* 0x000fc40007810000 */
[----:B------:R-:W-:Y:S01]  /*81e0*/  ISETP.GT.AND P3, PT, R169, 0x19, PT ;  /* 0x00000019a900780c */ /* 0x000fe20003f64270 */
[----:B------:R-:W2:Y:S01]  /*81f0*/  MUFU.TANH R183, R201 ;  /* 0x000000c900b77308 */ /* 0x000ea20000002400 */
[----:B-----5:R-:W-:Y:S02]  /*8200*/  FSEL R167, R199, -INF , P2 ;  /* 0xff800000c7a77808 */ /* 0x020fe40001000000 */
[----:B------:R-:W-:Y:S02]  /*8210*/  FMNMX.FTZ R176, R166, R177, !PT ;  /* 0x000000b1a6b07209 */ /* 0x000fe40007810000 */
[----:B------:R-:W-:Y:S02]  /*8220*/  ISETP.GT.AND P4, PT, R169, 0x20, PT ;  /* 0x00000020a900780c */ /* 0x000fe40003f84270 */
[----:B------:R-:W-:Y:S01]  /*8230*/  FSEL R178, R200, -INF , P3 ;  /* 0xff800000c8b27808 */ /* 0x000fe20001800000 */
[----:B------:R-:W3:Y:S01]  /*8240*/  MUFU.TANH R187, R202 ;  /* 0x000000ca00bb7308 */ /* 0x000ee20000002400 */
[----:B------:R-:W-:-:S02]  /*8250*/  FMNMX.FTZ R177, R167, R176, !PT ;  /* 0x000000b0a7b17209 */ /* 0x000fc40007810000 */
[----:B------:R-:W-:Y:S02]  /*8260*/  ISETP.GT.AND P5, PT, R169, 0x21, PT ;  /* 0x00000021a900780c */ /* 0x000fe40003fa4270 */
[----:B----4-:R-:W-:Y:S02]  /*8270*/  FSEL R179, R170, -INF , P4 ;  /* 0xff800000aab37808 */ /* 0x010fe40002000000 */
[----:B------:R-:W-:Y:S01]  /*8280*/  FMNMX.FTZ R170, R178, R177, !PT ;  /* 0x000000b1b2aa7209 */ /* 0x000fe20007810000 */
[----:B------:R-:W4:Y:S01]  /*8290*/  MUFU.TANH R199, R204 ;  /* 0x000000cc00c77308 */ /* 0x000f220000002400 */
[----:B------:R-:W-:Y:S02]  /*82a0*/  FSEL R180, R171, -INF , P5 ;  /* 0xff800000abb47808 */ /* 0x000fe40002800000 */
[----:B------:R-:W-:Y:S02]  /*82b0*/  ISETP.GT.AND P3, PT, R169, 0x28, PT ;  /* 0x00000028a900780c */ /* 0x000fe40003f64270 */
[----:B------:R-:W-:-:S02]  /*82c0*/  FMNMX.FTZ R171, R179, R170, !PT ;  /* 0x000000aab3ab7209 */ /* 0x000fc40007810000 */
[C---:B------:R-:W-:Y:S01]  /*82d0*/  ISETP.GT.AND P2, PT, R169.reuse, 0x29, PT ;  /* 0x00000029a900780c */ /* 0x040fe20003f44270 */
[----:B------:R-:W5:Y:S01]  /*82e0*/  MUFU.TANH R200, R205 ;  /* 0x000000cd00c87308 */ /* 0x000f620000002400 */
[----:B-1----:R-:W-:Y:S02]  /*82f0*/  FSEL R181, R174, -INF , P3 ;  /* 0xff800000aeb57808 */ /* 0x002fe40001800000 */
[----:B------:R-:W-:Y:S02]  /*8300*/  FMNMX.FTZ R170, R180, R171, !PT ;  /* 0x000000abb4aa7209 */ /* 0x000fe40007810000 */
[----:B------:R-:W-:Y:S02]  /*8310*/  ISETP.GT.AND P4, PT, R169, 0x30, PT ;  /* 0x00000030a900780c */ /* 0x000fe40003f84270 */
[----:B0-----:R-:W-:Y:S02]  /*8320*/  FSEL R182, R175, -INF , P2 ;  /* 0xff800000afb67808 */ /* 0x001fe40001000000 */
[----:B------:R-:W-:-:S02]  /*8330*/  FMNMX.FTZ R171, R181, R170, !PT ;  /* 0x000000aab5ab7209 */ /* 0x000fc40007810000 */
[----:B------:R-:W-:Y:S02]  /*8340*/  ISETP.GT.AND P2, PT, R169, 0x31, PT ;  /* 0x00000031a900780c */ /* 0x000fe40003f44270 */
[----:B--2---:R-:W-:Y:S02]  /*8350*/  FSEL R183, R183, -INF , P4 ;  /* 0xff800000b7b77808 */ /* 0x004fe40002000000 */
[----:B------:R-:W-:Y:S02]  /*8360*/  FMNMX.FTZ R170, R182, R171, !PT ;  /* 0x000000abb6aa7209 */ /* 0x000fe40007810000 */
[----:B------:R-:W-:Y:S02]  /*8370*/  ISETP.GT.AND P3, PT, R169, 0x38, PT ;  /* 0x00000038a900780c */ /* 0x000fe40003f64270 */
[----:B---3--:R-:W-:Y:S02]  /*8380*/  FSEL R187, R187, -INF , P2 ;  /* 0xff800000bbbb7808 */ /* 0x008fe40001000000 */
[----:B------:R-:W-:-:S02]  /*8390*/  FMNMX.FTZ R170, R183, R170, !PT ;  /* 0x000000aab7aa7209 */ /* 0x000fc40007810000 */
[----:B------:R-:W-:Y:S02]  /*83a0*/  FMNMX.FTZ R7, R203, R206, !PT ;  /* 0x000000cecb077209 */ /* 0x000fe40007810000 */
[----:B------:R-:W-:Y:S02]  /*83b0*/  ISETP.GT.AND P2, PT, R169, 0x39, PT ;  /* 0x00000039a900780c */ /* 0x000fe40003f44270 */
[----:B----4-:R-:W-:Y:S01]  /*83c0*/  FSEL R199, R199, -INF , P3 ;  /* 0xff800000c7c77808 */ /* 0x010fe20001800000 */
[----:B------:R-:W-:Y:S01]  /*83d0*/  FMUL.FTZ R203, R7, UR4 ;  /* 0x0000000407cb7c20 */ /* 0x000fe20008410000 */
[----:B------:R-:W-:Y:S02]  /*83e0*/  FMNMX.FTZ R170, R187, R170, !PT ;  /* 0x000000aabbaa7209 */ /* 0x000fe40007810000 */
[----:B------:R-:W-:Y:S02]  /*83f0*/  FSETP.NEU.FTZ.AND P5, PT, R7, -INF , PT ;  /* 0xff8000000700780b */ /* 0x000fe40003fbd000 */
[----:B-----5:R-:W-:-:S02]  /*8400*/  FSEL R200, R200, -INF , P2 ;  /* 0xff800000c8c87808 */ /* 0x020fc40001000000 */
[----:B------:R-:W-:Y:S02]  /*8410*/  FMNMX.FTZ R169, R199, R170, !PT ;  /* 0x000000aac7a97209 */ /* 0x000fe40007810000 */
[----:B------:R-:W-:Y:S02]  /*8420*/  FSEL R203, R203, RZ, P5 ;  /* 0x000000ffcbcb7208 */ /* 0x000fe40002800000 */
[----:B------:R-:W-:-:S03]  /*8430*/  FMNMX.FTZ R174, R200, R169, !PT ;  /* 0x000000a9c8ae7209 */ /* 0x000fc60007810000 */
[--C-:B------:R-:W-:Y:S01]  /*8440*/  FFMA.FTZ R169, R161, UR4, -R203.reuse ;  /* 0x00000004a1a97c23 */ /* 0x100fe200080108cb */
[--C-:B------:R-:W-:Y:S01]  /*8450*/  FFMA.FTZ R170, R173, UR4, -R203.reuse ;  /* 0x00000004adaa7c23 */ /* 0x100fe200080108cb */
[----:B------:R-:W0:Y:S01]  /*8460*/  SHFL.BFLY PT, R161, R174, 0x2, 0x1f ;  /* 0x0c401f00aea17f89 */ /* 0x000e2200000e0000 */
[--C-:B------:R-:W-:Y:S01]  /*8470*/  FFMA.FTZ R173, R164, UR4, -R203.reuse ;  /* 0x00000004a4ad7c23 */ /* 0x100fe200080108cb */
[--C-:B------:R-:W-:Y:S01]  /*8480*/  FFMA.FTZ R177, R8, UR4, -R203.reuse ;  /* 0x0000000408b17c23 */ /* 0x100fe200080108cb */
[--C-:B------:R-:W-:Y:S01]  /*8490*/  FFMA.FTZ R202, R153, UR4, -R203.reuse ;  /* 0x0000000499ca7c23 */ /* 0x100fe200080108cb */
[--C-:B------:R-:W-:Y:S01]  /*84a0*/  FFMA.FTZ R176, R154, UR4, -R203.reuse ;  /* 0x000000049ab07c23 */ /* 0x100fe200080108cb */
[--C-:B------:R-:W-:Y:S01]  /*84b0*/  FFMA.FTZ R201, R156, UR4, -R203.reuse ;  /* 0x000000049cc97c23 */ /* 0x100fe200080108cb */
[--C-:B------:R-:W-:Y:S01]  /*84c0*/  FFMA.FTZ R171, R172, UR4, -R203.reuse ;  /* 0x00000004acab7c23 */ /* 0x100fe200080108cb */
[----:B------:R-:W-:Y:S01]  /*84d0*/  FSEL R154, R7, RZ, P5 ;  /* 0x000000ff079a7208 */ /* 0x000fe20002800000 */
[--C-:B------:R-:W-:Y:S01]  /*84e0*/  FFMA.FTZ R14, R14, UR4, -R203.reuse ;  /* 0x000000040e0e7c23 */ /* 0x100fe200080108cb */
[--C-:B------:R-:W-:Y:S01]  /*84f0*/  FFMA.FTZ R21, R21, UR4, -R203.reuse ;  /* 0x0000000415157c23 */ /* 0x100fe200080108cb */
[--C-:B------:R-:W-:Y:S01]  /*8500*/  FFMA.FTZ R20, R20, UR4, -R203.reuse ;  /* 0x0000000414147c23 */ /* 0x100fe200080108cb */
[--C-:B------:R-:W-:Y:S01]  /*8510*/  FFMA.FTZ R168, R168, UR4, -R203.reuse ;  /* 0x00000004a8a87c23 */ /* 0x100fe200080108cb */
[--C-:B------:R-:W-:Y:S01]  /*8520*/  FFMA.FTZ R172, R165, UR4, -R203.reuse ;  /* 0x00000004a5ac7c23 */ /* 0x100fe200080108cb */
[----:B------:R-:W-:Y:S01]  /*8530*/  FFMA.FTZ R175, R157, UR4, -R203 ;  /* 0x000000049daf7c23 */ /* 0x000fe200080108cb */
[----:B------:R-:W-:Y:S01]  /*8540*/  FADD.FTZ R154, -R154, R13 ;  /* 0x0000000d9a9a7221 */ /* 0x000fe20000010100 */
[----:B------:R-:W-:Y:S03]  /*8550*/  MUFU.EX2 R14, R14 ;  /* 0x0000000e000e7308 */ /* 0x000fe60000000800 */
[----:B------:R-:W-:-:S05]  /*8560*/  FMUL.FTZ R154, R154, UR4 ;  /* 0x000000049a9a7c20 */ /* 0x000fca0008410000 */
[----:B------:R-:W1:Y:S01]  /*8570*/  MUFU.EX2 R213, R154 ;  /* 0x0000009a00d57308 */ /* 0x000e620000000800 */
[----:B0-----:R-:W-:Y:S01]  /*8580*/  FMNMX.FTZ R161, R174, R161, !PT ;  /* 0x000000a1aea17209 */ /* 0x001fe20007810000 */
[--C-:B------:R-:W-:Y:S01]  /*8590*/  FFMA.FTZ R174, R160, UR4, -R203.reuse ;  /* 0x00000004a0ae7c23 */ /* 0x100fe200080108cb */
[----:B------:R-:W-:-:S03]  /*85a0*/  FFMA.FTZ R203, R152, UR4, -R203 ;  /* 0x0000000498cb7c23 */ /* 0x000fc600080108cb */
[----:B------:R-:W0:Y:S02]  /*85b0*/  SHFL.BFLY PT, R164, R161, 0x1, 0x1f ;  /* 0x0c201f00a1a47f89 */ /* 0x000e2400000e0000 */
[----:B------:R-:W2:Y:S08]  /*85c0*/  MUFU.EX2 R21, R21 ;  /* 0x0000001500157308 */ /* 0x000eb00000000800 */
        /* <DEDUP_REMOVED lines=25> */
[----:B------:R-:W-:Y:S01]  /*8760*/  MUFU.EX2 R171, R171 ;  /* 0x000000ab00ab7308 */ /* 0x000fe20000000800 */
[----:B------:R-:W-:Y:S01]  /*8770*/  IADD3 R153, -R188, RZ, RZ ;  /* 0x000000ffbc997210 */ /* 0x000fe20007ffe1ff */
        /* <DEDUP_REMOVED lines=8> */
[----:B------:R-:W0:Y:S01]  /*8800*/  MUFU.EX2 R212, R156 ;  /* 0x0000009c00d47308 */ /* 0x000e220000000800 */
[--C-:B------:R-:W-:Y:S01]  /*8810*/  FFMA.FTZ R206, R155, UR4, -R152.reuse ;  /* 0x000000049bce7c23 */ /* 0x100fe20008010898 */
[--C-:B------:R-:W-:Y:S01]  /*8820*/  FFMA.FTZ R207, R162, UR4, -R152.reuse ;  /* 0x00000004a2cf7c23 */ /* 0x100fe20008010898 */
[--C-:B------:R-:W-:Y:S01]  /*8830*/  FFMA.FTZ R179, R180, UR4, -R152.reuse ;  /* 0x00000004b4b37c23 */ /* 0x100fe20008010898 */
[--C-:B------:R-:W-:Y:S01]  /*8840*/  FFMA.FTZ R208, R163, UR4, -R152.reuse ;  /* 0x00000004a3d07c23 */ /* 0x100fe20008010898 */
[--C-:B------:R-:W-:Y:S01]  /*8850*/  FFMA.FTZ R209, R166, UR4, -R152.reuse ;  /* 0x00000004a6d17c23 */ /* 0x100fe20008010898 */
[--C-:B------:R-:W-:Y:S01]  /*8860*/  FFMA.FTZ R210, R167, UR4, -R152.reuse ;  /* 0x00000004a7d27c23 */ /* 0x100fe20008010898 */
[----:B------:R-:W-:Y:S01]  /*8870*/  FFMA.FTZ R180, R181, UR4, -R152 ;  /* 0x00000004b5b47c23 */ /* 0x000fe20008010898 */
[----:B------:R-:W-:Y:S01]  /*8880*/  @!P2 IMAD R158, R15, 0x40, R18 ;  /* 0x000000400f9ea824 */ /* 0x000fe200078e0212 */
[----:B------:R-:W-:Y:S01]  /*8890*/  @!P1 PRMT R15, RZ, 0x654, R11 ;  /* 0x00000654ff0f9816 */ /* 0x000fe2000000000b */
[--C-:B------:R-:W-:Y:S01]  /*88a0*/  FFMA.FTZ R181, R182, UR4, -R152.reuse ;  /* 0x00000004b6b57c23 */ /* 0x100fe20008010898 */
[--C-:B------:R-:W-:Y:S01]  /*88b0*/  FFMA.FTZ R182, R187, UR4, -R152.reuse ;  /* 0x00000004bbb67c23 */ /* 0x100fe20008010898 */
[----:B------:R-:W-:Y:S01]  /*88c0*/  @!P2 IMAD R160, R158, 0x4, R17 ;  /* 0x000000049ea0a824 */ /* 0x000fe200078e0211 */
[----:B------:R1:W-:Y:S01]  /*88d0*/  @!P1 SYNCS.ARRIVE.TRANS64.RED.A1T0 RZ, [R15+URZ], RZ ;  /* 0x000000ff0fff99a7 */ /* 0x0003e2000810043f */
[--C-:B------:R-:W-:Y:S01]  /*88e0*/  FFMA.FTZ R200, R200, UR4, -R152.reuse ;  /* 0x00000004c8c87c23 */ /* 0x100fe20008010898 */
[--C-:B------:R-:W-:Y:S01]  /*88f0*/  FFMA.FTZ R183, R183, UR4, -R152.reuse ;  /* 0x00000004b7b77c23 */ /* 0x100fe20008010898 */
[----:B------:R-:W-:Y:S01]  /*8900*/  FFMA.FTZ R199, R199, UR4, -R152 ;  /* 0x00000004c7c77c23 */ /* 0x000fe20008010898 */
[----:B------:R-:W-:Y:S01]  /*8910*/  @!P2 STS [R160+0x38400], R213 ;  /* 0x038400d5a000a388 */ /* 0x000fe20000000800 */
[----:B------:R-:W-:Y:S01]  /*8920*/  MUFU.EX2 R205, R205 ;  /* 0x000000cd00cd7308 */ /* 0x000fe20000000800 */
[----:B------:R-:W-:Y:S01]  /*8930*/  IMAD R187, R2, 0x1000, R19 ;  /* 0x0000100002bb7824 */ /* 0x000fe200078e0213 */
[----:B--2---:R-:W-:Y:S01]  /*8940*/  F2FP.BF16.F32.PACK_AB R152, R21, R14 ;  /* 0x0000000e1598723e */ /* 0x004fe200000010ff */
[----:B0-----:R0:W-:Y:S01]  /*8950*/  @!P2 STS [R160+0x38420], R212 ;  /* 0x038420d4a000a388 */ /* 0x0011e20000000800 */
[----:B------:R-:W-:Y:S01]  /*8960*/  F2FP.BF16.F32.PACK_AB R154, R169, R20 ;  /* 0x00000014a99a723e */ /* 0x000fe200000010ff */
[----:B------:R-:W-:Y:S01]  /*8970*/  FMUL.FTZ R26, R26, R212 ;  /* 0x000000d41a1a7220 */ /* 0x000fe20000410000 */
[----:B------:R-:W-:Y:S01]  /*8980*/  F2FP.BF16.F32.PACK_AB R156, R171, R168 ;  /* 0x000000a8ab9c723e */ /* 0x000fe200000010ff */
[-C--:B------:R-:W-:Y:S01]  /*8990*/  FMUL.FTZ R27, R27, R212.reuse ;  /* 0x000000d41b1b7220 */ /* 0x080fe20000410000 */
[----:B------:R-:W2:Y:S01]  /*89a0*/  MUFU.EX2 R204, R204 ;  /* 0x000000cc00cc7308 */ /* 0x000ea20000000800 */
[----:B------:R-:W-:Y:S01]  /*89b0*/  R2UR UR6, R187 ;  /* 0x00000000bb0672ca */ /* 0x000fe200000e0000 */
        /* <DEDUP_REMOVED lines=30> */
[----:B------:R-:W2:Y:S01]  /*8ba0*/  MUFU.EX2 R173, R173 ;  /* 0x000000ad00ad7308 */ /* 0x000ea20000000800 */
[----:B---3--:R-:W-:Y:S01]  /*8bb0*/  F2FP.BF16.F32.PACK_AB R155, R207, R206 ;  /* 0x000000cecf9b723e */ /* 0x008fe200000010ff */
        /* <DEDUP_REMOVED lines=95> */
[----:B0-----:R-:W-:Y:S01]  /*91b0*/  F2FP.BF16.F32.PACK_AB R161, R179, R178 ;  /* 0x000000b2b3a1723e */ /* 0x001fe200000010ff */
[-C--:B------:R-:W-:Y:S01]  /*91c0*/  FMUL.FTZ R146, R146, R212.reuse ;  /* 0x000000d492927220 */ /* 0x080fe20000410000 */
[-C--:B------:R-:W-:Y:S01]  /*91d0*/  FMUL.FTZ R147, R147, R212.reuse ;  /* 0x000000d493937220 */ /* 0x080fe20000410000 */
[-C--:B------:R-:W-:Y:S01]  /*91e0*/  FMUL.FTZ R148, R148, R213.reuse ;  /* 0x000000d594947220 */ /* 0x080fe20000410000 */
[----:B------:R-:W-:Y:S01]  /*91f0*/  FMUL.FTZ R149, R149, R213 ;  /* 0x000000d595957220 */ /* 0x000fe20000410000 */
[-C--:B------:R-:W-:Y:S01]  /*9200*/  FMUL.FTZ R150, R150, R212.reuse ;  /* 0x000000d496967220 */ /* 0x080fe20000410000 */
[----:B------:R-:W-:Y:S01]  /*9210*/  FMUL.FTZ R151, R151, R212 ;  /* 0x000000d497977220 */ /* 0x000fe20000410000 */
[----:B------:R-:W-:Y:S01]  /*9220*/  MUFU.EX2 R176, R176 ;  /* 0x000000b000b07308 */ /* 0x000fe20000000800 */
[----:B------:R0:W-:Y:S01]  /*9230*/  STSM.16.M88.4 [R189+0x36400], R152 ;  /* 0x03640098bd007844 */ /* 0x0001e20000000200 */
[----:B-1----:R-:W-:-:S02]  /*9240*/  VIADD R15, R187, 0x80 ;  /* 0x00000080bb0f7836 */ /* 0x002fc40000000000 */
[----:B------:R-:W-:Y:S01]  /*9250*/  FFMA.FTZ R205, R212, R6, R205 ;  /* 0x00000006d4cd7223 */ /* 0x000fe200000100cd */
[----:B------:R-:W-:Y:S01]  /*9260*/  FFMA.FTZ R14, R213, R5, R14 ;  /* 0x00000005d50e7223 */ /* 0x000fe2000001000e */
[----:B------:R0:W-:Y:S01]  /*9270*/  STSM.16.M88.4 [R190], R156 ;  /* 0x0000009cbe007844 */ /* 0x0001e20000000200 */
[----:B------:R-:W-:Y:S01]  /*9280*/  ISETP.GT.AND P2, PT, R12, R9, PT ;  /* 0x000000090c00720c */ /* 0x000fe20003f44270 */
[----:B------:R-:W-:Y:S01]  /*9290*/  FADD.FTZ R205, R204, R205 ;  /* 0x000000cdcccd7221 */ /* 0x000fe20000010000 */
[----:B------:R-:W1:Y:S01]  /*92a0*/  MUFU.EX2 R201, R201 ;  /* 0x000000c900c97308 */ /* 0x000e620000000800 */
[----:B--2---:R-:W-:Y:S01]  /*92b0*/  F2FP.BF16.F32.PACK_AB R163, R181, R180 ;  /* 0x000000b4b5a3723e */ /* 0x004fe200000010ff */
[----:B------:R-:W-:Y:S01]  /*92c0*/  FADD.FTZ R21, R21, R14 ;  /* 0x0000000e15157221 */ /* 0x000fe20000010000 */
[----:B------:R-:W-:Y:S01]  /*92d0*/  FADD.FTZ R206, R206, R205 ;  /* 0x000000cdcece7221 */ /* 0x000fe20000010000 */
[----:B------:R-:W-:Y:S02]  /*92e0*/  @!P1 VIADD R10, R10, 0x38860 ;  /* 0x000388600a0a9836 */ /* 0x000fe40000000000 */
[----:B------:R0:W-:Y:S01]  /*92f0*/  STSM.16.M88.4 [R192], R160 ;  /* 0x000000a0c0007844 */ /* 0x0001e20000000200 */
[----:B------:R-:W-:Y:S01]  /*9300*/  FADD.FTZ R20, R20, R21 ;  /* 0x0000001514147221 */ /* 0x000fe20000010000 */
[----:B------:R-:W-:Y:S01]  /*9310*/  MUFU.EX2 R202, R202 ;  /* 0x000000ca00ca7308 */ /* 0x000fe20000000800 */
[----:B------:R-:W-:Y:S01]  /*9320*/  FADD.FTZ R207, R207, R206 ;  /* 0x000000cecfcf7221 */ /* 0x000fe20000010000 */
[----:B------:R-:W-:Y:S01]  /*9330*/  @!P1 PRMT R10, RZ, 0x654, R10 ;  /* 0x00000654ff0a9816 */ /* 0x000fe2000000000a */
[----:B------:R-:W-:-:S02]  /*9340*/  FADD.FTZ R169, R169, R20 ;  /* 0x00000014a9a97221 */ /* 0x000fc40000010000 */
[----:B------:R-:W-:Y:S02]  /*9350*/  FADD.FTZ R208, R208, R207 ;  /* 0x000000cfd0d07221 */ /* 0x000fe40000010000 */
        /* <DEDUP_REMOVED lines=17> */
[----:B------:R-:W-:Y:S01]  /*9470*/  FADD.FTZ R174, R174, R175 ;  /* 0x000000afaeae7221 */ /* 0x000fe20000010000 */
[----:B------:R-:W-:Y:S02]  /*9480*/  MUFU.EX2 R11, R199 ;  /* 0x000000c7000b7308 */ /* 0x000fe40000000800 */
[----:B------:R-:W-:Y:S01]  /*9490*/  FADD.FTZ R180, R181, R180 ;  /* 0x000000b4b5b47221 */ /* 0x000fe20000010000 */
[----:B------:R-:W-:-:S04]  /*94a0*/  FADD.FTZ R177, R177, R174 ;  /* 0x000000aeb1b17221 */ /* 0x000fc80000010000 */
[----:B------:R-:W-:Y:S01]  /*94b0*/  FADD.FTZ R176, R176, R177 ;  /* 0x000000b1b0b07221 */ /* 0x000fe20000010000 */
[----:B------:R-:W2:Y:S01]  /*94c0*/  MUFU.EX2 R200, R200 ;  /* 0x000000c800c87308 */ /* 0x000ea20000000800 */
[----:B-1----:R-:W-:Y:S01]  /*94d0*/  F2FP.BF16.F32.PACK_AB R165, R182, R13 ;  /* 0x0000000db6a5723e */ /* 0x002fe200000010ff */
[----:B------:R-:W-:Y:S01]  /*94e0*/  FADD.FTZ R13, R13, R180 ;  /* 0x000000b40d0d7221 */ /* 0x000fe20000010000 */
[----:B------:R-:W-:-:S03]  /*94f0*/  FADD.FTZ R201, R201, R176 ;  /* 0x000000b0c9c97221 */ /* 0x000fc60000010000 */
[----:B------:R-:W-:Y:S01]  /*9500*/  FADD.FTZ R182, R182, R13 ;  /* 0x0000000db6b67221 */ /* 0x000fe20000010000 */
[----:B------:R-:W-:Y:S01]  /*9510*/  FADD.FTZ R202, R202, R201 ;  /* 0x000000c9caca7221 */ /* 0x000fe20000010000 */
[----:B------:R-:W-:-:S03]  /*9520*/  IMAD.MOV.U32 R13, RZ, RZ, R7 ;  /* 0x000000ffff0d7224 */ /* 0x000fc600078e0007 */
[----:B------:R-:W-:Y:S01]  /*9530*/  FADD.FTZ R5, R203, R202 ;  /* 0x000000cacb057221 */ /* 0x000fe20000010000 */
[----:B--2---:R-:W-:Y:S01]  /*9540*/  F2FP.BF16.F32.PACK_AB R167, R200, R11 ;  /* 0x0000000bc8a7723e */ /* 0x004fe200000010ff */
[----:B------:R-:W-:-:S04]  /*9550*/  FADD.FTZ R11, R11, R182 ;  /* 0x000000b60b0b7221 */ /* 0x000fc80000010000 */
        /* <DEDUP_REMOVED lines=15> */
[----:B------:R-:W-:Y:S01]  /*9650*/  IMAD.MOV.U32 R15, RZ, RZ, R2 ;  /* 0x000000ffff0f7224 */ /* 0x000fe200078e0002 */
[----:B------:R-:W-:Y:S02]  /*9660*/  WARPGROUP.DEPBAR.LE gsb0, 0x0 ;  /* 0x00008000000079c5 */ /* 0x000fe40000010000 */
[----:B------:R-:W-:-:S15]  /*9670*/  WARPGROUP.ARRIVE ;  /* 0x00000000000079c5 */ /* 0x000fde0000000000 */
[----:B------:R-:W-:-:S07]  /*9680*/  NOP ;  /* 0x0000000000007918 */ /* 0x000fce0000000000 */
        /* <DEDUP_REMOVED lines=17> */
[----:B-1----:R-:W-:-:S04]  /*97a0*/  VIADD R10, R12, 0xffffffff ;  /* 0xffffffff0c0a7836 */ /* 0x002fc80000000000 */
[----:B------:R-:W-:Y:S01]  /*97b0*/  IMAD.MOV.U32 R12, RZ, RZ, R10 ;  /* 0x000000ffff0c7224 */ /* 0x000fe200078e000a */
[----:B0-----:R-:W-:Y:S06]  /*97c0*/  @P2 BRA `(.L_x_4015) ;  /* 0xffffffc800a02947 */ /* 0x001fec000383ffff */
[----:B------:R-:W-:-:S07]  /*97d0*/  MOV R12, R10 ;  /* 0x0000000a000c7202 */ /* 0x000fce0000000f00 */
.L_x_4006:
[----:B------:R-:W-:-:S13]  /*97e0*/  ISETP.GE.AND P2, PT, R12, RZ, PT ;  /* 0x000000ff0c00720c */ /* 0x000fda0003f46270 */
[----:B------:R-:W-:Y:S05]  /*97f0*/  @!P2 BRA `(.L_x_4016) ;  /* 0x000000300044a947 */ /* 0x000fea0003800000 */
[----:B------:R-:W-:Y:S01]  /*9800*/  IMAD.MOV.U32 R11, RZ, RZ, R8 ;  /* 0x000000ffff0b7224 */ /* 0x000fe200078e0008 */
[----:B------:R-:W-:Y:S01]  /*9810*/  ULDC UR5, c[0x0][0xad0] ;  /* 0x0002b40000057ab9 */ /* 0x000fe20000000800 */
[----:B------:R-:W-:Y:S01]  /*9820*/  IMAD.MOV.U32 R184, RZ, RZ, R7 ;  /* 0x000000ffffb87224 */ /* 0x000fe200078e0007 */
[----:B------:R-:W-:Y:S01]  /*9830*/  ULDC UR4, c[0x0][0xa80] ;  /* 0x0002a00000047ab9 */ /* 0x000fe20000000800 */
[----:B------:R-:W-:-:S07]  /*9840*/  IMAD.MOV.U32 R13, RZ, RZ, R2 ;  /* 0x000000ffff0d7224 */ /* 0x000fce00078e0002 */
.L_x_4025:
[----:B------:R-:W-:-:S05]  /*9850*/  VIADD R2, R13, 0x1 ;  /* 0x000000010d027836 */ /* 0x000fca0000000000 */
[----:B------:R-:W-:-:S04]  /*9860*/  ISETP.NE.AND P2, PT, R2, 0x2, PT ;  /* 0x000000020200780c */ /* 0x000fc80003f45270 */
[----:B------:R-:W-:Y:S02]  /*9870*/  SEL R7, RZ, 0x1, P2 ;  /* 0x00000001ff077807 */ /* 0x000fe40001000000 */
[----:B------:R-:W-:Y:S02]  /*9880*/  SEL R2, R2, RZ, P2 ;  /* 0x000000ff02027207 */ /* 0x000fe40001000000 */
[----:B------:R-:W-:Y:S01]  /*9890*/  LOP3.LUT R16, R16, R7, RZ, 0x3c, !PT ;  /* 0x0000000710107212 */ /* 0x000fe200078e3cff */
[----:B------:R-:W-:Y:S06]  /*98a0*/  @!P0 BRA `(.L_x_4017) ;  /* 0x0000000000048947 */ /* 0x000fec0003800000 */
[----:B------:R-:W-:Y:S01]  /*98b0*/  BPT.TRAP 0x1 ;  /* 0x000000040000795c */ /* 0x000fe20000300000 */
.L_x_4017:
[----:B------:R-:W-:Y:S01]  /*98c0*/  IMAD R9, R2, 0x8, R17 ;  /* 0x0000000802097824 */ /* 0x000fe200078e0211 */
[----:B------:R-:W-:-:S04]  /*98d0*/  SHF.L.U32 R8, R16, 0x1f, RZ ;  /* 0x0000001f10087819 */ /* 0x000fc800000006ff */
[----:B------:R0:W1:Y:S01]  /*98e0*/  SYNCS.PHASECHK.TRANS64.TRYWAIT P2, [R9+URZ+0x38830], R8 ;  /* 0x03883008090075a7 */ /* 0x000062000804017f */
[----:B------:R-:W-:Y:S05]  /*98f0*/  @!P0 BRA `(.L_x_4018) ;  /* 0x0000000000048947 */ /* 0x000fea0003800000 */
[----:B------:R-:W-:Y:S01]  /*9900*/  BPT.TRAP 0x1 ;  /* 0x000000040000795c */ /* 0x000fe20000300000 */
.L_x_4018:
[----:B------:R-:W-:Y:S01]  /*9910*/  IMAD R7, R2, 0x200, R0 ;  /* 0x0000020002077824 */ /* 0x000fe200078e0200 */
[----:B-1----:R-:W-:Y:S06]  /*9920*/  @P2 BRA `(.L_x_4019) ;  /* 0x0000000000082947 */ /* 0x002fec0003800000 */
[----:B------:R-:W1:Y:S02]  /*9930*/  SYNCS.PHASECHK.TRANS64.TRYWAIT P2, [R9+URZ+0x38830], R8 ;  /* 0x03883008090075a7 */ /* 0x000e64000804017f */
[----:B-1----:R-:W-:Y:S05]  /*9940*/  @!P2 BRA `(.L_x_4020) ;  /* 0x000000bc0014a947 */ /* 0x002fea0003800000 */
.L_x_4019:
        /* <DEDUP_REMOVED lines=22> */
.L_x_4021:
[----:B------:R2:W3:Y:S01]  /*9ab0*/  SYNCS.PHASECHK.TRANS64.TRYWAIT P2, [R9+URZ+0x38850], R8 ;  /* 0x03885008090075a7 */ /* 0x0004e2000804017f */
[----:B------:R-:W-:Y:S05]  /*9ac0*/  @!P0 BRA `(.L_x_4022) ;  /* 0x0000000000048947 */ /* 0x000fea0003800000 */
[----:B------:R-:W-:Y:S01]  /*9ad0*/  BPT.TRAP 0x1 ;  /* 0x000000040000795c */ /* 0x000fe20000300000 */
.L_x_4022:
[----:B---3--:R-:W-:Y:S05]  /*9ae0*/  @P2 BRA `(.L_x_4023) ;  /* 0x0000000000082947 */ /* 0x008fea0003800000 */
[----:B------:R-:W3:Y:S02]  /*9af0*/  SYNCS.PHASECHK.TRANS64.TRYWAIT P2, [R9+URZ+0x38850], R8 ;  /* 0x03885008090075a7 */ /* 0x000ee4000804017f */
[----:B---3--:R-:W-:Y:S05]  /*9b00*/  @!P2 BRA `(.L_x_4024) ;  /* 0x000000b800b8a947 */ /* 0x008fea0003800000 */
.L_x_4023:
[----:B------:R-:W-:Y:S01]  /*9b10*/  LEA R7, R2, R3, 0xc ;  /* 0x0000000302077211 */ /* 0x000fe200078e60ff */
[----:B------:R-:W-:Y:S01]  /*9b20*/  WARPGROUP.ARRIVE ;  /* 0x00000000000079c5 */ /* 0x000fe20000000000 */
[----:B------:R-:W-:Y:S01]  /*9b30*/  UMOV UR11, 0x40000040 ;  /* 0x40000040000b7882 */ /* 0x000fe20000000000 */
[----:B------:R-:W-:Y:S01]  /*9b40*/  VIADD R10, R4, 0x2 ;  /* 0x00000002040a7836 */ /* 0x000fe20000000000 */
[C---:B------:R-:W-:Y:S01]  /*9b50*/  R2UR UR10, R7.reuse ;  /* 0x00000000070a72ca */ /* 0x040fe200000e0000 */
[C---:B0123--:R-:W-:Y:S01]  /*9b60*/  VIADD R8, R7.reuse, 0x2 ;  /* 0x0000000207087836 */ /* 0x04ffe20000000000 */
[----:B------:R-:W-:Y:S01]  /*9b70*/  UMOV UR29, 0x40000040 ;  /* 0x40000040001d7882 */ /* 0x000fe20000000000 */
[----:B------:R-:W-:Y:S01]  /*9b80*/  UMOV UR31, 0x40000040 ;  /* 0x40000040001f7882 */ /* 0x000fe20000000000 */
[----:B------:R-:W-:Y:S01]  /*9b90*/  R2UR UR28, R10 ;  /* 0x000000000a1c72ca */ /* 0x000fe200000e0000 */
[----:B------:R-:W-:Y:S01]  /*9ba0*/  VIADD R10, R4, 0x4 ;  /* 0x00000004040a7836 */ /* 0x000fe20000000000 */
[----:B------:R-:W-:Y:S01]  /*9bb0*/  R2UR UR30, R8 ;  /* 0x00000000081e72ca */ /* 0x000fe200000e0000 */
[C---:B------:R-:W-:Y:S01]  /*9bc0*/  VIADD R8, R7.reuse, 0x4 ;  /* 0x0000000407087836 */ /* 0x040fe20000000000 */
[----:B------:R-:W0:Y:S01]  /*9bd0*/  S2R R14, SR_TID.X ;  /* 0x00000000000e7919 */ /* 0x000e220000002100 */
[----:B------:R-:W-:Y:S01]  /*9be0*/  VIADD R21, R4, 0x800 ;  /* 0x0000080004157836 */ /* 0x000fe20000000000 */
[----:B------:R-:W-:Y:S01]  /*9bf0*/  UMOV UR7, 0x40000040 ;  /* 0x4000004000077882 */ /* 0x000fe20000000000 */
[----:B------:R-:W-:-:S02]  /*9c00*/  VIADD R15, R7, 0x800 ;  /* 0x00000800070f7836 */ /* 0x000fc40000000000 */
[----:B------:R-:W-:Y:S01]  /*9c10*/  HGMMA.64x64x16.F32.BF16 R152, gdesc[UR8], R152, gsb0 ;  /* 0x00e00000089879f0 */ /* 0x000fe20008001898 */
[----:B------:R-:W-:-:S05]  /*9c20*/  IMAD R207, R2, 0x1000, R19 ;  /* 0x0000100002cf7824 */ /* 0x000fca00078e0213 */
[----:B------:R-:W-:Y:S02]  /*9c30*/  R2UR UR6, R207 ;  /* 0x00000000cf0672ca */ /* 0x000fe400000e0000 */
[----:B0-----:R-:W-:Y:S01]  /*9c40*/  SHF.R.U32.HI R14, RZ, 0x7, R14 ;  /* 0x00000007ff0e7819 */ /* 0x001fe2000001160e */
        /* <DEDUP_REMOVED lines=340> */
[----:B------:R-:W-:-:S06]  /*b190*/  FMUL.FTZ R183, R183, UR5 ;  /* 0x00000005b7b77c20 */ /* 0x000fcc0008410000 */
        /* <DEDUP_REMOVED lines=17> */
[----:B-1----:R-:W-:Y:S01]  /*b2b0*/  FMNMX.FTZ R7, R161, R158, !PT ;  /* 0x0000009ea1077209 */ /* 0x002fe20007810000 */
[----:B------:R-:W-:-:S06]  /*b2c0*/  FMUL.FTZ R158, R162, UR5 ;  /* 0x00000005a29e7c20 */ /* 0x000fcc0008410000 */
[----:B------:R-:W1:Y:S01]  /*b2d0*/  MUFU.TANH R177, R177 ;  /* 0x000000b100b17308 */ /* 0x000e620000002400 */
[----:B--2---:R-:W-:-:S07]  /*b2e0*/  FMNMX.FTZ R162, R164, R7, !PT ;  /* 0x00000007a4a27209 */ /* 0x004fce0007810000 */
[----:B------:R-:W2:Y:S01]  /*b2f0*/  MUFU.TANH R185, R185 ;  /* 0x000000b900b97308 */ /* 0x000ea20000002400 */
[----:B0-----:R-:W-:Y:S01]  /*b300*/  FMNMX.FTZ R168, R165, R162, !PT ;  /* 0x000000a2a5a87209 */ /* 0x001fe20007810000 */
[----:B------:R-:W-:Y:S01]  /*b310*/  FMUL.FTZ R162, R163, UR5 ;  /* 0x00000005a3a27c20 */ /* 0x000fe20008410000 */
[----:B------:R-:W-:Y:S01]  /*b320*/  FMUL.FTZ R163, R166, UR5 ;  /* 0x00000005a6a37c20 */ /* 0x000fe20008410000 */
[----:B------:R-:W-:Y:S01]  /*b330*/  FMUL.FTZ R166, R167, UR5 ;  /* 0x00000005a7a67c20 */ /* 0x000fe20008410000 */
[----:B------:R-:W-:-:S03]  /*b340*/  FMUL.FTZ R167, R170, UR5 ;  /* 0x00000005aaa77c20 */ /* 0x000fc60008410000 */
        /* <DEDUP_REMOVED lines=22> */
[----:B--2---:R-:W-:Y:S02]  /*b4b0*/  FMNMX.FTZ R169, R163, R168, !PT ;  /* 0x000000a8a3a97209 */ /* 0x004fe40007810000 */
[----:B-1----:R-:W-:-:S05]  /*b4c0*/  FMNMX.FTZ R7, R170, R171, !PT ;  /* 0x000000abaa077209 */ /* 0x002fca0007810000 */
[----:B------:R-:W1:Y:S01]  /*b4d0*/  MUFU.TANH R181, R181 ;  /* 0x000000b500b57308 */ /* 0x000e620000002400 */
[C---:B------:R-:W-:Y:S01]  /*b4e0*/  FADD.FTZ R170, -R7.reuse, R184 ;  /* 0x000000b807aa7221 */ /* 0x040fe20000010100 */
[----:B------:R-:W-:-:S03]  /*b4f0*/  FMUL.FTZ R204, R7, UR4 ;  /* 0x0000000407cc7c20 */ /* 0x000fc60008410000 */
[----:B------:R-:W-:Y:S01]  /*b500*/  FMUL.FTZ R168, R170, UR4 ;  /* 0x00000004aaa87c20 */ /* 0x000fe20008410000 */
[----:B---3--:R-:W-:Y:S01]  /*b510*/  FMNMX.FTZ R170, R166, R169, !PT ;  /* 0x000000a9a6aa7209 */ /* 0x008fe20007810000 */
[--C-:B------:R-:W-:Y:S01]  /*b520*/  FFMA.FTZ R173, R8, UR4, -R204.reuse ;  /* 0x0000000408ad7c23 */ /* 0x100fe200080108cc */
[----:B------:R-:W2:Y:S01]  /*b530*/  MUFU.TANH R186, R186 ;  /* 0x000000ba00ba7308 */ /* 0x000ea20000002400 */
[--C-:B------:R-:W-:Y:S01]  /*b540*/  FFMA.FTZ R172, R153, UR4, -R204.reuse ;  /* 0x0000000499ac7c23 */ /* 0x100fe200080108cc */
[----:B0-----:R-:W-:Y:S01]  /*b550*/  FMNMX.FTZ R170, R167, R170, !PT ;  /* 0x000000aaa7aa7209 */ /* 0x001fe20007810000 */
        /* <DEDUP_REMOVED lines=10> */
[--C-:B------:R-:W-:Y:S01]  /*b600*/  FFMA.FTZ R200, R164, UR4, -R204.reuse ;  /* 0x00000004a4c87c23 */ /* 0x100fe200080108cc */
[--C-:B------:R-:W-:Y:S01]  /*b610*/  FFMA.FTZ R201, R165, UR4, -R204.reuse ;  /* 0x00000004a5c97c23 */ /* 0x100fe200080108cc */
[----:B------:R-:W-:Y:S01]  /*b620*/  FFMA.FTZ R180, R180, UR4, -R204 ;  /* 0x00000004b4b47c23 */ /* 0x000fe200080108cc */
[----:B------:R-:W1:Y:S01]  /*b630*/  MUFU.TANH R178, R178 ;  /* 0x000000b200b27308 */ /* 0x000e620000002400 */
[----:B--2---:R-:W-:-:S07]  /*b640*/  FMNMX.FTZ R170, R186, R169, !PT ;  /* 0x000000a9baaa7209 */ /* 0x004fce0007810000 */
[----:B------:R-:W2:Y:S01]  /*b650*/  MUFU.TANH R179, R179 ;  /* 0x000000b300b37308 */ /* 0x000ea20000002400 */
[----:B0-----:R-:W-:-:S07]  /*b660*/  FMNMX.FTZ R169, R187, R170, !PT ;  /* 0x000000aabba97209 */ /* 0x001fce0007810000 */
[----:B------:R-:W0:Y:S01]  /*b670*/  MUFU.TANH R182, R182 ;  /* 0x000000b600b67308 */ /* 0x000e220000002400 */
[----:B-1----:R-:W-:Y:S01]  /*b680*/  FMNMX.FTZ R8, R178, R169, !PT ;  /* 0x000000a9b2087209 */ /* 0x002fe20007810000 */
[----:B------:R-:W-:Y:S01]  /*b690*/  FFMA.FTZ R169, R152, UR4, -R204 ;  /* 0x0000000498a97c23 */ /* 0x000fe200080108cc */
[C---:B------:R-:W-:Y:S02]  /*b6a0*/  @!P1 IADD3 R152, R9.reuse, 0x38840, RZ ;  /* 0x0003884009989810 */ /* 0x040fe40007ffe0ff */
[----:B------:R-:W-:Y:S02]  /*b6b0*/  @!P1 IADD3 R9, R9, 0x38860, RZ ;  /* 0x0003886009099810 */ /* 0x000fe40007ffe0ff */
[----:B------:R-:W-:Y:S01]  /*b6c0*/  @!P1 PRMT R152, RZ, 0x654, R152 ;  /* 0x00000654ff989816 */ /* 0x000fe20000000098 */
[----:B------:R-:W1:Y:S01]  /*b6d0*/  MUFU.TANH R183, R183 ;  /* 0x000000b700b77308 */ /* 0x000e620000002400 */
[----:B--2---:R-:W-:Y:S02]  /*b6e0*/  FMNMX.FTZ R171, R179, R8, !PT ;  /* 0x00000008b3ab7209 */ /* 0x004fe40007810000 */
[----:B------:R2:W-:Y:S01]  /*b6f0*/  @!P1 SYNCS.ARRIVE.TRANS64.RED.A1T0 RZ, [R152+URZ], RZ ;  /* 0x000000ff98ff99a7 */ /* 0x0005e2000810043f */
[----:B------:R-:W-:-:S04]  /*b700*/  @!P1 PRMT R9, RZ, 0x654, R9 ;  /* 0x00000654ff099816 */ /* 0x000fc80000000009 */
[----:B------:R-:W3:Y:S01]  /*b710*/  MUFU.EX2 R168, R168 ;  /* 0x000000a800a87308 */ /* 0x000ee20000000800 */
[----:B0-----:R-:W-:Y:S01]  /*b720*/  FMNMX.FTZ R8, R182, R171, !PT ;  /* 0x000000abb6087209 */ /* 0x001fe20007810000 */
[----:B------:R-:W-:-:S06]  /*b730*/  FFMA.FTZ R171, R154, UR4, -R204 ;  /* 0x000000049aab7c23 */ /* 0x000fcc00080108cc */
[----:B------:R0:W-:Y:S01]  /*b740*/  MUFU.EX2 R170, R173 ;  /* 0x000000ad00aa7308 */ /* 0x0001e20000000800 */
[----:B-1----:R-:W-:-:S05]  /*b750*/  FMNMX.FTZ R8, R183, R8, !PT ;  /* 0x00000008b7087209 */ /* 0x002fca0007810000 */
[----:B------:R-:W1:Y:S02]  /*b760*/  SHFL.BFLY PT, R153, R8, 0x2, 0x1f ;  /* 0x0c401f0008997f89 */ /* 0x000e6400000e0000 */
[----:B------:R-:W2:Y:S01]  /*b770*/  MUFU.EX2 R21, R21 ;  /* 0x0000001500157308 */ /* 0x000ea20000000800 */
[----:B0-----:R-:W-:Y:S01]  /*b780*/  FFMA.FTZ R173, R156, UR4, -R204 ;  /* 0x000000049cad7c23 */ /* 0x001fe200080108cc */
[-C--:B---3--:R-:W-:Y:S01]  /*b790*/  FMUL.FTZ R24, R24, R168.reuse ;  /* 0x000000a818187220 */ /* 0x088fe20000410000 */
        /* <DEDUP_REMOVED lines=47> */
[----:B------:R-:W-:Y:S01]  /*ba90*/  FMUL.FTZ R100, R100, R168 ;  /* 0x000000a864647220 */ /* 0x000fe20000410000 */
[----:B0-----:R-:W-:Y:S01]  /*baa0*/  FMNMX.FTZ R8, R153, R8, !PT ;  /* 0x0000000899087209 */ /* 0x001fe20007810000 */
[----:B------:R-:W-:-:S02]  /*bab0*/  IMAD.MOV R153, RZ, RZ, -R188 ;  /* 0x000000ffff997224 */ /* 0x000fc400078e0abc */
[-C--:B------:R-:W-:Y:S01]  /*bac0*/  FMUL.FTZ R101, R101, R168.reuse ;  /* 0x000000a865657220 */ /* 0x080fe20000410000 */
        /* <DEDUP_REMOVED lines=13> */
[----:B------:R-:W0:Y:S01]  /*bba0*/  MUFU.EX2 R11, R11 ;  /* 0x0000000b000b7308 */ /* 0x000e220000000800 */
[--C-:B------:R-:W-:Y:S01]  /*bbb0*/  FFMA.FTZ R203, R162, UR4, -R155.reuse ;  /* 0x00000004a2cb7c23 */ /* 0x100fe2000801089b */
[----:B------:R-:W-:Y:S01]  /*bbc0*/  FFMA.FTZ R204, R163, UR4, -R155 ;  /* 0x00000004a3cc7c23 */ /* 0x000fe2000801089b */
[----:B------:R-:W-:-:S02]  /*bbd0*/  @!P2 IMAD R154, R13, 0x40, R18 ;  /* 0x000000400d9aa824 */ /* 0x000fc400078e0212 */
[--C-:B------:R-:W-:Y:S01]  /*bbe0*/  FFMA.FTZ R205, R166, UR4, -R155.reuse ;  /* 0x00000004a6cd7c23 */ /* 0x100fe2000801089b */
[--C-:B------:R-:W-:Y:S01]  /*bbf0*/  FFMA.FTZ R206, R167, UR4, -R155.reuse ;  /* 0x00000004a7ce7c23 */ /* 0x100fe2000801089b */
[----:B------:R-:W-:Y:S01]  /*bc00*/  FFMA.FTZ R181, R181, UR4, -R155 ;  /* 0x00000004b5b57c23 */ /* 0x000fe2000801089b */
[----:B------:R-:W-:Y:S02]  /*bc10*/  @!P2 IMAD R154, R154, 0x4, R17 ;  /* 0x000000049a9aa824 */ /* 0x000fe400078e0211 */
[--C-:B------:R-:W-:Y:S01]  /*bc20*/  FFMA.FTZ R186, R186, UR4, -R155.reuse ;  /* 0x00000004baba7c23 */ /* 0x100fe2000801089b */
        /* <DEDUP_REMOVED lines=8> */
[-C--:B0-----:R-:W-:Y:S01]  /*bcb0*/  FMUL.FTZ R26, R26, R11.reuse ;  /* 0x0000000b1a1a7220 */ /* 0x081fe20000410000 */
[----:B------:R0:W-:Y:S01]  /*bcc0*/  @!P2 STS [R154+0x38420], R11 ;  /* 0x0384200b9a00a388 */ /* 0x0001e20000000800 */
        /* <DEDUP_REMOVED lines=8> */
[----:B------:R-:W-:Y:S01]  /*bd50*/  FMUL.FTZ R42, R42, R11 ;  /* 0x0000000b2a2a7220 */ /* 0x000fe20000410000 */
[----:B0-----:R-:W-:Y:S01]  /*bd60*/  F2FP.BF16.F32.PACK_AB R154, R172, R169 ;  /* 0x000000a9ac9a723e */ /* 0x001fe200000010ff */
        /* <DEDUP_REMOVED lines=56> */
[----:B------:R-:W-:Y:S01]  /*c0f0*/  FMUL.FTZ R121, R121, R168 ;  /* 0x000000a879797220 */ /* 0x000fe20000410000 */
[-C--:B------:R-:W-:Y:S01]  /*c100*/  FMUL.FTZ R122, R122, R11.reuse ;  /* 0x0000000b7a7a7220 */ /* 0x080fe20000410000 */
[----:B------:R-:W-:Y:S01]  /*c110*/  MUFU.EX2 R199, R199 ;  /* 0x000000c700c77308 */ /* 0x000fe20000000800 */
[----:B0-----:R-:W-:Y:S01]  /*c120*/  F2FP.BF16.F32.PACK_AB R159, R205, R204 ;  /* 0x000000cccd9f723e */ /* 0x001fe200000010ff */
        /* <DEDUP_REMOVED lines=36> */
[----:B------:R-:W-:-:S02]  /*c370*/  VIADD R183, R207, 0x80 ;  /* 0x00000080cfb77836 */ /* 0x000fc40000000000 */
[----:B------:R-:W-:Y:S01]  /*c380*/  FFMA.FTZ R6, R11, R6, R10 ;  /* 0x000000060b067223 */ /* 0x000fe2000001000a */
[----:B------:R-:W2:Y:S01]  /*c390*/  MUFU.EX2 R187, R187 ;  /* 0x000000bb00bb7308 */ /* 0x000ea20000000800 */
[----:B-1----:R-:W-:Y:S01]  /*c3a0*/  F2FP.BF16.F32.PACK_AB R161, R181, R206 ;  /* 0x000000ceb5a1723e */ /* 0x002fe200000010ff */
[----:B------:R0:W-:Y:S01]  /*c3b0*/  STSM.16.M88.4 [R190], R156 ;  /* 0x0000009cbe007844 */ /* 0x0001e20000000200 */
[----:B------:R-:W-:Y:S01]  /*c3c0*/  FFMA.FTZ R5, R168, R5, R21 ;  /* 0x00000005a8057223 */ /* 0x000fe20000010015 */
[----:B------:R-:W-:Y:S01]  /*c3d0*/  FADD.FTZ R185, R185, R6 ;  /* 0x00000006b9b97221 */ /* 0x000fe20000010000 */
[----:B------:R-:W-:Y:S01]  /*c3e0*/  ISETP.GT.AND P2, PT, R12, RZ, PT ;  /* 0x000000ff0c00720c */ /* 0x000fe20003f44270 */
[----:B------:R-:W-:Y:S02]  /*c3f0*/  IMAD.MOV.U32 R11, RZ, RZ, R8 ;  /* 0x000000ffff0b7224 */ /* 0x000fe400078e0008 */
[----:B------:R-:W-:Y:S01]  /*c400*/  FADD.FTZ R170, R170, R5 ;  /* 0x00000005aaaa7221 */ /* 0x000fe20000010000 */
[----:B------:R-:W-:Y:S01]  /*c410*/  MUFU.EX2 R201, R201 ;  /* 0x000000c900c97308 */ /* 0x000fe20000000800 */
[----:B------:R-:W-:-:S02]  /*c420*/  FADD.FTZ R14, R14, R185 ;  /* 0x000000b90e0e7221 */ /* 0x000fc40000010000 */
[----:B------:R-:W-:Y:S02]  /*c430*/  FADD.FTZ R169, R169, R170 ;  /* 0x000000aaa9a97221 */ /* 0x000fe40000010000 */
[----:B------:R-:W-:Y:S02]  /*c440*/  FADD.FTZ R15, R15, R14 ;  /* 0x0000000e0f0f7221 */ /* 0x000fe40000010000 */
[----:B------:R-:W-:Y:S01]  /*c450*/  FADD.FTZ R172, R172, R169 ;  /* 0x000000a9acac7221 */ /* 0x000fe20000010000 */
[----:B------:R-:W1:Y:S01]  /*c460*/  MUFU.EX2 R202, R202 ;  /* 0x000000ca00ca7308 */ /* 0x000e620000000800 */
        /* <DEDUP_REMOVED lines=24> */
[----:B------:R-:W-:-:S03]  /*c5f0*/  IMAD.MOV.U32 R184, RZ, RZ, R7 ;  /* 0x000000ffffb87224 */ /* 0x000fc600078e0007 */
[----:B------:R-:W-:Y:S02]  /*c600*/  FADD.FTZ R201, R201, R200 ;  /* 0x000000c8c9c97221 */ /* 0x000fe40000010000 */
[----:B------:R-:W-:Y:S02]  /*c610*/  MUFU.EX2 R13, R13 ;  /* 0x0000000d000d7308 */ /* 0x000fe40000000800 */
[----:B------:R-:W-:-:S04]  /*c620*/  FADD.FTZ R202, R202, R201 ;  /* 0x000000c9caca7221 */ /* 0x000fc80000010000 */
[----:B------:R-:W-:Y:S02]  /*c630*/  FADD.FTZ R5, R177, R202 ;  /* 0x000000cab1057221 */ /* 0x000fe40000010000 */
[----:B------:R-:W2:Y:S01]  /*c640*/  MUFU.EX2 R182, R182 ;  /* 0x000000b600b67308 */ /* 0x000ea20000000800 */
[----:B-1----:R-:W-:Y:S01]  /*c650*/  F2FP.BF16.F32.PACK_AB R165, R179, R178 ;  /* 0x000000b2b3a5723e */ /* 0x002fe200000010ff */
[----:B------:R-:W-:Y:S01]  /*c660*/  FADD.FTZ R178, R178, R187 ;  /* 0x000000bbb2b27221 */ /* 0x000fe20000010000 */
[----:B------:R-:W-:-:S03]  /*c670*/  FADD.FTZ R5, R180, R5 ;  /* 0x00000005b4057221 */ /* 0x000fc60000010000 */
[----:B------:R-:W-:Y:S01]  /*c680*/  FADD.FTZ R178, R179, R178 ;  /* 0x000000b2b3b27221 */ /* 0x000fe20000010000 */
[----:B--2---:R-:W-:-:S03]  /*c690*/  F2FP.BF16.F32.PACK_AB R167, R182, R13 ;  /* 0x0000000db6a7723e */ /* 0x004fc600000010ff */
[----:B------:R-:W-:Y:S02]  /*c6a0*/  FADD.FTZ R13, R13, R178 ;  /* 0x000000b20d0d7221 */ /* 0x000fe40000010000 */
[----:B------:R0:W-:Y:S01]  /*c6b0*/  STSM.16.M88.4 [R191], R164 ;  /* 0x000000a4bf007844 */ /* 0x0001e20000000200 */
[----:B------:R-:W-:Y:S01]  /*c6c0*/  WARPGROUP.ARRIVE ;  /* 0x00000000000079c5 */ /* 0x000fe20000000000 */
[----:B------:R-:W-:Y:S01]  /*c6d0*/  FADD.FTZ R6, R182, R13 ;  /* 0x0000000db6067221 */ /* 0x000fe20000010000 */
[----:B------:R-:W-:-:S04]  /*c6e0*/  IMAD.MOV.U32 R13, RZ, RZ, R2 ;  /* 0x000000ffff0d7224 */ /* 0x000fc800078e0002 */
        /* <DEDUP_REMOVED lines=34> */
.L_x_4016:
[----:B------:R-:W0:Y:S01]  /*c910*/  SHFL.BFLY PT, R0, R5, 0x2, 0x1f ;  /* 0x0c401f0005007f89 */ /* 0x000e2200000e0000 */
[----:B------:R-:W-:-:S03]  /*c920*/  UIADD3 UR36, UR36, 0x1, URZ ;  /* 0x0000000124247890 */ /* 0x000fc6000fffe03f */
[----:B------:R-:W1:Y:S01]  /*c930*/  SHFL.BFLY PT, R9, R6, 0x2, 0x1f ;  /* 0x0c401f0006097f89 */ /* 0x000e6200000e0000 */
[----:B------:R-:W-:Y:S08]  /*c940*/  BAR.ARV 0x8, 0xa0 ;  /* 0x0202800000007b1d */ /* 0x000ff00000002000 */
[----:B------:R-:W-:Y:S01]  /*c950*/  BAR.SYNC.DEFER_BLOCKING 0xf, 0x100 ;  /* 0x03c4000000007b1d */ /* 0x000fe20000010000 */
[----:B0-----:R-:W-:Y:S01]  /*c960*/  FADD.FTZ R0, R0, R5 ;  /* 0x0000000500007221 */ /* 0x001fe20000010000 */
[----:B-1----:R-:W-:-:S04]  /*c970*/  FADD.FTZ R9, R9, R6 ;  /* 0x0000000609097221 */ /* 0x002fc80000010000 */
[----:B------:R-:W0:Y:S01]  /*c980*/  SHFL.BFLY PT, R3, R0, 0x1, 0x1f ;  /* 0x0c201f0000037f89 */ /* 0x000e2200000e0000 */
[----:B------:R-:W-:-:S03]  /*c990*/  IMAD.MOV.U32 R6, RZ, RZ, RZ ;  /* 0x000000ffff067224 */ /* 0x000fc600078e00ff */
[----:B------:R-:W1:Y:S01]  /*c9a0*/  SHFL.BFLY PT, R4, R9, 0x1, 0x1f ;  /* 0x0c201f0009047f89 */ /* 0x000e6200000e0000 */
[----:B0-----:R-:W-:Y:S01]  /*c9b0*/  FADD.FTZ R11, R0, R3 ;  /* 0x00000003000b7221 */ /* 0x001fe20000010000 */
[----:B------:R-:W-:Y:S01]  /*c9c0*/  IADD3 R3, -R188, RZ, RZ ;  /* 0x000000ffbc037210 */ /* 0x000fe20007ffe1ff */
[----:B------:R-:W-:Y:S02]  /*c9d0*/  IMAD.MOV.U32 R0, RZ, RZ, -0x800000 ;  /* 0xff800000ff007424 */ /* 0x000fe400078e00ff */
[----:B-1----:R-:W-:Y:S01]  /*c9e0*/  FADD.FTZ R20, R9, R4 ;  /* 0x0000000409147221 */ /* 0x002fe20000010000 */
[----:B------:R-:W-:Y:S01]  /*c9f0*/  FSETP.NE.FTZ.AND P2, PT, R11, RZ, PT ;  /* 0x000000ff0b00720b */ /* 0x000fe20003f55000 */
[----:B------:R-:W-:Y:S01]  /*ca00*/  VIADD R4, R2, 0x1 ;  /* 0x0000000102047836 */ /* 0x000fe20000000000 */
[----:B------:R-:W-:Y:S01]  /*ca10*/  ISETP.NE.AND P0, PT, R22, R3, PT ;  /* 0x000000031600720c */ /* 0x000fe20003f05270 */
[----:B------:R-:W-:Y:S01]  /*ca20*/  IMAD.MOV.U32 R3, RZ, RZ, RZ ;  /* 0x000000ffff037224 */ /* 0x000fe200078e00ff */
[----:B------:R-:W-:-:S02]  /*ca30*/  FSETP.NE.FTZ.AND P3, PT, R20, RZ, PT ;  /* 0x000000ff1400720b */ /* 0x000fc40003f75000 */
[----:B------:R-:W-:-:S04]  /*ca40*/  ISETP.NE.AND P1, PT, R4, 0x2, PT ;  /* 0x000000020400780c */ /* 0x000fc80003f25270 */
[----:B------:R-:W-:-:S03]  /*ca50*/  SEL R5, RZ, 0x1, P1 ;  /* 0x00000001ff057807 */ /* 0x000fc60000800000 */
[----:B------:R-:W0:Y:S01]  /*ca60*/  @P2 MUFU.RCP R3, R11 ;  /* 0x0000000b00032308 */ /* 0x000e220000001000 */
[----:B------:R-:W-:Y:S01]  /*ca70*/  LOP3.LUT R16, R16, R5, RZ, 0x3c, !PT ;  /* 0x0000000510107212 */ /* 0x000fe200078e3cff */
[----:B------:R-:W-:-:S04]  /*ca80*/  @!P0 IMAD R2, R2, 0x40, R18 ;  /* 0x0000004002028824 */ /* 0x000fc800078e0212 */
[----:B------:R-:W-:Y:S02]  /*ca90*/  @!P0 IMAD R2, R2, 0x4, R17 ;  /* 0x0000000402028824 */ /* 0x000fe400078e0211 */
[----:B------:R-:W1:Y:S08]  /*caa0*/  @P3 MUFU.RCP R6, R20 ;  /* 0x0000001400063308 */ /* 0x000e700000001000 */
[----:B------:R-:W2:Y:S01]  /*cab0*/  @P2 MUFU.LG2 R17, R11 ;  /* 0x0000000b00112308 */ /* 0x000ea20000000c00 */
[----:B0-----:R-:W-:Y:S01]  /*cac0*/  @!P0 STS [R2+0x38400], R3 ;  /* 0x0384000302008388 */ /* 0x001fe20000000800 */
[----:B------:R-:W-:Y:S01]  /*cad0*/  FMUL.FTZ R171, R28, R3 ;  /* 0x000000031cab7220 */ /* 0x000fe20000410000 */
[----:B------:R-:W-:-:S02]  /*cae0*/  IMAD.U32 R28, RZ, RZ, UR4 ;  /* 0x00000004ff1c7e24 */ /* 0x000fc4000f8e00ff */
[-C--:B------:R-:W-:Y:S01]  /*caf0*/  FMUL.FTZ R172, R24, R3.reuse ;  /* 0x0000000318ac7220 */ /* 0x080fe20000410000 */
[-C--:B------:R-:W-:Y:S01]  /*cb00*/  FMUL.FTZ R170, R25, R3.reuse ;  /* 0x0000000319aa7220 */ /* 0x080fe20000410000 */
[-C--:B------:R-:W-:Y:S01]  /*cb10*/  FMUL.FTZ R24, R29, R3.reuse ;  /* 0x000000031d187220 */ /* 0x080fe20000410000 */
[----:B------:R-:W-:Y:S01]  /*cb20*/  @P3 FMUL.FTZ R28, R28, 0.69314718246459960938 ;  /* 0x3f3172181c1c3820 */ /* 0x000fe20000410000 */
        /* <DEDUP_REMOVED lines=11> */
[----:B-1----:R-:W-:Y:S01]  /*cbe0*/  MOV R2, UR4 ;  /* 0x0000000400027c02 */ /* 0x002fe20008000f00 */
[-C--:B------:R-:W-:Y:S01]  /*cbf0*/  FMUL.FTZ R154, R48, R3.reuse ;  /* 0x00000003309a7220 */ /* 0x080fe20000410000 */
[-C--:B------:R-:W-:Y:S01]  /*cc00*/  FMUL.FTZ R49, R49, R3.reuse ;  /* 0x0000000331317220 */ /* 0x080fe20000410000 */
[-C--:B------:R-:W-:Y:S01]  /*cc10*/  FMUL.FTZ R14, R52, R3.reuse ;  /* 0x00000003340e7220 */ /* 0x080fe20000410000 */
[-C--:B------:R-:W-:Y:S01]  /*cc20*/  FMUL.FTZ R53, R53, R3.reuse ;  /* 0x0000000335357220 */ /* 0x080fe20000410000 */
[----:B------:R-:W-:Y:S01]  /*cc30*/  @P2 FMUL.FTZ R2, R2, 0.69314718246459960938 ;  /* 0x3f31721802022820 */ /* 0x000fe20000410000 */
        /* <DEDUP_REMOVED lines=119> */
.L_x_3992:
[----:B------:R-:W0:Y:S01]  /*d3b0*/  S2R R4, SR_CgaCtaId ;  /* 0x0000000000047919 */ /* 0x000e220000008800 */
[----:B------:R-:W-:Y:S01]  /*d3c0*/  MOV R17, 0x400 ;  /* 0x0000040000117802 */ /* 0x000fe20000000f00 */
[----:B------:R-:W-:Y:S01]  /*d3d0*/  BSSY B0, `(.L_x_4026) ;  /* 0x0000291000007945 */ /* 0x000fe20003800000 */
[----:B------:R-:W-:Y:S02]  /*d3e0*/  BAR.SYNC.DEFER_BLOCKING 0x5, 0x120 ;  /* 0x0144800000007b1d */ /* 0x000fe40000010000 */
[----:B0-----:R-:W-:-:S05]  /*d3f0*/  LEA R17, R4, R17, 0x18 ;  /* 0x0000001104117211 */ /* 0x001fca00078ec0ff */
[----:B------:R-:W0:Y:S02]  /*d400*/  LDS.128 R184, [R17+0x388d0] ;  /* 0x0388d00011b87984 */ /* 0x000e240000000c00 */
[----:B0-----:R-:W-:Y:S01]  /*d410*/  R2UR UR5, R186 ;  /* 0x00000000ba0572ca */ /* 0x001fe200000e0000 */
[----:B------:R-:W-:Y:S06]  /*d420*/  BAR.ARV 0x4, 0x120 ;  /* 0x0104800000007b1d */ /* 0x000fec0000002000 */
[----:B------:R-:W-:Y:S08]  /*d430*/  @P0 BRA `(.L_x_4027) ;  /* 0x0000001c005c0947 */ /* 0x000ff00003800000 */
[----:B------:R-:W0:Y:S01]  /*d440*/  S2R R4, SR_SWINHI ;  /* 0x0000000000047919 */ /* 0x000e220000002f00 */
[----:B------:R-:W-:Y:S01]  /*d450*/  F2FP.BF16.F32.PACK_AB R5, R27, R5 ;  /* 0x000000051b05723e */ /* 0x000fe200000010ff */
[----:B------:R-:W-:Y:S01]  /*d460*/  ULDC.64 UR6, c[0x0][0xcd8] ;  /* 0x0003360000067ab9 */ /* 0x000fe20000000a00 */
[----:B------:R-:W-:Y:S01]  /*d470*/  F2FP.BF16.F32.PACK_AB R9, R35, R9 ;  /* 0x000000092309723e */ /* 0x000fe200000010ff */
[----:B------:R-:W-:Y:S01]  /*d480*/  UISETP.NE.U32.AND UP0, UPT, UR6, URZ, UPT ;  /* 0x0000003f0600728c */ /* 0x000fe2000bf05070 */
[----:B------:R-:W-:Y:S01]  /*d490*/  F2FP.BF16.F32.PACK_AB R10, R10, R167 ;  /* 0x000000a70a0a723e */ /* 0x000fe200000010ff */
[----:B------:R-:W-:Y:S01]  /*d4a0*/  USHF.L.U32 UR8, UR38, 0x2, URZ ;  /* 0x0000000226087899 */ /* 0x000fe2000800063f */
[----:B------:R-:W-:Y:S01]  /*d4b0*/  F2FP.BF16.F32.PACK_AB R11, R39, R11 ;  /* 0x0000000b270b723e */ /* 0x000fe200000010ff */
[----:B------:R-:W-:Y:S01]  /*d4c0*/  UISETP.NE.AND.EX UP0, UPT, UR7, URZ, UPT, UP0 ;  /* 0x0000003f0700728c */ /* 0x000fe2000bf05300 */
[----:B------:R-:W-:Y:S01]  /*d4d0*/  F2FP.BF16.F32.PACK_AB R56, R57, R56 ;  /* 0x000000383938723e */ /* 0x000fe200000010ff */
[----:B------:R-:W-:Y:S01]  /*d4e0*/  USHF.L.U64.HI UR9, UR38, 0x2, UR39 ;  /* 0x0000000226097899 */ /* 0x000fe20008010227 */
[----:B------:R-:W-:Y:S01]  /*d4f0*/  F2FP.BF16.F32.PACK_AB R13, R51, R13 ;  /* 0x0000000d330d723e */ /* 0x000fe200000010ff */
[----:B------:R-:W-:Y:S01]  /*d500*/  UIADD3 UR4, UP1, UR8, UR6, URZ ;  /* 0x0000000608047290 */ /* 0x000fe2000ff3e03f */
[----:B------:R-:W-:Y:S01]  /*d510*/  F2FP.BF16.F32.PACK_AB R14, R53, R14 ;  /* 0x0000000e350e723e */ /* 0x000fe200000010ff */
[----:B------:R-:W-:Y:S01]  /*d520*/  ULDC.64 UR10, c[0x0][0x208] ;  /* 0x00008200000a7ab9 */ /* 0x000fe20000000a00 */
[----:B------:R-:W-:Y:S01]  /*d530*/  F2FP.BF16.F32.PACK_AB R15, R55, R15 ;  /* 0x0000000f370f723e */ /* 0x000fe200000010ff */
[----:B------:R-:W-:Y:S01]  /*d540*/  UIADD3.X UR6, UR9, UR7, URZ, UP1, !UPT ;  /* 0x0000000709067290 */ /* 0x000fe20008ffe43f */
        /* <DEDUP_REMOVED lines=8> */
[----:B------:R-:W-:Y:S02]  /*d5d0*/  MOV R20, R17 ;  /* 0x0000001100147202 */ /* 0x000fe40000000f00 */
[----:B0-----:R-:W-:Y:S02]  /*d5e0*/  MOV R21, R4 ;  /* 0x0000000400157202 */ /* 0x001fe40000000f00 */
[----:B------:R-:W-:Y:S02]  /*d5f0*/  F2FP.BF16.F32.PACK_AB R73, R75, R74 ;  /* 0x0000004a4b49723e */ /* 0x000fe400000010ff */
[----:B------:R-:W-:Y:S01]  /*d600*/  F2FP.BF16.F32.PACK_AB R80, R81, R80 ;  /* 0x000000505150723e */ /* 0x000fe200000010ff */
[----:B------:R-:W-:Y:S01]  /*d610*/  IMAD.WIDE R6, R197, 0x2, R20 ;  /* 0x00000002c5067825 */ /* 0x000fe200078e0214 */
[----:B------:R-:W-:-:S02]  /*d620*/  F2FP.BF16.F32.PACK_AB R74, R77, R76 ;  /* 0x0000004c4d4a723e */ /* 0x000fc400000010ff */
[----:B------:R-:W-:Y:S02]  /*d630*/  F2FP.BF16.F32.PACK_AB R75, R79, R78 ;  /* 0x0000004e4f4b723e */ /* 0x000fe400000010ff */
[C---:B------:R-:W-:Y:S02]  /*d640*/  IADD3 R173, P1, R6.reuse, 0x20, RZ ;  /* 0x0000002006ad7810 */ /* 0x040fe40007f3e0ff */
[C---:B------:R-:W-:Y:S02]  /*d650*/  IADD3 R181, P6, R6.reuse, 0x2020, RZ ;  /* 0x0000202006b57810 */ /* 0x040fe40007fde0ff */
[----:B------:R-:W-:Y:S01]  /*d660*/  LOP3.LUT R4, R173, 0x380, RZ, 0xc0, !PT ;  /* 0x00000380ad047812 */ /* 0x000fe200078ec0ff */
[--C-:B------:R-:W-:Y:S01]  /*d670*/  IMAD.X R29, RZ, RZ, R7.reuse, P1 ;  /* 0x000000ffff1d7224 */ /* 0x100fe200008e0607 */
[----:B------:R-:W-:Y:S01]  /*d680*/  IADD3 R175, P0, R6, 0x40, RZ ;  /* 0x0000004006af7810 */ /* 0x000fe20007f1e0ff */
[----:B------:R-:W-:Y:S01]  /*d690*/  IMAD.X R45, RZ, RZ, R7, P6 ;  /* 0x000000ffff2d7224 */ /* 0x000fe200030e0607 */
[----:B------:R-:W-:-:S02]  /*d6a0*/  SHF.R.U64 R4, R4, 0x3, RZ ;  /* 0x0000000304047819 */ /* 0x000fc400000012ff */
[----:B------:R-:W-:Y:S01]  /*d6b0*/  LOP3.LUT R25, R6, 0x380, RZ, 0xc0, !PT ;  /* 0x0000038006197812 */ /* 0x000fe200078ec0ff */
[--C-:B------:R-:W-:Y:S01]  /*d6c0*/  IMAD.X R33, RZ, RZ, R7.reuse, P0 ;  /* 0x000000ffff217224 */ /* 0x100fe200000e0607 */
[----:B------:R-:W-:Y:S02]  /*d6d0*/  LOP3.LUT R28, R4, R173, RZ, 0x3c, !PT ;  /* 0x000000ad041c7212 */ /* 0x000fe400078e3cff */
[----:B------:R-:W-:Y:S02]  /*d6e0*/  LOP3.LUT R4, R181, 0x380, RZ, 0xc0, !PT ;  /* 0x00000380b5047812 */ /* 0x000fe400078ec0ff */
[C---:B------:R-:W-:Y:S02]  /*d6f0*/  IADD3 R179, P3, R6.reuse, 0x2000, RZ ;  /* 0x0000200006b37810 */ /* 0x040fe40007f7e0ff */
[C---:B------:R-:W-:Y:S02]  /*d700*/  IADD3 R183, P5, R6.reuse, 0x2040, RZ ;  /* 0x0000204006b77810 */ /* 0x040fe40007fbe0ff */
        /* <DEDUP_REMOVED lines=8> */
[----:B------:R-:W-:-:S02]  /*d790*/  SHF.R.U64 R4, R4, 0x3, RZ ;  /* 0x0000000304047819 */ /* 0x000fc400000012ff */
[C---:B------:R-:W-:Y:S02]  /*d7a0*/  IADD3 R203, P0, R6.reuse, 0x4020, RZ ;  /* 0x0000402006cb7810 */ /* 0x040fe40007f1e0ff */
[----:B------:R-:W-:Y:S02]  /*d7b0*/  IADD3.X R37, RZ, R7, RZ, P4, !PT ;  /* 0x00000007ff257210 */ /* 0x000fe400027fe4ff */
        /* <DEDUP_REMOVED lines=10> */
[----:B------:R-:W-:Y:S01]  /*d860*/  LOP3.LUT R6, R25, R6, RZ, 0x3c, !PT ;  /* 0x0000000619067212 */ /* 0x000fe200078e3cff */
[----:B------:R-:W-:Y:S01]  /*d870*/  IMAD.X R127, RZ, RZ, R7, P2 ;  /* 0x000000ffff7f7224 */ /* 0x000fe200010e0607 */
[----:B------:R-:W-:-:S02]  /*d880*/  LOP3.LUT R44, R4, R181, RZ, 0x3c, !PT ;  /* 0x000000b5042c7212 */ /* 0x000fc400078e3cff */
[----:B------:R-:W-:Y:S02]  /*d890*/  LOP3.LUT R4, R203, 0x380, RZ, 0xc0, !PT ;  /* 0x00000380cb047812 */ /* 0x000fe400078ec0ff */
[-C--:B------:R-:W-:Y:S02]  /*d8a0*/  IADD3.X R107, RZ, R7.reuse, RZ, P0, !PT ;  /* 0x00000007ff6b7210 */ /* 0x080fe400007fe4ff */
[-C--:B------:R-:W-:Y:S02]  /*d8b0*/  IADD3.X R25, RZ, R7.reuse, RZ, P1, !PT ;  /* 0x00000007ff197210 */ /* 0x080fe40000ffe4ff */
[----:B------:R-:W-:Y:S02]  /*d8c0*/  LOP3.LUT R32, R175, 0x380, RZ, 0xc0, !PT ;  /* 0x00000380af207812 */ /* 0x000fe400078ec0ff */
[----:B------:R-:W-:Y:S02]  /*d8d0*/  MOV R173, R6 ;  /* 0x0000000600ad7202 */ /* 0x000fe40000000f00 */
[----:B------:R-:W-:-:S02]  /*d8e0*/  LOP3.LUT R36, R177, 0x380, RZ, 0xc0, !PT ;  /* 0x00000380b1247812 */ /* 0x000fc400078ec0ff */
[----:B------:R-:W-:Y:S02]  /*d8f0*/  SHF.R.U64 R4, R4, 0x3, RZ ;  /* 0x0000000304047819 */ /* 0x000fe400000012ff */
[----:B------:R-:W-:Y:S02]  /*d900*/  LOP3.LUT R7, R126, 0x380, RZ, 0xc0, !PT ;  /* 0x000003807e077812 */ /* 0x000fe400078ec0ff */
[----:B------:R-:W-:Y:S02]  /*d910*/  LOP3.LUT R40, R179, 0x380, RZ, 0xc0, !PT ;  /* 0x00000380b3287812 */ /* 0x000fe400078ec0ff */
[----:B------:R-:W-:Y:S02]  /*d920*/  LOP3.LUT R27, R8, 0x380, RZ, 0xc0, !PT ;  /* 0x00000380081b7812 */ /* 0x000fe400078ec0ff */
[----:B------:R-:W-:Y:S02]  /*d930*/  SHF.R.U64 R32, R32, 0x3, RZ ;  /* 0x0000000320207819 */ /* 0x000fe400000012ff */
[----:B------:R-:W-:-:S02]  /*d940*/  LOP3.LUT R94, R183, 0x380, RZ, 0xc0, !PT ;  /* 0x00000380b75e7812 */ /* 0x000fc400078ec0ff */
[----:B------:R-:W-:Y:S02]  /*d950*/  F2FP.BF16.F32.PACK_AB R6, R24, R171 ;  /* 0x000000ab1806723e */ /* 0x000fe400000010ff */
[----:B------:R-:W-:Y:S02]  /*d960*/  SHF.R.U64 R36, R36, 0x3, RZ ;  /* 0x0000000324247819 */ /* 0x000fe400000012ff */
[----:B------:R-:W-:Y:S02]  /*d970*/  LOP3.LUT R98, R199, 0x380, RZ, 0xc0, !PT ;  /* 0x00000380c7627812 */ /* 0x000fe400078ec0ff */
[----:B------:R-:W-:Y:S02]  /*d980*/  LOP3.LUT R106, R4, R203, RZ, 0x3c, !PT ;  /* 0x000000cb046a7212 */ /* 0x000fe400078e3cff */
[----:B------:R-:W-:Y:S02]  /*d990*/  SHF.R.U64 R171, R7, 0x3, RZ ;  /* 0x0000000307ab7819 */ /* 0x000fe400000012ff */
[----:B------:R-:W-:-:S02]  /*d9a0*/  SHF.R.U64 R40, R40, 0x3, RZ ;  /* 0x0000000328287819 */ /* 0x000fc400000012ff */
[----:B------:R-:W-:Y:S02]  /*d9b0*/  LOP3.LUT R102, R201, 0x380, RZ, 0xc0, !PT ;  /* 0x00000380c9667812 */ /* 0x000fe400078ec0ff */
[----:B------:R-:W-:Y:S02]  /*d9c0*/  F2FP.BF16.F32.PACK_AB R4, R170, R172 ;  /* 0x000000acaa04723e */ /* 0x000fe400000010ff */
[----:B------:R-:W-:Y:S02]  /*d9d0*/  SHF.R.U64 R27, R27, 0x3, RZ ;  /* 0x000000031b1b7819 */ /* 0x000fe400000012ff */
[----:B------:R-:W-:Y:S01]  /*d9e0*/  F2FP.BF16.F32.PACK_AB R7, R31, R30 ;  /* 0x0000001e1f07723e */ /* 0x000fe200000010ff */
[----:B------:R-:W-:Y:S01]  /*d9f0*/  BAR.SYNC.DEFER_BLOCKING 0x1, 0x100 ;  /* 0x0044000000007b1d */ /* 0x000fe20000010000 */
[----:B------:R-:W-:Y:S02]  /*da00*/  LOP3.LUT R32, R32, R175, RZ, 0x3c, !PT ;  /* 0x000000af20207212 */ /* 0x000fe400078e3cff */
[----:B------:R-:W-:-:S02]  /*da10*/  SHF.R.U64 R94, R94, 0x3, RZ ;  /* 0x000000035e5e7819 */ /* 0x000fc400000012ff */
[----:B------:R-:W-:Y:S02]  /*da20*/  LOP3.LUT R110, R205, 0x380, RZ, 0xc0, !PT ;  /* 0x00000380cd6e7812 */ /* 0x000fe400078ec0ff */
[----:B------:R-:W-:Y:S02]  /*da30*/  LOP3.LUT R36, R36, R177, RZ, 0x3c, !PT ;  /* 0x000000b124247212 */ /* 0x000fe400078e3cff */
[----:B------:R-:W-:Y:S02]  /*da40*/  SHF.R.U64 R98, R98, 0x3, RZ ;  /* 0x0000000362627819 */ /* 0x000fe400000012ff */
[----:B------:R-:W-:Y:S02]  /*da50*/  LOP3.LUT R114, R207, 0x380, RZ, 0xc0, !PT ;  /* 0x00000380cf727812 */ /* 0x000fe400078ec0ff */
[----:B------:R-:W-:Y:S02]  /*da60*/  LOP3.LUT R40, R40, R179, RZ, 0x3c, !PT ;  /* 0x000000b328287212 */ /* 0x000fe400078e3cff */
[----:B------:R-:W-:-:S02]  /*da70*/  SHF.R.U64 R102, R102, 0x3, RZ ;  /* 0x0000000366667819 */ /* 0x000fc400000012ff */
[----:B------:R-:W-:Y:S02]  /*da80*/  LOP3.LUT R118, R209, 0x380, RZ, 0xc0, !PT ;  /* 0x00000380d1767812 */ /* 0x000fe400078ec0ff */
[----:B------:R-:W-:Y:S02]  /*da90*/  LOP3.LUT R122, R27, R8, RZ, 0x3c, !PT ;  /* 0x000000081b7a7212 */ /* 0x000fe400078e3cff */
[----:B------:R-:W-:Y:S02]  /*daa0*/  MOV R29, R28 ;  /* 0x0000001c001d7202 */ /* 0x000fe40000000f00 */
[----:B------:R-:W-:Y:S01]  /*dab0*/  F2FP.BF16.F32.PACK_AB R8, R166, R169 ;  /* 0x000000a9a608723e */ /* 0x000fe200000010ff */
[----:B------:R0:W-:Y:S01]  /*dac0*/  STSM.16.M88.4 [R173], R4 ;  /* 0x00000004ad007844 */ /* 0x0001e20000000200 */
[----:B------:R-:W-:Y:S02]  /*dad0*/  LOP3.LUT R94, R94, R183, RZ, 0x3c, !PT ;  /* 0x000000b75e5e7212 */ /* 0x000fe400078e3cff */
[----:B------:R-:W-:Y:S01]  /*dae0*/  SHF.R.U64 R110, R110, 0x3, RZ ;  /* 0x000000036e6e7819 */ /* 0x000fe200000012ff */
[----:B------:R-:W-:Y:S01]  /*daf0*/  STSM.16.M88.4 [R29], R8 ;  /* 0x000000081d007844 */ /* 0x000fe20000000200 */
[----:B------:R-:W-:-:S02]  /*db00*/  MOV R32, R32 ;  /* 0x0000002000207202 */ /* 0x000fc40000000f00 */
[----:B------:R-:W-:Y:S02]  /*db10*/  LOP3.LUT R98, R98, R199, RZ, 0x3c, !PT ;  /* 0x000000c762627212 */ /* 0x000fe400078e3cff */
[----:B------:R-:W-:Y:S02]  /*db20*/  SHF.R.U64 R114, R114, 0x3, RZ ;  /* 0x0000000372727819 */ /* 0x000fe400000012ff */
[----:B------:R-:W-:Y:S02]  /*db30*/  LOP3.LUT R175, R168, 0x380, RZ, 0xc0, !PT ;  /* 0x00000380a8af7812 */ /* 0x000fe400078ec0ff */
[----:B------:R-:W-:Y:S02]  /*db40*/  MOV R36, R36 ;  /* 0x0000002400247202 */ /* 0x000fe40000000f00 */
[----:B------:R-:W-:Y:S02]  /*db50*/  LOP3.LUT R102, R102, R201, RZ, 0x3c, !PT ;  /* 0x000000c966667212 */ /* 0x000fe400078e3cff */
[----:B0-----:R-:W-:-:S02]  /*db60*/  F2FP.BF16.F32.PACK_AB R4, R156, R165 ;  /* 0x000000a59c04723e */ /* 0x001fc400000010ff */
[----:B------:R-:W-:Y:S02]  /*db70*/  F2FP.BF16.F32.PACK_AB R5, R43, R42 ;  /* 0x0000002a2b05723e */ /* 0x000fe400000010ff */
[----:B------:R-:W-:Y:S02]  /*db80*/  F2FP.BF16.F32.PACK_AB R6, R12, R158 ;  /* 0x0000009e0c06723e */ /* 0x000fe400000010ff */
[----:B------:R-:W-:Y:S02]  /*db90*/  F2FP.BF16.F32.PACK_AB R7, R47, R46 ;  /* 0x0000002e2f07723e */ /* 0x000fe400000010ff */
[----:B------:R-:W-:Y:S02]  /*dba0*/  F2FP.BF16.F32.PACK_AB R12, R49, R154 ;  /* 0x0000009a310c723e */ /* 0x000fe400000010ff */
[----:B------:R-:W-:Y:S01]  /*dbb0*/  SHF.R.U64 R118, R118, 0x3, RZ ;  /* 0x0000000376767819 */ /* 0x000fe200000012ff */
[----:B------:R0:W-:Y:S01]  /*dbc0*/  STSM.16.M88.4 [R32], R4 ;  /* 0x0000000420007844 */ /* 0x0001e20000000200 */
[----:B------:R-:W-:-:S02]  /*dbd0*/  MOV R40, R40 ;  /* 0x0000002800287202 */ /* 0x000fc40000000f00 */
[----:B------:R-:W-:Y:S01]  /*dbe0*/  MOV R44, R44 ;  /* 0x0000002c002c7202 */ /* 0x000fe20000000f00 */
[----:B------:R1:W-:Y:S01]  /*dbf0*/  STSM.16.M88.4 [R36], R12 ;  /* 0x0000000c24007844 */ /* 0x0003e20000000200 */
[----:B------:R-:W-:Y:S02]  /*dc00*/  LOP3.LUT R110, R110, R205, RZ, 0x3c, !PT ;  /* 0x000000cd6e6e7212 */ /* 0x000fe400078e3cff */
[----:B------:R-:W-:Y:S01]  /*dc10*/  MOV R94, R94 ;  /* 0x0000005e005e7202 */ /* 0x000fe20000000f00 */
[----:B------:R-:W-:Y:S01]  /*dc20*/  STSM.16.M88.4 [R40], R56 ;  /* 0x0000003828007844 */ /* 0x000fe20000000200 */
[----:B------:R-:W-:Y:S02]  /*dc30*/  F2FP.BF16.F32.PACK_AB R81, R83, R82 ;  /* 0x000000525351723e */ /* 0x000fe400000010ff */
[----:B------:R-:W-:Y:S01]  /*dc40*/  F2FP.BF16.F32.PACK_AB R88, R89, R88 ;  /* 0x000000585958723e */ /* 0x000fe200000010ff */
[----:B------:R-:W-:Y:S01]  /*dc50*/  STSM.16.M88.4 [R44], R64 ;  /* 0x000000402c007844 */ /* 0x000fe20000000200 */
[----:B------:R-:W-:-:S02]  /*dc60*/  LOP3.LUT R114, R114, R207, RZ, 0x3c, !PT ;  /* 0x000000cf72727212 */ /* 0x000fc400078e3cff */
[----:B------:R-:W-:Y:S01]  /*dc70*/  SHF.R.U64 R175, R175, 0x3, RZ ;  /* 0x00000003afaf7819 */ /* 0x000fe200000012ff */
[----:B------:R-:W-:Y:S01]  /*dc80*/  STSM.16.M88.4 [R94], R72 ;  /* 0x000000485e007844 */ /* 0x000fe20000000200 */
[----:B------:R-:W-:Y:S01]  /*dc90*/  MOV R28, R98 ;  /* 0x00000062001c7202 */ /* 0x000fe20000000f00 */
[----:B0-----:R-:W-:Y:S01]  /*dca0*/  IMAD.U32 R4, RZ, RZ, UR4 ;  /* 0x00000004ff047e24 */ /* 0x001fe2000f8e00ff */
[----:B------:R-:W-:Y:S01]  /*dcb0*/  F2FP.BF16.F32.PACK_AB R82, R85, R84 ;  /* 0x000000545552723e */ /* 0x000fe200000010ff */
[----:B------:R-:W-:Y:S01]  /*dcc0*/  IMAD.U32 R5, RZ, RZ, UR6 ;  /* 0x00000006ff057e24 */ /* 0x000fe2000f8e00ff */
[----:B------:R-:W-:Y:S01]  /*dcd0*/  F2FP.BF16.F32.PACK_AB R83, R87, R86 ;  /* 0x000000565753723e */ /* 0x000fe200000010ff */
[----:B------:R-:W-:Y:S01]  /*dce0*/  ULDC.64 UR6, c[0x0][0xce0] ;  /* 0x0003380000067ab9 */ /* 0x000fe20000000a00 */
[----:B------:R-:W-:Y:S02]  /*dcf0*/  F2FP.BF16.F32.PACK_AB R89, R91, R90 ;  /* 0x0000005a5b59723e */ /* 0x000fe400000010ff */
[----:B------:R-:W-:Y:S01]  /*dd00*/  LOP3.LUT R118, R118, R209, RZ, 0x3c, !PT ;  /* 0x000000d176767212 */ /* 0x000fe200078e3cff */
[----:B------:R-:W-:Y:S01]  /*dd10*/  STSM.16.M88.4 [R28], R80 ;  /* 0x000000501c007844 */ /* 0x000fe20000000200 */
[----:B------:R-:W-:-:S02]  /*dd20*/  MOV R102, R102 ;  /* 0x0000006600667202 */ /* 0x000fc40000000f00 */
        /* <DEDUP_REMOVED lines=15> */
[----:B------:R-:W-:Y:S02]  /*de20*/  LOP3.LUT R24, R175, R168, RZ, 0x3c, !PT ;  /* 0x000000a8af187212 */ /* 0x000fe400078e3cff */
[----:B------:R-:W-:Y:S01]  /*de30*/  MOV R114, R114 ;  /* 0x0000007200727202 */ /* 0x000fe20000000f00 */
[----:B------:R-:W-:Y:S01]  /*de40*/  STSM.16.M88.4 [R110], R104 ;  /* 0x000000686e007844 */ /* 0x000fe20000000200 */
[----:B------:R-:W-:Y:S02]  /*de50*/  F2FP.BF16.F32.PACK_AB R156, R113, R112 ;  /* 0x00000070719c723e */ /* 0x000fe400000010ff */
        /* <DEDUP_REMOVED lines=17> */
[----:B------:R-:W-:Y:S01]  /*df70*/  F2FP.BF16.F32.PACK_AB R144, R145, R144 ;  /* 0x000000909190723e */ /* 0x000fe200000010ff */
[----:B------:R-:W-:Y:S01]  /*df80*/  STSM.16.M88.4 [R122], R128 ;  /* 0x000000807a007844 */ /* 0x000fe20000000200 */
[----:B------:R-:W-:Y:S02]  /*df90*/  MOV R126, R126 ;  /* 0x0000007e007e7202 */ /* 0x000fe40000000f00 */
[----:B------:R-:W-:Y:S02]  /*dfa0*/  F2FP.BF16.F32.PACK_AB R138, R141, R140 ;  /* 0x0000008c8d8a723e */ /* 0x000fe400000010ff */
[----:B------:R-:W-:Y:S02]  /*dfb0*/  F2FP.BF16.F32.PACK_AB R139, R143, R142 ;  /* 0x0000008e8f8b723e */ /* 0x000fe400000010ff */
[----:B------:R-:W-:-:S02]  /*dfc0*/  F2FP.BF16.F32.PACK_AB R145, R147, R146 ;  /* 0x000000929391723e */ /* 0x000fc400000010ff */
[----:B------:R-:W-:Y:S01]  /*dfd0*/  MOV R24, R24 ;  /* 0x0000001800187202 */ /* 0x000fe20000000f00 */
[----:B------:R-:W-:Y:S01]  /*dfe0*/  STSM.16.M88.4 [R126], R136 ;  /* 0x000000887e007844 */ /* 0x000fe20000000200 */
[----:B------:R-:W-:Y:S02]  /*dff0*/  F2FP.BF16.F32.PACK_AB R146, R149, R148 ;  /* 0x000000949592723e */ /* 0x000fe400000010ff */
[----:B------:R-:W-:Y:S02]  /*e000*/  F2FP.BF16.F32.PACK_AB R147, R151, R150 ;  /* 0x000000969793723e */ /* 0x000fe400000010ff */
[----:B------:R-:W-:-:S03]  /*e010*/  PLOP3.LUT P0, PT, PT, PT, UP0, 0x80, 0x0 ;  /* 0x000000000000781c */ /* 0x000fc60003f0f008 */
[----:B------:R0:W-:Y:S01]  /*e020*/  STSM.16.M88.4 [R24], R144 ;  /* 0x0000009018007844 */ /* 0x0001e20000000200 */
[----:B------:R-:W-:Y:S09]  /*e030*/  BAR.SYNC.DEFER_BLOCKING 0x1, 0x100 ;  /* 0x0044000000007b1d */ /* 0x000ff20000010000 */
[----:B------:R-:W2:Y:S01]  /*e040*/  @P0 LDG.E R6, desc[UR10][R4.64] ;  /* 0x0000000a04060981 */ /* 0x000ea2000c1e1900 */
[----:B------:R-:W-:Y:S01]  /*e050*/  UISETP.NE.U32.AND UP1, UPT, UR6, URZ, UPT ;  /* 0x0000003f0600728c */ /* 0x000fe2000bf25070 */
[----:B------:R-:W3:Y:S01]  /*e060*/  LDC R76, c[0x0][0xb88] ;  /* 0x0002e200ff4c7b82 */ /* 0x000ee20000000800 */
[----:B------:R-:W-:-:S02]  /*e070*/  IMAD R7, R194, 0x40, R23 ;  /* 0x00000040c2077824 */ /* 0x000fc400078e0217 */
[----:B------:R-:W-:Y:S02]  /*e080*/  UISETP.NE.AND.EX UP1, UPT, UR7, URZ, UPT, UP1 ;  /* 0x0000003f0700728c */ /* 0x000fe4000bf25310 */
[----:B------:R-:W-:-:S04]  /*e090*/  IMAD.WIDE R20, R7, 0x2, R20 ;  /* 0x0000000207147825 */ /* 0x000fc800078e0214 */
[----:B------:R-:W-:Y:S02]  /*e0a0*/  PLOP3.LUT P6, PT, PT, PT, UP1, 0x80, 0x0 ;  /* 0x000000000000781c */ /* 0x000fe40003fcf018 */
[C---:B------:R-:W-:Y:S02]  /*e0b0*/  IADD3 R9, P2, R20.reuse, 0x1000, RZ ;  /* 0x0000100014097810 */ /* 0x040fe40007f5e0ff */
[C---:B------:R-:W-:Y:S01]  /*e0c0*/  IADD3 R25, P1, R20.reuse, 0x2000, RZ ;  /* 0x0000200014197810 */ /* 0x040fe20007f3e0ff */
[----:B------:R-:W-:Y:S01]  /*e0d0*/  @UP1 UIADD3 UR6, UP2, UR8, UR6, URZ ;  /* 0x0000000608061290 */ /* 0x000fe2000ff5e03f */
[----:B------:R-:W-:Y:S02]  /*e0e0*/  P2R R10, PR, RZ, 0x4 ;  /* 0x00000004ff0a7803 */ /* 0x000fe40000000000 */
[C---:B-1----:R-:W-:Y:S01]  /*e0f0*/  IADD3 R13, P2, R20.reuse, 0x3000, RZ ;  /* 0x00003000140d7810 */ /* 0x042fe20007f5e0ff */
[----:B------:R-:W-:Y:S01]  /*e100*/  @UP1 UIADD3.X UR7, UR9, UR7, URZ, UP2, !UPT ;  /* 0x0000000709071290 */ /* 0x000fe200097fe43f */
[C---:B------:R-:W-:Y:S01]  /*e110*/  IADD3 R33, P3, R20.reuse, 0x4000, RZ ;  /* 0x0000400014217810 */ /* 0x040fe20007f7e0ff */
[----:B------:R-:W-:Y:S01]  /*e120*/  IMAD.U32 R14, RZ, RZ, UR6 ;  /* 0x00000006ff0e7e24 */ /* 0x000fe2000f8e00ff */
[----:B------:R-:W-:-:S02]  /*e130*/  IADD3 R29, P4, R20, 0x5000, RZ ;  /* 0x00005000141d7810 */ /* 0x000fc40007f9e0ff */
[----:B------:R-:W-:Y:S01]  /*e140*/  IADD3 R41, P5, R20, 0x6000, RZ ;  /* 0x0000600014297810 */ /* 0x000fe20007fbe0ff */
[----:B------:R-:W-:Y:S01]  /*e150*/  IMAD.U32 R15, RZ, RZ, UR7 ;  /* 0x00000007ff0f7e24 */ /* 0x000fe2000f8e00ff */
[----:B------:R-:W-:Y:S02]  /*e160*/  LOP3.LUT R8, R9, 0x380, RZ, 0xc0, !PT ;  /* 0x0000038009087812 */ /* 0x000fe400078ec0ff */
[----:B0-----:R-:W-:Y:S02]  /*e170*/  LOP3.LUT R24, R25, 0x380, RZ, 0xc0, !PT ;  /* 0x0000038019187812 */ /* 0x001fe400078ec0ff */
[----:B------:R-:W-:Y:S01]  /*e180*/  LOP3.LUT R12, R13, 0x380, RZ, 0xc0, !PT ;  /* 0x000003800d0c7812 */ /* 0x000fe200078ec0ff */
[----:B------:R-:W-:Y:S01]  /*e190*/  UMOV UR4, URZ ;  /* 0x0000003f00047c82 */ /* 0x000fe20008000000 */
[----:B------:R-:W-:Y:S01]  /*e1a0*/  LOP3.LUT R32, R33, 0x380, RZ, 0xc0, !PT ;  /* 0x0000038021207812 */ /* 0x000fe200078ec0ff */
[----:B---3--:R0:W5:Y:S01]  /*e1b0*/  @P6 LDG.E R76, desc[UR10][R14.64] ;  /* 0x0000000a0e4c6981 */ /* 0x008162000c1e1900 */
        /* <DEDUP_REMOVED lines=14> */
[----:B--2---:R-:W-:Y:S01]  /*e2a0*/  @P0 R2UR UR4, R6 ;  /* 0x00000000060402ca */ /* 0x004fe200000e0000 */
[----:B0-----:R-:W-:-:S14]  /*e2b0*/  @P6 BRA `(.L_x_4028) ;  /* 0x0000000000146947 */ /* 0x001fdc0003800000 */
[----:B------:R-:W-:Y:S05]  /*e2c0*/  @!P0 BRA `(.L_x_4028) ;  /* 0x0000000000108947 */ /* 0x000fea0003800000 */
[----:B------:R-:W-:Y:S02]  /*e2d0*/  ULDC.64 UR6, c[0x0][0x208] ;  /* 0x0000820000067ab9 */ /* 0x000fe40000000a00 */
[----:B------:R-:W2:Y:S04]  /*e2e0*/  LDG.E R7, desc[UR6][R4.64] ;  /* 0x0000000604077981 */ /* 0x000ea8000c1e1900 */
[----:B-----5:R-:W2:Y:S02]  /*e2f0*/  LDG.E R76, desc[UR6][R4.64+0x4] ;  /* 0x00000406044c7981 */ /* 0x020ea4000c1e1900 */
[----:B--2---:R-:W-:-:S07]  /*e300*/  IADD3 R76, -R7, R76, RZ ;  /* 0x0000004c074c7210 */ /* 0x004fce0007ffe1ff */
.L_x_4028:
        /* <DEDUP_REMOVED lines=23> */
[--C-:B------:R-:W-:Y:S01]  /*e480*/  IMAD.X R37, RZ, RZ, R21.reuse, P0 ;  /* 0x000000ffff257224 */ /* 0x100fe200000e0615 */
[----:B0-----:R-:W-:Y:S02]  /*e490*/  ISETP.NE.AND P6, PT, R4, RZ, PT ;  /* 0x000000ff0400720c */ /* 0x001fe40003fc5270 */
[----:B------:R-:W-:Y:S01]  /*e4a0*/  LOP3.LUT R44, R44, R45, RZ, 0x3c, !PT ;  /* 0x0000002d2c2c7212 */ /* 0x000fe200078e3cff */
[----:B------:R-:W-:Y:S01]  /*e4b0*/  IMAD.X R45, RZ, RZ, R21, P1 ;  /* 0x000000ffff2d7224 */ /* 0x000fe200008e0615 */
[----:B------:R-:W-:Y:S02]  /*e4c0*/  IADD3.X R41, RZ, R21, RZ, P5, !PT ;  /* 0x00000015ff297210 */ /* 0x000fe40002ffe4ff */
[----:B------:R-:W-:-:S02]  /*e4d0*/  IADD3 R57, P2, R20, 0xa000, RZ ;  /* 0x0000a00014397810 */ /* 0x000fc40007f5e0ff */
[C---:B------:R-:W-:Y:S02]  /*e4e0*/  IADD3 R49, P3, R20.reuse, 0xb000, RZ ;  /* 0x0000b00014317810 */ /* 0x040fe40007f7e0ff */
[C---:B------:R-:W-:Y:S02]  /*e4f0*/  IADD3 R65, P4, R20.reuse, 0xc000, RZ ;  /* 0x0000c00014417810 */ /* 0x040fe40007f9e0ff */
[C---:B------:R-:W-:Y:S02]  /*e500*/  IADD3 R61, P5, R20.reuse, 0xd000, RZ ;  /* 0x0000d000143d7810 */ /* 0x040fe40007fbe0ff */
[C---:B------:R-:W-:Y:S02]  /*e510*/  IADD3 R73, P0, R20.reuse, 0xe000, RZ ;  /* 0x0000e00014497810 */ /* 0x040fe40007f1e0ff */
[----:B------:R-:W-:Y:S02]  /*e520*/  IADD3 R5, P1, R20, 0xf000, RZ ;  /* 0x0000f00014057810 */ /* 0x000fe40007f3e0ff */
[----:B------:R-:W-:-:S02]  /*e530*/  LOP3.LUT R56, R57, 0x380, RZ, 0xc0, !PT ;  /* 0x0000038039387812 */ /* 0x000fc400078ec0ff */
[----:B------:R-:W-:Y:S01]  /*e540*/  LOP3.LUT R48, R49, 0x380, RZ, 0xc0, !PT ;  /* 0x0000038031307812 */ /* 0x000fe200078ec0ff */
[----:B------:R-:W-:Y:S01]  /*e550*/  IMAD.X R69, RZ, RZ, R21, P1 ;  /* 0x000000ffff457224 */ /* 0x000fe200008e0615 */
[----:B------:R-:W-:Y:S02]  /*e560*/  LOP3.LUT R64, R65, 0x380, RZ, 0xc0, !PT ;  /* 0x0000038041407812 */ /* 0x000fe400078ec0ff */
        /* <DEDUP_REMOVED lines=10> */
[----:B------:R-:W-:Y:S02]  /*e610*/  SHF.R.U64 R4, R4, 0x3, RZ ;  /* 0x0000000304047819 */ /* 0x000fe400000012ff */
[----:B------:R-:W-:Y:S01]  /*e620*/  LOP3.LUT R56, R56, R57, RZ, 0x3c, !PT ;  /* 0x0000003938387212 */ /* 0x000fe200078e3cff */
[--C-:B------:R-:W-:Y:S01]  /*e630*/  IMAD.X R57, RZ, RZ, R21.reuse, P2 ;  /* 0x000000ffff397224 */ /* 0x100fe200010e0615 */
        /* <DEDUP_REMOVED lines=20> */
[----:B------:R-:W-:Y:S01]  /*e780*/  ULDC.64 UR14, c[0x0][0x208] ;  /* 0x00008200000e7ab9 */ /* 0x000fe20000000a00 */
        /* <DEDUP_REMOVED lines=17> */
.L_x_4029:
[C---:B0-----:R-:W-:Y:S01]  /*e8a0*/  VIADD R3, R23.reuse, 0x40 ;  /* 0x0000004017037836 */ /* 0x041fe20000000000 */
[----:B------:R-:W-:Y:S01]  /*e8b0*/  ULDC UR10, c[0x0][0xb8c] ;  /* 0x0002e300000a7ab9 */ /* 0x000fe20000000800 */
[C---:B------:R-:W-:Y:S01]  /*e8c0*/  VIADD R82, R23.reuse, 0x80 ;  /* 0x0000008017527836 */ /* 0x040fe20000000000 */
[----:B------:R-:W-:Y:S01]  /*e8d0*/  ULDC.64 UR6, c[0x0][0x208] ;  /* 0x0000820000067ab9 */ /* 0x000fe20000000a00 */
[----:B------:R-:W-:Y:S01]  /*e8e0*/  VIADD R83, R23, 0xc0 ;  /* 0x000000c017537836 */ /* 0x000fe20000000000 */
[----:B------:R-:W-:Y:S01]  /*e8f0*/  ISETP.GE.AND P1, PT, R3, UR10, PT ;  /* 0x0000000a03007c0c */ /* 0x000fe2000bf26270 */
[----:B------:R0:W5:Y:S01]  /*e900*/  LD.E.128 R4, desc[UR6][R20.64] ;  /* 0x0000000614047980 */ /* 0x000162000c101d00 */
[C---:B------:R-:W-:Y:S01]  /*e910*/  ISETP.GE.AND P0, PT, R23.reuse, UR10, PT ;  /* 0x0000000a17007c0c */ /* 0x040fe2000bf06270 */
[----:B------:R-:W-:Y:S01]  /*e920*/  ULDC.64 UR14, c[0x0][0xba0] ;  /* 0x0002e800000e7ab9 */ /* 0x000fe20000000a00 */
[----:B------:R-:W-:Y:S01]  /*e930*/  SEL R19, RZ, 0xffffffff, P1 ;  /* 0xffffffffff137807 */ /* 0x000fe20000800000 */
[----:B------:R-:W-:Y:S01]  /*e940*/  VIADD R86, R23, 0x140 ;  /* 0x0000014017567836 */ /* 0x000fe20000000000 */
[----:B------:R-:W-:Y:S01]  /*e950*/  SEL R0, RZ, 0x1, P0 ;  /* 0x00000001ff007807 */ /* 0x000fe20000000000 */
[----:B------:R-:W5:Y:S02]  /*e960*/  LD.E.128 R8, desc[UR6][R8.64] ;  /* 0x0000000608087980 */ /* 0x000f64000c101d00 */
[----:B------:R-:W-:Y:S01]  /*e970*/  IMAD.SHL.U32 R19, R19, 0x2, RZ ;  /* 0x0000000213137824 */ /* 0x000fe200078e00ff */
[----:B------:R-:W-:Y:S01]  /*e980*/  ISETP.GE.AND P0, PT, R82, UR10, PT ;  /* 0x0000000a52007c0c */ /* 0x000fe2000bf06270 */
[----:B------:R-:W5:Y:S01]  /*e990*/  LD.E.128 R24, desc[UR6][R24.64] ;  /* 0x0000000618187980 */ /* 0x000f62000c101d00 */
[----:B------:R-:W-:-:S02]  /*e9a0*/  ISETP.GE.AND P1, PT, R83, UR10, PT ;  /* 0x0000000a53007c0c */ /* 0x000fc4000bf26270 */
[----:B------:R-:W-:Y:S01]  /*e9b0*/  LOP3.LUT R0, R19, 0x2, R0, 0xe2, !PT ;  /* 0x0000000213007812 */ /* 0x000fe200078ee200 */
[----:B------:R-:W5:Y:S01]  /*e9c0*/  LD.E.128 R12, desc[UR6][R12.64] ;  /* 0x000000060c0c7980 */ /* 0x000f62000c101d00 */
[----:B------:R-:W-:Y:S02]  /*e9d0*/  SEL R19, RZ, 0x4, P0 ;  /* 0x00000004ff137807 */ /* 0x000fe40000000000 */
[----:B0-----:R-:W-:Y:S01]  /*e9e0*/  SEL R20, RZ, 0x8, P1 ;  /* 0x00000008ff147807 */ /* 0x001fe20000800000 */
[----:B------:R-:W5:Y:S01]  /*e9f0*/  LD.E.128 R32, desc[UR6][R32.64] ;  /* 0x0000000620207980 */ /* 0x000f62000c101d00 */
[----:B------:R-:W-:-:S03]  /*ea00*/  IADD3 R84, R23, 0x100, RZ ;  /* 0x0000010017547810 */ /* 0x000fc60007ffe0ff */
[----:B------:R-:W5:Y:S01]  /*ea10*/  LD.E.128 R28, desc[UR6][R28.64] ;  /* 0x000000061c1c7980 */ /* 0x000f62000c101d00 */
[----:B------:R-:W-:-:S03]  /*ea20*/  LOP3.LUT R0, R20, R0, R19, 0xfe, !PT ;  /* 0x0000000014007212 */ /* 0x000fc600078efe13 */
[----:B------:R-:W5:Y:S01]  /*ea30*/  LD.E.128 R40, desc[UR6][R40.64] ;  /* 0x0000000628287980 */ /* 0x000f62000c101d00 */
[----:B------:R-:W-:-:S03]  /*ea40*/  SHF.R.S32.HI R21, RZ, 0x1f, R23 ;  /* 0x0000001fff157819 */ /* 0x000fc60000011417 */
[----:B------:R-:W5:Y:S01]  /*ea50*/  LD.E.128 R36, desc[UR6][R36.64] ;  /* 0x0000000624247980 */ /* 0x000f62000c101d00 */
[----:B------:R-:W-:-:S03]  /*ea60*/  IMAD.U32 R19, RZ, RZ, UR14 ;  /* 0x0000000eff137e24 */ /* 0x000fc6000f8e00ff */
        /* <DEDUP_REMOVED lines=10> */
[----:B------:R-:W-:Y:S01]  /*eb10*/  ISETP.GE.AND P0, PT, R84, UR10, PT ;  /* 0x0000000a54007c0c */ /* 0x000fe2000bf06270 */
[----:B------:R-:W-:Y:S01]  /*eb20*/  VIADD R78, R23, 0x180 ;  /* 0x00000180174e7836 */ /* 0x000fe20000000000 */
[----:B------:R-:W-:Y:S01]  /*eb30*/  ISETP.GE.AND P1, PT, R86, UR10, PT ;  /* 0x0000000a56007c0c */ /* 0x000fe2000bf26270 */
[----:B------:R-:W-:Y:S01]  /*eb40*/  @!PT LDS RZ, [RZ] ;  /* 0x00000000fffff984 */ /* 0x000fe20000000800 */
[----:B------:R-:W-:Y:S01]  /*eb50*/  @!PT LDS RZ, [RZ] ;  /* 0x00000000fffff984 */ /* 0x000fe20000000800 */
[----:B------:R-:W-:Y:S01]  /*eb60*/  @!PT LDS RZ, [RZ] ;  /* 0x00000000fffff984 */ /* 0x000fe20000000800 */
[----:B------:R-:W-:Y:S01]  /*eb70*/  @!PT LDS RZ, [RZ] ;  /* 0x00000000fffff984 */ /* 0x000fe20000000800 */
[----:B------:R0:W-:Y:S06]  /*eb80*/  MEMBAR.ALL.CTA ;  /* 0x0000000000007992 */ /* 0x0001ec0000008000 */
[----:B0-----:R-:W0:Y:S01]  /*eb90*/  FENCE.VIEW.ASYNC.S ;  /* 0x00000000000073c6 */ /* 0x001e220000000000 */
[----:B------:R-:W-:-:S02]  /*eba0*/  UIMAD UR6, UR4, UR15, UR6 ;  /* 0x0000000f040672a4 */ /* 0x000fc4000f8e0206 */
[----:B------:R-:W-:Y:S01]  /*ebb0*/  IMAD.WIDE.U32 R20, R19, UR4, R20 ;  /* 0x0000000413147c25 */ /* 0x000fe2000f8e0014 */
[----:B------:R-:W-:Y:S01]  /*ebc0*/  ULDC.64 UR8, c[0x0][0xbe0] ;  /* 0x0002f80000087ab9 */ /* 0x000fe20000000a00 */
[----:B------:R-:W-:Y:S01]  /*ebd0*/  SEL R19, RZ, 0x10, P0 ;  /* 0x00000010ff137807 */ /* 0x000fe20000000000 */
[----:B------:R-:W-:Y:S01]  /*ebe0*/  UIMAD UR4, UR12, UR8, URZ ;  /* 0x000000080c0472a4 */ /* 0x000fe2000f8e023f */
[----:B------:R-:W-:Y:S01]  /*ebf0*/  SEL R77, RZ, 0x20, P1 ;  /* 0x00000020ff4d7807 */ /* 0x000fe20000800000 */
[----:B------:R-:W-:Y:S01]  /*ec00*/  VIADD R21, R21, UR6 ;  /* 0x0000000615157c36 */ /* 0x000fe20008000000 */
[----:B------:R-:W-:Y:S01]  /*ec10*/  MOV R79, UR8 ;  /* 0x00000008004f7c02 */ /* 0x000fe20008000f00 */
[----:B------:R-:W-:Y:S01]  /*ec20*/  UIMAD UR4, UR40, UR9, UR4 ;  /* 0x00000009280472a4 */ /* 0x000fe2000f8e0204 */
[----:B------:R-:W-:Y:S01]  /*ec30*/  ISETP.GE.AND P0, PT, R78, UR10, PT ;  /* 0x0000000a4e007c0c */ /* 0x000fe2000bf06270 */
[----:B------:R-:W-:Y:S01]  /*ec40*/  ULDC.64 UR6, c[0x0][0xbe8] ;  /* 0x0002fa0000067ab9 */ /* 0x000fe20000000a00 */
[----:B------:R-:W-:Y:S01]  /*ec50*/  LOP3.LUT R19, R77, R0, R19, 0xfe, !PT ;  /* 0x000000004d137212 */ /* 0x000fe200078efe13 */
[----:B-----5:R-:W-:Y:S01]  /*ec60*/  IMAD R77, R193, -0x40, R76 ;  /* 0xffffffc0c14d7824 */ /* 0x020fe200078e024c */
[----:B------:R-:W-:Y:S01]  /*ec70*/  SEL R0, RZ, 0x40, P0 ;  /* 0x00000040ff007807 */ /* 0x000fe20000000000 */
[----:B------:R-:W-:Y:S01]  /*ec80*/  IMAD.WIDE.U32 R20, R79, UR40, R20 ;  /* 0x000000284f147c25 */ /* 0x000fe2000f8e0014 */
[----:B------:R-:W-:Y:S01]  /*ec90*/  SHF.R.S32.HI R195, RZ, 0x1f, R194 ;  /* 0x0000001fffc37819 */ /* 0x000fe200000114c2 */
[----:B------:R-:W-:Y:S01]  /*eca0*/  BSSY B1, `(.L_x_4030) ;  /* 0x000002f000017945 */ /* 0x000fe20003800000 */
[----:B------:R-:W-:Y:S01]  /*ecb0*/  LOP3.LUT R19, R19, R0, RZ, 0xfc, !PT ;  /* 0x0000000013137212 */ /* 0x000fe200078efcff */
[----:B------:R-:W-:Y:S01]  /*ecc0*/  VIADD R78, R23, 0x1c0 ;  /* 0x000001c0174e7836 */ /* 0x000fe20000000000 */
[----:B------:R-:W-:Y:S01]  /*ecd0*/  ISETP.GE.AND P2, PT, R194, R77, PT ;  /* 0x0000004dc200720c */ /* 0x000fe20003f46270 */
[----:B------:R-:W-:Y:S01]  /*ece0*/  VIADD R21, R21, UR4 ;  /* 0x0000000415157c36 */ /* 0x000fe20008000000 */
[----:B------:R-:W-:Y:S01]  /*ecf0*/  UIMAD UR4, UR39, UR6, URZ ;  /* 0x00000006270472a4 */ /* 0x000fe2000f8e023f */
[----:B------:R-:W-:Y:S01]  /*ed00*/  VIADD R0, R17, 0x38820 ;  /* 0x0003882011007836 */ /* 0x000fe20000000000 */
[----:B------:R-:W-:Y:S01]  /*ed10*/  ISETP.GE.AND P1, PT, R78, UR10, PT ;  /* 0x0000000a4e007c0c */ /* 0x000fe2000bf26270 */
[----:B------:R-:W-:Y:S01]  /*ed20*/  IMAD.U32 R79, RZ, RZ, UR6 ;  /* 0x00000006ff4f7e24 */ /* 0x000fe2000f8e00ff */
[----:B------:R-:W-:Y:S01]  /*ed30*/  UIMAD UR4, UR38, UR7, UR4 ;  /* 0x00000007260472a4 */ /* 0x000fe2000f8e0204 */
[----:B------:R-:W-:Y:S01]  /*ed40*/  VIADD R76, R194, 0x20 ;  /* 0x00000020c24c7836 */ /* 0x000fe20000000000 */
[----:B------:R-:W-:Y:S01]  /*ed50*/  PRMT R0, RZ, 0x654, R0 ;  /* 0x00000654ff007816 */ /* 0x000fe20000000000 */
[----:B------:R-:W-:-:S03]  /*ed60*/  IMAD.WIDE.U32 R78, R79, UR38, R20 ;  /* 0x000000264f4e7c25 */ /* 0x000fc6000f8e0014 */
[----:B0-----:R0:W-:Y:S01]  /*ed70*/  SYNCS.ARRIVE.TRANS64.RED.A1T0 RZ, [R0+URZ], RZ ;  /* 0x000000ff00ff79a7 */ /* 0x0011e2000810043f */
[----:B------:R-:W-:Y:S01]  /*ed80*/  ISETP.GE.AND P0, PT, R76, R77, PT ;  /* 0x0000004d4c00720c */ /* 0x000fe20003f06270 */
[----:B------:R-:W-:Y:S01]  /*ed90*/  IMAD.WIDE R76, R193, 0x40, R194 ;  /* 0x00000040c14c7825 */ /* 0x000fe200078e02c2 */
[----:B------:R-:W-:Y:S02]  /*eda0*/  IADD3 R85, R79, UR4, RZ ;  /* 0x000000044f557c10 */ /* 0x000fe4000fffe0ff */
[----:B0-----:R-:W-:-:S04]  /*edb0*/  SEL R0, RZ, 0x80, P1 ;  /* 0x00000080ff007807 */ /* 0x001fc80000800000 */
        /* <DEDUP_REMOVED lines=29> */
.L_x_4031:
[----:B------:R-:W-:Y:S05]  /*ef90*/  BSYNC B1 ;  /* 0x0000000000017941 */ /* 0x000fea0003800000 */
.L_x_4030:
[----:B------:R-:W-:Y:S05]  /*efa0*/  @P0 BRA `(.L_x_4032) ;  /* 0x0000000c004c0947 */ /* 0x000fea0003800000 */
[----:B0-----:R-:W-:Y:S01]  /*efb0*/  IADD3 R7, P0, R76, 0x20, RZ ;  /* 0x000000204c077810 */ /* 0x001fe20007f1e0ff */
[----:B------:R-:W-:Y:S01]  /*efc0*/  ULDC.64 UR6, c[0x0][0xbd8] ;  /* 0x0002f60000067ab9 */ /* 0x000fe20000000a00 */
[----:B------:R-:W-:Y:S01]  /*efd0*/  MOV R5, R85 ;  /* 0x0000005500057202 */ /* 0x000fe20000000f00 */
[----:B------:R-:W-:Y:S01]  /*efe0*/  IMAD.MOV.U32 R4, RZ, RZ, R78 ;  /* 0x000000ffff047224 */ /* 0x000fe200078e004e */
[----:B------:R-:W-:Y:S01]  /*eff0*/  ISETP.GE.AND P4, PT, R3, UR10, PT ;  /* 0x0000000a03007c0c */ /* 0x000fe2000bf86270 */
[----:B------:R-:W-:Y:S01]  /*f000*/  IMAD.X R76, RZ, RZ, R77, P0 ;  /* 0x000000ffff4c7224 */ /* 0x000fe200000e064d */
[----:B------:R-:W-:Y:S01]  /*f010*/  ISETP.GE.AND P0, PT, R86, UR10, PT ;  /* 0x0000000a56007c0c */ /* 0x000fe2000bf06270 */
[----:B------:R-:W-:Y:S01]  /*f020*/  IMAD.WIDE.U32 R4, R7, UR6, R4 ;  /* 0x0000000607047c25 */ /* 0x000fe2000f8e0004 */
[----:B------:R-:W-:Y:S01]  /*f030*/  ULDC.64 UR8, c[0x0][0x208] ;  /* 0x0000820000087ab9 */ /* 0x000fe20000000a00 */
[----:B------:R-:W-:Y:S02]  /*f040*/  ISETP.GE.AND P3, PT, R82, UR10, PT ;  /* 0x0000000a52007c0c */ /* 0x000fe4000bf66270 */
[----:B------:R-:W-:Y:S01]  /*f050*/  IMAD R76, R76, UR6, RZ ;  /* 0x000000064c4c7c24 */ /* 0x000fe2000f8e02ff */
[----:B------:R-:W-:-:S02]  /*f060*/  ISETP.GE.AND P5, PT, R23, UR10, PT ;  /* 0x0000000a17007c0c */ /* 0x000fc4000bfa6270 */
[----:B------:R-:W-:Y:S01]  /*f070*/  ISETP.GE.AND P2, PT, R83, UR10, PT ;  /* 0x0000000a53007c0c */ /* 0x000fe2000bf46270 */
[----:B------:R-:W-:Y:S01]  /*f080*/  IMAD R3, R7, UR7, R76 ;  /* 0x0000000707037c24 */ /* 0x000fe2000f8e024c */
[----:B------:R-:W-:Y:S01]  /*f090*/  ULDC.64 UR6, c[0x0][0xb80] ;  /* 0x0002e00000067ab9 */ /* 0x000fe20000000a00 */
[----:B------:R-:W-:Y:S02]  /*f0a0*/  ISETP.GE.AND P1, PT, R84, UR10, PT ;  /* 0x0000000a54007c0c */ /* 0x000fe4000bf26270 */
[----:B------:R-:W-:Y:S01]  /*f0b0*/  IMAD.IADD R3, R5, 0x1, R3 ;  /* 0x0000000105037824 */ /* 0x000fe200078e0203 */
[----:B------:R-:W-:-:S04]  /*f0c0*/  LEA R6, P6, R4, UR6, 0x1 ;  /* 0x0000000604067c11 */ /* 0x000fc8000f8c08ff */
        /* <DEDUP_REMOVED lines=14> */
.L_x_4027:
        /* <DEDUP_REMOVED lines=9> */
[----:B------:R-:W-:Y:S01]  /*f240*/  IMAD.U32 R4, RZ, RZ, UR4 ;  /* 0x00000004ff047e24 */ /* 0x000fe2000f8e00ff */
        /* <DEDUP_REMOVED lines=15> */
[C---:B------:R-:W-:Y:S01]  /*f340*/  VIADD R13, R23.reuse, 0x80 ;  /* 0x00000080170d7836 */ /* 0x040fe20000000000 */
[----:B------:R-:W-:Y:S01]  /*f350*/  ISETP.GE.AND P3, PT, R12, UR10, PT ;  /* 0x0000000a0c007c0c */ /* 0x000fe2000bf66270 */
[C---:B------:R-:W-:Y:S01]  /*f360*/  VIADD R14, R23.reuse, 0xc0 ;  /* 0x000000c0170e7836 */ /* 0x040fe20000000000 */
[C---:B------:R-:W-:Y:S01]  /*f370*/  ISETP.GE.AND P0, PT, R23.reuse, UR10, PT ;  /* 0x0000000a17007c0c */ /* 0x040fe2000bf06270 */
[----:B------:R-:W-:Y:S01]  /*f380*/  VIADD R10, R23, 0x180 ;  /* 0x00000180170a7836 */ /* 0x000fe20000000000 */
[----:B------:R-:W-:Y:S02]  /*f390*/  SEL R9, RZ, 0xffffffff, P3 ;  /* 0xffffffffff097807 */ /* 0x000fe40001800000 */
[----:B------:R-:W-:Y:S02]  /*f3a0*/  SEL R8, RZ, 0x1, P0 ;  /* 0x00000001ff087807 */ /* 0x000fe40000000000 */
[----:B------:R-:W-:Y:S01]  /*f3b0*/  ISETP.GE.AND P4, PT, R13, UR10, PT ;  /* 0x0000000a0d007c0c */ /* 0x000fe2000bf86270 */
[----:B------:R-:W-:Y:S01]  /*f3c0*/  IMAD.SHL.U32 R9, R9, 0x2, RZ ;  /* 0x0000000209097824 */ /* 0x000fe200078e00ff */
[----:B------:R-:W-:-:S02]  /*f3d0*/  ISETP.GE.AND P5, PT, R14, UR10, PT ;  /* 0x0000000a0e007c0c */ /* 0x000fc4000bfa6270 */
[----:B0-----:R-:W-:Y:S02]  /*f3e0*/  SEL R7, RZ, 0x4, P4 ;  /* 0x00000004ff077807 */ /* 0x001fe40002000000 */
[----:B------:R-:W-:Y:S02]  /*f3f0*/  LOP3.LUT R8, R9, 0x2, R8, 0xe2, !PT ;  /* 0x0000000209087812 */ /* 0x000fe400078ee208 */
[----:B------:R-:W-:Y:S02]  /*f400*/  SEL R6, RZ, 0x8, P5 ;  /* 0x00000008ff067807 */ /* 0x000fe40002800000 */
[----:B------:R-:W-:Y:S02]  /*f410*/  ISETP.GE.AND P0, PT, R10, UR10, PT ;  /* 0x0000000a0a007c0c */ /* 0x000fe4000bf06270 */
[----:B------:R-:W-:Y:S02]  /*f420*/  ISETP.GT.AND P3, PT, R198, 0x3f, PT ;  /* 0x0000003fc600780c */ /* 0x000fe40003f64270 */
[----:B------:R-:W-:Y:S01]  /*f430*/  LOP3.LUT R9, R6, R8, R7, 0xfe, !PT ;  /* 0x0000000806097212 */ /* 0x000fe200078efe07 */
[----:B------:R-:W-:Y:S10]  /*f440*/  @P2 BRA `(.L_x_4033) ;  /* 0x0000000000142947 */ /* 0x000ff40003800000 */
[----:B------:R-:W-:Y:S05]  /*f450*/  @!P1 BRA `(.L_x_4033) ;  /* 0x0000000000109947 */ /* 0x000fea0003800000 */
[----:B------:R-:W-:Y:S02]  /*f460*/  ULDC.64 UR6, c[0x0][0x208] ;  /* 0x0000820000067ab9 */ /* 0x000fe40000000a00 */
[----:B------:R-:W2:Y:S04]  /*f470*/  LDG.E R7, desc[UR6][R4.64] ;  /* 0x0000000604077981 */ /* 0x000ea8000c1e1900 */
[----:B-----5:R-:W2:Y:S02]  /*f480*/  LDG.E R0, desc[UR6][R4.64+0x4] ;  /* 0x0000040604007981 */ /* 0x020ea4000c1e1900 */
[----:B--2---:R-:W-:-:S07]  /*f490*/  IADD3 R0, -R7, R0, RZ ;  /* 0x0000000007007210 */ /* 0x004fce0007ffe1ff */
.L_x_4033:
[----:B------:R-:W-:Y:S01]  /*f4a0*/  USHF.R.S32.HI UR7, URZ, 0x1f, UR40 ;  /* 0x0000001f3f077899 */ /* 0x000fe20008011428 */
[----:B------:R-:W-:Y:S01]  /*f4b0*/  BSSY B1, `(.L_x_4034) ;  /* 0x0000021000017945 */ /* 0x000fe20003800000 */
[----:B------:R-:W-:Y:S01]  /*f4c0*/  USEL UR38, UR38, URZ, !UP0 ;  /* 0x0000003f26267287 */ /* 0x000fe2000c000000 */
[C---:B------:R-:W-:Y:S01]  /*f4d0*/  VIADD R19, R23.reuse, 0x100 ;  /* 0x0000010017137836 */ /* 0x040fe20000000000 */
[----:B------:R-:W-:Y:S01]  /*f4e0*/  USEL UR39, UR39, URZ, !UP0 ;  /* 0x0000003f27277287 */ /* 0x000fe2000c000000 */
[----:B------:R-:W-:Y:S01]  /*f4f0*/  VIADD R24, R23, 0x140 ;  /* 0x0000014017187836 */ /* 0x000fe20000000000 */
[----:B------:R-:W-:Y:S02]  /*f500*/  SHF.R.S32.HI R10, RZ, 0x1f, R23 ;  /* 0x0000001fff0a7819 */ /* 0x000fe40000011417 */
[----:B-----5:R-:W-:Y:S01]  /*f510*/  SHF.R.S32.HI R8, RZ, 0x1f, R3 ;  /* 0x0000001fff087819 */ /* 0x020fe20000011403 */
[----:B------:R-:W-:Y:S07]  /*f520*/  @P3 BRA `(.L_x_4035) ;  /* 0x0000000000643947 */ /* 0x000fee0003800000 */
        /* <DEDUP_REMOVED lines=25> */
.L_x_4035:
[----:B------:R-:W-:Y:S05]  /*f6c0*/  BSYNC B1 ;  /* 0x0000000000017941 */ /* 0x000fea0003800000 */
.L_x_4034:
[----:B------:R-:W-:Y:S01]  /*f6d0*/  ULDC.64 UR8, c[0x0][0xba0] ;  /* 0x0002e80000087ab9 */ /* 0x000fe20000000a00 */
[----:B------:R-:W-:Y:S01]  /*f6e0*/  IMAD.MOV.U32 R4, RZ, RZ, R23 ;  /* 0x000000ffff047224 */ /* 0x000fe200078e0017 */
[----:B------:R-:W-:Y:S01]  /*f6f0*/  ISETP.GE.AND P1, PT, R19, UR10, PT ;  /* 0x0000000a13007c0c */ /* 0x000fe2000bf26270 */
[----:B0-----:R-:W-:Y:S01]  /*f700*/  IMAD.MOV.U32 R5, RZ, RZ, R10 ;  /* 0x000000ffff057224 */ /* 0x001fe200078e000a */
[----:B------:R-:W-:Y:S01]  /*f710*/  ISETP.GE.AND P2, PT, R24, UR10, PT ;  /* 0x0000000a18007c0c */ /* 0x000fe2000bf46270 */
[----:B------:R-:W-:Y:S01]  /*f720*/  IMAD R6, R8, UR8, RZ ;  /* 0x0000000808067c24 */ /* 0x000fe2000f8e02ff */
[----:B------:R-:W-:Y:S01]  /*f730*/  IADD3 R8, R23, 0x1c0, RZ ;  /* 0x000001c017087810 */ /* 0x000fe20007ffe0ff */
[C---:B------:R-:W-:Y:S01]  /*f740*/  IMAD.WIDE.U32 R4, R3.reuse, UR8, R4 ;  /* 0x0000000803047c25 */ /* 0x040fe2000f8e0004 */
[----:B------:R-:W-:Y:S01]  /*f750*/  SEL R7, RZ, 0x20, P2 ;  /* 0x00000020ff077807 */ /* 0x000fe20001000000 */
[----:B------:R-:W-:Y:S01]  /*f760*/  BSSY B1, `(.L_x_4036) ;  /* 0x0000039000017945 */ /* 0x000fe20003800000 */
[----:B------:R-:W-:Y:S01]  /*f770*/  ISETP.GE.AND P2, PT, R8, UR10, PT ;  /* 0x0000000a08007c0c */ /* 0x000fe2000bf46270 */
[----:B------:R-:W-:Y:S01]  /*f780*/  IMAD R3, R3, UR9, R6 ;  /* 0x0000000903037c24 */ /* 0x000fe2000f8e0206 */
[----:B------:R-:W-:Y:S01]  /*f790*/  ULDC.64 UR8, c[0x0][0xbe0] ;  /* 0x0002f80000087ab9 */ /* 0x000fe20000000a00 */
[----:B------:R-:W-:Y:S01]  /*f7a0*/  SEL R6, RZ, 0x10, P1 ;  /* 0x00000010ff067807 */ /* 0x000fe20000800000 */
[----:B------:R-:W-:Y:S01]  /*f7b0*/  UIMAD UR4, UR7, UR8, URZ ;  /* 0x00000008070472a4 */ /* 0x000fe2000f8e023f */
[----:B------:R-:W-:Y:S01]  /*f7c0*/  IMAD.IADD R5, R5, 0x1, R3 ;  /* 0x0000000105057824 */ /* 0x000fe200078e0203 */
[----:B------:R-:W-:Y:S01]  /*f7d0*/  MOV R8, R194 ;  /* 0x000000c200087202 */ /* 0x000fe20000000f00 */
[----:B------:R-:W-:Y:S01]  /*f7e0*/  IMAD.U32 R3, RZ, RZ, UR8 ;  /* 0x00000008ff037e24 */ /* 0x000fe2000f8e00ff */
[----:B------:R-:W-:Y:S01]  /*f7f0*/  UIMAD UR4, UR40, UR9, UR4 ;  /* 0x00000009280472a4 */ /* 0x000fe2000f8e0204 */
[----:B------:R-:W-:Y:S01]  /*f800*/  LOP3.LUT R7, R7, R9, R6, 0xfe, !PT ;  /* 0x0000000907077212 */ /* 0x000fe200078efe06 */
[----:B------:R-:W-:Y:S01]  /*f810*/  ULDC.64 UR6, c[0x0][0xbe8] ;  /* 0x0002fa0000067ab9 */ /* 0x000fe20000000a00 */
[----:B------:R-:W-:Y:S01]  /*f820*/  IMAD.WIDE.U32 R4, R3, UR40, R4 ;  /* 0x0000002803047c25 */ /* 0x000fe2000f8e0004 */
[----:B------:R-:W-:-:S02]  /*f830*/  SEL R6, RZ, 0x40, P0 ;  /* 0x00000040ff067807 */ /* 0x000fc40000000000 */
[----:B------:R-:W-:Y:S01]  /*f840*/  SHF.R.S32.HI R9, RZ, 0x1f, R194 ;  /* 0x0000001fff097819 */ /* 0x000fe200000114c2 */
[----:B------:R-:W-:Y:S01]  /*f850*/  IMAD R3, R193, -0x40, R0 ;  /* 0xffffffc0c1037824 */ /* 0x000fe200078e0200 */
[----:B------:R-:W-:Y:S01]  /*f860*/  LOP3.LUT R15, R7, R6, RZ, 0xfc, !PT ;  /* 0x00000006070f7212 */ /* 0x000fe200078efcff */
[----:B------:R-:W-:Y:S01]  /*f870*/  VIADD R5, R5, UR4 ;  /* 0x0000000405057c36 */ /* 0x000fe20008000000 */
[----:B------:R-:W-:Y:S02]  /*f880*/  UIMAD UR4, UR39, UR6, URZ ;  /* 0x00000006270472a4 */ /* 0x000fe4000f8e023f */
[----:B------:R-:W-:Y:S01]  /*f890*/  IMAD.U32 R7, RZ, RZ, UR6 ;  /* 0x00000006ff077e24 */ /* 0x000fe2000f8e00ff */
[C---:B------:R-:W-:Y:S01]  /*f8a0*/  ISETP.GE.AND P1, PT, R194.reuse, R3, PT ;  /* 0x00000003c200720c */ /* 0x040fe20003f26270 */
[----:B------:R-:W-:Y:S01]  /*f8b0*/  VIADD R0, R194, 0x20 ;  /* 0x00000020c2007836 */ /* 0x000fe20000000000 */
[----:B------:R-:W-:Y:S02]  /*f8c0*/  UIMAD UR4, UR38, UR7, UR4 ;  /* 0x00000007260472a4 */ /* 0x000fe4000f8e0204 */
[----:B------:R-:W-:-:S02]  /*f8d0*/  IMAD.WIDE.U32 R6, R7, UR38, R4 ;  /* 0x0000002607067c25 */ /* 0x000fc4000f8e0004 */
[----:B------:R-:W-:Y:S02]  /*f8e0*/  ISETP.GE.AND P0, PT, R0, R3, PT ;  /* 0x000000030000720c */ /* 0x000fe40003f06270 */
[----:B------:R-:W-:Y:S01]  /*f8f0*/  IMAD.WIDE R8, R193, 0x40, R8 ;  /* 0x00000040c1087825 */ /* 0x000fe200078e0208 */
[----:B------:R-:W-:-:S03]  /*f900*/  SEL R0, RZ, 0x80, P2 ;  /* 0x00000080ff007807 */ /* 0x000fc60001000000 */
[----:B------:R-:W-:Y:S01]  /*f910*/  VIADD R11, R7, UR4 ;  /* 0x00000004070b7c36 */ /* 0x000fe20008000000 */
        /* <DEDUP_REMOVED lines=29> */
.L_x_4037:
[----:B------:R-:W-:Y:S05]  /*faf0*/  BSYNC B1 ;  /* 0x0000000000017941 */ /* 0x000fea0003800000 */
.L_x_4036:
[----:B------:R-:W-:Y:S05]  /*fb00*/  @P0 BRA `(.L_x_4032) ;  /* 0x0000000000740947 */ /* 0x000fea0003800000 */
[----:B------:R-:W-:Y:S01]  /*fb10*/  IADD3 R3, P0, R8, 0x20, RZ ;  /* 0x0000002008037810 */ /* 0x000fe20007f1e0ff */
[----:B------:R-:W-:Y:S01]  /*fb20*/  ULDC.64 UR6, c[0x0][0xbd8] ;  /* 0x0002f60000067ab9 */ /* 0x000fe20000000a00 */
[----:B------:R-:W-:Y:S01]  /*fb30*/  MOV R4, R6 ;  /* 0x0000000600047202 */ /* 0x000fe20000000f00 */
        /* <DEDUP_REMOVED lines=11> */
[----:B------:R-:W-:Y:S01]  /*fbf0*/  ULDC.64 UR6, c[0x0][0xb80] ;  /* 0x0002e00000067ab9 */ /* 0x000fe20000000a00 */
[----:B------:R-:W-:Y:S02]  /*fc00*/  LOP3.LUT P4, RZ, R15, 0x40, RZ, 0xc0, !PT ;  /* 0x000000400fff7812 */ /* 0x000fe4000788c0ff */
[----:B------:R-:W-:Y:S01]  /*fc10*/  IMAD.IADD R3, R5, 0x1, R3 ;  /* 0x0000000105037824 */ /* 0x000fe200078e0203 */
[----:B------:R-:W-:-:S04]  /*fc20*/  LEA R6, P3, R4, UR6, 0x1 ;  /* 0x0000000604067c11 */ /* 0x000fc8000f8608ff */
        /* <DEDUP_REMOVED lines=11> */
.L_x_4032:
[----:B------:R-:W-:Y:S05]  /*fce0*/  BSYNC B0 ;  /* 0x0000000000007941 */ /* 0x000fea0003800000 */
.L_x_4026:
[----:B------:R-:W-:Y:S02]  /*fcf0*/  ULDC UR4, c[0x0][0xd14] ;  /* 0x0003450000047ab9 */ /* 0x000fe40000000800 */
[----:B------:R-:W-:-:S13]  /*fd00*/  ISETP.GE.AND P0, PT, R187, UR4, PT ;  /* 0x00000004bb007c0c */ /* 0x000fda000bf06270 */
[----:B------:R-:W-:Y:S05]  /*fd10*/  @!P0 BRA `(.L_x_4038) ;  /* 0xffffff1000a08947 */ /* 0x000fea000383ffff */
[----:B------:R-:W-:Y:S05]  /*fd20*/  EXIT ;  /* 0x000000000000794d */ /* 0x000fea0003800000 */
.L_x_3986:
[----:B------:R-:W-:-:S08]  /*fd30*/  NOP ;  /* 0x0000000000007918 */ /* 0x000fd00000000000 */
[----:B0-----:R-:W0:-:S00]  /*fd40*/  USETMAXREG.DEALLOC.CTAPOOL 0x18 ;  /* 0x00000018000079c8 */ /* 0x001e0000080e0500 */
        /* <DEDUP_REMOVED lines=55> */
[----:B------:R-:W-:Y:S01]  /*100c0*/  MOV R5, R2 ;  /* 0x0000000200057202 */ /* 0x000fe20000000f00 */
[----:B------:R-:W-:Y:S01]  /*100d0*/  IMAD.MOV.U32 R6, RZ, RZ, RZ ;  /* 0x000000ffff067224 */ /* 0x000fe200078e00ff */
[----:B------:R-:W-:Y:S01]  /*100e0*/  ULDC UR5, c[0x0][0xd14] ;  /* 0x0003450000057ab9 */ /* 0x000fe20000000800 */
[----:B------:R-:W-:Y:S01]  /*100f0*/  ULDC UR7, c[0x0][0xd14] ;  /* 0x0003450000077ab9 */ /* 0x000fe20000000800 */
[----:B------:R-:W-:-:S05]  /*10100*/  ULDC UR4, c[0x0][0xd10] ;  /* 0x0003440000047ab9 */ /* 0x000fca0000000800 */
.L_x_4043:
[----:B------:R-:W-:Y:S02]  /*10110*/  VIADD R6, R6, 0x1f ;  /* 0x0000001f06067836 */ /* 0x000fe40000000000 */
        /* <DEDUP_REMOVED lines=15> */
.L_x_4042:
[----:B------:R-:W-:Y:S05]  /*10210*/  BSYNC B0 ;  /* 0x0000000000007941 */ /* 0x000fea0003800000 */
.L_x_4041:
        /* <DEDUP_REMOVED lines=25> */
.L_x_4039:
[----:B------:R-:W-:Y:S01]  /*103b0*/  IADD3 R7, -R2, R5, RZ ;  /* 0x0000000502077210 */ /* 0x000fe20007ffe1ff */
[----:B------:R-:W-:-:S04]  /*103c0*/  ULDC.64 UR8, c[0x0][0x208] ;  /* 0x0000820000087ab9 */ /* 0x000fc80000000a00 */
        /* <DEDUP_REMOVED lines=17> */
[----:B------:R-:W-:-:S05]  /*104e0*/  VIADD R5, R5, 0xffffffff ;  /* 0xffffffff05057836 */ /* 0x000fca0000000000 */
[----:B------:R2:W3:Y:S02]  /*104f0*/  SHFL.IDX PT, R16, R4, R5, 0x1f ;  /* 0x00001f0504107589 */ /* 0x0004e400000e0000 */
.L_x_4044:
[----:B-1----:R-:W-:Y:S01]  /*10500*/  IMAD.MOV R2, RZ, RZ, -R3 ;  /* 0x000000ffff027224 */ /* 0x002fe200078e0a03 */
[----:B--2---:R-:W-:Y:S01]  /*10510*/  IABS R4, R6 ;  /* 0x0000000600047213 */ /* 0x004fe20000000000 */
[----:B---3--:R-:W-:Y:S02]  /*10520*/  IMAD R16, R16, UR4, R7 ;  /* 0x0000000410107c24 */ /* 0x008fe4000f8e0207 */
[----:B------:R-:W-:Y:S01]  /*10530*/  IMAD R5, R2, R11, RZ ;  /* 0x0000000b02057224 */ /* 0x000fe200078e02ff */
[----:B------:R-:W-:Y:S01]  /*10540*/  IADD3 R4, RZ, -R4, RZ ;  /* 0x80000004ff047210 */ /* 0x000fe20007ffe0ff */
[----:B------:R-:W-:-:S04]  /*10550*/  IMAD.MOV.U32 R2, RZ, RZ, RZ ;  /* 0x000000ffff027224 */ /* 0x000fc800078e00ff */
        /* <DEDUP_REMOVED lines=24> */
[----:B-1----:R-:W-:-:S06]  /*106e0*/  IADD3 R2, R10, 0xffffffe, RZ ;  /* 0x0ffffffe0a027810 */ /* 0x002fcc0007ffe0ff */
[----:B------:R1:W2:Y:S02]  /*106f0*/  F2I.FTZ.U32.TRUNC.NTZ R3, R2 ;  /* 0x0000000200037305 */ /* 0x0002a4000021f000 */
[----:B-1----:R-:W-:Y:S02]  /*10700*/  IMAD.MOV.U32 R2, RZ, RZ, RZ ;  /* 0x000000ffff027224 */ /* 0x002fe400078e00ff */
        /* <DEDUP_REMOVED lines=23> */
.L_x_4040:
[----:B------:R-:W-:Y:S01]  /*10880*/  MOV R17, RZ ;  /* 0x000000ff00117202 */ /* 0x000fe20000000f00 */
[----:B------:R-:W-:Y:S02]  /*10890*/  IMAD.U32 R16, RZ, RZ, UR6 ;  /* 0x00000006ff107e24 */ /* 0x000fe4000f8e00ff */
[----:B------:R-:W-:-:S07]  /*108a0*/  IMAD.MOV.U32 R18, RZ, RZ, RZ ;  /* 0x000000ffff127224 */ /* 0x000fce00078e00ff */
.L_x_4045:
        /* <DEDUP_REMOVED lines=12> */
[----:B------:R1:W-:Y:S02]  /*10970*/  STL [R1+0x4], R0 ;  /* 0x0000040001007387 */ /* 0x0003e40000100800 */
[----:B-1----:R-:W-:-:S05]  /*10980*/  IMAD.U32 R0, RZ, RZ, UR4 ;  /* 0x00000004ff007e24 */ /* 0x002fca000f8e00ff */
[----:B------:R1:W-:Y:S01]  /*10990*/  STL [R1+0x24], R0 ;  /* 0x0000240001007387 */ /* 0x0003e20000100800 */
[----:B------:R-:W-:Y:S05]  /*109a0*/  @P0 BRA `(.L_x_4046) ;  /* 0x0000004400880947 */ /* 0x000fea0003800000 */
[----:B------:R-:W-:Y:S01]  /*109b0*/  ULDC UR4, c[0x0][0xc] ;  /* 0x0000030000047ab9 */ /* 0x000fe20000000800 */
[----:B------:R-:W-:Y:S01]  /*109c0*/  IMAD.MOV.U32 R2, RZ, RZ, 0x1 ;  /* 0x00000001ff027424 */ /* 0x000fe200078e00ff */
[----:B-1----:R-:W-:Y:S01]  /*109d0*/  MOV R0, UR4 ;  /* 0x0000000400007c02 */ /* 0x002fe20008000f00 */
[----:B------:R-:W-:Y:S01]  /*109e0*/  UMOV UR4, URZ ;  /* 0x0000003f00047c82 */ /* 0x000fe20008000000 */
[----:B------:R-:W-:Y:S02]  /*109f0*/  ULDC.64 UR54, c[0x0][0x198] ;  /* 0x0000660000367ab9 */ /* 0x000fe40000000a00 */
[----:B------:R-:W-:Y:S04]  /*10a00*/  STL [R1+0x4], R2 ;  /* 0x0000040201007387 */ /* 0x000fe80000100800 */
[----:B------:R-:W-:Y:S04]  /*10a10*/  STL [R1], RZ ;  /* 0x000000ff01007387 */ /* 0x000fe80000100800 */
[----:B------:R1:W-:Y:S02]  /*10a20*/  STL [R1+0x28], R0 ;  /* 0x0000280001007387 */ /* 0x0003e40000100800 */
[----:B-1----:R-:W-:-:S05]  /*10a30*/  IMAD.U32 R0, RZ, RZ, UR4 ;  /* 0x00000004ff007e24 */ /* 0x002fca000f8e00ff */
[----:B------:R1:W-:Y:S02]  /*10a40*/  STL [R1+0x24], R0 ;  /* 0x0000240001007387 */ /* 0x0003e40000100800 */
.L_x_4112:
[----:B--2---:R-:W2:Y:S01]  /*10a50*/  LDC.64 R2, c[0x0][0xd60] ;  /* 0x00035800ff027b82 */ /* 0x004ea20000000a00 */
[----:B------:R-:W-:Y:S01]  /*10a60*/  ULDC.64 UR4, c[0x0][0x208] ;  /* 0x0000820000047ab9 */ /* 0x000fe20000000a00 */
[----:B--2---:R-:W-:-:S05]  /*10a70*/  IMAD.WIDE R2, R19, 0x4, R2 ;  /* 0x0000000413027825 */ /* 0x004fca00078e0202 */
[----:B------:R-:W2:Y:S01]  /*10a80*/  LDG.E R5, desc[UR4][R2.64] ;  /* 0x0000000402057981 */ /* 0x000ea2000c1e1900 */
[----:B------:R-:W-:Y:S05]  /*10a90*/  YIELD ;  /* 0x0000000000007946 */ /* 0x000fea0003800000 */
[----:B------:R-:W-:Y:S01]  /*10aa0*/  ULDC.64 UR4, c[0x0][0xb20] ;  /* 0x0002c80000047ab9 */ /* 0x000fe20000000a00 */
[----:B-1----:R-:W-:Y:S01]  /*10ab0*/  IMAD.MOV.U32 R0, RZ, RZ, RZ ;  /* 0x000000ffff007224 */ /* 0x002fe200078e00ff */
[----:B------:R-:W-:Y:S01]  /*10ac0*/  ISETP.NE.U32.AND P0, PT, RZ, UR4, PT ;  /* 0x00000004ff007c0c */ /* 0x000fe2000bf05070 */
[----:B------:R-:W-:Y:S01]  /*10ad0*/  ULDC.64 UR8, c[0x0][0x208] ;  /* 0x0000820000087ab9 */ /* 0x000fe20000000a00 */
[----:B------:R-:W-:Y:S01]  /*10ae0*/  IMAD.MOV.U32 R8, RZ, RZ, RZ ;  /* 0x000000ffff087224 */ /* 0x000fe200078e00ff */
[----:B------:R-:W-:Y:S01]  /*10af0*/  ULDC.64 UR6, c[0x0][0xb00] ;  /* 0x0002c00000067ab9 */ /* 0x000fe20000000a00 */
[----:B------:R-:W-:-:S02]  /*10b00*/  ISETP.NE.AND.EX P0, PT, RZ, UR5, PT, P0 ;  /* 0x00000005ff007c0c */ /* 0x000fc4000bf05300 */
        /* <DEDUP_REMOVED lines=23> */
[----:B------:R-:W-:-:S04]  /*10c80*/  ISETP.NE.U32.AND P0, PT, RZ, UR6, PT ;  /* 0x00000006ff007c0c */ /* 0x000fc8000bf05070 */
[----:B------:R-:W-:Y:S01]  /*10c90*/  ISETP.NE.AND.EX P0, PT, RZ, UR7, PT, P0 ;  /* 0x00000007ff007c0c */ /* 0x000fe2000bf05300 */
[----:B--2---:R1:W-:Y:S02]  /*10ca0*/  STL [R1+0x20], R8 ;  /* 0x0000200801007387 */ /* 0x0043e40000100800 */
[----:B-1----:R-:W-:Y:S01]  /*10cb0*/  IMAD.U32 R8, RZ, RZ, UR4 ;  /* 0x00000004ff087e24 */ /* 0x002fe2000f8e00ff */
[----:B------:R-:W-:Y:S02]  /*10cc0*/  ULDC.64 UR4, c[0x0][0x3f8] ;  /* 0x0000fe0000047ab9 */ /* 0x000fe40000000a00 */
[----:B------:R-:W-:-:S03]  /*10cd0*/  UISETP.NE.U32.AND UP0, UPT, UR4, URZ, UPT ;  /* 0x0000003f0400728c */ /* 0x000fc6000bf05070 */
[----:B------:R-:W-:Y:S01]  /*10ce0*/  ULDC UR4, c[0x0][0x404] ;  /* 0x0001010000047ab9 */ /* 0x000fe20000000800 */
[----:B------:R-:W-:Y:S01]  /*10cf0*/  UISETP.NE.AND.EX UP0, UPT, UR5, URZ, UPT, UP0 ;  /* 0x0000003f0500728c */ /* 0x000fe2000bf05300 */
[----:B------:R1:W5:Y:S02]  /*10d00*/  @P1 LDG.E R8, desc[UR8][R6.64] ;  /* 0x0000000806081981 */ /* 0x000364000c1e1900 */
[----:B------:R-:W-:Y:S01]  /*10d10*/  ULDC UR5, c[0x0][0x2e0] ;  /* 0x0000b80000057ab9 */ /* 0x000fe20000000800 */
[----:B------:R-:W-:-:S04]  /*10d20*/  USEL UR4, UR4, 0x1, UP0 ;  /* 0x0000000104047887 */ /* 0x000fc80008000000 */
[----:B------:R-:W-:-:S06]  /*10d30*/  UIMAD UR4, UR4, UR5, URZ ;  /* 0x00000005040472a4 */ /* 0x000fcc000f8e023f */
[----:B-1----:R-:W-:Y:S01]  /*10d40*/  MOV R6, UR4 ;  /* 0x0000000400067c02 */ /* 0x002fe20008000f00 */
[----:B------:R-:W-:Y:S06]  /*10d50*/  @P1 BRA `(.L_x_4047) ;  /* 0x0000000000141947 */ /* 0x000fec0003800000 */
[----:B------:R-:W-:Y:S05]  /*10d60*/  @!P2 BRA `(.L_x_4047) ;  /* 0x000000000010a947 */ /* 0x000fea0003800000 */
[----:B------:R-:W-:Y:S02]  /*10d70*/  ULDC.64 UR4, c[0x0][0x208] ;  /* 0x0000820000047ab9 */ /* 0x000fe40000000a00 */
[----:B-----5:R-:W2:Y:S04]  /*10d80*/  LDG.E R8, desc[UR4][R2.64] ;  /* 0x0000000402087981 */ /* 0x020ea8000c1e1900 */
[----:B------:R-:W2:Y:S02]  /*10d90*/  LDG.E R2, desc[UR4][R2.64+0x4] ;  /* 0x0000040402027981 */ /* 0x000ea4000c1e1900 */
[----:B--2---:R-:W-:-:S07]  /*10da0*/  IMAD.IADD R8, R2, 0x1, -R8 ;  /* 0x0000000102087824 */ /* 0x004fce00078e0a08 */
.L_x_4047:
[----:B------:R-:W-:Y:S01]  /*10db0*/  IMAD.MOV.U32 R2, RZ, RZ, RZ ;  /* 0x000000ffff027224 */ /* 0x000fe200078e00ff */
[----:B------:R-:W-:-:S05]  /*10dc0*/  ULDC.64 UR4, c[0x0][0x208] ;  /* 0x0000820000047ab9 */ /* 0x000fca0000000a00 */
[----:B------:R-:W2:Y:S01]  /*10dd0*/  @P0 LDG.E R2, desc[UR4][R4.64] ;  /* 0x0000000404020981 */ /* 0x000ea2000c1e1900 */
[----:B------:R-:W-:Y:S02]  /*10de0*/  ULDC.64 UR4, c[0x0][0xb18] ;  /* 0x0002c60000047ab9 */ /* 0x000fe40000000a00 */
[----:B------:R-:W-:-:S04]  /*10df0*/  ISETP.NE.U32.AND P1, PT, RZ, UR4, PT ;  /* 0x00000004ff007c0c */ /* 0x000fc8000bf25070 */
[----:B------:R-:W-:Y:S01]  /*10e00*/  ISETP.NE.AND.EX P1, PT, RZ, UR5, PT, P1 ;  /* 0x00000005ff007c0c */ /* 0x000fe2000bf25310 */
[----:B--2--5:R-:W-:-:S05]  /*10e10*/  IMAD.IADD R2, R2, 0x1, R0 ;  /* 0x0000000102027824 */ /* 0x024fca00078e0200 */
[----:B------:R1:W-:Y:S07]  /*10e20*/  STL [R1+0x8], R2 ;  /* 0x0000080201007387 */ /* 0x0003ee0000100800 */
[----:B------:R-:W-:Y:S05]  /*10e30*/  @!P1 BRA `(.L_x_4048) ;  /* 0x0000000000149947 */ /* 0x000fea0003800000 */
[----:B-1----:R-:W-:Y:S01]  /*10e40*/  IADD3 R2, P0, R10, UR4, RZ ;  /* 0x000000040a027c10 */ /* 0x002fe2000ff1e0ff */
[----:B------:R-:W-:-:S03]  /*10e50*/  ULDC.64 UR6, c[0x0][0x208] ;  /* 0x0000820000067ab9 */ /* 0x000fc60000000a00 */
[----:B------:R-:W-:-:S05]  /*10e60*/  IADD3.X R3, R9, UR5, RZ, P0, !PT ;  /* 0x0000000509037c10 */ /* 0x000fca00087fe4ff */
[----:B------:R1:W5:Y:S01]  /*10e70*/  LDG.E R6, desc[UR6][R2.64] ;  /* 0x0000000602067981 */ /* 0x000362000c1e1900 */
[----:B------:R-:W-:Y:S05]  /*10e80*/  BRA `(.L_x_4049) ;  /* 0x0000000000147947 */ /* 0x000fea0003800000 */
.L_x_4048:
[----:B------:R-:W-:Y:S05]  /*10e90*/  @!P0 BRA `(.L_x_4049) ;  /* 0x0000000000108947 */ /* 0x000fea0003800000 */
[----:B------:R-:W-:Y:S02]  /*10ea0*/  ULDC.64 UR4, c[0x0][0x208] ;  /* 0x0000820000047ab9 */ /* 0x000fe40000000a00 */
[----:B------:R-:W2:Y:S04]  /*10eb0*/  LDG.E R6, desc[UR4][R4.64] ;  /* 0x0000000404067981 */ /* 0x000ea8000c1e1900 */
[----:B------:R-:W2:Y:S02]  /*10ec0*/  LDG.E R3, desc[UR4][R4.64+0x4] ;  /* 0x0000040404037981 */ /* 0x000ea4000c1e1900 */
[----:B--2---:R-:W-:-:S07]  /*10ed0*/  IMAD.IADD R6, R3, 0x1, -R6 ;  /* 0x0000000103067824 */ /* 0x004fce00078e0a06 */
.L_x_4049:
[----:B-1---5:R-:W-:Y:S01]  /*10ee0*/  IMAD.IADD R3, R6, 0x1, -R0 ;  /* 0x0000000106037824 */ /* 0x022fe200078e0a00 */
[----:B------:R-:W-:Y:S01]  /*10ef0*/  LEA R0, R17, 0x7f, 0x6 ;  /* 0x0000007f11007811 */ /* 0x000fe200078e30ff */
[----:B------:R-:W-:Y:S03]  /*10f00*/  BSSY B6, `(.L_x_4050) ;  /* 0x0000349000067945 */ /* 0x000fe60003800000 */
[C---:B------:R-:W-:Y:S02]  /*10f10*/  IADD3 R8, R3.reuse, R0, -R8 ;  /* 0x0000000003087210 */ /* 0x040fe40007ffe808 */
[----:B------:R-:W-:-:S04]  /*10f20*/  IADD3 R3, R3, 0x3f, RZ ;  /* 0x0000003f03037810 */ /* 0x000fc80007ffe0ff */
[----:B------:R-:W-:-:S04]  /*10f30*/  SHF.R.S32.HI R0, RZ, 0x1f, R3 ;  /* 0x0000001fff007819 */ /* 0x000fc80000011403 */
[----:B------:R-:W-:Y:S02]  /*10f40*/  LEA.HI R0, R0, R3, RZ, 0x6 ;  /* 0x0000000300007211 */ /* 0x000fe400078f30ff */
[----:B------:R-:W-:Y:S02]  /*10f50*/  SHF.R.S32.HI R3, RZ, 0x1f, R8 ;  /* 0x0000001fff037819 */ /* 0x000fe40000011408 */
[----:B------:R-:W-:Y:S02]  /*10f60*/  SHF.R.S32.HI R0, RZ, 0x6, R0 ;  /* 0x00000006ff007819 */ /* 0x000fe40000011400 */
[----:B------:R-:W-:-:S04]  /*10f70*/  LEA.HI R3, R3, R8, RZ, 0x6 ;  /* 0x0000000803037211 */ /* 0x000fc800078f30ff */
[----:B------:R-:W-:-:S04]  /*10f80*/  SHF.R.S32.HI R3, RZ, 0x6, R3 ;  /* 0x00000006ff037819 */ /* 0x000fc80000011403 */
[----:B------:R-:W-:-:S04]  /*10f90*/  VIMNMX R2, R0, R3, PT ;  /* 0x0000000300027248 */ /* 0x000fc80003fe0100 */
[----:B------:R-:W-:Y:S01]  /*10fa0*/  ISETP.GT.AND P0, PT, R2, RZ, PT ;  /* 0x000000ff0200720c */ /* 0x000fe20003f04270 */
[----:B------:R1:W-:-:S12]  /*10fb0*/  STL [R1+0x14], R2 ;  /* 0x0000140201007387 */ /* 0x0003d80000100800 */
[----:B-1----:R-:W-:Y:S05]  /*10fc0*/  @P0 BRA `(.L_x_4051) ;  /* 0x0000000000500947 */ /* 0x002fea0003800000 */
[----:B------:R-:W1:Y:S02]  /*10fd0*/  S2R R2, SR_TID.X ;  /* 0x0000000000027919 */ /* 0x000e640000002100 */
[----:B-1----:R-:W-:-:S04]  /*10fe0*/  LOP3.LUT R2, R2, 0x1f, RZ, 0xc0, !PT ;  /* 0x0000001f02027812 */ /* 0x002fc800078ec0ff */
[----:B------:R-:W-:-:S13]  /*10ff0*/  ISETP.NE.AND P1, PT, R2, RZ, PT ;  /* 0x000000ff0200720c */ /* 0x000fda0003f25270 */
[----:B------:R-:W-:Y:S05]  /*11000*/  @P1 BRA `(.L_x_4052) ;  /* 0x0000003000e01947 */ /* 0x000fea0003800000 */
[----:B------:R-:W2:Y:S01]  /*11010*/  LDL R2, [R1+0x28] ;  /* 0x0000280001027983 */ /* 0x000ea20000100800 */
[----:B------:R-:W-:Y:S01]  /*11020*/  VOTEU.ANY UR4, UPT, PT ;  /* 0x0000000000047886 */ /* 0x000fe200038e0100 */
[----:B------:R-:W-:Y:S01]  /*11030*/  ULDC.64 UR6, c[0x0][0x208] ;  /* 0x0000820000067ab9 */ /* 0x000fe20000000a00 */
[----:B------:R-:W1:Y:S01]  /*11040*/  FLO.U32 R0, UR4 ;  /* 0x0000000400007d00 */ /* 0x000e6200080e0000 */
[----:B------:R-:W1:Y:S07]  /*11050*/  S2R R7, SR_LANEID ;  /* 0x0000000000077919 */ /* 0x000e6e0000000000 */
[----:B------:R-:W3:Y:S01]  /*11060*/  POPC R5, UR4 ;  /* 0x0000000400057d09 */ /* 0x000ee20008000000 */
[----:B-1----:R-:W-:-:S02]  /*11070*/  ISETP.EQ.U32.AND P0, PT, R0, R7, PT ;  /* 0x000000070000720c */ /* 0x002fc40003f02070 */
[----:B--2---:R-:W-:Y:S02]  /*11080*/  R2UR UR5, R2 ;  /* 0x00000000020572ca */ /* 0x004fe400000e0000 */
[----:B------:R-:W3:Y:S09]  /*11090*/  LDC.64 R2, c[0x0][0xd38] ;  /* 0x00034e00ff027b82 */ /* 0x000ef20000000a00 */
[----:B---3--:R-:W2:Y:S01]  /*110a0*/  @P0 ATOMG.E.ADD.STRONG.GPU PT, R3, desc[UR6][R2.64], R5 ;  /* 0x00000005020309a8 */ /* 0x008ea200081ee1c6 */
[----:B------:R-:W1:Y:S02]  /*110b0*/  S2R R4, SR_LTMASK ;  /* 0x0000000000047919 */ /* 0x000e640000003900 */
[----:B-1----:R-:W-:-:S04]  /*110c0*/  LOP3.LUT R4, R4, UR4, RZ, 0xc0, !PT ;  /* 0x0000000404047c12 */ /* 0x002fc8000f8ec0ff */
[----:B------:R-:W1:Y:S01]  /*110d0*/  POPC R7, R4 ;  /* 0x0000000400077309 */ /* 0x000e620000000000 */
[----:B--2---:R-:W1:Y:S02]  /*110e0*/  SHFL.IDX PT, R0, R3, R0, 0x1f ;  /* 0x00001f0003007589 */ /* 0x004e6400000e0000 */
[----:B-1----:R-:W-:Y:S01]  /*110f0*/  IADD3 R16, R0, UR5, R7 ;  /* 0x0000000500107c10 */ /* 0x002fe2000fffe007 */
[----:B------:R-:W-:Y:S06]  /*11100*/  BRA `(.L_x_4052) ;  /* 0x0000003000a07947 */ /* 0x000fec0003800000 */
.L_x_4051:
        /* <DEDUP_REMOVED lines=23> */
.L_x_4053:
        /* <DEDUP_REMOVED lines=11> */
[----:B------:R-:W-:Y:S01]  /*11330*/  MOV R8, 0x70 ;  /* 0x0000007000087802 */ /* 0x000fe20000000f00 */
[----:B------:R-:W-:Y:S02]  /*11340*/  IMAD.U32 R6, RZ, RZ, UR8 ;  /* 0x00000008ff067e24 */ /* 0x000fe4000f8e00ff */
[----:B------:R-:W-:-:S02]  /*11350*/  IMAD.U32 R7, RZ, RZ, UR9 ;  /* 0x00000009ff077e24 */ /* 0x000fc4000f8e00ff */
[----:B------:R-:W-:Y:S02]  /*11360*/  IMAD.U32 R10, RZ, RZ, UR4 ;  /* 0x00000004ff0a7e24 */ /* 0x000fe4000f8e00ff */
[----:B------:R-:W-:Y:S02]  /*11370*/  IMAD.U32 R11, RZ, RZ, UR5 ;  /* 0x00000005ff0b7e24 */ /* 0x000fe4000f8e00ff */
[----:B------:R-:W-:Y:S02]  /*11380*/  IMAD.MOV.U32 R12, RZ, RZ, 0x1 ;  /* 0x00000001ff0c7424 */ /* 0x000fe400078e00ff */
[----:B01----:R-:W-:-:S07]  /*11390*/  IMAD.MOV.U32 R13, RZ, RZ, RZ ;  /* 0x000000ffff0d7224 */ /* 0x003fce00078e00ff */
[----:B------:R-:W-:-:S07]  /*113a0*/  LEPC R20, `(.L_x_4055) ;  /* 0x000000001014794e */ /* 0x000fce0000000000 */
[----:B--2---:R-:W-:Y:S05]  /*113b0*/  CALL.ABS.NOINC R2 ;  /* 0x0000000002007343 */ /* 0x004fea0003c00000 */
.L_x_4055:
        /* <DEDUP_REMOVED lines=16> */
.L_x_4054:
[----:B------:R-:W2:Y:S01]  /*114c0*/  LDL.LU R2, [R1+0x18] ;  /* 0x0000180001027983 */ /* 0x000ea20000300800 */
[----:B------:R-:W-:Y:S01]  /*114d0*/  ULDC.64 UR4, c[0x0][0xaf0] ;  /* 0x0002bc0000047ab9 */ /* 0x000fe20000000a00 */
[----:B------:R-:W1:Y:S02]  /*114e0*/  LDC R4, c[0x0][0x428] ;  /* 0x00010a00ff047b82 */ /* 0x000e640000000800 */
[----:B------:R-:W3:Y:S04]  /*114f0*/  LDL.LU R0, [R1+0x1c] ;  /* 0x00001c0001007983 */ /* 0x000ee80000300800 */
[----:B------:R-:W4:Y:S04]  /*11500*/  LDL.LU R9, [R1+0x10] ;  /* 0x0000100001097983 */ /* 0x000f280000300800 */
[----:B------:R-:W4:Y:S01]  /*11510*/  LDL.LU R8, [R1+0x20] ;  /* 0x0000200001087983 */ /* 0x000f220000300800 */
[----:B------:R-:W-:Y:S01]  /*11520*/  ISETP.NE.U32.AND P0, PT, RZ, UR4, PT ;  /* 0x00000004ff007c0c */ /* 0x000fe2000bf05070 */
[----:B------:R-:W-:-:S03]  /*11530*/  ULDC.64 UR6, c[0x0][0x208] ;  /* 0x0000820000067ab9 */ /* 0x000fc60000000a00 */
        /* <DEDUP_REMOVED lines=11> */
[----:B----4-:R-:W-:-:S06]  /*115f0*/  MOV R0, R9 ;  /* 0x0000000900007202 */ /* 0x010fcc0000000f00 */
[----:B------:R0:W5:Y:S01]  /*11600*/  @P0 LDG.E R0, desc[UR6][R2.64] ;  /* 0x0000000602000981 */ /* 0x000162000c1e1900 */
[----:B-1----:R-:W-:Y:S01]  /*11610*/  ISETP.NE.AND P0, PT, R4, 0x1, PT ;  /* 0x000000010400780c */ /* 0x002fe20003f05270 */
[----:B------:R-:W-:Y:S01]  /*11620*/  IMAD.MOV.U32 R4, RZ, RZ, R18 ;  /* 0x000000ffff047224 */ /* 0x000fe200078e0012 */
[----:B------:R-:W-:Y:S01]  /*11630*/  PLOP3.LUT P1, PT, P6, PT, PT, 0x8, 0x0 ;  /* 0x000000000000781c */ /* 0x000fe2000372e170 */
[----:B------:R-:W-:-:S10]  /*11640*/  IMAD R17, R17, 0x40, R8 ;  /* 0x0000004011117824 */ /* 0x000fd400078e0208 */
[----:B------:R-:W1:Y:S08]  /*11650*/  @P0 LDC R7, c[0x0][0x42c] ;  /* 0x00010b00ff070b82 */ /* 0x000e700000000800 */
[----:B------:R-:W2:Y:S01]  /*11660*/  @P0 LDC R5, c[0x0][0x430] ;  /* 0x00010c00ff050b82 */ /* 0x000ea20000000800 */
[----:B-1----:R-:W-:-:S05]  /*11670*/  @P0 IMAD.HI.U32 R6, R18, R7, RZ ;  /* 0x0000000712060227 */ /* 0x002fca00078e00ff */
[----:B--2---:R-:W-:Y:S02]  /*11680*/  @P0 SHF.R.U32.HI R4, RZ, R5, R6 ;  /* 0x00000005ff040219 */ /* 0x004fe40000011606 */
[----:B------:R-:W-:-:S04]  /*11690*/  ISETP.NE.U32.AND P0, PT, RZ, UR4, PT ;  /* 0x00000004ff007c0c */ /* 0x000fc8000bf05070 */
[----:B------:R-:W-:-:S04]  /*116a0*/  ISETP.NE.AND.EX P0, PT, RZ, UR5, PT, P0 ;  /* 0x00000005ff007c0c */ /* 0x000fc8000bf05300 */
[----:B0-----:R-:W-:-:S09]  /*116b0*/  SEL R6, R9, RZ, !P0 ;  /* 0x000000ff09067207 */ /* 0x001fd20004000000 */
.L_x_4056:
        /* <DEDUP_REMOVED lines=19> */
.L_x_4128:
[----:B------:R-:W-:Y:S01]  /*117f0*/  UMOV UR4, 0xffffffff ;  /* 0xffffffff00047882 */ /* 0x000fe20000000000 */
[----:B------:R-:W-:Y:S02]  /*11800*/  SHF.R.S32.HI R5, RZ, 0x1f, R0 ;  /* 0x0000001fff057819 */ /* 0x000fe40000011400 */
[----:B------:R-:W-:Y:S05]  /*11810*/  BRA.DIV UR4, `(.L_x_4058) ;  /* 0x0000003e04bc7947 */ /* 0x000fea000b800000 */
[----:B------:R-:W-:-:S13]  /*11820*/  ELECT P6, URZ, PT ;  /* 0x00000000003f782f */ /* 0x000fda00038c0000 */
.L_x_4131:
[----:B------:R-:W-:Y:S05]  /*11830*/  @!P6 BRA `(.L_x_4059) ;  /* 0x0000000000fce947 */ /* 0x000fea0003800000 */
[----:B------:R-:W-:-:S04]  /*11840*/  ISETP.NE.U32.AND P0, PT, R2, RZ, PT ;  /* 0x000000ff0200720c */ /* 0x000fc80003f05070 */
[----:B------:R-:W-:-:S13]  /*11850*/  ISETP.NE.AND.EX P0, PT, R3, RZ, PT, P0 ;  /* 0x000000ff0300720c */ /* 0x000fda0003f05300 */
[----:B------:R-:W-:Y:S05]  /*11860*/  @!P0 BRA `(.L_x_4060) ;  /* 0x0000000000488947 */ /* 0x000fea0003800000 */
[----:B------:R-:W0:Y:S01]  /*11870*/  LDC R11, c[0x0][0x41c] ;  /* 0x00010700ff0b7b82 */ /* 0x000e220000000800 */
[----:B------:R-:W-:Y:S01]  /*11880*/  ULDC.64 UR4, c[0x0][0x408] ;  /* 0x0001020000047ab9 */ /* 0x000fe20000000a00 */
[----:B------:R-:W-:Y:S01]  /*11890*/  ULDC.64 UR6, c[0x0][0x208] ;  /* 0x0000820000067ab9 */ /* 0x000fe20000000a00 */
[----:B0-----:R-:W-:-:S13]  /*118a0*/  ISETP.NE.AND P0, PT, R11, 0x1, PT ;  /* 0x000000010b00780c */ /* 0x001fda0003f05270 */
[----:B------:R-:W0:Y:S02]  /*118b0*/  @P0 LDC.64 R8, c[0x0][0x420] ;  /* 0x00010800ff080b82 */ /* 0x000e240000000a00 */
[----:B0-----:R-:W-:-:S04]  /*118c0*/  @P0 IMAD.HI.U32 R10, R7, R8, RZ ;  /* 0x00000008070a0227 */ /* 0x001fc800078e00ff */
        /* <DEDUP_REMOVED lines=9> */
[----:B------:R-:W-:-:S04]  /*11960*/  LEA R10, P0, R8, R2, 0x2 ;  /* 0x00000002080a7211 */ /* 0x000fc800078010ff */
[----:B------:R-:W-:-:S05]  /*11970*/  LEA.HI.X R11, R8, R3, R9, 0x2, P0 ;  /* 0x00000003080b7211 */ /* 0x000fca00000f1409 */
[----:B------:R0:W5:Y:S04]  /*11980*/  LDG.E R9, desc[UR6][R10.64] ;  /* 0x000000060a097981 */ /* 0x000168000c1e1900 */
.L_x_4060:
        /* <DEDUP_REMOVED lines=9> */
.L_x_4132:
        /* <DEDUP_REMOVED lines=11> */
.L_x_4062:
        /* <DEDUP_REMOVED lines=22> */
.L_x_4059:
        /* <DEDUP_REMOVED lines=81> */
.L_x_4064:
[----:B------:R-:W-:Y:S05]  /*12140*/  BSYNC B0 ;  /* 0x0000000000007941 */ /* 0x000fea0003800000 */
.L_x_4063:
        /* <DEDUP_REMOVED lines=12> */
.L_x_4133:
        /* <DEDUP_REMOVED lines=13> */
.L_x_4134:
        /* <DEDUP_REMOVED lines=11> */
.L_x_4069:
        /* <DEDUP_REMOVED lines=57> */
.L_x_4067:
[----:B------:R-:W-:Y:S05]  /*12720*/  BSYNC B0 ;  /* 0x0000000000007941 */ /* 0x000fea0003800000 */
.L_x_4066:
        /* <DEDUP_REMOVED lines=44> */
.L_x_4076:
[----:B-1----:R-:W1:Y:S01]  /*129f0*/  S2R R3, SR_CgaCtaId ;  /* 0x0000000000037919 */ /* 0x002e620000008800 */
[----:B------:R-:W-:-:S04]  /*12a00*/  MOV R2, 0x400 ;  /* 0x0000040000027802 */ /* 0x000fc80000000f00 */
[----:B-1----:R-:W-:Y:S02]  /*12a10*/  LEA R2, R3, R2, 0x18 ;  /* 0x0000000203027211 */ /* 0x002fe400078ec0ff */
[----:B------:R-:W-:-:S03]  /*12a20*/  SHF.L.U32 R3, R12, 0x1f, RZ ;  /* 0x0000001f0c037819 */ /* 0x000fc600000006ff */
[----:B------:R-:W-:-:S04]  /*12a30*/  IMAD R2, R13, 0x8, R2 ;  /* 0x000000080d027824 */ /* 0x000fc800078e0202 */
[----:B------:R-:W1:Y:S02]  /*12a40*/  SYNCS.PHASECHK.TRANS64.TRYWAIT P0, [R2+URZ+0x38840], R3 ;  /* 0x03884003020075a7 */ /* 0x000e64000800017f */
[----:B-1----:R-:W-:Y:S05]  /*12a50*/  @!P0 BRA `(.L_x_4077) ;  /* 0x0000002c00948947 */ /* 0x002fea0003800000 */
.L_x_4135:
        /* <DEDUP_REMOVED lines=11> */
.L_x_4078:
[----:B--2---:R-:W2:Y:S01]  /*12b10*/  LDL R6, [R1] ;  /* 0x0000000001067983 */ /* 0x004ea20000100800 */
        /* <DEDUP_REMOVED lines=19> */
[----:B------:R-:W2:Y:S02]  /*12c50*/  SYNCS.PHASECHK.TRANS64.TRYWAIT P0, [R2+URZ+0x38860], R3 ;  /* 0x03886003020075a7 */ /* 0x000ea4000800017f */
[----:B0-2---:R-:W-:Y:S05]  /*12c60*/  @!P0 BRA `(.L_x_4079) ;  /* 0x0000002c00248947 */ /* 0x005fea0003800000 */
.L_x_4136:
        /* <DEDUP_REMOVED lines=8> */
.L_x_4080:
        /* <DEDUP_REMOVED lines=54> */
.L_x_4075:
[----:B------:R-:W-:Y:S05]  /*13050*/  BSYNC B2 ;  /* 0x0000000000027941 */ /* 0x000fea0003800000 */
.L_x_4074:
[----:B------:R-:W2:Y:S02]  /*13060*/  LDL.LU R2, [R1+0x14] ;  /* 0x0000140001027983 */ /* 0x000ea40000300800 */
[----:B--2---:R-:W-:-:S07]  /*13070*/  VIADD R8, R2, 0xfffffffd ;  /* 0xfffffffd02087836 */ /* 0x004fce0000000000 */
.L_x_4073:
[----:B------:R-:W-:Y:S05]  /*13080*/  BSYNC B1 ;  /* 0x0000000000017941 */ /* 0x000fea0003800000 */
.L_x_4072:
[----:B------:R-:W-:-:S13]  /*13090*/  ISETP.NE.AND P0, PT, R10, RZ, PT ;  /* 0x000000ff0a00720c */ /* 0x000fda0003f05270 */
[----:B------:R-:W-:Y:S05]  /*130a0*/  @!P0 BRA `(.L_x_4071) ;  /* 0x00000010003c8947 */ /* 0x000fea0003800000 */
.L_x_4095:
        /* <DEDUP_REMOVED lines=10> */
[----:B------:R-:W-:Y:S01]  /*13150*/  ISETP.NE.U32.AND P0, PT, RZ, UR38, PT ;  /* 0x00000026ff007c0c */ /* 0x000fe2000bf05070 */
[----:B0-----:R-:W-:-:S03]  /*13160*/  IMAD.MOV.U32 R12, RZ, RZ, R8 ;  /* 0x000000ffff0c7224 */ /* 0x001fc600078e0008 */
[----:B------:R-:W-:-:S13]  /*13170*/  ISETP.NE.AND.EX P0, PT, RZ, UR39, PT, P0 ;  /* 0x00000027ff007c0c */ /* 0x000fda000bf05300 */
[----:B------:R-:W-:Y:S05]  /*13180*/  @!P0 BRA `(.L_x_4083) ;  /* 0x0000000000488947 */ /* 0x000fea0003800000 */
[----:B------:R-:W0:Y:S01]  /*13190*/  LDC R12, c[0x0][0x41c] ;  /* 0x00010700ff0c7b82 */ /* 0x000e220000000800 */
[----:B------:R-:W-:Y:S01]  /*131a0*/  IMAD.MOV.U32 R9, RZ, RZ, R8 ;  /* 0x000000ffff097224 */ /* 0x000fe200078e0008 */
[----:B------:R-:W-:Y:S01]  /*131b0*/  ULDC.64 UR4, c[0x0][0x208] ;  /* 0x0000820000047ab9 */ /* 0x000fe20000000a00 */
[----:B------:R-:W-:-:S04]  /*131c0*/  IMAD R7, R5, UR46, RZ ;  /* 0x0000002e05077c24 */ /* 0x000fc8000f8e02ff */
[----:B------:R-:W-:Y:S01]  /*131d0*/  IMAD R6, R0, UR47, R7 ;  /* 0x0000002f00067c24 */ /* 0x000fe2000f8e0207 */
[----:B0-----:R-:W-:-:S13]  /*131e0*/  ISETP.NE.AND P0, PT, R12, 0x1, PT ;  /* 0x000000010c00780c */ /* 0x001fda0003f05270 */
        /* <DEDUP_REMOVED lines=10> */
[----:B------:R0:W5:Y:S01]  /*13290*/  LDG.E R9, desc[UR4][R6.64] ;  /* 0x0000000406097981 */ /* 0x000162000c1e1900 */
[----:B------:R-:W-:-:S07]  /*132a0*/  IMAD R12, R12, R3, R8 ;  /* 0x000000030c0c7224 */ /* 0x000fce00078e0208 */
.L_x_4083:
[----:B------:R-:W1:Y:S01]  /*132b0*/  S2R R3, SR_CgaCtaId ;  /* 0x0000000000037919 */ /* 0x000e620000008800 */
[----:B------:R-:W-:-:S04]  /*132c0*/  MOV R2, 0x400 ;  /* 0x0000040000027802 */ /* 0x000fc80000000f00 */
[----:B-1----:R-:W-:Y:S02]  /*132d0*/  LEA R2, R3, R2, 0x18 ;  /* 0x0000000203027211 */ /* 0x002fe400078ec0ff */
[----:B------:R-:W-:-:S03]  /*132e0*/  SHF.L.U32 R3, R11, 0x1f, RZ ;  /* 0x0000001f0b037819 */ /* 0x000fc600000006ff */
[----:B------:R-:W-:-:S04]  /*132f0*/  IMAD R2, R10, 0x8, R2 ;  /* 0x000000080a027824 */ /* 0x000fc800078e0202 */
[----:B------:R-:W1:Y:S02]  /*13300*/  SYNCS.PHASECHK.TRANS64.TRYWAIT P0, [R2+URZ+0x38840], R3 ;  /* 0x03884003020075a7 */ /* 0x000e64000800017f */
[----:B-1----:R-:W-:Y:S05]  /*13310*/  @!P0 BRA `(.L_x_4084) ;  /* 0x00000024008c8947 */ /* 0x002fea0003800000 */
.L_x_4137:
[----:B0-----:R-:W0:Y:S02]  /*13320*/  S2R R6, SR_TID.X ;  /* 0x0000000000067919 */ /* 0x001e240000002100 */
[----:B0-----:R-:W-:-:S04]  /*13330*/  LOP3.LUT R6, R6, 0x7f, RZ, 0xc0, !PT ;  /* 0x0000007f06067812 */ /* 0x001fc800078ec0ff */
[----:B------:R-:W-:-:S13]  /*13340*/  ISETP.NE.AND P0, PT, R6, RZ, PT ;  /* 0x000000ff0600720c */ /* 0x000fda0003f05270 */
[----:B------:R-:W-:Y:S05]  /*13350*/  @P0 BRA `(.L_x_4085) ;  /* 0x00000000001c0947 */ /* 0x000fea0003800000 */
[----:B------:R-:W0:Y:S01]  /*13360*/  S2R R6, SR_TID.X ;  /* 0x0000000000067919 */ /* 0x000e220000002100 */
[----:B------:R-:W-:-:S04]  /*13370*/  IMAD.MOV.U32 R7, RZ, RZ, 0x2000 ;  /* 0x00002000ff077424 */ /* 0x000fc800078e00ff */
[----:B------:R2:W-:Y:S01]  /*13380*/  SYNCS.ARRIVE.TRANS64 RZ, [R2+URZ+0x38830], R7 ;  /* 0x0388300702ff79a7 */ /* 0x0005e2000800003f */
[----:B0-----:R-:W-:-:S04]  /*13390*/  LOP3.LUT R6, R6, 0x1f, RZ, 0xc0, !PT ;  /* 0x0000001f06067812 */ /* 0x001fc800078ec0ff */
[----:B------:R-:W-:-:S13]  /*133a0*/  ISETP.NE.AND P1, PT, R6, RZ, PT ;  /* 0x000000ff0600720c */ /* 0x000fda0003f25270 */
[----:B--2---:R-:W-:Y:S05]  /*133b0*/  @!P1 BRA `(.L_x_4085) ;  /* 0x0000000000049947 */ /* 0x004fea0003800000 */
[----:B------:R-:W-:Y:S01]  /*133c0*/  BPT.TRAP 0x1 ;  /* 0x000000040000795c */ /* 0x000fe20000300000 */
.L_x_4085:
[----:B------:R-:W2:Y:S01]  /*133d0*/  LDL R7, [R1+0x8] ;  /* 0x0000080001077983 */ /* 0x000ea20000100800 */
        /* <DEDUP_REMOVED lines=20> */
.L_x_4138:
[----:B------:R-:W-:Y:S05]  /*13520*/  @P0 BRA `(.L_x_4087) ;  /* 0x00000000001c0947 */ /* 0x000fea0003800000 */
[----:B------:R-:W2:Y:S01]  /*13530*/  S2R R7, SR_TID.X ;  /* 0x0000000000077919 */ /* 0x000ea20000002100 */
[----:B01----:R-:W-:-:S04]  /*13540*/  MOV R3, 0x10000 ;  /* 0x0001000000037802 */ /* 0x003fc80000000f00 */
[----:B------:R3:W-:Y:S01]  /*13550*/  SYNCS.ARRIVE.TRANS64 RZ, [R2+URZ+0x38850], R3 ;  /* 0x0388500302ff79a7 */ /* 0x0007e2000800003f */
[----:B--2---:R-:W-:-:S04]  /*13560*/  LOP3.LUT R7, R7, 0x1f, RZ, 0xc0, !PT ;  /* 0x0000001f07077812 */ /* 0x004fc800078ec0ff */
[----:B------:R-:W-:-:S13]  /*13570*/  ISETP.NE.AND P1, PT, R7, RZ, PT ;  /* 0x000000ff0700720c */ /* 0x000fda0003f25270 */
[----:B---3--:R-:W-:Y:S05]  /*13580*/  @!P1 BRA `(.L_x_4087) ;  /* 0x0000000000049947 */ /* 0x008fea0003800000 */
[----:B------:R-:W-:Y:S01]  /*13590*/  BPT.TRAP 0x1 ;  /* 0x000000040000795c */ /* 0x000fe20000300000 */
.L_x_4087:
[----:B------:R-:W2:Y:S01]  /*135a0*/  S2R R7, SR_CgaCtaId ;  /* 0x0000000000077919 */ /* 0x000ea20000008800 */
[----:B01----:R-:W-:Y:S01]  /*135b0*/  MOV R3, 0x400 ;  /* 0x0000040000037802 */ /* 0x003fe20000000f00 */
        /* <DEDUP_REMOVED lines=51> */
.L_x_4082:
[----:B------:R-:W-:Y:S05]  /*138f0*/  BSYNC B1 ;  /* 0x0000000000017941 */ /* 0x000fea0003800000 */
.L_x_4081:
        /* <DEDUP_REMOVED lines=13> */
[----:B------:R-:W1:Y:S01]  /*139d0*/  LDC R11, c[0x0][0x41c] ;  /* 0x00010700ff0b7b82 */ /* 0x000e620000000800 */
[----:B------:R-:W-:Y:S01]  /*139e0*/  IMAD.MOV.U32 R9, RZ, RZ, R10 ;  /* 0x000000ffff097224 */ /* 0x000fe200078e000a */
        /* <DEDUP_REMOVED lines=16> */
.L_x_4090:
[----:B------:R-:W2:Y:S01]  /*13af0*/  S2R R3, SR_CgaCtaId ;  /* 0x0000000000037919 */ /* 0x000ea20000008800 */
[----:B------:R-:W-:-:S04]  /*13b00*/  MOV R2, 0x400 ;  /* 0x0000040000027802 */ /* 0x000fc80000000f00 */
[----:B--2---:R-:W-:Y:S02]  /*13b10*/  LEA R2, R3, R2, 0x18 ;  /* 0x0000000203027211 */ /* 0x004fe400078ec0ff */
[----:B------:R-:W-:-:S03]  /*13b20*/  SHF.L.U32 R3, R12, 0x1f, RZ ;  /* 0x0000001f0c037819 */ /* 0x000fc600000006ff */
[----:B------:R-:W-:-:S04]  /*13b30*/  IMAD R2, R13, 0x8, R2 ;  /* 0x000000080d027824 */ /* 0x000fc800078e0202 */
[----:B------:R-:W2:Y:S02]  /*13b40*/  SYNCS.PHASECHK.TRANS64.TRYWAIT P0, [R2+URZ+0x38840], R3 ;  /* 0x03884003020075a7 */ /* 0x000ea4000800017f */
[----:B--2---:R-:W-:Y:S05]  /*13b50*/  @!P0 BRA `(.L_x_4091) ;  /* 0x0000001c00a48947 */ /* 0x004fea0003800000 */
.L_x_4139:
        /* <DEDUP_REMOVED lines=11> */
.L_x_4092:
[----:B------:R-:W3:Y:S01]  /*13c10*/  LDL R6, [R1] ;  /* 0x0000000001067983 */ /* 0x000ee20000100800 */
        /* <DEDUP_REMOVED lines=19> */
[----:B------:R-:W1:Y:S02]  /*13d50*/  SYNCS.PHASECHK.TRANS64.TRYWAIT P1, [R2+URZ+0x38860], R3 ;  /* 0x03886003020075a7 */ /* 0x000e64000802017f */
[----:B01----:R-:W-:Y:S05]  /*13d60*/  @!P1 BRA `(.L_x_4093) ;  /* 0x0000001c00349947 */ /* 0x003fea0003800000 */
.L_x_4140:
[----:B------:R-:W-:Y:S05]  /*13d70*/  @P0 BRA `(.L_x_4094) ;  /* 0x00000000001c0947 */ /* 0x000fea0003800000 */
[----:B------:R-:W1:Y:S01]  /*13d80*/  S2R R6, SR_TID.X ;  /* 0x0000000000067919 */ /* 0x000e620000002100 */
[----:B0-2---:R-:W-:-:S04]  /*13d90*/  MOV R3, 0x10000 ;  /* 0x0001000000037802 */ /* 0x005fc80000000f00 */
[----:B------:R3:W-:Y:S01]  /*13da0*/  SYNCS.ARRIVE.TRANS64 RZ, [R2+URZ+0x38850], R3 ;  /* 0x0388500302ff79a7 */ /* 0x0007e2000800003f */
[----:B-1----:R-:W-:-:S04]  /*13db0*/  LOP3.LUT R6, R6, 0x1f, RZ, 0xc0, !PT ;  /* 0x0000001f06067812 */ /* 0x002fc800078ec0ff */
[----:B------:R-:W-:-:S13]  /*13dc0*/  ISETP.NE.AND P1, PT, R6, RZ, PT ;  /* 0x000000ff0600720c */ /* 0x000fda0003f25270 */
[----:B---3--:R-:W-:Y:S05]  /*13dd0*/  @!P1 BRA `(.L_x_4094) ;  /* 0x0000000000049947 */ /* 0x008fea0003800000 */
[----:B------:R-:W-:Y:S01]  /*13de0*/  BPT.TRAP 0x1 ;  /* 0x000000040000795c */ /* 0x000fe20000300000 */
.L_x_4094:
        /* <DEDUP_REMOVED lines=54> */
.L_x_4089:
[----:B------:R-:W-:Y:S05]  /*14150*/  BSYNC B1 ;  /* 0x0000000000017941 */ /* 0x000fea0003800000 */
.L_x_4088:
[C---:B------:R-:W-:Y:S01]  /*14160*/  ISETP.GT.AND P0, PT, R8.reuse, 0x1, PT ;  /* 0x000000010800780c */ /* 0x040fe20003f04270 */
[----:B------:R-:W-:-:S04]  /*14170*/  VIADD R2, R8, 0xfffffffe ;  /* 0xfffffffe08027836 */ /* 0x000fc80000000000 */
[----:B------:R-:W-:-:S08]  /*14180*/  IMAD.MOV.U32 R8, RZ, RZ, R2 ;  /* 0x000000ffff087224 */ /* 0x000fd000078e0002 */
[----:B------:R-:W-:Y:S05]  /*14190*/  @P0 BRA `(.L_x_4095) ;  /* 0xffffffec00c40947 */ /* 0x000fea000383ffff */
.L_x_4071:
[----:B------:R-:W-:Y:S05]  /*141a0*/  BSYNC B0 ;  /* 0x0000000000007941 */ /* 0x000fea0003800000 */
.L_x_4070:
[----:B------:R-:W2:Y:S01]  /*141b0*/  LDL.LU R3, [R1] ;  /* 0x0000000001037983 */ /* 0x000ea20000300800 */
[----:B------:R-:W-:Y:S01]  /*141c0*/  BSSY B0, `(.L_x_4096) ;  /* 0x0000019000007945 */ /* 0x000fe20003800000 */
[----:B------:R-:W1:Y:S02]  /*141d0*/  S2R R2, SR_TID.X ;  /* 0x0000000000027919 */ /* 0x000e640000002100 */
[----:B-1----:R-:W-:-:S04]  /*141e0*/  LOP3.LUT R2, R2, 0x1f, RZ, 0xc0, !PT ;  /* 0x0000001f02027812 */ /* 0x002fc800078ec0ff */
[----:B------:R-:W-:Y:S01]  /*141f0*/  ISETP.NE.AND P1, PT, R2, RZ, PT ;  /* 0x000000ff0200720c */ /* 0x000fe20003f25270 */
[----:B--2---:R-:W-:-:S05]  /*14200*/  VIADD R0, R3, 0x1 ;  /* 0x0000000103007836 */ /* 0x004fca0000000000 */
[----:B------:R-:W-:-:S04]  /*14210*/  ISETP.NE.AND P0, PT, R0, 0x2, PT ;  /* 0x000000020000780c */ /* 0x000fc80003f05270 */
[----:B------:R-:W-:Y:S02]  /*14220*/  SEL R2, R0, RZ, P0 ;  /* 0x000000ff00027207 */ /* 0x000fe40000000000 */
[----:B------:R-:W-:-:S03]  /*14230*/  SEL R0, RZ, 0x1, P0 ;  /* 0x00000001ff007807 */ /* 0x000fc60000000000 */
[----:B------:R1:W-:Y:S01]  /*14240*/  STL [R1], R2 ;  /* 0x0000000201007387 */ /* 0x0003e20000100800 */
[----:B------:R-:W-:Y:S05]  /*14250*/  @P1 BRA `(.L_x_4097) ;  /* 0x00000000003c1947 */ /* 0x000fea0003800000 */
[----:B-1----:R-:W2:Y:S01]  /*14260*/  LDL R2, [R1+0x28] ;  /* 0x0000280001027983 */ /* 0x002ea20000100800 */
        /* <DEDUP_REMOVED lines=9> */
[----:B0-----:R-:W0:Y:S02]  /*14300*/  S2R R6, SR_LTMASK ;  /* 0x0000000000067919 */ /* 0x001e240000003900 */
[----:B0-----:R-:W-:-:S04]  /*14310*/  LOP3.LUT R6, R6, UR4, RZ, 0xc0, !PT ;  /* 0x0000000406067c12 */ /* 0x001fc8000f8ec0ff */
[----:B------:R-:W0:Y:S01]  /*14320*/  POPC R7, R6 ;  /* 0x0000000600077309 */ /* 0x000e220000000000 */
[----:B--2---:R-:W0:Y:S02]  /*14330*/  SHFL.IDX PT, R4, R3, R4, 0x1f ;  /* 0x00001f0403047589 */ /* 0x004e2400000e0000 */
[----:B0-----:R-:W-:-:S07]  /*14340*/  IADD3 R16, R4, UR5, R7 ;  /* 0x0000000504107c10 */ /* 0x001fce000fffe007 */
.L_x_4097:
[----:B------:R-:W-:Y:S05]  /*14350*/  BSYNC B0 ;  /* 0x0000000000007941 */ /* 0x000fea0003800000 */
.L_x_4096:
[----:B-1----:R-:W2:Y:S02]  /*14360*/  LDL.LU R2, [R1+0x4] ;  /* 0x0000040001027983 */ /* 0x002ea40000300800 */
[----:B--2---:R-:W-:-:S05]  /*14370*/  LOP3.LUT R2, R2, R0, RZ, 0x3c, !PT ;  /* 0x0000000002027212 */ /* 0x004fca00078e3cff */
[----:B------:R1:W-:Y:S02]  /*14380*/  STL [R1+0x4], R2 ;  /* 0x0000040201007387 */ /* 0x0003e40000100800 */
.L_x_4052:
[----:B------:R-:W-:Y:S05]  /*14390*/  BSYNC B6 ;  /* 0x0000000000067941 */ /* 0x000fea0003800000 */
.L_x_4050:
[----:B------:R-:W-:-:S03]  /*143a0*/  UMOV UR4, 0xffffffff ;  /* 0xffffffff00047882 */ /* 0x000fc60000000000 */
[----:B------:R-:W-:Y:S05]  /*143b0*/  BRA.DIV UR4, `(.L_x_4098) ;  /* 0x0000001604b47947 */ /* 0x000fea000b800000 */
[----:B------:R2:W3:Y:S04]  /*143c0*/  SHFL.IDX PT, R4, R16, RZ, 0x1f ;  /* 0x00001fff10047589 */ /* 0x0004e800000e0000 */
[----:B------:R-:W4:Y:S02]  /*143d0*/  SHFL.IDX PT, R16, R16, 0x1, 0x1f ;  /* 0x00201f0010107f89 */ /* 0x000f2400000e0000 */
.L_x_4144:
[----:B------:R-:W0:Y:S01]  /*143e0*/  S2R R0, SR_TID.X ;  /* 0x0000000000007919 */ /* 0x000e220000002100 */
[----:B------:R-:W-:Y:S01]  /*143f0*/  ULDC UR4, c[0x0][0xd14] ;  /* 0x0003450000047ab9 */ /* 0x000fe20000000800 */
[----:B------:R-:W-:Y:S01]  /*14400*/  BSSY B0, `(.L_x_4099) ;  /* 0x000000c000007945 */ /* 0x000fe20003800000 */
[----:B------:R-:W-:Y:S01]  /*14410*/  IMAD.MOV.U32 R3, RZ, RZ, RZ ;  /* 0x000000ffff037224 */ /* 0x000fe200078e00ff */
[----:B0-----:R-:W-:Y:S02]  /*14420*/  LOP3.LUT R8, R0, 0x1f, RZ, 0xc0, !PT ;  /* 0x0000001f00087812 */ /* 0x001fe400078ec0ff */
[----:B------:R-:W-:Y:S02]  /*14430*/  MOV R0, UR4 ;  /* 0x0000000400007c02 */ /* 0x000fe40008000f00 */
[C---:B------:R-:W-:Y:S01]  /*14440*/  ISETP.NE.AND P0, PT, R8.reuse, 0x1f, PT ;  /* 0x0000001f0800780c */ /* 0x040fe20003f05270 */
[----:B------:R-:W-:-:S05]  /*14450*/  IMAD.IADD R5, R8, 0x1, R19 ;  /* 0x0000000108057824 */ /* 0x000fca00078e0213 */
[----:B------:R-:W-:-:S13]  /*14460*/  ISETP.GE.OR P0, PT, R5, R0, !P0 ;  /* 0x000000000500720c */ /* 0x000fda0004706670 */
[----:B------:R-:W-:Y:S05]  /*14470*/  @P0 BRA `(.L_x_4100) ;  /* 0x0000000000100947 */ /* 0x000fea0003800000 */
[----:B-1----:R-:W0:Y:S01]  /*14480*/  LDC.64 R2, c[0x0][0xd58] ;  /* 0x00035600ff027b82 */ /* 0x002e220000000a00 */
[----:B------:R-:W-:Y:S01]  /*14490*/  ULDC.64 UR4, c[0x0][0x208] ;  /* 0x0000820000047ab9 */ /* 0x000fe20000000a00 */
[----:B0-----:R-:W-:-:S06]  /*144a0*/  IMAD.WIDE R2, R5, 0x4, R2 ;  /* 0x0000000405027825 */ /* 0x001fcc00078e0202 */
[----:B------:R0:W5:Y:S02]  /*144b0*/  LDG.E R3, desc[UR4][R2.64] ;  /* 0x0000000402037981 */ /* 0x000164000c1e1900 */
.L_x_4100:
[----:B------:R-:W-:Y:S05]  /*144c0*/  BSYNC B0 ;  /* 0x0000000000007941 */ /* 0x000fea0003800000 */
.L_x_4099:
        /* <DEDUP_REMOVED lines=20> */
[----:B-1----:R-:W-:-:S04]  /*14610*/  SEL R2, R14, RZ, P0 ;  /* 0x000000ff0e027207 */ /* 0x002fc80000000000 */
[----:B------:R-:W-:-:S05]  /*14620*/  IADD3 R2, R7, R2, RZ ;  /* 0x0000000207027210 */ /* 0x000fca0007ffe0ff */
[----:B------:R0:W1:Y:S02]  /*14630*/  SHFL.IDX PT, R14, R2, 0x1f, 0x1f ;  /* 0x03e01f00020e7f89 */ /* 0x00006400000e0000 */
.L_x_4152:
[----:B------:R-:W-:Y:S02]  /*14640*/  ULDC UR4, c[0x0][0xd10] ;  /* 0x0003440000047ab9 */ /* 0x000fe40000000800 */
[----:B------:R-:W-:-:S04]  /*14650*/  IMAD.U32 R5, RZ, RZ, UR4 ;  /* 0x00000004ff057e24 */ /* 0x000fc8000f8e00ff */
[----:B-1----:R-:W-:-:S04]  /*14660*/  IMAD R7, R14, R5, RZ ;  /* 0x000000050e077224 */ /* 0x002fc800078e02ff */
[----:B--2-4-:R-:W-:-:S05]  /*14670*/  IMAD.IADD R16, R16, 0x1, R7 ;  /* 0x0000000110107824 */ /* 0x014fca00078e0207 */
[----:B---3--:R-:W-:-:S13]  /*14680*/  ISETP.GT.AND P0, PT, R16, R4, PT ;  /* 0x000000041000720c */ /* 0x008fda0003f04270 */
[----:B------:R-:W-:Y:S05]  /*14690*/  @P0 BRA `(.L_x_4102) ;  /* 0x0000000000b80947 */ /* 0x000fea0003800000 */
[----:B------:R-:W1:Y:S02]  /*146a0*/  LDC R0, c[0x0][0xd14] ;  /* 0x00034500ff007b82 */ /* 0x000e640000000800 */
.L_x_4107:
        /* <DEDUP_REMOVED lines=15> */
.L_x_4105:
[----:B------:R-:W-:Y:S05]  /*147a0*/  BSYNC B0 ;  /* 0x0000000000007941 */ /* 0x000fea0003800000 */
.L_x_4104:
[----:B------:R-:W-:-:S03]  /*147b0*/  UMOV UR4, 0xffffffff ;  /* 0xffffffff00047882 */ /* 0x000fc60000000000 */
[----:B------:R-:W-:Y:S05]  /*147c0*/  BRA.DIV UR4, `(.L_x_4106) ;  /* 0x0000001604cc7947 */ /* 0x000fea000b800000 */
[----:B-----5:R-:W1:Y:S01]  /*147d0*/  SHFL.UP PT, R14, R3, 0x1, RZ ;  /* 0x04200000030e7989 */ /* 0x020e6200000e00ff */
[C---:B------:R-:W-:Y:S02]  /*147e0*/  ISETP.NE.AND P0, PT, R7.reuse, RZ, PT ;  /* 0x000000ff0700720c */ /* 0x040fe40003f05270 */
[C---:B------:R-:W-:Y:S02]  /*147f0*/  ISETP.GE.U32.AND P1, PT, R7.reuse, 0x2, PT ;  /* 0x000000020700780c */ /* 0x040fe40003f26070 */
[----:B-1----:R-:W-:Y:S02]  /*14800*/  SEL R14, R14, RZ, P0 ;  /* 0x000000ff0e0e7207 */ /* 0x002fe40000000000 */
        /* <DEDUP_REMOVED lines=17> */
.L_x_4160:
[----:B------:R-:W-:Y:S02]  /*14920*/  ULDC UR4, c[0x0][0xd10] ;  /* 0x0003440000047ab9 */ /* 0x000fe40000000800 */
[----:B------:R-:W-:-:S04]  /*14930*/  IMAD.U32 R5, RZ, RZ, UR4 ;  /* 0x00000004ff057e24 */ /* 0x000fc8000f8e00ff */
[----:B-1----:R-:W-:-:S05]  /*14940*/  IMAD R7, R14, R5, RZ ;  /* 0x000000050e077224 */ /* 0x002fca00078e02ff */
[----:B------:R-:W-:-:S04]  /*14950*/  IADD3 R16, R7, R16, RZ ;  /* 0x0000001007107210 */ /* 0x000fc80007ffe0ff */
[----:B------:R-:W-:-:S13]  /*14960*/  ISETP.GT.AND P0, PT, R16, R4, PT ;  /* 0x000000041000720c */ /* 0x000fda0003f04270 */
[----:B------:R-:W-:Y:S05]  /*14970*/  @!P0 BRA `(.L_x_4107) ;  /* 0xfffffffc004c8947 */ /* 0x000fea000383ffff */
.L_x_4102:
        /* <DEDUP_REMOVED lines=8> */
.L_x_4164:
[----:B------:R-:W-:Y:S01]  /*14a00*/  ISETP.NE.AND P0, PT, R6, RZ, PT ;  /* 0x000000ff0600720c */ /* 0x000fe20003f05270 */
[----:B------:R-:W-:-:S12]  /*14a10*/  IMAD.MOV.U32 R8, RZ, RZ, RZ ;  /* 0x000000ffff087224 */ /* 0x000fd800078e00ff */
[----:B------:R-:W-:Y:S05]  /*14a20*/  @!P0 BRA `(.L_x_4109) ;  /* 0x0000000000108947 */ /* 0x000fea0003800000 */
[----:B------:R-:W-:Y:S01]  /*14a30*/  UMOV UR4, 0xffffffff ;  /* 0xffffffff00047882 */ /* 0x000fe20000000000 */
[----:B------:R-:W-:Y:S02]  /*14a40*/  VIADD R12, R7, 0xffffffff ;  /* 0xffffffff070c7836 */ /* 0x000fe40000000000 */
[----:B------:R-:W-:Y:S05]  /*14a50*/  BRA.DIV UR4, `(.L_x_4110) ;  /* 0x0000001a04407947 */ /* 0x000fea000b800000 */
[----:B------:R3:W4:Y:S02]  /*14a60*/  SHFL.IDX PT, R8, R2, R12, 0x1f ;  /* 0x00001f0c02087589 */ /* 0x00072400000e0000 */
.L_x_4109:
[----:B01-3--:R-:W0:Y:S01]  /*14a70*/  LDC.64 R2, c[0x0][0xd68] ;  /* 0x00035a00ff027b82 */ /* 0x00be220000000a00 */
[----:B------:R-:W-:Y:S01]  /*14a80*/  IMAD.IADD R19, R7, 0x1, R19 ;  /* 0x0000000107137824 */ /* 0x000fe200078e0213 */
[----:B------:R-:W-:-:S03]  /*14a90*/  ULDC.64 UR4, c[0x0][0x208] ;  /* 0x0000820000047ab9 */ /* 0x000fc60000000a00 */
[----:B0-----:R-:W-:-:S05]  /*14aa0*/  IMAD.WIDE R2, R19, 0x4, R2 ;  /* 0x0000000413027825 */ /* 0x001fca00078e0202 */
[----:B------:R-:W2:Y:S01]  /*14ab0*/  LDG.E R7, desc[UR4][R2.64] ;  /* 0x0000000402077981 */ /* 0x000ea2000c1e1900 */
[----:B----4-:R-:W-:Y:S02]  /*14ac0*/  IMAD R16, R8, R5, R16 ;  /* 0x0000000508107224 */ /* 0x010fe400078e0210 */
[----:B--2---:R-:W-:-:S05]  /*14ad0*/  IMAD R6, R17, R7, RZ ;  /* 0x0000000711067224 */ /* 0x004fca00078e02ff */
[----:B------:R-:W-:-:S04]  /*14ae0*/  IABS R9, R6 ;  /* 0x0000000600097213 */ /* 0x000fc80000000000 */
[----:B------:R-:W0:Y:S08]  /*14af0*/  I2F.RP R10, R9 ;  /* 0x00000009000a7306 */ /* 0x000e300000209400 */
[----:B0-----:R-:W0:Y:S02]  /*14b00*/  MUFU.RCP R10, R10 ;  /* 0x0000000a000a7308 */ /* 0x001e240000001000 */
[----:B0-----:R-:W-:-:S06]  /*14b10*/  VIADD R12, R10, 0xffffffe ;  /* 0x0ffffffe0a0c7836 */ /* 0x001fcc0000000000 */
[----:B------:R-:W0:Y:S02]  /*14b20*/  F2I.FTZ.U32.TRUNC.NTZ R3, R12 ;  /* 0x0000000c00037305 */ /* 0x000e24000021f000 */
[----:B0-----:R-:W-:-:S05]  /*14b30*/  IADD3 R2, RZ, -R3, RZ ;  /* 0x80000003ff027210 */ /* 0x001fca0007ffe0ff */
        /* <DEDUP_REMOVED lines=28> */
[----:B0-----:R-:W-:Y:S01]  /*14d00*/  VIADD R9, R8, 0xffffffe ;  /* 0x0ffffffe08097836 */ /* 0x001fe20000000000 */
[----:B------:R-:W-:-:S05]  /*14d10*/  IABS R8, R5 ;  /* 0x0000000500087213 */ /* 0x000fca0000000000 */
[----:B------:R-:W0:Y:S01]  /*14d20*/  F2I.FTZ.U32.TRUNC.NTZ R3, R9 ;  /* 0x0000000900037305 */ /* 0x000e22000021f000 */
[----:B------:R-:W-:Y:S02]  /*14d30*/  IMAD.MOV R8, RZ, RZ, -R8 ;  /* 0x000000ffff087224 */ /* 0x000fe400078e0a08 */
[----:B0-----:R-:W-:-:S04]  /*14d40*/  IMAD.MOV R2, RZ, RZ, -R3 ;  /* 0x000000ffff027224 */ /* 0x001fc800078e0a03 */
[----:B------:R-:W-:Y:S01]  /*14d50*/  IMAD R11, R2, R7, RZ ;  /* 0x00000007020b7224 */ /* 0x000fe200078e02ff */
[----:B------:R-:W-:-:S05]  /*14d60*/  MOV R2, RZ ;  /* 0x000000ff00027202 */ /* 0x000fca0000000f00 */
        /* <DEDUP_REMOVED lines=19> */
.L_x_4103:
[----:B------:R-:W-:Y:S01]  /*14ea0*/  UMOV UR4, URZ ;  /* 0x0000003f00047c82 */ /* 0x000fe20008000000 */
[----:B------:R-:W-:Y:S01]  /*14eb0*/  UMOV UR5, URZ ;  /* 0x0000003f00057c82 */ /* 0x000fe20008000000 */
[----:B------:R-:W-:Y:S01]  /*14ec0*/  ULDC UR6, c[0x0][0xd14] ;  /* 0x0003450000067ab9 */ /* 0x000fe20000000800 */
[----:B------:R-:W-:Y:S01]  /*14ed0*/  IMAD.MOV.U32 R16, RZ, RZ, R4 ;  /* 0x000000ffff107224 */ /* 0x000fe200078e0004 */
[----:B------:R-:W-:Y:S01]  /*14ee0*/  MOV R19, UR6 ;  /* 0x0000000600137c02 */ /* 0x000fe20008000f00 */
[----:B------:R-:W-:Y:S02]  /*14ef0*/  IMAD.U32 R17, RZ, RZ, UR4 ;  /* 0x00000004ff117e24 */ /* 0x000fe4000f8e00ff */
[----:B------:R-:W-:-:S07]  /*14f00*/  IMAD.U32 R18, RZ, RZ, UR5 ;  /* 0x00000005ff127e24 */ /* 0x000fce000f8e00ff */
.L_x_4111:
        /* <DEDUP_REMOVED lines=12> */
.L_x_4046:
        /* <DEDUP_REMOVED lines=13> */
.L_x_4167:
[----:B------:R-:W-:-:S03]  /*150a0*/  UMOV UR4, 0xffffffff ;  /* 0xffffffff00047882 */ /* 0x000fc60000000000 */
[----:B------:R-:W-:Y:S05]  /*150b0*/  BRA.DIV UR4, `(.L_x_4114) ;  /* 0x0000001204e47947 */ /* 0x000fea000b800000 */
[----:B--2---:R-:W2:Y:S02]  /*150c0*/  S2R R2, SR_TID.X ;  /* 0x0000000000027919 */ /* 0x004ea40000002100 */
[----:B--2---:R-:W-:-:S04]  /*150d0*/  SHF.R.U32.HI R2, RZ, 0x5, R2 ;  /* 0x00000005ff027819 */ /* 0x004fc80000011602 */
[----:B------:R-:W-:-:S05]  /*150e0*/  LOP3.LUT R2, R2, 0x3, RZ, 0xc0, !PT ;  /* 0x0000000302027812 */ /* 0x000fca00078ec0ff */
[----:B------:R2:W3:Y:S02]  /*150f0*/  SHFL.IDX PT, R14, R2, RZ, 0x1f ;  /* 0x00001fff020e7589 */ /* 0x0004e400000e0000 */
.L_x_4170:
[----:B---3--:R-:W-:Y:S01]  /*15100*/  ISETP.NE.AND P0, PT, R14, RZ, PT ;  /* 0x000000ff0e00720c */ /* 0x008fe20003f05270 */
[----:B------:R-:W-:-:S12]  /*15110*/  BSSY B0, `(.L_x_4115) ;  /* 0x0000029000007945 */ /* 0x000fd80003800000 */
[----:B------:R-:W-:Y:S05]  /*15120*/  @P0 BRA `(.L_x_4116) ;  /* 0x00000000009c0947 */ /* 0x000fea0003800000 */
[----:B------:R-:W-:-:S03]  /*15130*/  UMOV UR4, 0xffffffff ;  /* 0xffffffff00047882 */ /* 0x000fc60000000000 */
[----:B------:R-:W-:Y:S05]  /*15140*/  BRA.DIV UR4, `(.L_x_4117) ;  /* 0x0000001204f47947 */ /* 0x000fea000b800000 */
[----:B------:R-:W-:-:S13]  /*15150*/  ELECT P6, URZ, PT ;  /* 0x00000000003f782f */ /* 0x000fda00038c0000 */
.L_x_4173:
        /* <DEDUP_REMOVED lines=8> */
.L_x_4118:
        /* <DEDUP_REMOVED lines=10> */
[----:B------:R-:W-:Y:S02]  /*15280*/  LOP3.LUT R4, R7, R4, RZ, 0x3c, !PT ;  /* 0x0000000407047212 */ /* 0x000fe400078e3cff */
[----:B------:R-:W-:-:S02]  /*15290*/  LEA R7, R3, R2, 0x3 ;  /* 0x0000000203077211 */ /* 0x000fc400078e18ff */
[----:B------:R-:W-:Y:S01]  /*152a0*/  SHF.L.U32 R2, R4, 0x1f, RZ ;  /* 0x0000001f04027819 */ /* 0x000fe200000006ff */
[----:B-1----:R-:W-:Y:S06]  /*152b0*/  @!P0 BRA `(.L_x_4119) ;  /* 0x0000001000b88947 */ /* 0x002fec0003800000 */
.L_x_4174:
[----:B------:R-:W2:Y:S02]  /*152c0*/  SYNCS.PHASECHK.TRANS64.TRYWAIT P0, [R7+URZ], R2 ;  /* 0x00000002070075a7 */ /* 0x000ea4000800017f */
[----:B--2---:R-:W-:Y:S05]  /*152d0*/  @!P0 BRA `(.L_x_4120) ;  /* 0x0000001000c48947 */ /* 0x004fea0003800000 */
.L_x_4175:
[----:B------:R-:W-:Y:S05]  /*152e0*/  @!P2 BRA `(.L_x_4121) ;  /* 0x000000000004a947 */ /* 0x000fea0003800000 */
[----:B------:R-:W-:Y:S01]  /*152f0*/  BPT.TRAP 0x1 ;  /* 0x000000040000795c */ /* 0x000fe20000300000 */
.L_x_4121:
[----:B------:R-:W3:Y:S01]  /*15300*/  LDL.LU R4, [R1] ;  /* 0x0000000001047983 */ /* 0x000ee20000300800 */
[----:B------:R-:W-:-:S04]  /*15310*/  VIADD R0, R0, 0x38860 ;  /* 0x0003886000007836 */ /* 0x000fc80000000000 */
[----:B---3--:R-:W-:-:S04]  /*15320*/  IMAD R4, R4, 0x8, R0 ;  /* 0x0000000804047824 */ /* 0x008fc800078e0200 */
[----:B------:R-:W3:Y:S02]  /*15330*/  SYNCS.PHASECHK.TRANS64.TRYWAIT P0, [R4+URZ], R5 ;  /* 0x00000005040075a7 */ /* 0x000ee4000800017f */
[----:B---3--:R-:W-:Y:S05]  /*15340*/  @!P0 BRA `(.L_x_4122) ;  /* 0x0000001000bc8947 */ /* 0x008fea0003800000 */
.L_x_4176:
[----:B------:R-:W-:-:S07]  /*15350*/  IMAD R3, R3, 0x8, R0 ;  /* 0x0000000803037824 */ /* 0x000fce00078e0200 */
.L_x_4123:
[----:B----4-:R4:W0:Y:S02]  /*15360*/  SYNCS.PHASECHK.TRANS64.TRYWAIT P0, [R3+URZ], R2 ;  /* 0x00000002030075a7 */ /* 0x010824000800017f */
[----:B0-----:R-:W-:Y:S05]  /*15370*/  @!P0 NANOSLEEP.SYNCS 0x989680 ;  /* 0x009896800000895d */ /* 0x001fea0003900000 */
[----:B------:R-:W0:Y:S02]  /*15380*/  @!P0 SYNCS.PHASECHK.TRANS64 P0, [R3+URZ], R2 ;  /* 0x00000002030085a7 */ /* 0x000e24000800007f */
[----:B0-----:R-:W-:Y:S05]  /*15390*/  @!P0 BRA `(.L_x_4123) ;  /* 0xfffffffc00f08947 */ /* 0x001fea000383ffff */
.L_x_4116:
[----:B------:R-:W-:Y:S05]  /*153a0*/  BSYNC B0 ;  /* 0x0000000000007941 */ /* 0x000fea0003800000 */
.L_x_4115:
[----:B------:R-:W-:Y:S05]  /*153b0*/  EXIT ;  /* 0x000000000000794d */ /* 0x000fea0003800000 */
.L_x_3996:
[----:B0-----:R0:W1:Y:S02]  /*153c0*/  SYNCS.PHASECHK.TRANS64.TRYWAIT P1, [R17+URZ+0x38800], R4 ;  /* 0x03880004110075a7 */ /* 0x001064000802017f */
[----:B-1----:R-:W-:Y:S05]  /*153d0*/  @!P1 NANOSLEEP.SYNCS 0x989680 ;  /* 0x009896800000995d */ /* 0x002fea0003900000 */
[----:B------:R-:W1:Y:S02]  /*153e0*/  @!P1 SYNCS.PHASECHK.TRANS64 P1, [R17+URZ+0x38800], R4 ;  /* 0x03880004110095a7 */ /* 0x000e64000802007f */
[----:B-1----:R-:W-:Y:S05]  /*153f0*/  @!P1 BRA `(.L_x_3996) ;  /* 0xfffffffc00f09947 */ /* 0x002fea000383ffff */
[----:B------:R-:W-:Y:S05]  /*15400*/  BRA `(.L_x_4124) ;  /* 0xfffffedc00d47947 */ /* 0x000fea000383ffff */
.L_x_4000:
[----:B--2---:R2:W3:Y:S02]  /*15410*/  SYNCS.PHASECHK.TRANS64.TRYWAIT P1, [R5+URZ+0x38830], R8 ;  /* 0x03883008050075a7 */ /* 0x0044e4000802017f */
[----:B---3--:R-:W-:Y:S05]  /*15420*/  @!P1 NANOSLEEP.SYNCS 0x989680 ;  /* 0x009896800000995d */ /* 0x008fea0003900000 */
[----:B------:R-:W3:Y:S02]  /*15430*/  @!P1 SYNCS.PHASECHK.TRANS64 P1, [R5+URZ+0x38830], R8 ;  /* 0x03883008050095a7 */ /* 0x000ee4000802007f */
[----:B---3--:R-:W-:Y:S05]  /*15440*/  @!P1 BRA `(.L_x_4000) ;  /* 0xfffffffc00f09947 */ /* 0x008fea000383ffff */
[----:B------:R-:W-:Y:S05]  /*15450*/  BRA `(.L_x_3999) ;  /* 0xfffffedc00f47947 */ /* 0x000fea000383ffff */
.L_x_4001:
[----:B---3--:R3:W4:Y:S02]  /*15460*/  SYNCS.PHASECHK.TRANS64.TRYWAIT P1, [R17+URZ+0x38810], R4 ;  /* 0x03881004110075a7 */ /* 0x008724000802017f */
[----:B----4-:R-:W-:Y:S05]  /*15470*/  @!P1 NANOSLEEP.SYNCS 0x989680 ;  /* 0x009896800000995d */ /* 0x010fea0003900000 */
[----:B------:R-:W4:Y:S02]  /*15480*/  @!P1 SYNCS.PHASECHK.TRANS64 P1, [R17+URZ+0x38810], R4 ;  /* 0x03881004110095a7 */ /* 0x000f24000802007f */
[----:B----4-:R-:W-:Y:S05]  /*15490*/  @!P1 BRA `(.L_x_4001) ;  /* 0xfffffffc00f09947 */ /* 0x010fea000383ffff */
[----:B------:R-:W-:Y:S05]  /*154a0*/  BRA `(.L_x_4125) ;  /* 0xfffffee000807947 */ /* 0x000fea000383ffff */
.L_x_4005:
[----:B0-----:R0:W3:Y:S02]  /*154b0*/  SYNCS.PHASECHK.TRANS64.TRYWAIT P1, [R5+URZ+0x38850], R8 ;  /* 0x03885008050075a7 */ /* 0x0010e4000802017f */
[----:B---3--:R-:W-:Y:S05]  /*154c0*/  @!P1 NANOSLEEP.SYNCS 0x989680 ;  /* 0x009896800000995d */ /* 0x008fea0003900000 */
[----:B------:R-:W3:Y:S02]  /*154d0*/  @!P1 SYNCS.PHASECHK.TRANS64 P1, [R5+URZ+0x38850], R8 ;  /* 0x03885008050095a7 */ /* 0x000ee4000802007f */
[----:B---3--:R-:W-:Y:S05]  /*154e0*/  @!P1 BRA `(.L_x_4005) ;  /* 0xfffffffc00f09947 */ /* 0x008fea000383ffff */
[----:B------:R-:W-:Y:S05]  /*154f0*/  BRA `(.L_x_4004) ;  /* 0xfffffee000b07947 */ /* 0x000fea000383ffff */
.L_x_4010:
[----:B-1----:R1:W2:Y:S02]  /*15500*/  SYNCS.PHASECHK.TRANS64.TRYWAIT P2, [R10+URZ+0x38830], R7 ;  /* 0x038830070a0075a7 */ /* 0x0022a4000804017f */
[----:B--2---:R-:W-:Y:S05]  /*15510*/  @!P2 NANOSLEEP.SYNCS 0x989680 ;  /* 0x009896800000a95d */ /* 0x004fea0003900000 */
[----:B------:R-:W2:Y:S02]  /*15520*/  @!P2 SYNCS.PHASECHK.TRANS64 P2, [R10+URZ+0x38830], R7 ;  /* 0x038830070a00a5a7 */ /* 0x000ea4000804007f */
[----:B--2---:R-:W-:Y:S05]  /*15530*/  @!P2 BRA `(.L_x_4010) ;  /* 0xfffffffc00f0a947 */ /* 0x004fea000383ffff */
[----:B------:R-:W-:Y:S05]  /*15540*/  BRA `(.L_x_4009) ;  /* 0xffffff0c00807947 */ /* 0x000fea000383ffff */
.L_x_4014:
[----:B---3--:R3:W4:Y:S02]  /*15550*/  SYNCS.PHASECHK.TRANS64.TRYWAIT P2, [R10+URZ+0x38850], R7 ;  /* 0x038850070a0075a7 */ /* 0x008724000804017f */
[----:B----4-:R-:W-:Y:S05]  /*15560*/  @!P2 NANOSLEEP.SYNCS 0x989680 ;  /* 0x009896800000a95d */ /* 0x010fea0003900000 */
[----:B------:R-:W4:Y:S02]  /*15570*/  @!P2 SYNCS.PHASECHK.TRANS64 P2, [R10+URZ+0x38850], R7 ;  /* 0x038850070a00a5a7 */ /* 0x000f24000804007f */
[----:B----4-:R-:W-:Y:S05]  /*15580*/  @!P2 BRA `(.L_x_4014) ;  /* 0xfffffffc00f0a947 */ /* 0x010fea000383ffff */
[----:B------:R-:W-:Y:S05]  /*15590*/  BRA `(.L_x_4013) ;  /* 0xffffff0c00dc7947 */ /* 0x000fea000383ffff */
.L_x_4020:
[----:B-1----:R1:W2:Y:S02]  /*155a0*/  SYNCS.PHASECHK.TRANS64.TRYWAIT P2, [R9+URZ+0x38830], R8 ;  /* 0x03883008090075a7 */ /* 0x0022a4000804017f */
[----:B--2---:R-:W-:Y:S05]  /*155b0*/  @!P2 NANOSLEEP.SYNCS 0x989680 ;  /* 0x009896800000a95d */ /* 0x004fea0003900000 */
[----:B------:R-:W2:Y:S02]  /*155c0*/  @!P2 SYNCS.PHASECHK.TRANS64 P2, [R9+URZ+0x38830], R8 ;  /* 0x038830080900a5a7 */ /* 0x000ea4000804007f */
[----:B--2---:R-:W-:Y:S05]  /*155d0*/  @!P2 BRA `(.L_x_4020) ;  /* 0xfffffffc00f0a947 */ /* 0x004fea000383ffff */
[----:B------:R-:W-:Y:S05]  /*155e0*/  BRA `(.L_x_4019) ;  /* 0xffffff4000d87947 */ /* 0x000fea000383ffff */
.L_x_4024:
[----:B---3--:R3:W4:Y:S02]  /*155f0*/  SYNCS.PHASECHK.TRANS64.TRYWAIT P2, [R9+URZ+0x38850], R8 ;  /* 0x03885008090075a7 */ /* 0x008724000804017f */
[----:B----4-:R-:W-:Y:S05]  /*15600*/  @!P2 NANOSLEEP.SYNCS 0x989680 ;  /* 0x009896800000a95d */ /* 0x010fea0003900000 */
[----:B------:R-:W4:Y:S02]  /*15610*/  @!P2 SYNCS.PHASECHK.TRANS64 P2, [R9+URZ+0x38850], R8 ;  /* 0x038850080900a5a7 */ /* 0x000f24000804007f */
[----:B----4-:R-:W-:Y:S05]  /*15620*/  @!P2 BRA `(.L_x_4024) ;  /* 0xfffffffc00f0a947 */ /* 0x010fea000383ffff */
[----:B------:R-:W-:Y:S05]  /*15630*/  BRA `(.L_x_4023) ;  /* 0xffffff4400347947 */ /* 0x000fea000383ffff */
.L_x_4057:
        /* <DEDUP_REMOVED lines=11> */
.L_x_4127:
[----:B------:R-:W-:Y:S05]  /*156f0*/  BSYNC B0 ;  /* 0x0000000000007941 */ /* 0x000fea0003800000 */
.L_x_4126:
[----:B------:R-:W-:Y:S05]  /*15700*/  BRA `(.L_x_4128) ;  /* 0xffffffc000387947 */ /* 0x000fea000383ffff */
.L_x_4058:
[----:B------:R-:W-:Y:S01]  /*15710*/  BSSY B0, `(.L_x_4129) ;  /* 0x0000006000007945 */ /* 0x000fe20003800000 */
[----:B------:R-:W-:-:S07]  /*15720*/  IMAD.MOV.U32 R15, RZ, RZ, -0x1 ;  /* 0xffffffffff0f7424 */ /* 0x000fce00078e00ff */
[----:B------:R-:W-:Y:S05]  /*15730*/  WARPSYNC.COLLECTIVE R15, `(.L_x_4130) ;  /* 0x000000000f0c7348 */ /* 0x000fea0003c00000 */
[----:B------:R-:W-:Y:S02]  /*15740*/  ELECT P6, UR62, PT ;  /* 0x00000000003e782f */ /* 0x000fe400038c0000 */
[----:B------:R-:W-:Y:S01]  /*15750*/  MOV R14, UR62 ;  /* 0x0000003e000e7c02 */ /* 0x000fe20008000f00 */
[----:B------:R-:W-:Y:S10]  /*15760*/  ENDCOLLECTIVE ;  /* 0x000000000000791b */ /* 0x000ff40003800000 */
.L_x_4130:
[----:B------:R-:W-:Y:S05]  /*15770*/  BSYNC B0 ;  /* 0x0000000000007941 */ /* 0x000fea0003800000 */
.L_x_4129:
[----:B------:R-:W-:Y:S05]  /*15780*/  BRA `(.L_x_4131) ;  /* 0xffffffc000287947 */ /* 0x000fea000383ffff */
.L_x_4061:
[----:B0-----:R0:W1:Y:S02]  /*15790*/  SYNCS.PHASECHK.TRANS64.TRYWAIT P0, [R8+URZ+0x38840], R10 ;  /* 0x0388400a080075a7 */ /* 0x001064000800017f */
[----:B-1----:R-:W-:Y:S05]  /*157a0*/  @!P0 NANOSLEEP.SYNCS 0x989680 ;  /* 0x009896800000895d */ /* 0x002fea0003900000 */
[----:B------:R-:W1:Y:S02]  /*157b0*/  @!P0 SYNCS.PHASECHK.TRANS64 P0, [R8+URZ+0x38840], R10 ;  /* 0x0388400a080085a7 */ /* 0x000e64000800007f */
[----:B-1----:R-:W-:Y:S05]  /*157c0*/  @!P0 BRA `(.L_x_4061) ;  /* 0xfffffffc00f08947 */ /* 0x002fea000383ffff */
[----:B------:R-:W-:Y:S05]  /*157d0*/  BRA `(.L_x_4132) ;  /* 0xffffffc000907947 */ /* 0x000fea000383ffff */
.L_x_4065:
        /* <DEDUP_REMOVED lines=8> */
.L_x_4068:
[----:B0-----:R0:W1:Y:S02]  /*15860*/  SYNCS.PHASECHK.TRANS64.TRYWAIT P0, [R6+URZ+0x38860], R8 ;  /* 0x03886008060075a7 */ /* 0x001064000800017f */
[----:B-1----:R-:W-:Y:S05]  /*15870*/  @!P0 NANOSLEEP.SYNCS 0x989680 ;  /* 0x009896800000895d */ /* 0x002fea0003900000 */
[----:B------:R-:W1:Y:S02]  /*15880*/  @!P0 SYNCS.PHASECHK.TRANS64 P0, [R6+URZ+0x38860], R8 ;  /* 0x03886008060085a7 */ /* 0x000e64000800007f */
[----:B-1----:R-:W-:Y:S05]  /*15890*/  @!P0 BRA `(.L_x_4068) ;  /* 0xfffffffc00f08947 */ /* 0x002fea000383ffff */
[----:B------:R-:W-:Y:S05]  /*158a0*/  BRA `(.L_x_4134) ;  /* 0xffffffc8008c7947 */ /* 0x000fea000383ffff */
.L_x_4077:
[----:B-1----:R1:W2:Y:S02]  /*158b0*/  SYNCS.PHASECHK.TRANS64.TRYWAIT P0, [R2+URZ+0x38840], R3 ;  /* 0x03884003020075a7 */ /* 0x0022a4000800017f */
[----:B--2---:R-:W-:Y:S05]  /*158c0*/  @!P0 NANOSLEEP.SYNCS 0x989680 ;  /* 0x009896800000895d */ /* 0x004fea0003900000 */
[----:B------:R-:W2:Y:S02]  /*158d0*/  @!P0 SYNCS.PHASECHK.TRANS64 P0, [R2+URZ+0x38840], R3 ;  /* 0x03884003020085a7 */ /* 0x000ea4000800007f */
[----:B--2---:R-:W-:Y:S05]  /*158e0*/  @!P0 BRA `(.L_x_4077) ;  /* 0xfffffffc00f08947 */ /* 0x004fea000383ffff */
[----:B------:R-:W-:Y:S05]  /*158f0*/  BRA `(.L_x_4135) ;  /* 0xffffffd000587947 */ /* 0x000fea000383ffff */
.L_x_4079:
[----:B0-----:R0:W2:Y:S02]  /*15900*/  SYNCS.PHASECHK.TRANS64.TRYWAIT P0, [R2+URZ+0x38860], R3 ;  /* 0x03886003020075a7 */ /* 0x0010a4000800017f */
[----:B--2---:R-:W-:Y:S05]  /*15910*/  @!P0 NANOSLEEP.SYNCS 0x989680 ;  /* 0x009896800000895d */ /* 0x004fea0003900000 */
[----:B------:R-:W2:Y:S02]  /*15920*/  @!P0 SYNCS.PHASECHK.TRANS64 P0, [R2+URZ+0x38860], R3 ;  /* 0x03886003020085a7 */ /* 0x000ea4000800007f */
[----:B--2---:R-:W-:Y:S05]  /*15930*/  @!P0 BRA `(.L_x_4079) ;  /* 0xfffffffc00f08947 */ /* 0x004fea000383ffff */
[----:B------:R-:W-:Y:S05]  /*15940*/  BRA `(.L_x_4136) ;  /* 0xffffffd000c87947 */ /* 0x000fea000383ffff */
.L_x_4084:
[----:B-1----:R1:W2:Y:S02]  /*15950*/  SYNCS.PHASECHK.TRANS64.TRYWAIT P0, [R2+URZ+0x38840], R3 ;  /* 0x03884003020075a7 */ /* 0x0022a4000800017f */
[----:B--2---:R-:W-:Y:S05]  /*15960*/  @!P0 NANOSLEEP.SYNCS 0x989680 ;  /* 0x009896800000895d */ /* 0x004fea0003900000 */
[----:B------:R-:W2:Y:S02]  /*15970*/  @!P0 SYNCS.PHASECHK.TRANS64 P0, [R2+URZ+0x38840], R3 ;  /* 0x03884003020085a7 */ /* 0x000ea4000800007f */
[----:B--2---:R-:W-:Y:S05]  /*15980*/  @!P0 BRA `(.L_x_4084) ;  /* 0xfffffffc00f08947 */ /* 0x004fea000383ffff */
[----:B------:R-:W-:Y:S05]  /*15990*/  BRA `(.L_x_4137) ;  /* 0xffffffd800607947 */ /* 0x000fea000383ffff */
.L_x_4086:
[----:B0-----:R0:W2:Y:S02]  /*159a0*/  SYNCS.PHASECHK.TRANS64.TRYWAIT P1, [R2+URZ+0x38860], R3 ;  /* 0x03886003020075a7 */ /* 0x0010a4000802017f */
[----:B--2---:R-:W-:Y:S05]  /*159b0*/  @!P1 NANOSLEEP.SYNCS 0x989680 ;  /* 0x009896800000995d */ /* 0x004fea0003900000 */
[----:B------:R-:W2:Y:S02]  /*159c0*/  @!P1 SYNCS.PHASECHK.TRANS64 P1, [R2+URZ+0x38860], R3 ;  /* 0x03886003020095a7 */ /* 0x000ea4000802007f */
[----:B--2---:R-:W-:Y:S05]  /*159d0*/  @!P1 BRA `(.L_x_4086) ;  /* 0xfffffffc00f09947 */ /* 0x004fea000383ffff */
[----:B------:R-:W-:Y:S05]  /*159e0*/  BRA `(.L_x_4138) ;  /* 0xffffffd800cc7947 */ /* 0x000fea000383ffff */
.L_x_4091:
[----:B--2---:R2:W3:Y:S02]  /*159f0*/  SYNCS.PHASECHK.TRANS64.TRYWAIT P0, [R2+URZ+0x38840], R3 ;  /* 0x03884003020075a7 */ /* 0x0044e4000800017f */
[----:B---3--:R-:W-:Y:S05]  /*15a00*/  @!P0 NANOSLEEP.SYNCS 0x989680 ;  /* 0x009896800000895d */ /* 0x008fea0003900000 */
[----:B------:R-:W3:Y:S02]  /*15a10*/  @!P0 SYNCS.PHASECHK.TRANS64 P0, [R2+URZ+0x38840], R3 ;  /* 0x03884003020085a7 */ /* 0x000ee4000800007f */
[----:B---3--:R-:W-:Y:S05]  /*15a20*/  @!P0 BRA `(.L_x_4091) ;  /* 0xfffffffc00f08947 */ /* 0x008fea000383ffff */
[----:B------:R-:W-:Y:S05]  /*15a30*/  BRA `(.L_x_4139) ;  /* 0xffffffe000487947 */ /* 0x000fea000383ffff */
.L_x_4093:
[----:B0-----:R0:W1:Y:S02]  /*15a40*/  SYNCS.PHASECHK.TRANS64.TRYWAIT P1, [R2+URZ+0x38860], R3 ;  /* 0x03886003020075a7 */ /* 0x001064000802017f */
[----:B-1----:R-:W-:Y:S05]  /*15a50*/  @!P1 NANOSLEEP.SYNCS 0x989680 ;  /* 0x009896800000995d */ /* 0x002fea0003900000 */
[----:B------:R-:W1:Y:S02]  /*15a60*/  @!P1 SYNCS.PHASECHK.TRANS64 P1, [R2+URZ+0x38860], R3 ;  /* 0x03886003020095a7 */ /* 0x000e64000802007f */
[----:B-1----:R-:W-:Y:S05]  /*15a70*/  @!P1 BRA `(.L_x_4093) ;  /* 0xfffffffc00f09947 */ /* 0x002fea000383ffff */
[----:B------:R-:W-:Y:S05]  /*15a80*/  BRA `(.L_x_4140) ;  /* 0xffffffe000b87947 */ /* 0x000fea000383ffff */
.L_x_4098:
[----:B------:R-:W-:Y:S01]  /*15a90*/  BSSY B0, `(.L_x_4141) ;  /* 0x0000008000007945 */ /* 0x000fe20003800000 */
[----:B0-----:R-:W-:Y:S01]  /*15aa0*/  IMAD.MOV.U32 R13, RZ, RZ, R16 ;  /* 0x000000ffff0d7224 */ /* 0x001fe200078e0010 */
[----:B------:R-:W-:Y:S01]  /*15ab0*/  MOV R15, 0xffffffff ;  /* 0xffffffff000f7802 */ /* 0x000fe20000000f00 */
[----:B------:R-:W-:Y:S02]  /*15ac0*/  IMAD.MOV.U32 R12, RZ, RZ, RZ ;  /* 0x000000ffff0c7224 */ /* 0x000fe400078e00ff */
[----:B------:R-:W-:-:S07]  /*15ad0*/  IMAD.MOV.U32 R11, RZ, RZ, 0x1f ;  /* 0x0000001fff0b7424 */ /* 0x000fce00078e00ff */
[----:B-1----:R-:W-:Y:S05]  /*15ae0*/  WARPSYNC.COLLECTIVE R15, `(.L_x_4142) ;  /* 0x000000000f087348 */ /* 0x002fea0003c00000 */
[----:B------:R0:W2:Y:S02]  /*15af0*/  SHFL.IDX P6, R14, R13, R12, R11 ;  /* 0x0000000c0d0e7389 */ /* 0x0000a400000c000b */
[----:B012---:R-:W-:Y:S01]  /*15b00*/  ENDCOLLECTIVE ;  /* 0x000000000000791b */ /* 0x007fe20003800000 */
.L_x_4142:
[----:B------:R-:W-:Y:S05]  /*15b10*/  BSYNC B0 ;  /* 0x0000000000007941 */ /* 0x000fea0003800000 */
.L_x_4141:
        /* <DEDUP_REMOVED lines=8> */
.L_x_4143:
[----:B------:R-:W-:Y:S01]  /*15ba0*/  MOV R16, R14 ;  /* 0x0000000e00107202 */ /* 0x000fe20000000f00 */
[----:B------:R-:W-:Y:S06]  /*15bb0*/  BRA `(.L_x_4144) ;  /* 0xffffffe800087947 */ /* 0x000fec000383ffff */
.L_x_4101:
        /* <DEDUP_REMOVED lines=8> */
.L_x_4146:
[----:B------:R-:W-:Y:S05]  /*15c40*/  BSYNC B0 ;  /* 0x0000000000007941 */ /* 0x000fea0003800000 */
.L_x_4145:
        /* <DEDUP_REMOVED lines=10> */
.L_x_4147:
        /* <DEDUP_REMOVED lines=8> */
.L_x_4148:
        /* <DEDUP_REMOVED lines=8> */
.L_x_4149:
        /* <DEDUP_REMOVED lines=8> */
.L_x_4150:
        /* <DEDUP_REMOVED lines=8> */
.L_x_4151:
[----:B------:R-:W-:Y:S05]  /*15ef0*/  BRA `(.L_x_4152) ;  /* 0xffffffe400d07947 */ /* 0x000fea000383ffff */
.L_x_4106:
        /* <DEDUP_REMOVED lines=8> */
.L_x_4154:
[----:B------:R-:W-:Y:S05]  /*15f80*/  BSYNC B0 ;  /* 0x0000000000007941 */ /* 0x000fea0003800000 */
.L_x_4153:
        /* <DEDUP_REMOVED lines=10> */
.L_x_4155:
        /* <DEDUP_REMOVED lines=8> */
.L_x_4156:
        /* <DEDUP_REMOVED lines=8> */
.L_x_4157:
        /* <DEDUP_REMOVED lines=8> */
.L_x_4158:
        /* <DEDUP_REMOVED lines=8> */
.L_x_4159:
[----:B------:R-:W-:Y:S05]  /*16230*/  BRA `(.L_x_4160) ;  /* 0xffffffe400b87947 */ /* 0x000fea000383ffff */
.L_x_4108:
[----:B------:R-:W-:Y:S01]  /*16240*/  BSSY B0, `(.L_x_4161) ;  /* 0x0000006000007945 */ /* 0x000fe20003800000 */
[----:B------:R-:W-:Y:S01]  /*16250*/  PLOP3.LUT P6, PT, P6, PT, PT, 0x8, 0x0 ;  /* 0x000000000000781c */ /* 0x000fe200037ce170 */
[----:B------:R-:W-:-:S12]  /*16260*/  IMAD.MOV.U32 R15, RZ, RZ, -0x1 ;  /* 0xffffffffff0f7424 */ /* 0x000fd800078e00ff */
[----:B0-----:R-:W-:Y:S05]  /*16270*/  WARPSYNC.COLLECTIVE R15, `(.L_x_4162) ;  /* 0x000000000f087348 */ /* 0x001fea0003c00000 */
[----:B------:R-:W-:Y:S01]  /*16280*/  VOTE.ANY R14, PT, P6 ;  /* 0x00000000000e7806 */ /* 0x000fe200030e0100 */
[----:B0-----:R-:W-:Y:S06]  /*16290*/  ENDCOLLECTIVE ;  /* 0x000000000000791b */ /* 0x001fec0003800000 */
.L_x_4162:
[----:B------:R-:W-:Y:S05]  /*162a0*/  BSYNC B0 ;  /* 0x0000000000007941 */ /* 0x000fea0003800000 */
.L_x_4161:
        /* <DEDUP_REMOVED lines=9> */
.L_x_4163:
[----:B------:R-:W-:Y:S01]  /*16340*/  IMAD.MOV.U32 R17, RZ, RZ, R14 ;  /* 0x000000ffff117224 */ /* 0x000fe200078e000e */
[----:B------:R-:W-:Y:S06]  /*16350*/  BRA `(.L_x_4164) ;  /* 0xffffffe400a87947 */ /* 0x000fec000383ffff */
.L_x_4110:
[----:B------:R-:W-:Y:S01]  /*16360*/  BSSY B0, `(.L_x_4165) ;  /* 0x0000007000007945 */ /* 0x000fe20003800000 */
[----:B------:R-:W-:Y:S02]  /*16370*/  IMAD.MOV.U32 R13, RZ, RZ, R2 ;  /* 0x000000ffff0d7224 */ /* 0x000fe400078e0002 */
[----:B------:R-:W-:Y:S02]  /*16380*/  IMAD.MOV.U32 R11, RZ, RZ, 0x1f ;  /* 0x0000001fff0b7424 */ /* 0x000fe400078e00ff */
[----:B------:R-:W-:-:S07]  /*16390*/  IMAD.MOV.U32 R15, RZ, RZ, -0x1 ;  /* 0xffffffffff0f7424 */ /* 0x000fce00078e00ff */
[----:B012---:R-:W-:Y:S05]  /*163a0*/  WARPSYNC.COLLECTIVE R15, `(.L_x_4166) ;  /* 0x000000000f087348 */ /* 0x007fea0003c00000 */
[----:B------:R3:W4:Y:S02]  /*163b0*/  SHFL.IDX P6, R14, R13, R12, R11 ;  /* 0x0000000c0d0e7389 */ /* 0x00072400000c000b */
[----:B01234-:R-:W-:Y:S01]  /*163c0*/  ENDCOLLECTIVE ;  /* 0x000000000000791b */ /* 0x01ffe20003800000 */
.L_x_4166:
[----:B------:R-:W-:Y:S05]  /*163d0*/  BSYNC B0 ;  /* 0x0000000000007941 */ /* 0x000fea0003800000 */
.L_x_4165:
[----:B------:R-:W-:Y:S01]  /*163e0*/  IMAD.MOV.U32 R8, RZ, RZ, R14 ;  /* 0x000000ffff087224 */ /* 0x000fe200078e000e */
[----:B------:R-:W-:Y:S06]  /*163f0*/  BRA `(.L_x_4109) ;  /* 0xffffffe4009c7947 */ /* 0x000fec000383ffff */
.L_x_4113:
[----:B-1----:R1:W3:Y:S02]  /*16400*/  SYNCS.PHASECHK.TRANS64.TRYWAIT P0, [R0+URZ+0x38820], R3 ;  /* 0x03882003000075a7 */ /* 0x0022e4000800017f */
[----:B---3--:R-:W-:Y:S05]  /*16410*/  @!P0 NANOSLEEP.SYNCS 0x989680 ;  /* 0x009896800000895d */ /* 0x008fea0003900000 */
[----:B------:R-:W3:Y:S02]  /*16420*/  @!P0 SYNCS.PHASECHK.TRANS64 P0, [R0+URZ+0x38820], R3 ;  /* 0x03882003000085a7 */ /* 0x000ee4000800007f */
[----:B---3--:R-:W-:Y:S05]  /*16430*/  @!P0 BRA `(.L_x_4113) ;  /* 0xfffffffc00f08947 */ /* 0x008fea000383ffff */
[----:B------:R-:W-:Y:S05]  /*16440*/  BRA `(.L_x_4167) ;  /* 0xffffffec00147947 */ /* 0x000fea000383ffff */
.L_x_4114:
        /* <DEDUP_REMOVED lines=11> */
.L_x_4169:
[----:B------:R-:W-:Y:S05]  /*16500*/  BSYNC B0 ;  /* 0x0000000000007941 */ /* 0x000fea0003800000 */
.L_x_4168:
[----:B------:R-:W-:Y:S05]  /*16510*/  BRA `(.L_x_4170) ;  /* 0xffffffe800f87947 */ /* 0x000fea000383ffff */
.L_x_4117:
[----:B------:R-:W-:Y:S01]  /*16520*/  BSSY B1, `(.L_x_4171) ;  /* 0x0000006000017945 */ /* 0x000fe20003800000 */
[----:B------:R-:W-:-:S07]  /*16530*/  IMAD.MOV.U32 R15, RZ, RZ, -0x1 ;  /* 0xffffffffff0f7424 */ /* 0x000fce00078e00ff */
[----:B012---:R-:W-:Y:S05]  /*16540*/  WARPSYNC.COLLECTIVE R15, `(.L_x_4172) ;  /* 0x000000000f0c7348 */ /* 0x007fea0003c00000 */
[----:B------:R-:W-:Y:S02]  /*16550*/  ELECT P6, UR62, PT ;  /* 0x00000000003e782f */ /* 0x000fe400038c0000 */
[----:B------:R-:W-:Y:S01]  /*16560*/  MOV R14, UR62 ;  /* 0x0000003e000e7c02 */ /* 0x000fe20008000f00 */
[----:B012---:R-:W-:Y:S10]  /*16570*/  ENDCOLLECTIVE ;  /* 0x000000000000791b */ /* 0x007ff40003800000 */
.L_x_4172:
[----:B------:R-:W-:Y:S05]  /*16580*/  BSYNC B1 ;  /* 0x0000000000017941 */ /* 0x000fea0003800000 */
.L_x_4171:
[----:B------:R-:W-:Y:S05]  /*16590*/  BRA `(.L_x_4173) ;  /* 0xffffffe800f07947 */ /* 0x000fea000383ffff */
.L_x_4119:
[----:B-1----:R1:W2:Y:S02]  /*165a0*/  SYNCS.PHASECHK.TRANS64.TRYWAIT P0, [R6+URZ], R5 ;  /* 0x00000005060075a7 */ /* 0x0022a4000800017f */
[----:B--2---:R-:W-:Y:S05]  /*165b0*/  @!P0 NANOSLEEP.SYNCS 0x989680 ;  /* 0x009896800000895d */ /* 0x004fea0003900000 */
[----:B------:R-:W2:Y:S02]  /*165c0*/  @!P0 SYNCS.PHASECHK.TRANS64 P0, [R6+URZ], R5 ;  /* 0x00000005060085a7 */ /* 0x000ea4000800007f */
[----:B--2---:R-:W-:Y:S05]  /*165d0*/  @!P0 BRA `(.L_x_4119) ;  /* 0xfffffffc00f08947 */ /* 0x004fea000383ffff */
[----:B------:R-:W-:Y:S05]  /*165e0*/  BRA `(.L_x_4174) ;  /* 0xffffffec00347947 */ /* 0x000fea000383ffff */
.L_x_4120:
[----:B--2---:R2:W3:Y:S02]  /*165f0*/  SYNCS.PHASECHK.TRANS64.TRYWAIT P0, [R7+URZ], R2 ;  /* 0x00000002070075a7 */ /* 0x0044e4000800017f */
[----:B---3--:R-:W-:Y:S05]  /*16600*/  @!P0 NANOSLEEP.SYNCS 0x989680 ;  /* 0x009896800000895d */ /* 0x008fea0003900000 */
[----:B------:R-:W3:Y:S02]  /*16610*/  @!P0 SYNCS.PHASECHK.TRANS64 P0, [R7+URZ], R2 ;  /* 0x00000002070085a7 */ /* 0x000ee4000800007f */
[----:B---3--:R-:W-:Y:S05]  /*16620*/  @!P0 BRA `(.L_x_4120) ;  /* 0xfffffffc00f08947 */ /* 0x008fea000383ffff */
[----:B------:R-:W-:Y:S05]  /*16630*/  BRA `(.L_x_4175) ;  /* 0xffffffec00287947 */ /* 0x000fea000383ffff */
.L_x_4122:
[----:B---3--:R3:W4:Y:S02]  /*16640*/  SYNCS.PHASECHK.TRANS64.TRYWAIT P0, [R4+URZ], R5 ;  /* 0x00000005040075a7 */ /* 0x008724000800017f */
[----:B----4-:R-:W-:Y:S05]  /*16650*/  @!P0 NANOSLEEP.SYNCS 0x989680 ;  /* 0x009896800000895d */ /* 0x010fea0003900000 */
[----:B------:R-:W4:Y:S02]  /*16660*/  @!P0 SYNCS.PHASECHK.TRANS64 P0, [R4+URZ], R5 ;  /* 0x00000005040085a7 */ /* 0x000f24000800007f */
[----:B----4-:R-:W-:Y:S05]  /*16670*/  @!P0 BRA `(.L_x_4122) ;  /* 0xfffffffc00f08947 */ /* 0x010fea000383ffff */
[----:B------:R-:W-:Y:S05]  /*16680*/  BRA `(.L_x_4176) ;  /* 0xffffffec00307947 */ /* 0x000fea000383ffff */
.L_x_4177:
        /* <DEDUP_REMOVED lines=15> */
.L_x_4565:


//--------------------- .text._ZN7cutlass13device_kernelIN5flash11enable_sm90INS1_16FlashAttnFwdSm90INS1_25CollectiveMainloopFwdSm90ILi2EN4cute5tupleIJNS5_1CILi1EEES8_S8_EEENS6_IJNS7_ILi64EEESA_SA_EEELi512ENS_10bfloat16_tEfNS_4arch4Sm90ELb1ELb0ELb1ELb1ELb0ELb1ELb1ELb0ELb0ELb0ELb0ELb0EEENS1_21CollectiveEpilogueFwdINS6_IJSA_NS7_ILi512EEESA_EEES9_SC_SE_Li256ELb1ELb0ELb0ELb0EEENS1_36VarlenDynamicPersistentTileSchedulerILi64ELi64ELi256ELi32ELb0ELb0ELb1ELb1ELb1ELb1EEEEEEEEEvNT_6ParamsE --------------------------
	.section	.text._ZN7cutlass13device_kernelIN5flash11enable_sm90INS1_16FlashAttnFwdSm90INS1_25CollectiveMainloopFwdSm90ILi2EN4cute5tupleIJNS5_1CILi1EEES8_S8_EEENS6_IJNS7_ILi64EEESA_SA_EEELi512ENS_10bfloat16_tEfNS_4arch4Sm90ELb1ELb0ELb1ELb1ELb0ELb1ELb1ELb0ELb0ELb0ELb0ELb0EEENS1_21CollectiveEpilogueFwdINS6_IJSA_NS7_ILi512EEESA_EEES9_SC_SE_Li256ELb1ELb0ELb0ELb0EEENS1_36VarlenDynamicPersistentTileSchedulerILi64ELi64ELi256ELi32ELb0ELb0ELb1ELb1ELb1ELb1EEEEEEEEEvNT_6ParamsE,"ax",@progbits
	.align	128
.text._ZN7cutlass13device_kernelIN5flash11enable_sm90INS1_16FlashAttnFwdSm90INS1_25CollectiveMainloopFwdSm90ILi2EN4cute5tupleIJNS5_1CILi1EEES8_S8_EEENS6_IJNS7_ILi64EEESA_SA_EEELi512ENS_10bfloat16_tEfNS_4arch4Sm90ELb1ELb0ELb1ELb1ELb0ELb1ELb1ELb0ELb0ELb0ELb0ELb0EEENS1_21CollectiveEpilogueFwdINS6_IJSA_NS7_ILi512EEESA_EEES9_SC_SE_Li256ELb1ELb0ELb0ELb0EEENS1_36VarlenDynamicPersistentTileSchedulerILi64ELi64ELi256ELi32ELb0ELb0ELb1ELb1ELb1ELb1EEEEEEEEEvNT_6ParamsE:
        .type           _ZN7cutlass13device_kernelIN5flash11enable_sm90INS1_16FlashAttnFwdSm90INS1_25CollectiveMainloopFwdSm90ILi2EN4cute5tupleIJNS5_1CILi1EEES8_S8_EEENS6_IJNS7_ILi64EEESA_SA_EEELi512ENS_10bfloat16_tEfNS_4arch4Sm90ELb1ELb0ELb1ELb1ELb0ELb1ELb1ELb0ELb0ELb0ELb0ELb0EEENS1_21CollectiveEpilogueFwdINS6_IJSA_NS7_ILi512EEESA_EEES9_SC_SE_Li256ELb1ELb0ELb0ELb0EEENS1_36VarlenDynamicPersistentTileSchedulerILi64ELi64ELi256ELi32ELb0ELb0ELb1ELb1ELb1ELb1EEEEEEEEEvNT_6ParamsE,@function
        .size           _ZN7cutlass13device_kernelIN5flash11enable_sm90INS1_16FlashAttnFwdSm90INS1_25CollectiveMainloopFwdSm90ILi2EN4cute5tupleIJNS5_1CILi1EEES8_S8_EEENS6_IJNS7_ILi64EEESA_SA_EEELi512ENS_10bfloat16_tEfNS_4arch4Sm90ELb1ELb0ELb1ELb1ELb0ELb1ELb1ELb0ELb0ELb0ELb0ELb0EEENS1_21CollectiveEpilogueFwdINS6_IJSA_NS7_ILi512EEESA_EEES9_SC_SE_Li256ELb1ELb0ELb0ELb0EEENS1_36VarlenDynamicPersistentTileSchedulerILi64ELi64ELi256ELi32ELb0ELb0ELb1ELb1ELb1ELb1EEEEEEEEEvNT_6ParamsE,(.L_x_4566 - _ZN7cutlass13device_kernelIN5flash11enable_sm90INS1_16FlashAttnFwdSm90INS1_25CollectiveMainloopFwdSm90ILi2EN4cute5tupleIJNS5_1CILi1EEES8_S8_EEENS6_IJNS7_ILi64EEESA_SA_EEELi512ENS_10bfloat16_tEfNS_4arch4Sm90ELb1ELb0ELb1ELb1ELb0ELb1ELb1ELb0ELb0ELb0ELb0ELb0EEENS1_21CollectiveEpilogueFwdINS6_IJSA_NS7_ILi512EEESA_EEES9_SC_SE_Li256ELb1ELb0ELb0ELb0EEENS1_36VarlenDynamicPersistentTileSchedulerILi64ELi64ELi256ELi32ELb0ELb0ELb1ELb1ELb1ELb1EEEEEEEEEvNT_6ParamsE)
        .other          _ZN7cutlass13device_kernelIN5flash11enable_sm90INS1_16FlashAttnFwdSm90INS1_25CollectiveMainloopFwdSm90ILi2EN4cute5tupleIJNS5_1CILi1EEES8_S8_EEENS6_IJNS7_ILi64EEESA_SA_EEELi512ENS_10bfloat16_tEfNS_4arch4Sm90ELb1ELb0ELb1ELb1ELb0ELb1ELb1ELb0ELb0ELb0ELb0ELb0EEENS1_21CollectiveEpilogueFwdINS6_IJSA_NS7_ILi512EEESA_EEES9_SC_SE_Li256ELb1ELb0ELb0ELb0EEENS1_36VarlenDynamicPersistentTileSchedulerILi64ELi64ELi256ELi32ELb0ELb0ELb1ELb1ELb1ELb1EEEEEEEEEvNT_6ParamsE,@"STO_CUDA_ENTRY STV_DEFAULT"
_ZN7cutlass13device_kernelIN5flash11enable_sm90INS1_16FlashAttnFwdSm90INS1_25CollectiveMainloopFwdSm90ILi2EN4cute5tupleIJNS5_1CILi1EEES8_S8_EEENS6_IJNS7_ILi64EEESA_SA_EEELi512ENS_10bfloat16_tEfNS_4arch4Sm90ELb1ELb0ELb1ELb1ELb0ELb1ELb1ELb0ELb0ELb0ELb0ELb0EEENS1_21CollectiveEpilogueFwdINS6_IJSA_NS7_ILi512EEESA_EEES9_SC_SE_Li256ELb1ELb0ELb0ELb0EEENS1_36VarlenDynamicPersistentTileSchedulerILi64ELi64ELi256ELi32ELb0ELb0ELb1ELb1ELb1ELb1EEEEEEEEEvNT_6ParamsE:
        /* <DEDUP_REMOVED lines=29> */
.L_x_4179:
[----:B------:R-:W-:Y:S05]  /*01d0*/  BSYNC B0 ;  /* 0x0000000000007941 */ /* 0x000fea0003800000 */
.L_x_4178:
        /* <DEDUP_REMOVED lines=39> */
.L_x_4180:
        /* <DEDUP_REMOVED lines=22> */
.L_x_4181:
        /* <DEDUP_REMOVED lines=18> */
.L_x_4182:
        /* <DEDUP_REMOVED lines=22> */
.L_x_4183:
        /* <DEDUP_REMOVED lines=22> */
.L_x_4184:
        /* <DEDUP_REMOVED lines=9> */
.L_x_4187:
        /* <DEDUP_REMOVED lines=44> */
[----:B------:R-:W-:Y:S01]  /*0ce0*/  LOP3.LUT R5, R5, 0x7ffffffc, RZ, 0xc0, !PT ;  /* 0x7ffffffc05057812 */ /* 0x000fe200078ec0ff */
[----:B------:R-:W-:Y:S01]  /*0cf0*/  IMAD.IADD R11, R10, 0x1, -R11 ;  /* 0x000000010a0b7824 */ /* 0x000fe200078e0a0b */
[----:B------:R-:W-:Y:S02]  /*0d00*/  SHF.R.S32.HI R223, RZ, 0x7, R4 ;  /* 0x00000007ffdf7819 */ /* 0x000fe40000011404 */
[----:B------:R-:W-:Y:S02]  /*0d10*/  LOP3.LUT R15, R14, 0x3ffffc, RZ, 0xc0, !PT ;  /* 0x003ffffc0e0f7812 */ /* 0x000fe400078ec0ff */
[----:B------:R-:W-:Y:S01]  /*0d20*/  LEA.HI R8, R8, R7, RZ, 0x3 ;  /* 0x0000000708087211 */ /* 0x000fe200078f18ff */
[----:B------:R-:W-:Y:S01]  /*0d30*/  IMAD.IADD R5, R6, 0x1, -R5 ;  /* 0x0000000106057824 */ /* 0x000fe200078e0a05 */
[----:B------:R-:W-:Y:S01]  /*0d40*/  LEA.HI R3, R3, R6, RZ, 0x5 ;  /* 0x0000000603037211 */ /* 0x000fe200078f28ff */
[----:B------:R-:W-:Y:S01]  /*0d50*/  IMAD R14, R223, 0x100, R10 ;  /* 0x00000100df0e7824 */ /* 0x000fe200078e020a */
[----:B------:R-:W-:Y:S01]  /*0d60*/  LOP3.LUT R8, R8, 0xfffffff8, RZ, 0xc0, !PT ;  /* 0xfffffff808087812 */ /* 0x000fe200078ec0ff */
[----:B------:R-:W-:Y:S01]  /*0d70*/  IMAD.IADD R15, R212, 0x1, -R15 ;  /* 0x00000001d40f7824 */ /* 0x000fe200078e0a0f */
[----:B------:R-:W-:Y:S01]  /*0d80*/  LEA.HI R6, R0, R235, RZ, 0x2 ;  /* 0x000000eb00067211 */ /* 0x000fe200078f10ff */
[----:B------:R-:W-:Y:S01]  /*0d90*/  IMAD.IADD R13, R12, 0x1, -R13 ;  /* 0x000000010c0d7824 */ /* 0x000fe200078e0a0d */
[----:B------:R-:W-:Y:S01]  /*0da0*/  SHF.L.U32 R10, R11, 0x6, RZ ;  /* 0x000000060b0a7819 */ /* 0x000fe200000006ff */
[----:B------:R-:W-:Y:S01]  /*0db0*/  IMAD R14, R15, 0x10, R14 ;  /* 0x000000100f0e7824 */ /* 0x000fe200078e020e */
[----:B------:R-:W-:Y:S01]  /*0dc0*/  SHF.R.S32.HI R3, RZ, 0x5, R3 ;  /* 0x00000005ff037819 */ /* 0x000fe20000011403 */
[----:B------:R-:W-:Y:S01]  /*0dd0*/  IMAD.SHL.U32 R13, R13, 0x8, RZ ;  /* 0x000000080d0d7824 */ /* 0x000fe200078e00ff */
[----:B------:R-:W-:Y:S01]  /*0de0*/  SHF.R.S32.HI R19, RZ, 0x2, R6 ;  /* 0x00000002ff137819 */ /* 0x000fe20000011406 */
[----:B------:R-:W-:Y:S01]  /*0df0*/  IMAD.IADD R8, R7, 0x1, -R8 ;  /* 0x0000000107087824 */ /* 0x000fe200078e0a08 */
[----:B------:R-:W-:Y:S01]  /*0e00*/  LOP3.LUT R10, R10, 0x1c0, RZ, 0xc0, !PT ;  /* 0x000001c00a0a7812 */ /* 0x000fe200078ec0ff */
[----:B------:R-:W-:-:S02]  /*0e10*/  IMAD.SHL.U32 R9, R9, 0x40, RZ ;  /* 0x0000004009097824 */ /* 0x000fc400078e00ff */
[--C-:B------:R-:W-:Y:S01]  /*0e20*/  IMAD.U32 R234, R14, 0x40, R13.reuse ;  /* 0x000000400eea7824 */ /* 0x100fe200078e000d */
[----:B------:R-:W-:Y:S01]  /*0e30*/  LOP3.LUT R13, R10, 0x8, R13, 0xf8, !PT ;  /* 0x000000080a0d7812 */ /* 0x000fe200078ef80d */
[----:B------:R-:W-:Y:S01]  /*0e40*/  IMAD R190, R3, 0x10, R8 ;  /* 0x0000001003be7824 */ /* 0x000fe200078e0208 */
[----:B------:R-:W-:Y:S01]  /*0e50*/  LEA.HI R3, R0, R235, RZ, 0x3 ;  /* 0x000000eb00037211 */ /* 0x000fe200078f18ff */
[----:B------:R-:W-:Y:S01]  /*0e60*/  VIADD R236, R19, 0x20 ;  /* 0x0000002013ec7836 */ /* 0x000fe20000000000 */
[----:B------:R-:W-:Y:S02]  /*0e70*/  SHF.R.U32.HI R10, RZ, 0x3, R10 ;  /* 0x00000003ff0a7819 */ /* 0x000fe4000001160a */
[----:B------:R-:W-:Y:S02]  /*0e80*/  LOP3.LUT R9, R9, 0x7ffffe00, RZ, 0xc0, !PT ;  /* 0x7ffffe0009097812 */ /* 0x000fe400078ec0ff */
[----:B------:R-:W-:Y:S02]  /*0e90*/  LOP3.LUT R222, R6, 0xfffffffc, RZ, 0xc0, !PT ;  /* 0xfffffffc06de7812 */ /* 0x000fe400078ec0ff */
[----:B------:R-:W-:-:S02]  /*0ea0*/  SHF.R.S32.HI R214, RZ, 0x3, R3 ;  /* 0x00000003ffd67819 */ /* 0x000fc40000011403 */
[----:B------:R-:W-:Y:S01]  /*0eb0*/  LOP3.LUT R0, R3, 0x1ffffff8, RZ, 0xc0, !PT ;  /* 0x1ffffff803007812 */ /* 0x000fe200078ec0ff */
[----:B------:R-:W-:Y:S01]  /*0ec0*/  IMAD R9, R212, 0x400, R9 ;  /* 0x00000400d4097824 */ /* 0x000fe200078e0209 */
[----:B------:R-:W-:Y:S02]  /*0ed0*/  LOP3.LUT R10, R13, R10, RZ, 0x3c, !PT ;  /* 0x0000000a0d0a7212 */ /* 0x000fe400078e3cff */
[----:B------:R-:W-:Y:S01]  /*0ee0*/  SHF.R.S32.HI R3, RZ, 0x1f, R236 ;  /* 0x0000001fff037819 */ /* 0x000fe200000114ec */
[----:B------:R-:W-:Y:S01]  /*0ef0*/  IMAD.IADD R222, R235, 0x1, -R222 ;  /* 0x00000001ebde7824 */ /* 0x000fe200078e0ade */
[----:B------:R-:W-:Y:S01]  /*0f00*/  R2P PR, R11, 0x6 ;  /* 0x000000060b007804 */ /* 0x000fe20000000000 */
[----:B------:R-:W-:Y:S01]  /*0f10*/  IMAD.SHL.U32 R232, R236, 0x40, RZ ;  /* 0x00000040ece87824 */ /* 0x000fe200078e00ff */
[----:B------:R-:W-:Y:S01]  /*0f20*/  LEA.HI R3, R3, R236, RZ, 0x3 ;  /* 0x000000ec03037211 */ /* 0x000fe200078f18ff */
[----:B------:R-:W-:Y:S01]  /*0f30*/  IMAD.IADD R9, R9, 0x1, R10 ;  /* 0x0000000109097824 */ /* 0x000fe200078e020a */
[----:B------:R-:W-:Y:S01]  /*0f40*/  SHF.R.S32.HI R6, RZ, 0x1f, R6 ;  /* 0x0000001fff067819 */ /* 0x000fe20000011406 */
[----:B------:R-:W-:Y:S01]  /*0f50*/  IMAD.IADD R0, R235, 0x1, -R0 ;  /* 0x00000001eb007824 */ /* 0x000fe200078e0a00 */
[----:B------:R-:W-:Y:S01]  /*0f60*/  LEA.HI R4, R4, R223, RZ, 0x1 ;  /* 0x000000df04047211 */ /* 0x000fe200078f08ff */
[----:B------:R-:W-:Y:S01]  /*0f70*/  IMAD R196, R9, 0x2, R2 ;  /* 0x0000000209c47824 */ /* 0x000fe200078e0202 */
[----:B------:R-:W-:-:S02]  /*0f80*/  LOP3.LUT R232, R232, 0x1c0, RZ, 0xc0, !PT ;  /* 0x000001c0e8e87812 */ /* 0x000fc400078ec0ff */
[----:B------:R-:W-:Y:S01]  /*0f90*/  SHF.L.U32 R3, R3, 0x6, RZ ;  /* 0x0000000603037819 */ /* 0x000fe200000006ff */
[----:B------:R-:W-:Y:S01]  /*0fa0*/  IMAD.MOV.U32 R209, RZ, RZ, 0x40 ;  /* 0x00000040ffd17424 */ /* 0x000fe200078e00ff */
[----:B------:R-:W-:Y:S01]  /*0fb0*/  LEA.HI R6, R6, R19, RZ, 0x3 ;  /* 0x0000001306067211 */ /* 0x000fe200078f18ff */
[----:B------:R-:W-:Y:S01]  /*0fc0*/  IMAD.SHL.U32 R193, R0, 0x8, RZ ;  /* 0x0000000800c17824 */ /* 0x000fe200078e00ff */
[----:B------:R-:W-:Y:S01]  /*0fd0*/  LOP3.LUT R4, R4, 0xfffffe, RZ, 0xc0, !PT ;  /* 0x00fffffe04047812 */ /* 0x000fe200078ec0ff */
[C---:B------:R-:W-:Y:S01]  /*0fe0*/  VIADD R210, R196.reuse, 0x36400 ;  /* 0x00036400c4d27836 */ /* 0x040fe20000000000 */
[----:B------:R-:W-:Y:S02]  /*0ff0*/  SHF.R.U32.HI R237, RZ, 0x3, R232 ;  /* 0x00000003ffed7819 */ /* 0x000fe400000116e8 */
[----:B------:R-:W-:Y:S01]  /*1000*/  LOP3.LUT R233, R3, 0xfffffe00, RZ, 0xc0, !PT ;  /* 0xfffffe0003e97812 */ /* 0x000fe200078ec0ff */
[----:B------:R-:W-:Y:S01]  /*1010*/  VIADD R208, R196, 0x36420 ;  /* 0x00036420c4d07836 */ /* 0x000fe20000000000 */
[----:B------:R-:W-:Y:S01]  /*1020*/  SEL R209, R209, 0xffffffc0, !P2 ;  /* 0xffffffc0d1d17807 */ /* 0x000fe20005000000 */
[----:B------:R-:W-:Y:S01]  /*1030*/  IMAD.IADD R4, R223, 0x1, -R4 ;  /* 0x00000001df047824 */ /* 0x000fe200078e0a04 */
[----:B------:R-:W-:Y:S01]  /*1040*/  LOP3.LUT R6, R6, 0xfffffff8, RZ, 0xc0, !PT ;  /* 0xfffffff806067812 */ /* 0x000fe200078ec0ff */
[C---:B------:R-:W-:Y:S01]  /*1050*/  @P1 VIADD R208, R210.reuse, 0xffffffe0 ;  /* 0xffffffe0d2d01836 */ /* 0x040fe20000000000 */
[----:B------:R-:W-:Y:S01]  /*1060*/  CS2R R22, SRZ ;  /* 0x0000000000167805 */ /* 0x000fe2000001ff00 */
[----:B------:R-:W-:Y:S01]  /*1070*/  IMAD.IADD R210, R210, 0x1, R209 ;  /* 0x00000001d2d27824 */ /* 0x000fe200078e02d1 */
[----:B------:R-:W-:Y:S01]  /*1080*/  MOV R188, RZ ;  /* 0x000000ff00bc7202 */ /* 0x000fe20000000f00 */
[----:B------:R-:W-:Y:S01]  /*1090*/  IMAD.MOV.U32 R18, RZ, RZ, RZ ;  /* 0x000000ffff127224 */ /* 0x000fe200078e00ff */
[----:B------:R-:W-:Y:S01]  /*10a0*/  SHF.R.S32.HI R230, RZ, 0x1f, R19 ;  /* 0x0000001fffe67819 */ /* 0x000fe20000011413 */
[----:B------:R-:W-:-:S02]  /*10b0*/  IMAD.MOV.U32 R219, RZ, RZ, RZ ;  /* 0x000000ffffdb7224 */ /* 0x000fc400078e00ff */
[----:B------:R-:W-:Y:S02]  /*10c0*/  IMAD.IADD R191, R19, 0x1, -R6 ;  /* 0x0000000113bf7824 */ /* 0x000fe400078e0a06 */
[----:B------:R-:W-:Y:S02]  /*10d0*/  IMAD.SHL.U32 R195, R4, 0x100, RZ ;  /* 0x0000010004c37824 */ /* 0x000fe400078e00ff */
[----:B------:R-:W-:Y:S02]  /*10e0*/  IMAD.SHL.U32 R192, R5, 0x2, RZ ;  /* 0x0000000205c07824 */ /* 0x000fe400078e00ff */
[----:B------:R-:W-:Y:S01]  /*10f0*/  IMAD.IADD R209, R209, 0x1, R208 ;  /* 0x00000001d1d17824 */ /* 0x000fe200078e02d0 */
[----:B--2---:R-:W-:Y:S01]  /*1100*/  LOP3.LUT R189, R16, 0x1, RZ, 0xfc, !PT ;  /* 0x0000000110bd7812 */ /* 0x004fe200078efcff */
[----:B------:R-:W-:-:S05]  /*1110*/  IMAD.SHL.U32 R16, R222, 0x8, RZ ;  /* 0x00000008de107824 */ /* 0x000fca00078e00ff */
[----:B------:R-:W-:-:S04]  /*1120*/  LOP3.LUT R0, R232, 0x38, R16, 0xf8, !PT ;  /* 0x00000038e8007812 */ /* 0x000fc800078ef810 */
[----:B------:R-:W-:Y:S02]  /*1130*/  LOP3.LUT R231, R233, R0, R237, 0xf6, !PT ;  /* 0x00000000e9e77212 */ /* 0x000fe400078ef6ed */
[----:B------:R-:W-:-:S03]  /*1140*/  SHF.R.S32.HI R17, RZ, 0x1f, R16 ;  /* 0x0000001fff117819 */ /* 0x000fc60000011410 */
[----:B------:R-:W-:-:S07]  /*1150*/  IMAD R231, R231, 0x2, R2 ;  /* 0x00000002e7e77824 */ /* 0x000fce00078e0202 */
.L_x_4329:
[----:B0----5:R-:W0:Y:S01]  /*1160*/  LDC.64 R4, c[0x0][0xd60] ;  /* 0x00035800ff047b82 */ /* 0x021e220000000a00 */
[----:B------:R-:W-:Y:S01]  /*1170*/  ULDC.64 UR4, c[0x0][0xb20] ;  /* 0x0002c80000047ab9 */ /* 0x000fe20000000a00 */
[----:B------:R-:W-:Y:S01]  /*1180*/  ULDC.64 UR8, c[0x0][0xb10] ;  /* 0x0002c40000087ab9 */ /* 0x000fe20000000a00 */
[----:B------:R-:W-:Y:S01]  /*1190*/  ULDC.64 UR6, c[0x0][0xb00] ;  /* 0x0002c00000067ab9 */ /* 0x000fe20000000a00 */
[----:B0-----:R-:W-:-:S05]  /*11a0*/  IMAD.WIDE R4, R187, 0x4, R4 ;  /* 0x00000004bb047825 */ /* 0x001fca00078e0204 */
[----:B--2---:R-:W2:Y:S01]  /*11b0*/  LDG.E R218, desc[UR54][R4.64] ;  /* 0x0000003604da7981 */ /* 0x004ea2000c1e1900 */
[----:B------:R-:W-:Y:S01]  /*11c0*/  ISETP.NE.U32.AND P2, PT, RZ, UR4, PT ;  /* 0x00000004ff007c0c */ /* 0x000fe2000bf45070 */
[----:B----4-:R-:W-:Y:S01]  /*11d0*/  IMAD.MOV.U32 R27, RZ, RZ, RZ ;  /* 0x000000ffff1b7224 */ /* 0x010fe200078e00ff */
[----:B------:R-:W-:Y:S02]  /*11e0*/  ISETP.NE.U32.AND P1, PT, RZ, UR8, PT ;  /* 0x00000008ff007c0c */ /* 0x000fe4000bf25070 */
[----:B------:R-:W-:Y:S02]  /*11f0*/  ISETP.NE.AND.EX P2, PT, RZ, UR5, PT, P2 ;  /* 0x00000005ff007c0c */ /* 0x000fe4000bf45320 */
[----:B------:R-:W-:Y:S02]  /*1200*/  ISETP.NE.AND.EX P1, PT, RZ, UR9, PT, P1 ;  /* 0x00000009ff007c0c */ /* 0x000fe4000bf25310 */
[----:B------:R-:W-:Y:S02]  /*1210*/  ISETP.NE.U32.AND P0, PT, RZ, UR6, PT ;  /* 0x00000006ff007c0c */ /* 0x000fe4000bf05070 */
[----:B------:R-:W-:-:S02]  /*1220*/  MOV R3, RZ ;  /* 0x000000ff00037202 */ /* 0x000fc40000000f00 */
        /* <DEDUP_REMOVED lines=26> */
[----:B------:R-:W-:Y:S02]  /*13d0*/  IMAD.MOV.U32 R220, RZ, RZ, R185 ;  /* 0x000000ffffdc7224 */ /* 0x000fe400078e00b9 */
[----:B------:R-:W-:Y:S02]  /*13e0*/  IMAD.MOV.U32 R213, RZ, RZ, R186 ;  /* 0x000000ffffd57224 */ /* 0x000fe400078e00ba */
        /* <DEDUP_REMOVED lines=11> */
.L_x_4189:
[----:B------:R-:W-:Y:S02]  /*14a0*/  IMAD.U32 R32, RZ, RZ, UR5 ;  /* 0x00000005ff207e24 */ /* 0x000fe4000f8e00ff */
[----:B------:R-:W-:Y:S01]  /*14b0*/  IMAD.U32 R24, RZ, RZ, UR4 ;  /* 0x00000004ff187e24 */ /* 0x000fe2000f8e00ff */
[----:B------:R-:W-:Y:S06]  /*14c0*/  @!P2 BRA `(.L_x_4190) ;  /* 0x000000000010a947 */ /* 0x000fec0003800000 */
[----:B------:R-:W-:-:S04]  /*14d0*/  IADD3 R4, P0, R216, UR8, RZ ;  /* 0x00000008d8047c10 */ /* 0x000fc8000ff1e0ff */
[----:B------:R-:W-:-:S05]  /*14e0*/  IADD3.X R5, R217, UR9, RZ, P0, !PT ;  /* 0x00000009d9057c10 */ /* 0x000fca00087fe4ff */
[----:B------:R0:W5:Y:S01]  /*14f0*/  LDG.E R24, desc[UR54][R4.64] ;  /* 0x0000003604187981 */ /* 0x000162000c1e1900 */
[----:B------:R-:W-:Y:S05]  /*1500*/  BRA `(.L_x_4191) ;  /* 0x0000000000107947 */ /* 0x000fea0003800000 */
.L_x_4190:
[----:B------:R-:W-:Y:S05]  /*1510*/  @!P0 BRA `(.L_x_4191) ;  /* 0x00000000000c8947 */ /* 0x000fea0003800000 */
[----:B------:R-:W2:Y:S04]  /*1520*/  LDG.E R5, desc[UR54][R8.64] ;  /* 0x0000003608057981 */ /* 0x000ea8000c1e1900 */
[----:B------:R-:W2:Y:S02]  /*1530*/  LDG.E R24, desc[UR54][R8.64+0x4] ;  /* 0x0000043608187981 */ /* 0x000ea4000c1e1900 */
[----:B--2---:R-:W-:-:S07]  /*1540*/  IMAD.IADD R24, R24, 0x1, -R5 ;  /* 0x0000000118187824 */ /* 0x004fce00078e0a05 */
.L_x_4191:
        /* <DEDUP_REMOVED lines=14> */
[----:B------:R-:W-:Y:S02]  /*1630*/  IADD3 R11, -R3, R24, RZ ;  /* 0x00000018030b7210 */ /* 0x000fe40007ffe1ff */
[----:B------:R-:W-:Y:S02]  /*1640*/  LEA R3, R185, 0x7f, 0x6 ;  /* 0x0000007fb9037811 */ /* 0x000fe400078e30ff */
[----:B------:R-:W-:Y:S01]  /*1650*/  PLOP3.LUT P3, PT, PT, PT, PT, 0x80, 0x0 ;  /* 0x000000000000781c */ /* 0x000fe20003f6f070 */
[----:B------:R-:W-:-:S05]  /*1660*/  IMAD.MOV R46, RZ, RZ, -R11 ;  /* 0x000000ffff2e7224 */ /* 0x000fca00078e0a0b */
[----:B------:R-:W-:Y:S01]  /*1670*/  VIMNMX R46, RZ, R46, !PT ;  /* 0x0000002eff2e7248 */ /* 0x000fe20007fe0100 */
[----:B--2---:R-:W-:-:S04]  /*1680*/  @P0 IMAD.IADD R32, R9, 0x1, -R0 ;  /* 0x0000000109200824 */ /* 0x004fc800078e0a00 */
        /* <DEDUP_REMOVED lines=41> */
.L_x_4194:
[----:B------:R-:W-:Y:S05]  /*1920*/  BSYNC B6 ;  /* 0x0000000000067941 */ /* 0x000fea0003800000 */
.L_x_4193:
        /* <DEDUP_REMOVED lines=20> */
.L_x_4196:
[----:B------:R-:W-:Y:S05]  /*1a70*/  BSYNC B6 ;  /* 0x0000000000067941 */ /* 0x000fea0003800000 */
.L_x_4195:
        /* <DEDUP_REMOVED lines=8> */
[----:B------:R-:W2:Y:S06]  /*1b00*/  LDC R63, c[0x0][0x3d4] ;  /* 0x0000f500ff3f7b82 */ /* 0x000eac0000000800 */
[----:B------:R-:W-:Y:S02]  /*1b10*/  @P0 IADD3 R4, P1, R216, UR4, RZ ;  /* 0x00000004d8040c10 */ /* 0x000fe4000ff3e0ff */
[----:B------:R-:W3:Y:S02]  /*1b20*/  LDC.64 R26, c[0x0][0x3d8] ;  /* 0x0000f600ff1a7b82 */ /* 0x000ee40000000a00 */
[----:B------:R-:W-:Y:S01]  /*1b30*/  @P0 IADD3.X R5, R217, UR5, RZ, P1, !PT ;  /* 0x00000005d9050c10 */ /* 0x000fe20008ffe4ff */
[----:B------:R-:W-:-:S04]  /*1b40*/  ULDC.64 UR4, c[0x0][0x2f8] ;  /* 0x0000be0000047ab9 */ /* 0x000fc80000000a00 */
[----:B------:R4:W3:Y:S01]  /*1b50*/  @P0 LDG.E R25, desc[UR54][R4.64] ;  /* 0x0000003604190981 */ /* 0x0008e2000c1e1900 */
[----:B0-----:R-:W-:Y:S01]  /*1b60*/  ISETP.NE.AND P0, PT, R0, 0x1, PT ;  /* 0x000000010000780c */ /* 0x001fe20003f05270 */
[----:B------:R-:W0:Y:S01]  /*1b70*/  LDC.64 R42, c[0x0][0x3e8] ;  /* 0x0000fa00ff2a7b82 */ /* 0x000e220000000a00 */
[----:B------:R-:W-:Y:S01]  /*1b80*/  SHF.R.S32.HI R15, RZ, 0x1f, R44 ;  /* 0x0000001fff0f7819 */ /* 0x000fe2000001142c */
[----:B------:R-:W-:Y:S01]  /*1b90*/  IMAD.SHL.U32 R38, R222, 0x4, RZ ;  /* 0x00000004de267824 */ /* 0x000fe200078e00ff */
[----:B------:R-:W0:Y:S01]  /*1ba0*/  S2R R45, SR_TID.X ;  /* 0x00000000002d7919 */ /* 0x000e220000002100 */
[-C--:B-1----:R-:W-:Y:S01]  /*1bb0*/  IMAD.WIDE.U32 R48, R19, R28.reuse, R16 ;  /* 0x0000001c13307225 */ /* 0x082fe200078e0010 */
[----:B------:R-:W-:Y:S02]  /*1bc0*/  SHF.L.U64.HI R50, R28, 0x6, R29 ;  /* 0x000000061c327819 */ /* 0x000fe4000001021d */
[----:B--2---:R-:W-:Y:S01]  /*1bd0*/  ISETP.GE.AND P2, PT, R16, R63, PT ;  /* 0x0000003f1000720c */ /* 0x004fe20003f46270 */
[-C--:B------:R-:W-:Y:S01]  /*1be0*/  IMAD R3, R15, R28.reuse, RZ ;  /* 0x0000001c0f037224 */ /* 0x080fe200078e02ff */
[----:B------:R-:W-:Y:S01]  /*1bf0*/  SHF.R.S32.HI R39, RZ, 0x1f, R38 ;  /* 0x0000001fff277819 */ /* 0x000fe20000011426 */
[C---:B----4-:R-:W-:Y:S01]  /*1c00*/  IMAD.WIDE.U32 R4, R44.reuse, R28, RZ ;  /* 0x0000001c2c047225 */ /* 0x050fe200078e00ff */
[----:B------:R-:W-:Y:S01]  /*1c10*/  SEL R13, R63, RZ, P2 ;  /* 0x000000ff3f0d7207 */ /* 0x000fe20001000000 */
[----:B------:R-:W1:Y:S01]  /*1c20*/  @P0 LDC R7, c[0x0][0x42c] ;  /* 0x00010b00ff070b82 */ /* 0x000e620000000800 */
[----:B------:R-:W-:Y:S01]  /*1c30*/  P2R R72, PR, RZ, 0x4 ;  /* 0x00000004ff487803 */ /* 0x000fe20000000000 */
[----:B------:R-:W-:Y:S01]  /*1c40*/  IMAD R3, R44, R29, R3 ;  /* 0x0000001d2c037224 */ /* 0x000fe200078e0203 */
[----:B------:R-:W-:Y:S01]  /*1c50*/  IADD3 R44, P2, R19, R44, RZ ;  /* 0x0000002c132c7210 */ /* 0x000fe20007f5e0ff */
[----:B------:R-:W-:Y:S01]  /*1c60*/  IMAD.IADD R13, R16, 0x1, R13 ;  /* 0x00000001100d7824 */ /* 0x000fe200078e020d */
[----:B---3--:R-:W-:Y:S01]  /*1c70*/  SHF.L.U64.HI R52, R26, 0x6, R27 ;  /* 0x000000061a347819 */ /* 0x008fe2000001021b */
[----:B------:R-:W-:-:S02]  /*1c80*/  IMAD.IADD R5, R5, 0x1, R3 ;  /* 0x0000000105057824 */ /* 0x000fc400078e0203 */
[----:B------:R-:W2:Y:S01]  /*1c90*/  @P0 LDC R9, c[0x0][0x430] ;  /* 0x00010c00ff090b82 */ /* 0x000ea20000000800 */
[----:B------:R-:W-:Y:S01]  /*1ca0*/  SHF.R.S32.HI R12, RZ, 0x1f, R13 ;  /* 0x0000001fff0c7819 */ /* 0x000fe2000001140d */
[----:B------:R-:W-:Y:S02]  /*1cb0*/  IMAD.SHL.U32 R58, R191, 0x40, RZ ;  /* 0x00000040bf3a7824 */ /* 0x000fe400078e00ff */
[----:B0-----:R-:W-:Y:S01]  /*1cc0*/  IMAD.WIDE.U32 R10, R19, R42, R16 ;  /* 0x0000002a130a7225 */ /* 0x001fe200078e0010 */
[----:B------:R-:W-:Y:S02]  /*1cd0*/  SHF.L.U64.HI R54, R42, 0x6, R43 ;  /* 0x000000062a367819 */ /* 0x000fe4000001022b */
[----:B------:R-:W-:Y:S01]  /*1ce0*/  LOP3.LUT R58, R58, 0x1c0, RZ, 0xc0, !PT ;  /* 0x000001c03a3a7812 */ /* 0x000fe200078ec0ff */
[----:B------:R-:W-:Y:S01]  /*1cf0*/  IMAD.SHL.U32 R51, R28, 0x40, RZ ;  /* 0x000000401c337824 */ /* 0x000fe200078e00ff */
[----:B------:R-:W0:Y:S01]  /*1d00*/  LDC R61, c[0x0][0x3d4] ;  /* 0x0000f500ff3d7b82 */ /* 0x000e220000000800 */
[----:B------:R-:W-:Y:S01]  /*1d10*/  IMAD.SHL.U32 R55, R42, 0x40, RZ ;  /* 0x000000402a377824 */ /* 0x000fe200078e00ff */
[----:B------:R-:W-:Y:S01]  /*1d20*/  SHF.R.U32.HI R62, RZ, 0x3, R58 ;  /* 0x00000003ff3e7819 */ /* 0x000fe2000001163a */
[----:B------:R-:W-:-:S02]  /*1d30*/  VIADD R80, R16, 0x20 ;  /* 0x0000002010507836 */ /* 0x000fc40000000000 */
[----:B------:R-:W-:Y:S01]  /*1d40*/  IMAD.SHL.U32 R53, R26, 0x40, RZ ;  /* 0x000000401a357824 */ /* 0x000fe200078e00ff */
[----:B------:R-:W-:Y:S01]  /*1d50*/  SHF.R.U32.HI R45, RZ, 0x7, R45 ;  /* 0x00000007ff2d7819 */ /* 0x000fe2000001162d */
[----:B-1----:R-:W-:Y:S01]  /*1d60*/  @P0 IMAD.HI.U32 R0, R186, R7, RZ ;  /* 0x00000007ba000227 */ /* 0x002fe200078e00ff */
[----:B------:R-:W1:Y:S02]  /*1d70*/  LDC R60, c[0x0][0x2e4] ;  /* 0x0000b900ff3c7b82 */ /* 0x000e640000000800 */
[----:B------:R-:W-:Y:S01]  /*1d80*/  IADD3 R59, R45, 0x8, RZ ;  /* 0x000000082d3b7810 */ /* 0x000fe20007ffe0ff */
[----:B------:R-:W-:Y:S02]  /*1d90*/  IMAD.SHL.U32 R63, R63, 0x2, RZ ;  /* 0x000000023f3f7824 */ /* 0x000fe400078e00ff */
[----:B------:R-:W-:Y:S01]  /*1da0*/  IMAD.X R45, R230, 0x1, R15, P2 ;  /* 0x00000001e62d7824 */ /* 0x000fe200010e060f */
[----:B--2---:R-:W-:Y:S02]  /*1db0*/  @P0 SHF.R.U32.HI R186, RZ, R9, R0 ;  /* 0x00000009ffba0219 */ /* 0x004fe40000011600 */
[----:B------:R-:W-:-:S02]  /*1dc0*/  ISETP.NE.U32.AND P0, PT, RZ, UR8, PT ;  /* 0x00000008ff007c0c */ /* 0x000fc4000bf05070 */
        /* <DEDUP_REMOVED lines=20> */
[----:B------:R-:W-:Y:S01]  /*1f10*/  IMAD R4, R0, UR4, RZ ;  /* 0x0000000400047c24 */ /* 0x000fe2000f8e02ff */
[----:B------:R-:W-:Y:S01]  /*1f20*/  IADD3 R0, R41, R3, RZ ;  /* 0x0000000329007210 */ /* 0x000fe20007ffe0ff */
[----:B------:R-:W-:Y:S01]  /*1f30*/  IMAD.WIDE.U32 R36, R9, UR4, R6 ;  /* 0x0000000409247c25 */ /* 0x000fe2000f8e0006 */
[----:B------:R-:W-:Y:S01]  /*1f40*/  IADD3 R3, P0, R40, R48, RZ ;  /* 0x0000003028037210 */ /* 0x000fe20007f1e0ff */
[----:B------:R-:W-:-:S02]  /*1f50*/  ULDC UR4, c[0x0][0x2e4] ;  /* 0x0000b90000047ab9 */ /* 0x000fc40000000800 */
[----:B------:R-:W-:Y:S01]  /*1f60*/  IMAD R75, R9, UR5, R4 ;  /* 0x00000005094b7c24 */ /* 0x000fe2000f8e0204 */
[----:B------:R-:W-:Y:S01]  /*1f70*/  IADD3.X R48, R0, R49, R5, P0, !PT ;  /* 0x0000003100307210 */ /* 0x000fe200007fe405 */
[-C--:B------:R-:W-:Y:S01]  /*1f80*/  IMAD R4, R230, R26.reuse, RZ ;  /* 0x0000001ae6047224 */ /* 0x080fe200078e02ff */
[----:B------:R-:W-:Y:S01]  /*1f90*/  LEA.HI R49, R12, R13, RZ, 0x3 ;  /* 0x0000000d0c317211 */ /* 0x000fe200078f18ff */
[-C--:B------:R-:W-:Y:S01]  /*1fa0*/  IMAD.WIDE.U32 R8, R19, R26.reuse, R16 ;  /* 0x0000001a13087225 */ /* 0x080fe200078e0010 */
[----:B------:R-:W-:Y:S02]  /*1fb0*/  ISETP.GE.AND P0, PT, R16, UR4, PT ;  /* 0x0000000410007c0c */ /* 0x000fe4000bf06270 */
[----:B------:R-:W-:Y:S01]  /*1fc0*/  LOP3.LUT R69, R49, 0xfffffff8, RZ, 0xc0, !PT ;  /* 0xfffffff831457812 */ /* 0x000fe200078ec0ff */
[C---:B------:R-:W-:Y:S01]  /*1fd0*/  IMAD R21, R19.reuse, R27, R4 ;  /* 0x0000001b13157224 */ /* 0x040fe200078e0204 */
[----:B------:R-:W-:Y:S01]  /*1fe0*/  ISETP.GE.AND P1, PT, R80, UR4, PT ;  /* 0x0000000450007c0c */ /* 0x000fe2000bf26270 */
[----:B------:R-:W-:Y:S01]  /*1ff0*/  IMAD.WIDE.U32 R4, R19, R26, R38 ;  /* 0x0000001a13047225 */ /* 0x000fe200078e0026 */
[----:B------:R-:W-:-:S03]  /*2000*/  SHF.R.S32.HI R73, RZ, 0x1f, R69 ;  /* 0x0000001fff497819 */ /* 0x000fc60000011445 */
[-C--:B------:R-:W-:Y:S02]  /*2010*/  IMAD R6, R230, R42.reuse, RZ ;  /* 0x0000002ae6067224 */ /* 0x080fe400078e02ff */
[----:B------:R-:W-:Y:S02]  /*2020*/  IMAD.IADD R9, R21, 0x1, R9 ;  /* 0x0000000115097824 */ /* 0x000fe400078e0209 */
[----:B------:R-:W-:Y:S01]  /*2030*/  IMAD.IADD R5, R5, 0x1, R21 ;  /* 0x0000000105057824 */ /* 0x000fe200078e0215 */
[----:B-----5:R-:W-:Y:S01]  /*2040*/  SHF.R.S32.HI R21, RZ, 0x1f, R33 ;  /* 0x0000001fff157819 */ /* 0x020fe20000011421 */
[C---:B------:R-:W-:Y:S02]  /*2050*/  IMAD R25, R19.reuse, R43, R6 ;  /* 0x0000002b13197224 */ /* 0x040fe400078e0206 */
[----:B------:R-:W-:-:S04]  /*2060*/  IMAD.WIDE.U32 R6, R19, R42, R38 ;  /* 0x0000002a13067225 */ /* 0x000fc800078e0026 */
[----:B------:R-:W-:Y:S02]  /*2070*/  IMAD.IADD R11, R25, 0x1, R11 ;  /* 0x00000001190b7824 */ /* 0x000fe400078e020b */
[----:B------:R-:W-:Y:S02]  /*2080*/  IMAD.IADD R7, R7, 0x1, R25 ;  /* 0x0000000107077824 */ /* 0x000fe400078e0219 */
[C---:B------:R-:W-:Y:S02]  /*2090*/  IMAD R12, R21.reuse, R42, RZ ;  /* 0x0000002a150c7224 */ /* 0x040fe400078e02ff */
[----:B------:R-:W-:Y:S02]  /*20a0*/  IMAD R14, R21, R26, RZ ;  /* 0x0000001a150e7224 */ /* 0x000fe400078e02ff */
[C---:B------:R-:W-:Y:S02]  /*20b0*/  IMAD R71, R33.reuse, R43, R12 ;  /* 0x0000002b21477224 */ /* 0x040fe400078e020c */
[----:B------:R-:W-:-:S04]  /*20c0*/  IMAD.WIDE.U32 R28, R33, R42, R10 ;  /* 0x0000002a211c7225 */ /* 0x000fc800078e000a */
[C---:B------:R-:W-:Y:S02]  /*20d0*/  IMAD.WIDE.U32 R20, R33.reuse, R42, R6 ;  /* 0x0000002a21147225 */ /* 0x040fe400078e0006 */
[----:B------:R-:W2:Y:S02]  /*20e0*/  LDC.64 R42, c[0x0][0x2d8] ;  /* 0x0000b600ff2a7b82 */ /* 0x000ea40000000a00 */
[----:B------:R-:W-:Y:S01]  /*20f0*/  IMAD.WIDE.U32 R30, R33, R26, R4 ;  /* 0x0000001a211e7225 */ /* 0x000fe200078e0004 */
[----:B------:R-:W-:-:S03]  /*2100*/  LOP3.LUT R5, R58, 0x18, R16, 0xf8, !PT ;  /* 0x000000183a057812 */ /* 0x000fc600078ef810 */
[----:B------:R-:W-:Y:S01]  /*2110*/  IMAD R13, R33, R27, R14 ;  /* 0x0000001b210d7224 */ /* 0x000fe200078e020e */
[----:B------:R-:W-:Y:S01]  /*2120*/  LOP3.LUT R5, R5, R62, RZ, 0x3c, !PT ;  /* 0x0000003e05057212 */ /* 0x000fe200078e3cff */
[----:B------:R-:W-:-:S04]  /*2130*/  IMAD.WIDE.U32 R34, R33, R26, R8 ;  /* 0x0000001a21227225 */ /* 0x000fc800078e0008 */
[----:B------:R-:W-:Y:S01]  /*2140*/  IMAD R64, R212, 0x200, R5 ;  /* 0x00000200d4407824 */ /* 0x000fe200078e0205 */
[----:B------:R-:W-:Y:S01]  /*2150*/  LOP3.LUT R5, R58, 0x38, R49, 0xf8, !PT ;  /* 0x000000383a057812 */ /* 0x000fe200078ef831 */
[----:B------:R-:W-:Y:S02]  /*2160*/  IMAD.IADD R67, R71, 0x1, R29 ;  /* 0x0000000147437824 */ /* 0x000fe400078e021d */
[----:B------:R-:W-:Y:S01]  /*2170*/  IMAD.IADD R65, R13, 0x1, R35 ;  /* 0x000000010d417824 */ /* 0x000fe200078e0223 */
[----:B------:R-:W-:Y:S01]  /*2180*/  LOP3.LUT R5, R5, R62, RZ, 0x3c, !PT ;  /* 0x0000003e05057212 */ /* 0x000fe200078e3cff */
[----:B------:R-:W-:Y:S02]  /*2190*/  IMAD.IADD R66, R31, 0x1, R13 ;  /* 0x000000011f427824 */ /* 0x000fe400078e020d */
[----:B------:R-:W-:Y:S02]  /*21a0*/  IMAD.IADD R71, R21, 0x1, R71 ;  /* 0x0000000115477824 */ /* 0x000fe400078e0247 */
[----:B------:R-:W-:-:S02]  /*21b0*/  IMAD R68, R212, 0x200, R5 ;  /* 0x00000200d4447824 */ /* 0x000fc400078e0205 */
[----:B01----:R-:W-:-:S07]  /*21c0*/  IMAD.IADD R75, R37, 0x1, R75 ;  /* 0x00000001254b7824 */ /* 0x003fce00078e024b */
.L_x_4226:
[----:B------:R-:W-:Y:S01]  /*21d0*/  VIADD R47, R47, 0xffffffff ;  /* 0xffffffff2f2f7836 */ /* 0x000fe20000000000 */
[----:B------:R-:W-:Y:S01]  /*21e0*/  ISETP.GE.AND P3, PT, R61, 0x1, PT ;  /* 0x000000013d00780c */ /* 0x000fe20003f66270 */
[----:B--2---:R-:W-:Y:S01]  /*21f0*/  IMAD.SHL.U32 R25, R23, 0x1000, RZ ;  /* 0x0000100017197824 */ /* 0x004fe200078e00ff */
[----:B------:R-:W-:Y:S05]  /*2200*/  YIELD ;  /* 0x0000000000007946 */ /* 0x000fea0003800000 */
[----:B------:R-:W-:Y:S01]  /*2210*/  SHF.R.S32.HI R74, RZ, 0x1f, R47 ;  /* 0x0000001fff4a7819 */ /* 0x000fe2000001142f */
[-C--:B-1----:R-:W-:Y:S01]  /*2220*/  IMAD R4, R50, R47.reuse, RZ ;  /* 0x0000002f32047224 */ /* 0x082fe200078e02ff */
[----:B------:R-:W-:Y:S01]  /*2230*/  BSSY B0, `(.L_x_4197) ;  /* 0x0000189000007945 */ /* 0x000fe20003800000 */
[----:B---3--:R-:W-:-:S04]  /*2240*/  IMAD.WIDE.U32 R14, R51, R47, RZ ;  /* 0x0000002f330e7225 */ /* 0x008fc800078e00ff */
[----:B------:R-:W-:Y:S01]  /*2250*/  IMAD R5, R74, R51, R4 ;  /* 0x000000334a057224 */ /* 0x000fe200078e0204 */
[----:B------:R-:W-:-:S04]  /*2260*/  IADD3 R4, P2, R3, R14, RZ ;  /* 0x0000000e03047210 */ /* 0x000fc80007f5e0ff */
[----:B------:R-:W-:Y:S01]  /*2270*/  IADD3 R77, R15, R5, RZ ;  /* 0x000000050f4d7210 */ /* 0x000fe20007ffe0ff */
[----:B------:R-:W-:Y:S01]  /*2280*/  IMAD.IADD R5, R64, 0x1, R25 ;  /* 0x0000000140057824 */ /* 0x000fe200078e0219 */
[----:B--2---:R-:W-:-:S03]  /*2290*/  LEA R12, P4, R4, R42, 0x1 ;  /* 0x0000002a040c7211 */ /* 0x004fc600078808ff */
        /* <DEDUP_REMOVED lines=43> */
.L_x_4201:
[----:B------:R-:W-:Y:S05]  /*2550*/  BSYNC B1 ;  /* 0x0000000000017941 */ /* 0x000fea0003800000 */
.L_x_4200:
        /* <DEDUP_REMOVED lines=19> */
.L_x_4202:
[----:B------:R-:W-:Y:S01]  /*2690*/  IMAD R70, R23, 0x8, R2 ;  /* 0x0000000817467824 */ /* 0x000fe200078e0202 */
[----:B------:R-:W-:Y:S01]  /*26a0*/  SHF.L.U32 R57, R188, 0x1f, RZ ;  /* 0x0000001fbc397819 */ /* 0x000fe200000006ff */
[----:B------:R-:W-:Y:S03]  /*26b0*/  BSSY B1, `(.L_x_4203) ;  /* 0x0000003000017945 */ /* 0x000fe60003800000 */
[----:B------:R-:W0:Y:S02]  /*26c0*/  SYNCS.PHASECHK.TRANS64.TRYWAIT P5, [R70+URZ+0x38890], R57 ;  /* 0x03889039460075a7 */ /* 0x000e2400080a017f */
[----:B0-----:R-:W-:Y:S05]  /*26d0*/  @!P5 BRA `(.L_x_4204) ;  /* 0x000001ac0008d947 */ /* 0x001fea0003800000 */
.L_x_4431:
[----:B------:R-:W-:Y:S05]  /*26e0*/  BSYNC B1 ;  /* 0x0000000000017941 */ /* 0x000fea0003800000 */
.L_x_4203:
        /* <DEDUP_REMOVED lines=9> */
[--C-:B------:R-:W-:Y:S01]  /*2780*/  SHF.R.U64 R78, R14, 0x10, R15.reuse ;  /* 0x000000100e4e7819 */ /* 0x100fe2000000120f */
[----:B------:R-:W-:Y:S01]  /*2790*/  IMAD.U32 R14, R6, 0x10000, RZ ;  /* 0x00010000060e7824 */ /* 0x000fe200078e00ff */
[----:B------:R-:W-:Y:S02]  /*27a0*/  SHF.R.U32.HI R81, RZ, 0x10, R15 ;  /* 0x00000010ff517819 */ /* 0x000fe4000001160f */
[----:B------:R-:W-:Y:S02]  /*27b0*/  SHF.R.U32.HI R76, RZ, 0x10, R27 ;  /* 0x00000010ff4c7819 */ /* 0x000fe4000001161b */
[----:B------:R-:W-:Y:S02]  /*27c0*/  PRMT R27, R77, 0x5432, R74 ;  /* 0x000054324d1b7816 */ /* 0x000fe4000000004a */
[----:B------:R-:W-:-:S02]  /*27d0*/  PRMT R78, R82, 0x5432, R78 ;  /* 0x00005432524e7816 */ /* 0x000fc4000000004e */
[----:B------:R-:W-:Y:S02]  /*27e0*/  PRMT R81, R77, 0x5410, R81 ;  /* 0x000054104d517816 */ /* 0x000fe40000000051 */
        /* <DEDUP_REMOVED lines=9> */
[----:B------:R-:W-:Y:S01]  /*2880*/  FMUL.FTZ R83, R7, R79 ;  /* 0x0000004f07537220 */ /* 0x000fe20000410000 */
[----:B------:R-:W-:-:S02]  /*2890*/  IMAD.U32 R6, R5, 0x10000, RZ ;  /* 0x0001000005067824 */ /* 0x000fc400078e00ff */
[----:B------:R-:W-:Y:S01]  /*28a0*/  FMUL.FTZ R84, R7, R74 ;  /* 0x0000004a07547220 */ /* 0x000fe20000410000 */
[C---:B------:R-:W-:Y:S01]  /*28b0*/  SHF.L.U32 R5, R4.reuse, 0x10, RZ ;  /* 0x0000001004057819 */ /* 0x040fe200000006ff */
[C---:B------:R-:W-:Y:S01]  /*28c0*/  FMUL.FTZ R7, R15.reuse, R82 ;  /* 0x000000520f077220 */ /* 0x040fe20000410000 */
[-C--:B------:R-:W-:Y:S01]  /*28d0*/  FMUL.FTZ R15, R15, R77.reuse ;  /* 0x0000004d0f0f7220 */ /* 0x080fe20000410000 */
[----:B------:R-:W-:Y:S01]  /*28e0*/  LOP3.LUT R4, R4, 0xffff0000, RZ, 0xc0, !PT ;  /* 0xffff000004047812 */ /* 0x000fe200078ec0ff */
[----:B------:R-:W-:Y:S02]  /*28f0*/  IMAD.U32 R27, R27, 0x10000, RZ ;  /* 0x000100001b1b7824 */ /* 0x000fe400078e00ff */
[----:B------:R-:W-:Y:S01]  /*2900*/  FFMA.FTZ R77, R14, R77, -R7 ;  /* 0x0000004d0e4d7223 */ /* 0x000fe20000010807 */
[----:B------:R-:W-:Y:S01]  /*2910*/  LOP3.LUT R81, R81, 0xffff0000, RZ, 0xc0, !PT ;  /* 0xffff000051517812 */ /* 0x000fe200078ec0ff */
[----:B------:R-:W-:Y:S01]  /*2920*/  FFMA.FTZ R83, R6, R74, -R83 ;  /* 0x0000004a06537223 */ /* 0x000fe20000010853 */
[----:B------:R-:W-:Y:S01]  /*2930*/  LOP3.LUT R7, R76, 0xffff0000, RZ, 0xc0, !PT ;  /* 0xffff00004c077812 */ /* 0x000fe200078ec0ff */
[----:B------:R-:W-:Y:S01]  /*2940*/  FFMA.FTZ R84, R6, R79, R84 ;  /* 0x0000004f06547223 */ /* 0x000fe20000010054 */
[----:B------:R-:W-:Y:S01]  /*2950*/  FFMA.FTZ R14, R14, R82, R15 ;  /* 0x000000520e0e7223 */ /* 0x000fe2000001000f */
[----:B------:R-:W-:Y:S01]  /*2960*/  FMUL.FTZ R79, R26, R81 ;  /* 0x000000511a4f7220 */ /* 0x000fe20000410000 */
        /* <DEDUP_REMOVED lines=11> */
[----:B------:R-:W-:-:S07]  /*2a20*/  F2FP.BF16.F32.PACK_AB R7, R26, R79 ;  /* 0x0000004f1a07723e */ /* 0x000fce00000010ff */
.L_x_4209:
[----:B------:R-:W-:Y:S05]  /*2a30*/  BSYNC B2 ;  /* 0x0000000000027941 */ /* 0x000fea0003800000 */
.L_x_4208:
[----:B--2---:R1:W-:Y:S02]  /*2a40*/  STG.E.128 desc[UR54][R12.64], R4 ;  /* 0x000000040c007986 */ /* 0x0043e4000c101d36 */
.L_x_4207:
[----:B------:R-:W-:Y:S05]  /*2a50*/  BSYNC B1 ;  /* 0x0000000000017941 */ /* 0x000fea0003800000 */
.L_x_4206:
        /* <DEDUP_REMOVED lines=35> */
[----:B------:R-:W-:Y:S01]  /*2c90*/  FMUL.FTZ R9, R9, R25 ;  /* 0x0000001909097220 */ /* 0x000fe20000410000 */
[----:B------:R-:W-:Y:S01]  /*2ca0*/  SHF.L.U32 R6, R5, 0x10, RZ ;  /* 0x0000001005067819 */ /* 0x000fe200000006ff */
[----:B------:R-:W-:-:S02]  /*2cb0*/  IMAD.U32 R5, R4, 0x10000, RZ ;  /* 0x0001000004057824 */ /* 0x000fc400078e00ff */
        /* <DEDUP_REMOVED lines=19> */
.L_x_4211:
[----:B------:R-:W-:Y:S05]  /*2df0*/  BSYNC B1 ;  /* 0x0000000000017941 */ /* 0x000fea0003800000 */
.L_x_4210:
[----:B-1----:R1:W-:Y:S01]  /*2e00*/  STG.E.128 desc[UR54][R12.64+0x40], R4 ;  /* 0x000040040c007986 */ /* 0x0023e2000c101d36 */
[----:B------:R-:W-:Y:S05]  /*2e10*/  BRA `(.L_x_4205) ;  /* 0x0000000c00287947 */ /* 0x000fea0003800000 */
.L_x_4199:
        /* <DEDUP_REMOVED lines=30> */
[----:B---3--:R-:W-:-:S02]  /*3000*/  IMAD.MOV.U32 R12, RZ, RZ, R10 ;  /* 0x000000ffff0c7224 */ /* 0x008fc400078e000a */
[----:B------:R-:W-:Y:S01]  /*3010*/  IMAD.MOV.U32 R13, RZ, RZ, R11 ;  /* 0x000000ffff0d7224 */ /* 0x000fe200078e000b */
[----:B------:R-:W-:Y:S01]  /*3020*/  PRMT R92, R57, 0x5410, R74 ;  /* 0x00005410395c7816 */ /* 0x000fe2000000004a */
[----:B------:R-:W-:Y:S02]  /*3030*/  IMAD.MOV.U32 R24, RZ, RZ, R8 ;  /* 0x000000ffff187224 */ /* 0x000fe400078e0008 */
[----:B------:R-:W-:Y:S01]  /*3040*/  IMAD.MOV.U32 R26, RZ, RZ, R9 ;  /* 0x000000ffff1a7224 */ /* 0x000fe200078e0009 */
[----:B------:R-:W-:-:S04]  /*3050*/  PRMT R91, R12, 0x5410, R13 ;  /* 0x000054100c5b7816 */ /* 0x000fc8000000000d */
[----:B------:R-:W-:Y:S01]  /*3060*/  PRMT R84, R26, 0x5410, R24 ;  /* 0x000054101a547816 */ /* 0x000fe20000000018 */
[----:B------:R-:W-:Y:S06]  /*3070*/  @!P3 BRA `(.L_x_4212) ;  /* 0x000000000004b947 */ /* 0x000fec0003800000 */
[----:B------:R-:W-:Y:S01]  /*3080*/  BPT.TRAP 0x1 ;  /* 0x000000040000795c */ /* 0x000fe20000300000 */
.L_x_4212:
[----:B------:R-:W-:Y:S01]  /*3090*/  IMAD R70, R23, 0x8, R2 ;  /* 0x0000000817467824 */ /* 0x000fe200078e0202 */
[----:B------:R-:W-:Y:S01]  /*30a0*/  SHF.L.U32 R57, R188, 0x1f, RZ ;  /* 0x0000001fbc397819 */ /* 0x000fe200000006ff */
[----:B------:R-:W-:Y:S03]  /*30b0*/  BSSY B1, `(.L_x_4213) ;  /* 0x0000003000017945 */ /* 0x000fe60003800000 */
[----:B------:R-:W0:Y:S02]  /*30c0*/  SYNCS.PHASECHK.TRANS64.TRYWAIT P5, [R70+URZ+0x38890], R57 ;  /* 0x03889039460075a7 */ /* 0x000e2400080a017f */
[----:B0-----:R-:W-:Y:S05]  /*30d0*/  @!P5 BRA `(.L_x_4214) ;  /* 0x000001a0009cd947 */ /* 0x001fea0003800000 */
.L_x_4432:
[----:B------:R-:W-:Y:S05]  /*30e0*/  BSYNC B1 ;  /* 0x0000000000017941 */ /* 0x000fea0003800000 */
.L_x_4213:
[C---:B------:R-:W-:Y:S01]  /*30f0*/  ISETP.GE.OR P5, PT, R19.reuse, R56, P0 ;  /* 0x000000381300720c */ /* 0x040fe200007a6670 */
[----:B------:R-:W-:Y:S01]  /*3100*/  ULDC.64 UR4, c[0x0][0x2f0] ;  /* 0x0000bc0000047ab9 */ /* 0x000fe20000000a00 */
[----:B------:R-:W-:Y:S02]  /*3110*/  IMAD.MOV.U32 R76, RZ, RZ, R14 ;  /* 0x000000ffff4c7224 */ /* 0x000fe400078e000e */
[----:B------:R-:W-:Y:S02]  /*3120*/  IMAD R12, R230, UR4, RZ ;  /* 0x00000004e60c7c24 */ /* 0x000fe4000f8e02ff */
[----:B------:R-:W-:-:S04]  /*3130*/  IMAD.WIDE.U32 R76, R19, UR4, R76 ;  /* 0x00000004134c7c25 */ /* 0x000fc8000f8e004c */
[----:B------:R-:W-:-:S03]  /*3140*/  IMAD R95, R19, UR5, R12 ;  /* 0x00000005135f7c24 */ /* 0x000fc6000f8e020c */
[----:B------:R-:W-:Y:S05]  /*3150*/  @P5 BRA `(.L_x_4205) ;  /* 0x0000000800585947 */ /* 0x000fea0003800000 */
[----:B------:R-:W-:Y:S01]  /*3160*/  IADD3 R95, R95, R77, RZ ;  /* 0x0000004d5f5f7210 */ /* 0x000fe20007ffe0ff */
[----:B------:R-:W-:Y:S01]  /*3170*/  IMAD.IADD R12, R60, 0x1, -R63 ;  /* 0x000000013c0c7824 */ /* 0x000fe200078e0a3f */
[----:B------:R-:W-:Y:S01]  /*3180*/  IADD3 R74, P5, P6, R40, R76, R69 ;  /* 0x0000004c284a7210 */ /* 0x000fe20007ebe045 */
[----:B------:R-:W-:Y:S03]  /*3190*/  BSSY B1, `(.L_x_4215) ;  /* 0x0000070000017945 */ /* 0x000fe60003800000 */
[----:B------:R-:W-:Y:S02]  /*31a0*/  IADD3.X R79, R0, R95, R73, P5, P6 ;  /* 0x0000005f004f7210 */ /* 0x000fe40002fec449 */
[----:B------:R-:W-:Y:S02]  /*31b0*/  ISETP.NE.AND P6, PT, R72, RZ, PT ;  /* 0x000000ff4800720c */ /* 0x000fe40003fc5270 */
[----:B------:R-:W-:-:S02]  /*31c0*/  LEA R78, P5, R74, R42, 0x1 ;  /* 0x0000002a4a4e7211 */ /* 0x000fc400078a08ff */
[----:B------:R-:W-:Y:S02]  /*31d0*/  SEL R12, R63, R12, !P6 ;  /* 0x0000000c3f0c7207 */ /* 0x000fe40007000000 */
        /* <DEDUP_REMOVED lines=9> */
[----:B------:R-:W-:Y:S02]  /*3270*/  IMAD.IADD R13, R68, 0x1, R25 ;  /* 0x00000001440d7824 */ /* 0x000fe400078e0219 */
        /* <DEDUP_REMOVED lines=21> */
[C---:B------:R-:W-:Y:S02]  /*33d0*/  PRMT R74, R88.reuse, 0x5432, R74 ;  /* 0x00005432584a7816 */ /* 0x040fe4000000004a */
        /* <DEDUP_REMOVED lines=41> */
[----:B------:R-:W-:Y:S01]  /*3670*/  IMAD.U32 R15, R26, 0x10000, RZ ;  /* 0x000100001a0f7824 */ /* 0x000fe200078e00ff */
[----:B------:R-:W-:Y:S01]  /*3680*/  LOP3.LUT R12, R12, 0xffff0000, RZ, 0xc0, !PT ;  /* 0xffff00000c0c7812 */ /* 0x000fe200078ec0ff */
[----:B------:R-:W-:Y:S01]  /*3690*/  FFMA.FTZ R85, R9, R90, R88 ;  /* 0x0000005a09557223 */ /* 0x000fe20000010058 */
[C---:B------:R-:W-:Y:S01]  /*36a0*/  FFMA.FTZ R27, R4.reuse, R5, -R27 ;  /* 0x00000005041b7223 */ /* 0x040fe2000001081b */
[----:B------:R-:W-:Y:S01]  /*36b0*/  FFMA.FTZ R10, R4, R13, R10 ;  /* 0x0000000d040a7223 */ /* 0x000fe2000001000a */
[----:B------:R-:W-:Y:S01]  /*36c0*/  SHF.L.U32 R6, R89, 0x10, RZ ;  /* 0x0000001059067819 */ /* 0x000fe200000006ff */
[----:B------:R-:W-:Y:S01]  /*36d0*/  FMUL.FTZ R9, R24, R25 ;  /* 0x0000001918097220 */ /* 0x000fe20000410000 */
[----:B------:R-:W-:Y:S01]  /*36e0*/  LOP3.LUT R26, R26, 0xffff0000, RZ, 0xc0, !PT ;  /* 0xffff00001a1a7812 */ /* 0x000fe200078ec0ff */
        /* <DEDUP_REMOVED lines=26> */
.L_x_4216:
[----:B------:R-:W-:Y:S05]  /*3890*/  BSYNC B1 ;  /* 0x0000000000017941 */ /* 0x000fea0003800000 */
.L_x_4215:
        /* <DEDUP_REMOVED lines=10> */
.L_x_4198:
[----:B------:R-:W-:-:S13]  /*3940*/  ISETP.NE.AND P3, PT, R189, 0x3, PT ;  /* 0x00000003bd00780c */ /* 0x000fda0003f65270 */
[----:B------:R-:W-:Y:S05]  /*3950*/  @!P3 BRA `(.L_x_4217) ;  /* 0x000000000004b947 */ /* 0x000fea0003800000 */
[----:B------:R-:W-:Y:S01]  /*3960*/  BPT.TRAP 0x1 ;  /* 0x000000040000795c */ /* 0x000fe20000300000 */
.L_x_4217:
        /* <DEDUP_REMOVED lines=8> */
.L_x_4433:
[----:B------:R-:W-:Y:S05]  /*39f0*/  BSYNC B1 ;  /* 0x0000000000017941 */ /* 0x000fea0003800000 */
.L_x_4218:
[----:B------:R-:W-:Y:S05]  /*3a00*/  @P4 BRA `(.L_x_4205) ;  /* 0x00000000002c4947 */ /* 0x000fea0003800000 */
[----:B------:R-:W-:Y:S01]  /*3a10*/  @!P1 LOP3.LUT P4, RZ, R191, 0x4, RZ, 0xc0, !PT ;  /* 0x00000004bfff9812 */ /* 0x000fe2000788c0ff */
[----:B------:R-:W-:Y:S01]  /*3a20*/  @!P1 VIADD R4, R64, 0x20 ;  /* 0x0000002040049836 */ /* 0x000fe20000000000 */
[----:B------:R-:W-:Y:S02]  /*3a30*/  PLOP3.LUT P5, PT, PT, PT, PT, 0x8, 0x0 ;  /* 0x000000000000781c */ /* 0x000fe40003fae170 */
[----:B------:R-:W-:-:S13]  /*3a40*/  @!P1 PLOP3.LUT P5, PT, P4, PT, PT, 0x80, 0x0 ;  /* 0x000000000000981c */ /* 0x000fda00027af070 */
[----:B------:R-:W-:-:S04]  /*3a50*/  @P5 VIADD R4, R64, 0xffffffe0 ;  /* 0xffffffe040045836 */ /* 0x000fc80000000000 */
[----:B------:R-:W-:Y:S02]  /*3a60*/  @!P1 IMAD.IADD R25, R25, 0x1, R4 ;  /* 0x0000000119199824 */ /* 0x000fe400078e0204 */
[----:B------:R-:W1:Y:S02]  /*3a70*/  @!P0 LDS.128 R4, [R24+0x22400] ;  /* 0x0224000018048984 */ /* 0x000e640000000c00 */
[----:B------:R-:W-:-:S06]  /*3a80*/  @!P1 IMAD R8, R25, 0x2, R2 ;  /* 0x0000000219089824 */ /* 0x000fcc00078e0202 */
[----:B------:R-:W2:Y:S04]  /*3a90*/  @!P1 LDS.128 R8, [R8+0x22400] ;  /* 0x0224000008089984 */ /* 0x000ea80000000c00 */
[----:B-1----:R1:W-:Y:S04]  /*3aa0*/  @!P0 STG.E.128 desc[UR54][R12.64], R4 ;  /* 0x000000040c008986 */ /* 0x0023e8000c101d36 */
[----:B--2---:R1:W-:Y:S02]  /*3ab0*/  @!P1 STG.E.128 desc[UR54][R12.64+0x40], R8 ;  /* 0x000040080c009986 */ /* 0x0043e4000c101d36 */
.L_x_4205:
[----:B------:R-:W-:Y:S05]  /*3ac0*/  BSYNC B0 ;  /* 0x0000000000007941 */ /* 0x000fea0003800000 */
.L_x_4197:
        /* <DEDUP_REMOVED lines=17> */
.L_x_4221:
[----:B------:R-:W-:Y:S05]  /*3be0*/  BSYNC B0 ;  /* 0x0000000000007941 */ /* 0x000fea0003800000 */
.L_x_4220:
[----:B------:R-:W4:Y:S01]  /*3bf0*/  SYNCS.PHASECHK.TRANS64.TRYWAIT P5, [R70+URZ+0x388b0], R57 ;  /* 0x0388b039460075a7 */ /* 0x000f2200080a017f */
[----:B------:R-:W-:Y:S01]  /*3c00*/  BSSY B0, `(.L_x_4222) ;  /* 0x0000003000007945 */ /* 0x000fe20003800000 */
[----:B------:R-:W-:-:S03]  /*3c10*/  ISETP.GE.AND P3, PT, R19, R56, PT ;  /* 0x000000381300720c */ /* 0x000fc60003f66270 */
[----:B----4-:R-:W-:Y:S10]  /*3c20*/  @!P5 BRA `(.L_x_4223) ;  /* 0x0000019400f0d947 */ /* 0x010ff40003800000 */
.L_x_4434:
[----:B------:R-:W-:Y:S05]  /*3c30*/  BSYNC B0 ;  /* 0x0000000000007941 */ /* 0x000fea0003800000 */
.L_x_4222:
[----:B------:R-:W-:Y:S04]  /*3c40*/  BSSY B0, `(.L_x_4224) ;  /* 0x0000051000007945 */ /* 0x000fe80003800000 */
[----:B------:R-:W-:Y:S05]  /*3c50*/  @P3 BRA `(.L_x_4225) ;  /* 0x00000004003c3947 */ /* 0x000fea0003800000 */
[----:B-1----:R-:W-:Y:S01]  /*3c60*/  IMAD.WIDE R4, R47, 0x40, R44 ;  /* 0x000000402f047825 */ /* 0x002fe200078e022c */
[----:B------:R-:W-:Y:S01]  /*3c70*/  ULDC.64 UR4, c[0x0][0x318] ;  /* 0x0000c60000047ab9 */ /* 0x000fe20000000a00 */
[----:B------:R-:W-:Y:S02]  /*3c80*/  MOV R74, R36 ;  /* 0x00000024004a7202 */ /* 0x000fe40000000f00 */
[----:B------:R-:W-:Y:S01]  /*3c90*/  IMAD R5, R5, UR4, RZ ;  /* 0x0000000405057c24 */ /* 0x000fe2000f8e02ff */
[----:B------:R-:W-:Y:S01]  /*3ca0*/  LOP3.LUT P3, RZ, R191, 0x4, RZ, 0xc0, !PT ;  /* 0x00000004bfff7812 */ /* 0x000fe2000786c0ff */
[----:B------:R-:W-:Y:S02]  /*3cb0*/  IMAD R9, R23, 0x8000, R64 ;  /* 0x0000800017097824 */ /* 0x000fe400078e0240 */
[----:B------:R-:W-:-:S04]  /*3cc0*/  IMAD.WIDE.U32 R6, R4, UR4, R74 ;  /* 0x0000000404067c25 */ /* 0x000fc8000f8e004a */
[----:B------:R-:W-:Y:S01]  /*3cd0*/  IMAD R5, R4, UR5, R5 ;  /* 0x0000000504057c24 */ /* 0x000fe2000f8e0205 */
[----:B------:R-:W-:Y:S01]  /*3ce0*/  ULDC.64 UR4, c[0x0][0x308] ;  /* 0x0000c20000047ab9 */ /* 0x000fe20000000a00 */
[----:B------:R-:W-:Y:S01]  /*3cf0*/  VIADD R4, R16, 0x40 ;  /* 0x0000004010047836 */ /* 0x000fe20000000000 */
[C---:B------:R-:W-:Y:S01]  /*3d00*/  LEA R56, P5, R6.reuse, UR4, 0x1 ;  /* 0x0000000406387c11 */ /* 0x040fe2000f8a08ff */
[----:B------:R-:W-:Y:S01]  /*3d10*/  IMAD.IADD R5, R7, 0x1, R5 ;  /* 0x0000000107057824 */ /* 0x000fe200078e0205 */
[----:B------:R-:W-:Y:S01]  /*3d20*/  ULDC UR4, c[0x0][0x310] ;  /* 0x0000c40000047ab9 */ /* 0x000fe20000000800 */
[C---:B------:R-:W-:Y:S02]  /*3d30*/  VIADD R77, R9.reuse, 0x20 ;  /* 0x00000020094d7836 */ /* 0x040fe40000000000 */
[C---:B------:R-:W-:Y:S01]  /*3d40*/  @P3 VIADD R77, R9.reuse, 0xffffffe0 ;  /* 0xffffffe0094d3836 */ /* 0x040fe20000000000 */
[----:B0---4-:R-:W-:Y:S01]  /*3d50*/  LEA.HI.X R57, R6, UR5, R5, 0x1, P5 ;  /* 0x0000000506397c11 */ /* 0x011fe2000a8f0c05 */
[----:B---3--:R-:W-:Y:S01]  /*3d60*/  IMAD R78, R9, 0x2, R2 ;  /* 0x00000002094e7824 */ /* 0x008fe200078e0202 */
[C---:B------:R-:W-:Y:S01]  /*3d70*/  ISETP.GE.AND P5, PT, R16.reuse, UR4, PT ;  /* 0x0000000410007c0c */ /* 0x040fe2000bfa6270 */
[----:B------:R-:W-:Y:S01]  /*3d80*/  VIADD R12, R16, 0x80 ;  /* 0x00000080100c7836 */ /* 0x000fe20000000000 */
[----:B------:R-:W-:Y:S01]  /*3d90*/  ISETP.GE.AND P3, PT, R4, UR4, PT ;  /* 0x0000000404007c0c */ /* 0x000fe2000bf66270 */
[----:B------:R-:W-:-:S02]  /*3da0*/  VIADD R13, R16, 0xc0 ;  /* 0x000000c0100d7836 */ /* 0x000fc40000000000 */
[C---:B------:R-:W-:Y:S02]  /*3db0*/  VIADD R74, R16.reuse, 0x100 ;  /* 0x00000100104a7836 */ /* 0x040fe40000000000 */
[----:B------:R-:W-:Y:S02]  /*3dc0*/  VIADD R76, R16, 0x140 ;  /* 0x00000140104c7836 */ /* 0x000fe40000000000 */
[----:B------:R-:W-:-:S04]  /*3dd0*/  IMAD R77, R77, 0x2, R2 ;  /* 0x000000024d4d7824 */ /* 0x000fc800078e0202 */
        /* <DEDUP_REMOVED lines=55> */
.L_x_4225:
[----:B------:R-:W-:Y:S05]  /*4150*/  BSYNC B0 ;  /* 0x0000000000007941 */ /* 0x000fea0003800000 */
.L_x_4224:
[----:B------:R-:W-:Y:S01]  /*4160*/  @!PT LDS RZ, [RZ] ;  /* 0x00000000fffff984 */ /* 0x000fe20000000800 */
[----:B------:R-:W-:Y:S01]  /*4170*/  @!PT LDS RZ, [RZ] ;  /* 0x00000000fffff984 */ /* 0x000fe20000000800 */
[----:B------:R-:W-:Y:S01]  /*4180*/  @!PT LDS RZ, [RZ] ;  /* 0x00000000fffff984 */ /* 0x000fe20000000800 */
[----:B------:R-:W-:Y:S01]  /*4190*/  @!PT LDS RZ, [RZ] ;  /* 0x00000000fffff984 */ /* 0x000fe20000000800 */
[----:B------:R5:W-:Y:S06]  /*41a0*/  MEMBAR.ALL.CTA ;  /* 0x0000000000007992 */ /* 0x000bec0000008000 */
[----:B-----5:R-:W5:Y:S01]  /*41b0*/  FENCE.VIEW.ASYNC.S ;  /* 0x00000000000073c6 */ /* 0x020f620000000000 */
[----:B0---4-:R-:W-:Y:S01]  /*41c0*/  @!P4 VIADD R70, R70, 0x388c0 ;  /* 0x000388c04646c836 */ /* 0x011fe20000000000 */
[----:B------:R-:W-:Y:S01]  /*41d0*/  IADD3 R23, R23, 0x1, RZ ;  /* 0x0000000117177810 */ /* 0x000fe20007ffe0ff */
[----:B-----5:R0:W-:Y:S03]  /*41e0*/  BAR.SYNC.DEFER_BLOCKING R59, 0x80 ;  /* 0x0002003b0000751d */ /* 0x0201e60000010000 */
[----:B------:R-:W-:-:S02]  /*41f0*/  @!P4 PRMT R70, RZ, 0x654, R70 ;  /* 0x00000654ff46c816 */ /* 0x000fc40000000046 */
[----:B------:R-:W-:Y:S02]  /*4200*/  PLOP3.LUT P3, PT, PT, PT, PT, 0x8, 0x0 ;  /* 0x000000000000781c */ /* 0x000fe40003f6e170 */
[----:B------:R0:W-:Y:S01]  /*4210*/  @!P4 SYNCS.ARRIVE.TRANS64.RED.A1T0 RZ, [R70+URZ], RZ ;  /* 0x000000ff46ffc9a7 */ /* 0x0001e2000810043f */
[----:B------:R-:W-:-:S04]  /*4220*/  ISETP.NE.AND P4, PT, R23, 0x2, PT ;  /* 0x000000021700780c */ /* 0x000fc80003f85270 */
[----:B------:R-:W-:Y:S02]  /*4230*/  SEL R5, RZ, 0x1, P4 ;  /* 0x00000001ff057807 */ /* 0x000fe40002000000 */
[----:B------:R-:W-:Y:S02]  /*4240*/  SEL R23, R23, RZ, P4 ;  /* 0x000000ff17177207 */ /* 0x000fe40002000000 */
[----:B------:R-:W-:Y:S01]  /*4250*/  LOP3.LUT R188, R188, R5, RZ, 0x3c, !PT ;  /* 0x00000005bcbc7212 */ /* 0x000fe200078e3cff */
[----:B0-----:R-:W-:Y:S06]  /*4260*/  @P2 BRA `(.L_x_4226) ;  /* 0xffffffdc00d82947 */ /* 0x001fec000383ffff */
.L_x_4192:
        /* <DEDUP_REMOVED lines=44> */
[----:B---3--:R-:W-:-:S02]  /*4530*/  CS2R R78, SRZ ;  /* 0x00000000004e7805 */ /* 0x008fc4000001ff00 */
        /* <DEDUP_REMOVED lines=18> */
[----:B--2---:R-:W-:Y:S01]  /*4660*/  CS2R R24, SRZ ;  /* 0x0000000000187805 */ /* 0x004fe2000001ff00 */
[----:B------:R-:W-:Y:S02]  /*4670*/  IMAD.MOV.U32 R176, RZ, RZ, RZ ;  /* 0x000000ffffb07224 */ /* 0x000fe400078e00ff */
        /* <DEDUP_REMOVED lines=9> */
.L_x_4228:
[----:B------:R-:W-:Y:S05]  /*4710*/  BSYNC B0 ;  /* 0x0000000000007941 */ /* 0x000fea0003800000 */
.L_x_4227:
        /* <DEDUP_REMOVED lines=9> */
[----:B------:R-:W-:Y:S01]  /*47b0*/  ISETP.GE.AND P0, PT, R168, 0x2, PT ;  /* 0x00000002a800780c */ /* 0x000fe20003f06270 */
[----:B------:R-:W-:Y:S01]  /*47c0*/  IMAD.MOV.U32 R7, RZ, RZ, 0x40000040 ;  /* 0x40000040ff077424 */ /* 0x000fe200078e00ff */
[----:B------:R-:W-:Y:S01]  /*47d0*/  BAR.SYNC.DEFER_BLOCKING 0xe, 0x100 ;  /* 0x0384000000007b1d */ /* 0x000fe20000010000 */
[----:B------:R-:W-:Y:S01]  /*47e0*/  IMAD.MOV.U32 R11, RZ, RZ, 0x40000040 ;  /* 0x40000040ff0b7424 */ /* 0x000fe200078e00ff */
[----:B------:R-:W-:Y:S01]  /*47f0*/  R2UR UR5, R5 ;  /* 0x00000000050572ca */ /* 0x000fe200000e0000 */
[----:B------:R-:W-:Y:S01]  /*4800*/  IMAD.MOV.U32 R9, RZ, RZ, 0x40000040 ;  /* 0x40000040ff097424 */ /* 0x000fe200078e00ff */
[----:B------:R-:W-:Y:S01]  /*4810*/  R2UR UR7, R7 ;  /* 0x00000000070772ca */ /* 0x000fe200000e0000 */
[----:B------:R-:W-:Y:S01]  /*4820*/  IMAD.MOV.U32 R13, RZ, RZ, 0x40000040 ;  /* 0x40000040ff0d7424 */ /* 0x000fe200078e00ff */
[----:B------:R-:W-:Y:S01]  /*4830*/  BSSY B0, `(.L_x_4232) ;  /* 0x00000f5000007945 */ /* 0x000fe20003800000 */
[----:B------:R-:W-:Y:S01]  /*4840*/  IMAD.MOV.U32 R7, RZ, RZ, 0x40000040 ;  /* 0x40000040ff077424 */ /* 0x000fe200078e00ff */
[----:B------:R-:W1:Y:S01]  /*4850*/  S2R R20, SR_TID.X ;  /* 0x0000000000147919 */ /* 0x000e620000002100 */
[----:B0-----:R-:W-:-:S04]  /*4860*/  LEA.HI R3, R0, R0, RZ, 0x1 ;  /* 0x0000000000037211 */ /* 0x001fc800078f08ff */
[----:B------:R-:W-:Y:S01]  /*4870*/  LOP3.LUT R3, R3, 0x1fffe, RZ, 0xc0, !PT ;  /* 0x0001fffe03037812 */ /* 0x000fe200078ec0ff */
[----:B-----5:R-:W-:-:S03]  /*4880*/  WARPGROUP.ARRIVE ;  /* 0x00000000000079c5 */ /* 0x020fc60000000000 */
[----:B------:R-:W-:Y:S01]  /*4890*/  IADD3 R3, R0, -R3, RZ ;  /* 0x8000000300037210 */ /* 0x000fe20007ffe0ff */
[----:B------:R-:W-:-:S04]  /*48a0*/  VIADD R0, R2, 0x36400 ;  /* 0x0003640002007836 */ /* 0x000fc80000000000 */
[----:B------:R-:W-:Y:S01]  /*48b0*/  IMAD R3, R3, 0x8000, R2 ;  /* 0x0000800003037824 */ /* 0x000fe200078e0202 */
[----:B------:R-:W-:-:S03]  /*48c0*/  SHF.R.U32.HI R0, RZ, 0x4, R0 ;  /* 0x00000004ff007819 */ /* 0x000fc60000011600 */
[----:B------:R-:W-:Y:S01]  /*48d0*/  VIADD R3, R3, 0x400 ;  /* 0x0000040003037836 */ /* 0x000fe20000000000 */
[----:B------:R-:W-:Y:S02]  /*48e0*/  LOP3.LUT R0, R0, 0x3fff, RZ, 0xc0, !PT ;  /* 0x00003fff00007812 */ /* 0x000fe400078ec0ff */
[----:B-1----:R-:W-:Y:S02]  /*48f0*/  LOP3.LUT R20, R20, 0x7f, RZ, 0xc0, !PT ;  /* 0x0000007f14147812 */ /* 0x002fe400078ec0ff */
[----:B------:R-:W-:Y:S02]  /*4900*/  SHF.R.U32.HI R3, RZ, 0x4, R3 ;  /* 0x00000004ff037819 */ /* 0x000fe40000011603 */
[----:B------:R-:W-:Y:S02]  /*4910*/  LOP3.LUT R4, R0, 0x10000, RZ, 0xfc, !PT ;  /* 0x0001000000047812 */ /* 0x000fe400078efcff */
[----:B------:R-:W-:Y:S02]  /*4920*/  LOP3.LUT R3, R3, 0x3fff, RZ, 0xc0, !PT ;  /* 0x00003fff03037812 */ /* 0x000fe400078ec0ff */
[C---:B------:R-:W-:Y:S01]  /*4930*/  R2UR UR4, R4.reuse ;  /* 0x00000000040472ca */ /* 0x040fe200000e0000 */
[----:B------:R-:W-:Y:S01]  /*4940*/  VIADD R10, R4, 0x2 ;  /* 0x00000002040a7836 */ /* 0x000fe20000000000 */
[----:B------:R-:W-:-:S02]  /*4950*/  LOP3.LUT R15, R3, 0x2000000, RZ, 0xfc, !PT ;  /* 0x02000000030f7812 */ /* 0x000fc400078efcff */
[----:B------:R-:W-:-:S03]  /*4960*/  ISETP.NE.AND P2, PT, R20, RZ, PT ;  /* 0x000000ff1400720c */ /* 0x000fc60003f45270 */
[----:B------:R-:W-:-:S04]  /*4970*/  IMAD R6, R18, 0x1000, R15 ;  /* 0x0000100012067824 */ /* 0x000fc800078e020f */
[C---:B------:R-:W-:Y:S01]  /*4980*/  VIADD R8, R6.reuse, 0x80 ;  /* 0x0000008006087836 */ /* 0x040fe20000000000 */
[C---:B------:R-:W-:Y:S01]  /*4990*/  R2UR UR6, R6.reuse ;  /* 0x00000000060672ca */ /* 0x040fe200000e0000 */
[C---:B------:R-:W-:Y:S02]  /*49a0*/  VIADD R12, R6.reuse, 0x100 ;  /* 0x00000100060c7836 */ /* 0x040fe40000000000 */
[----:B------:R-:W-:Y:S02]  /*49b0*/  VIADD R6, R6, 0x180 ;  /* 0x0000018006067836 */ /* 0x000fe40000000000 */
[----:B------:R-:W-:-:S04]  /*49c0*/  @!P2 IMAD R0, R18, 0x8, R2 ;  /* 0x000000081200a824 */ /* 0x000fc800078e0202 */
[----:B------:R-:W-:-:S04]  /*49d0*/  @!P2 VIADD R0, R0, 0x38860 ;  /* 0x000388600000a836 */ /* 0x000fc80000000000 */
[----:B------:R-:W-:Y:S01]  /*49e0*/  HGMMA.64x256x16.F32.BF16 R24, gdesc[UR4].tnspB, RZ, !UPT, gsb0 ;  /* 0x43e00000041879f0 */ /* 0x000fe2000c0018ff */
[----:B------:R-:W-:Y:S02]  /*49f0*/  R2UR UR4, R10 ;  /* 0x000000000a0472ca */ /* 0x000fe400000e0000 */
[----:B------:R-:W-:Y:S02]  /*4a00*/  R2UR UR5, R11 ;  /* 0x000000000b0572ca */ /* 0x000fe400000e0000 */
[----:B------:R-:W-:Y:S02]  /*4a10*/  R2UR UR6, R8 ;  /* 0x00000000080672ca */ /* 0x000fe400000e0000 */
[----:B------:R-:W-:Y:S01]  /*4a20*/  R2UR UR7, R9 ;  /* 0x00000000090772ca */ /* 0x000fe200000e0000 */
[----:B------:R-:W-:Y:S01]  /*4a30*/  IMAD.MOV.U32 R9, RZ, RZ, 0x40000040 ;  /* 0x40000040ff097424 */ /* 0x000fe200078e00ff */
[----:B------:R-:W-:Y:S02]  /*4a40*/  IADD3 R8, R4, 0x4, RZ ;  /* 0x0000000404087810 */ /* 0x000fe40007ffe0ff */
[----:B------:R-:W-:Y:S01]  /*4a50*/  @!P2 PRMT R0, RZ, 0x654, R0 ;  /* 0x00000654ff00a816 */ /* 0x000fe20000000000 */
[----:B------:R-:W-:-:S02]  /*4a60*/  WARPGROUP.DEPBAR.LE gsb0, 0x0 ;  /* 0x00008000000079c5 */ /* 0x000fc40000010000 */
[----:B------:R-:W-:-:S14]  /*4a70*/  WARPGROUP.ARRIVE ;  /* 0x00000000000079c5 */ /* 0x000fdc0000000000 */
[----:B------:R-:W-:Y:S01]  /*4a80*/  HGMMA.64x256x16.F32.BF16 R24, gdesc[UR4].tnspB, R24, gsb0 ;  /* 0x43e00000041879f0 */ /* 0x000fe20008001818 */
[----:B------:R-:W-:Y:S02]  /*4a90*/  R2UR UR4, R8 ;  /* 0x00000000080472ca */ /* 0x000fe400000e0000 */
[----:B------:R-:W-:Y:S02]  /*4aa0*/  R2UR UR5, R9 ;  /* 0x00000000090572ca */ /* 0x000fe400000e0000 */
[----:B------:R-:W-:Y:S01]  /*4ab0*/  R2UR UR6, R12 ;  /* 0x000000000c0672ca */ /* 0x000fe200000e0000 */
[----:B------:R-:W-:Y:S01]  /*4ac0*/  VIADD R12, R4, 0x6 ;  /* 0x00000006040c7836 */ /* 0x000fe20000000000 */
[----:B------:R-:W-:Y:S01]  /*4ad0*/  R2UR UR7, R13 ;  /* 0x000000000d0772ca */ /* 0x000fe200000e0000 */
[----:B------:R-:W-:Y:S01]  /*4ae0*/  IMAD.MOV.U32 R13, RZ, RZ, 0x40000040 ;  /* 0x40000040ff0d7424 */ /* 0x000fe200078e00ff */
[----:B------:R-:W-:Y:S02]  /*4af0*/  WARPGROUP.DEPBAR.LE gsb0, 0x0 ;  /* 0x00008000000079c5 */ /* 0x000fe40000010000 */
[----:B------:R-:W-:-:S15]  /*4b00*/  WARPGROUP.ARRIVE ;  /* 0x00000000000079c5 */ /* 0x000fde0000000000 */
[----:B------:R-:W-:-:S02]  /*4b10*/  NOP ;  /* 0x0000000000007918 */ /* 0x000fc40000000000 */
        /* <DEDUP_REMOVED lines=14> */
.L_x_4234:
[----:B------:R-:W-:Y:S01]  /*4c00*/  BAR.SYNC.DEFER_BLOCKING 0xe, 0x100 ;  /* 0x0384000000007b1d */ /* 0x000fe20000010000 */
[C---:B------:R-:W-:Y:S01]  /*4c10*/  LEA R3, R18.reuse, R190, 0x6 ;  /* 0x000000be12037211 */ /* 0x040fe200078e30ff */
[----:B------:R-:W-:Y:S01]  /*4c20*/  VIADD R18, R18, 0x1 ;  /* 0x0000000112127836 */ /* 0x000fe20000000000 */
[----:B------:R-:W-:Y:S01]  /*4c30*/  R2UR UR4, R4 ;  /* 0x00000000040472ca */ /* 0x000fe200000e0000 */
[----:B------:R-:W-:Y:S01]  /*4c40*/  IMAD.MOV.U32 R7, RZ, RZ, 0x40000040 ;  /* 0x40000040ff077424 */ /* 0x000fe200078e00ff */
[----:B------:R-:W-:Y:S01]  /*4c50*/  R2UR UR5, R5 ;  /* 0x00000000050572ca */ /* 0x000fe200000e0000 */
[----:B------:R-:W-:Y:S01]  /*4c60*/  IMAD R3, R3, 0x4, R2 ;  /* 0x0000000403037824 */ /* 0x000fe200078e0202 */
[C---:B------:R-:W-:Y:S01]  /*4c70*/  ISETP.NE.AND P0, PT, R18.reuse, 0x2, PT ;  /* 0x000000021200780c */ /* 0x040fe20003f05270 */
[----:B------:R-:W-:Y:S01]  /*4c80*/  IMAD.MOV.U32 R21, RZ, RZ, 0x40000040 ;  /* 0x40000040ff157424 */ /* 0x000fe200078e00ff */
[----:B------:R-:W-:Y:S01]  /*4c90*/  R2UR UR7, R7 ;  /* 0x00000000070772ca */ /* 0x000fe200000e0000 */
[----:B------:R-:W-:Y:S01]  /*4ca0*/  IMAD.MOV.U32 R7, RZ, RZ, 0x40000040 ;  /* 0x40000040ff077424 */ /* 0x000fe200078e00ff */
[----:B------:R-:W-:-:S02]  /*4cb0*/  SEL R18, R18, RZ, P0 ;  /* 0x000000ff12127207 */ /* 0x000fc40000000000 */
[C---:B------:R-:W-:Y:S01]  /*4cc0*/  ISETP.GT.AND P1, PT, R168.reuse, RZ, PT ;  /* 0x000000ffa800720c */ /* 0x040fe20003f24270 */
[----:B------:R-:W-:Y:S02]  /*4cd0*/  VIADD R168, R168, 0xffffffff ;  /* 0xffffffffa8a87836 */ /* 0x000fe40000000000 */
[----:B------:R-:W-:-:S04]  /*4ce0*/  IMAD R6, R18, 0x1000, R15 ;  /* 0x0000100012067824 */ /* 0x000fc800078e020f */
[C---:B------:R-:W-:Y:S01]  /*4cf0*/  VIADD R20, R6.reuse, 0x80 ;  /* 0x0000008006147836 */ /* 0x040fe20000000000 */
[----:B------:R-:W-:Y:S01]  /*4d00*/  R2UR UR6, R6 ;  /* 0x00000000060672ca */ /* 0x000fe200000e0000 */
[----:B01----:R-:W0:Y:S04]  /*4d10*/  LDS R0, [R3+0x38400] ;  /* 0x0384000003007984 */ /* 0x003e280000000800 */
[----:B------:R1:W2:Y:S02]  /*4d20*/  LDS R14, [R3+0x38420] ;  /* 0x03842000030e7984 */ /* 0x0002a40000000800 */
[----:B-1----:R-:W-:-:S04]  /*4d30*/  SEL R3, RZ, 0x1, P0 ;  /* 0x00000001ff037807 */ /* 0x002fc80000000000 */
[----:B------:R-:W-:Y:S01]  /*4d40*/  LOP3.LUT R22, R22, R3, RZ, 0x3c, !PT ;  /* 0x0000000316167212 */ /* 0x000fe200078e3cff */
        /* <DEDUP_REMOVED lines=128> */
[----:B------:R-:W-:-:S05]  /*5550*/  @!P2 LEA R0, R18, R2, 0x3 ;  /* 0x000000021200a211 */ /* 0x000fca00078e18ff */
[----:B------:R-:W-:Y:S01]  /*5560*/  WARPGROUP.ARRIVE ;  /* 0x00000000000079c5 */ /* 0x000fe20000000000 */
[----:B------:R-:W-:-:S05]  /*5570*/  @!P2 VIADD R0, R0, 0x38860 ;  /* 0x000388600000a836 */ /* 0x000fca0000000000 */
[----:B------:R-:W-:Y:S01]  /*5580*/  HGMMA.64x256x16.F32.BF16 R24, gdesc[UR4].tnspB, R24, gsb0 ;  /* 0x43e00000041879f0 */ /* 0x000fe20008001818 */
[----:B------:R-:W-:Y:S02]  /*5590*/  R2UR UR4, R10 ;  /* 0x000000000a0472ca */ /* 0x000fe400000e0000 */
        /* <DEDUP_REMOVED lines=30> */
.L_x_4233:
[----:B------:R-:W-:Y:S05]  /*5780*/  BSYNC B0 ;  /* 0x0000000000007941 */ /* 0x000fea0003800000 */
.L_x_4232:
        /* <DEDUP_REMOVED lines=141> */
.L_x_4230:
        /* <DEDUP_REMOVED lines=32> */
.L_x_4236:
[----:B------:R-:W-:Y:S05]  /*6260*/  BSYNC B6 ;  /* 0x0000000000067941 */ /* 0x000fea0003800000 */
.L_x_4235:
        /* <DEDUP_REMOVED lines=12> */
.L_x_4240:
[----:B-1----:R1:W2:Y:S02]  /*6330*/  SYNCS.PHASECHK.TRANS64.TRYWAIT P0, [R2+URZ+0x38800], R3 ;  /* 0x03880003020075a7 */ /* 0x0022a4000800017f */
[----:B--2---:R-:W-:Y:S05]  /*6340*/  @!P0 NANOSLEEP.SYNCS 0x989680 ;  /* 0x009896800000895d */ /* 0x004fea0003900000 */
[----:B------:R-:W2:Y:S02]  /*6350*/  @!P0 SYNCS.PHASECHK.TRANS64 P0, [R2+URZ+0x38800], R3 ;  /* 0x03880003020085a7 */ /* 0x000ea4000800007f */
[----:B--2---:R-:W-:Y:S05]  /*6360*/  @!P0 BRA `(.L_x_4240) ;  /* 0xfffffffc00f08947 */ /* 0x004fea000383ffff */
.L_x_4239:
[----:B------:R-:W-:Y:S05]  /*6370*/  BSYNC B0 ;  /* 0x0000000000007941 */ /* 0x000fea0003800000 */
.L_x_4238:
[----:B------:R-:W-:Y:S05]  /*6380*/  BRA `(.L_x_4241) ;  /* 0x0000003000047947 */ /* 0x000fea0003800000 */
.L_x_4237:
        /* <DEDUP_REMOVED lines=55> */
.L_x_4243:
[----:B------:R-:W-:Y:S05]  /*6700*/  BSYNC B6 ;  /* 0x0000000000067941 */ /* 0x000fea0003800000 */
.L_x_4242:
        /* <DEDUP_REMOVED lines=27> */
[----:B------:R-:W-:Y:S01]  /*68c0*/  MOV R11, R49 ;  /* 0x00000031000b7202 */ /* 0x000fe20000000f00 */
        /* <DEDUP_REMOVED lines=27> */
[----:B------:R-:W-:Y:S01]  /*6a80*/  LEA R14, P4, R15, UR6, 0x1 ;  /* 0x000000060f0e7c11 */ /* 0x000fe2000f8808ff */
[----:B------:R-:W-:Y:S01]  /*6a90*/  IMAD.X R31, R59, 0x1, R50, P5 ;  /* 0x000000013b1f7824 */ /* 0x000fe200028e0632 */
[----:B------:R-:W-:-:S02]  /*6aa0*/  LEA R38, P5, R0, UR8, 0x1 ;  /* 0x0000000800267c11 */ /* 0x000fc4000f8a08ff */
[----:B------:R-:W-:Y:S02]  /*6ab0*/  CS2R R36, SRZ ;  /* 0x0000000000247805 */ /* 0x000fe4000001ff00 */
[----:B------:R-:W-:Y:S02]  /*6ac0*/  LEA.HI.X R15, R15, UR7, R30, 0x1, P4 ;  /* 0x000000070f0f7c11 */ /* 0x000fe4000a0f0c1e */
[----:B------:R-:W-:Y:S02]  /*6ad0*/  CS2R R32, SRZ ;  /* 0x0000000000207805 */ /* 0x000fe4000001ff00 */
[----:B------:R-:W-:Y:S02]  /*6ae0*/  LEA.HI.X R39, R0, UR9, R31, 0x1, P5 ;  /* 0x0000000900277c11 */ /* 0x000fe4000a8f0c1f */
[----:B------:R-:W-:Y:S02]  /*6af0*/  CS2R R34, SRZ ;  /* 0x0000000000227805 */ /* 0x000fe4000001ff00 */
[----:B------:R-:W-:Y:S01]  /*6b00*/  CS2R R30, SRZ ;  /* 0x00000000001e7805 */ /* 0x000fe2000001ff00 */
[----:B------:R0:W5:Y:S04]  /*6b10*/  @!P3 LDG.E.64 R36, desc[UR54][R14.64] ;  /* 0x000000360e24b981 */ /* 0x000168000c1e1b00 */
[----:B------:R0:W5:Y:S04]  /*6b20*/  @!P2 LDG.E.64 R32, desc[UR54][R14.64+0x20] ;  /* 0x000020360e20a981 */ /* 0x000168000c1e1b00 */
[----:B------:R0:W5:Y:S04]  /*6b30*/  @!P3 LDG.E.64 R34, desc[UR54][R38.64] ;  /* 0x000000362622b981 */ /* 0x000168000c1e1b00 */
[----:B------:R0:W5:Y:S02]  /*6b40*/  @!P2 LDG.E.64 R30, desc[UR54][R38.64+0x20] ;  /* 0x00002036261ea981 */ /* 0x000164000c1e1b00 */
.L_x_4247:
[----:B------:R-:W-:Y:S05]  /*6b50*/  BSYNC B1 ;  /* 0x0000000000017941 */ /* 0x000fea0003800000 */
.L_x_4246:
        /* <DEDUP_REMOVED lines=24> */
.L_x_4249:
[----:B------:R-:W-:Y:S05]  /*6ce0*/  BSYNC B1 ;  /* 0x0000000000017941 */ /* 0x000fea0003800000 */
.L_x_4248:
[----:B------:R-:W-:Y:S01]  /*6cf0*/  IMAD.WIDE.U32 R10, R3, R4, R10 ;  /* 0x00000004030a7225 */ /* 0x000fe200078e000a */
[----:B------:R-:W-:Y:S01]  /*6d00*/  LEA.HI R0, R219, R219, RZ, 0x1 ;  /* 0x000000dbdb007211 */ /* 0x000fe200078f08ff */
[----:B------:R-:W-:Y:S01]  /*6d10*/  ULDC.64 UR4, c[0x0][0x3c8] ;  /* 0x0000f20000047ab9 */ /* 0x000fe20000000a00 */
[----:B------:R-:W-:Y:S01]  /*6d20*/  ULDC.64 UR6, c[0x0][0x3e0] ;  /* 0x0000f80000067ab9 */ /* 0x000fe20000000a00 */
[----:B------:R-:W-:Y:S01]  /*6d30*/  IMAD.WIDE.U32 R12, R3, R6, R12 ;  /* 0x00000006030c7225 */ /* 0x000fe200078e000c */
[----:B------:R-:W-:-:S03]  /*6d40*/  LOP3.LUT R56, R0, 0xfffffffe, RZ, 0xc0, !PT ;  /* 0xfffffffe00387812 */ /* 0x000fc600078ec0ff */
[C---:B------:R-:W-:Y:S01]  /*6d50*/  IMAD R4, R41.reuse, R4, RZ ;  /* 0x0000000429047224 */ /* 0x040fe200078e02ff */
[----:B------:R-:W-:Y:S01]  /*6d60*/  LEA R0, P3, R12, UR6, 0x1 ;  /* 0x000000060c007c11 */ /* 0x000fe2000f8608ff */
[----:B------:R-:W-:Y:S02]  /*6d70*/  IMAD R6, R41, R6, RZ ;  /* 0x0000000629067224 */ /* 0x000fe400078e02ff */
[----:B01----:R-:W-:Y:S02]  /*6d80*/  IMAD.SHL.U32 R14, R191, 0x40, RZ ;  /* 0x00000040bf0e7824 */ /* 0x003fe400078e00ff */
[C---:B------:R-:W-:Y:S01]  /*6d90*/  IMAD R5, R3.reuse, R5, R4 ;  /* 0x0000000503057224 */ /* 0x040fe200078e0204 */
[----:B------:R-:W-:Y:S01]  /*6da0*/  LEA R4, P2, R10, UR4, 0x1 ;  /* 0x000000040a047c11 */ /* 0x000fe2000f8408ff */
[----:B------:R-:W-:Y:S01]  /*6db0*/  IMAD R3, R3, R7, R6 ;  /* 0x0000000703037224 */ /* 0x000fe200078e0206 */
[----:B------:R-:W-:Y:S01]  /*6dc0*/  LOP3.LUT R15, R14, 0x1c0, RZ, 0xc0, !PT ;  /* 0x000001c00e0f7812 */ /* 0x000fe200078ec0ff */
[----:B------:R-:W-:Y:S01]  /*6dd0*/  IMAD.IADD R5, R11, 0x1, R5 ;  /* 0x000000010b057824 */ /* 0x000fe200078e0205 */
[----:B------:R-:W-:Y:S01]  /*6de0*/  UMOV UR4, 0xffffffff ;  /* 0xffffffff00047882 */ /* 0x000fe20000000000 */
[----:B------:R-:W-:Y:S01]  /*6df0*/  IMAD.IADD R3, R13, 0x1, R3 ;  /* 0x000000010d037824 */ /* 0x000fe200078e0203 */
[----:B------:R-:W-:Y:S01]  /*6e00*/  LOP3.LUT R6, R15, 0x18, R16, 0xf8, !PT ;  /* 0x000000180f067812 */ /* 0x000fe200078ef810 */
[----:B------:R-:W-:Y:S01]  /*6e10*/  IMAD.IADD R56, R219, 0x1, -R56 ;  /* 0x00000001db387824 */ /* 0x000fe200078e0a38 */
[----:B------:R-:W-:-:S02]  /*6e20*/  SHF.R.U32.HI R15, RZ, 0x3, R15 ;  /* 0x00000003ff0f7819 */ /* 0x000fc4000001160f */
[----:B------:R-:W-:Y:S02]  /*6e30*/  LEA.HI.X R5, R10, UR5, R5, 0x1, P2 ;  /* 0x000000050a057c11 */ /* 0x000fe400090f0c05 */
[----:B------:R-:W-:Y:S02]  /*6e40*/  LEA.HI.X R3, R12, UR7, R3, 0x1, P3 ;  /* 0x000000070c037c11 */ /* 0x000fe400098f0c03 */
[----:B------:R-:W-:Y:S02]  /*6e50*/  LOP3.LUT R39, R6, R15, RZ, 0x3c, !PT ;  /* 0x0000000f06277212 */ /* 0x000fe400078e3cff */
[----:B------:R-:W-:Y:S01]  /*6e60*/  SHF.L.U32 R7, R56, 0x1f, RZ ;  /* 0x0000001f38077819 */ /* 0x000fe200000006ff */
[----:B------:R-:W-:Y:S06]  /*6e70*/  BRA.DIV UR4, `(.L_x_4250) ;  /* 0x0000016604707947 */ /* 0x000fec000b800000 */
.L_x_4437:
[----:B------:R-:W-:-:S03]  /*6e80*/  UMOV UR4, 0xffffffff ;  /* 0xffffffff00047882 */ /* 0x000fc60000000000 */
[----:B------:R-:W-:Y:S05]  /*6e90*/  BRA.DIV UR4, `(.L_x_4251) ;  /* 0x0000016604907947 */ /* 0x000fea000b800000 */
.L_x_4440:
[----:B------:R-:W-:-:S03]  /*6ea0*/  UMOV UR4, 0xffffffff ;  /* 0xffffffff00047882 */ /* 0x000fc60000000000 */
[----:B------:R-:W-:Y:S05]  /*6eb0*/  BRA.DIV UR4, `(.L_x_4252) ;  /* 0x0000016604b07947 */ /* 0x000fea000b800000 */
.L_x_4443:
[----:B------:R-:W-:-:S03]  /*6ec0*/  UMOV UR4, 0xffffffff ;  /* 0xffffffff00047882 */ /* 0x000fc60000000000 */
[----:B------:R-:W-:Y:S05]  /*6ed0*/  BRA.DIV UR4, `(.L_x_4253) ;  /* 0x0000016604d07947 */ /* 0x000fea000b800000 */
.L_x_4446:
[----:B------:R-:W-:-:S03]  /*6ee0*/  UMOV UR4, 0xffffffff ;  /* 0xffffffff00047882 */ /* 0x000fc60000000000 */
[----:B------:R-:W-:Y:S05]  /*6ef0*/  BRA.DIV UR4, `(.L_x_4254) ;  /* 0x0000016604f07947 */ /* 0x000fea000b800000 */
.L_x_4449:
[----:B------:R-:W-:-:S03]  /*6f00*/  UMOV UR4, 0xffffffff ;  /* 0xffffffff00047882 */ /* 0x000fc60000000000 */
[----:B------:R-:W-:Y:S05]  /*6f10*/  BRA.DIV UR4, `(.L_x_4255) ;  /* 0x0000016a04107947 */ /* 0x000fea000b800000 */
.L_x_4452:
[----:B------:R-:W-:-:S03]  /*6f20*/  UMOV UR4, 0xffffffff ;  /* 0xffffffff00047882 */ /* 0x000fc60000000000 */
[----:B------:R-:W-:Y:S05]  /*6f30*/  BRA.DIV UR4, `(.L_x_4256) ;  /* 0x0000016a04307947 */ /* 0x000fea000b800000 */
.L_x_4455:
[----:B------:R-:W-:-:S03]  /*6f40*/  UMOV UR4, 0xffffffff ;  /* 0xffffffff00047882 */ /* 0x000fc60000000000 */
[----:B------:R-:W-:Y:S05]  /*6f50*/  BRA.DIV UR4, `(.L_x_4257) ;  /* 0x0000016a04507947 */ /* 0x000fea000b800000 */
.L_x_4458:
[----:B------:R-:W0:Y:S01]  /*6f60*/  SYNCS.PHASECHK.TRANS64.TRYWAIT P2, [R2+URZ+0x38800], R7 ;  /* 0x03880007020075a7 */ /* 0x000e22000804017f */
[----:B-----5:R-:W-:Y:S01]  /*6f70*/  IMAD.MOV.U32 R3, RZ, RZ, R31 ;  /* 0x000000ffff037224 */ /* 0x020fe200078e001f */
[----:B------:R-:W-:Y:S01]  /*6f80*/  LOP3.LUT P3, RZ, R191, 0x4, RZ, 0xc0, !PT ;  /* 0x00000004bfff7812 */ /* 0x000fe2000786c0ff */
[----:B------:R-:W-:Y:S01]  /*6f90*/  IMAD.MOV.U32 R5, RZ, RZ, R35 ;  /* 0x000000ffff057224 */ /* 0x000fe200078e0023 */
[----:B------:R-:W-:Y:S01]  /*6fa0*/  MOV R0, R30 ;  /* 0x0000001e00007202 */ /* 0x000fe20000000f00 */
[----:B------:R-:W-:Y:S01]  /*6fb0*/  IMAD.MOV.U32 R4, RZ, RZ, R34 ;  /* 0x000000ffff047224 */ /* 0x000fe200078e0022 */
[----:B------:R-:W-:Y:S01]  /*6fc0*/  PRMT R42, R42, 0x5410, R3 ;  /* 0x000054102a2a7816 */ /* 0x000fe20000000003 */
[----:B------:R-:W-:Y:S01]  /*6fd0*/  IMAD R3, R212, 0x200, R39 ;  /* 0x00000200d4037824 */ /* 0x000fe200078e0227 */
[----:B------:R-:W-:Y:S01]  /*6fe0*/  PRMT R12, R12, 0x5410, R5 ;  /* 0x000054100c0c7816 */ /* 0x000fe20000000005 */
[----:B------:R-:W-:Y:S01]  /*6ff0*/  IMAD.MOV.U32 R5, RZ, RZ, R32 ;  /* 0x000000ffff057224 */ /* 0x000fe200078e0020 */
[----:B------:R-:W-:Y:S01]  /*7000*/  PRMT R11, R11, 0x5410, R4 ;  /* 0x000054100b0b7816 */ /* 0x000fe20000000004 */
[----:B------:R-:W-:Y:S01]  /*7010*/  IMAD.MOV.U32 R4, RZ, RZ, R37 ;  /* 0x000000ffff047224 */ /* 0x000fe200078e0025 */
[----:B------:R-:W-:Y:S01]  /*7020*/  PRMT R40, R40, 0x5410, R0 ;  /* 0x0000541028287816 */ /* 0x000fe20000000000 */
[----:B------:R-:W-:Y:S01]  /*7030*/  IMAD R3, R3, 0x2, R2 ;  /* 0x0000000203037824 */ /* 0x000fe200078e0202 */
[----:B------:R-:W-:Y:S01]  /*7040*/  PRMT R43, R43, 0x5410, R5 ;  /* 0x000054102b2b7816 */ /* 0x000fe20000000005 */
[----:B------:R-:W-:Y:S01]  /*7050*/  IMAD.MOV.U32 R0, RZ, RZ, R36 ;  /* 0x000000ffff007224 */ /* 0x000fe200078e0024 */
[----:B------:R-:W-:Y:S01]  /*7060*/  PRMT R11, R4, 0x7610, R11 ;  /* 0x00007610040b7816 */ /* 0x000fe2000000000b */
[----:B------:R-:W-:Y:S01]  /*7070*/  IMAD.MOV.U32 R5, RZ, RZ, R33 ;  /* 0x000000ffff057224 */ /* 0x000fe200078e0021 */
[----:B------:R-:W-:Y:S01]  /*7080*/  BSSY B1, `(.L_x_4258) ;  /* 0x0000015000017945 */ /* 0x000fe20003800000 */
[----:B------:R-:W-:Y:S01]  /*7090*/  VIADD R4, R3, 0x20400 ;  /* 0x0002040003047836 */ /* 0x000fe20000000000 */
[----:B------:R-:W-:Y:S01]  /*70a0*/  PRMT R13, R13, 0x5410, R0 ;  /* 0x000054100d0d7816 */ /* 0x000fe20000000000 */
[----:B------:R-:W-:Y:S01]  /*70b0*/  IMAD.MOV.U32 R6, RZ, RZ, R26 ;  /* 0x000000ffff067224 */ /* 0x000fe200078e001a */
[----:B------:R-:W-:Y:S01]  /*70c0*/  IADD3 R0, R3, 0x20440, RZ ;  /* 0x0002044003007810 */ /* 0x000fe20007ffe0ff */
[----:B------:R-:W-:Y:S01]  /*70d0*/  IMAD.MOV.U32 R10, RZ, RZ, R27 ;  /* 0x000000ffff0a7224 */ /* 0x000fe200078e001b */
[----:B------:R-:W-:Y:S01]  /*70e0*/  PRMT R40, R5, 0x7610, R40 ;  /* 0x0000761005287816 */ /* 0x000fe20000000028 */
[----:B------:R-:W-:Y:S01]  /*70f0*/  @P3 VIADD R0, R4, 0xffffffc0 ;  /* 0xffffffc004003836 */ /* 0x000fe20000000000 */
[----:B------:R-:W-:Y:S01]  /*7100*/  PRMT R42, R6, 0x7610, R42 ;  /* 0x00007610062a7816 */ /* 0x000fe2000000002a */
[----:B------:R-:W-:Y:S01]  /*7110*/  IMAD.MOV.U32 R4, RZ, RZ, R8 ;  /* 0x000000ffff047224 */ /* 0x000fe200078e0008 */
[----:B------:R-:W-:Y:S01]  /*7120*/  PRMT R44, R44, 0x5410, R10 ;  /* 0x000054102c2c7816 */ /* 0x000fe2000000000a */
[----:B------:R-:W-:-:S02]  /*7130*/  IMAD.MOV.U32 R5, RZ, RZ, R9 ;  /* 0x000000ffff057224 */ /* 0x000fc400078e0009 */
        /* <DEDUP_REMOVED lines=9> */
.L_x_4459:
[----:B------:R-:W-:Y:S05]  /*71d0*/  BSYNC B1 ;  /* 0x0000000000017941 */ /* 0x000fea0003800000 */
.L_x_4258:
        /* <DEDUP_REMOVED lines=56> */
.L_x_4263:
[----:B------:R-:W-:Y:S05]  /*7560*/  BSYNC B2 ;  /* 0x0000000000027941 */ /* 0x000fea0003800000 */
.L_x_4262:
        /* <DEDUP_REMOVED lines=47> */
.L_x_4261:
[----:B------:R-:W-:Y:S05]  /*7860*/  BSYNC B1 ;  /* 0x0000000000017941 */ /* 0x000fea0003800000 */
.L_x_4260:
        /* <DEDUP_REMOVED lines=53> */
.L_x_4266:
[----:B------:R-:W-:Y:S05]  /*7bc0*/  BSYNC B1 ;  /* 0x0000000000017941 */ /* 0x000fea0003800000 */
.L_x_4265:
        /* <DEDUP_REMOVED lines=48> */
.L_x_4245:
        /* <DEDUP_REMOVED lines=13> */
[----:B------:R-:W-:Y:S01]  /*7fa0*/  @!P1 IADD3.X R10, R57, R26, RZ, P4, !PT ;  /* 0x0000001a390a9210 */ /* 0x000fe200027fe4ff */
[----:B------:R-:W1:Y:S01]  /*7fb0*/  @!P0 LDC.64 R30, c[0x0][0x3e0] ;  /* 0x0000f800ff1e8b82 */ /* 0x000e620000000a00 */
[----:B------:R-:W-:Y:S02]  /*7fc0*/  @!P1 LEA R8, P4, R9, UR4, 0x1 ;  /* 0x0000000409089c11 */ /* 0x000fe4000f8808ff */
[----:B------:R-:W-:-:S02]  /*7fd0*/  @!P0 IADD3.X R3, R28, R45, R59, P2, P3 ;  /* 0x0000002d1c038210 */ /* 0x000fc400017e643b */
        /* <DEDUP_REMOVED lines=21> */
[----:B------:R-:W-:-:S04]  /*8130*/  IMAD R3, R185, 0x40, R19 ;  /* 0x00000040b9037824 */ /* 0x000fc800078e0213 */
[----:B------:R-:W-:Y:S01]  /*8140*/  IMAD R3, R222, 0x20, R3 ;  /* 0x00000020de037824 */ /* 0x000fe200078e0203 */
        /* <DEDUP_REMOVED lines=18> */
[----:B------:R-:W-:Y:S01]  /*8270*/  LEA R0, P1, R10, UR6, 0x1 ;  /* 0x000000060a007c11 */ /* 0x000fe2000f8208ff */
[----:B------:R-:W-:Y:S01]  /*8280*/  IMAD.IADD R3, R11, 0x1, R3 ;  /* 0x000000010b037824 */ /* 0x000fe200078e0203 */
[----:B------:R-:W-:Y:S02]  /*8290*/  UMOV UR4, 0xffffffff ;  /* 0xffffffff00047882 */ /* 0x000fe40000000000 */
[----:B------:R-:W-:Y:S02]  /*82a0*/  LEA.HI.X R5, R8, UR5, R5, 0x1, P0 ;  /* 0x0000000508057c11 */ /* 0x000fe400080f0c05 */
[----:B------:R-:W-:-:S02]  /*82b0*/  LEA.HI.X R3, R10, UR7, R3, 0x1, P1 ;  /* 0x000000070a037c11 */ /* 0x000fc400088f0c03 */
[----:B------:R-:W-:Y:S01]  /*82c0*/  LEA.HI R6, R219, R219, RZ, 0x1 ;  /* 0x000000dbdb067211 */ /* 0x000fe200078f08ff */
[----:B------:R-:W-:Y:S06]  /*82d0*/  BRA.DIV UR4, `(.L_x_4267) ;  /* 0x0000015604ac7947 */ /* 0x000fec000b800000 */
.L_x_4462:
[----:B------:R-:W-:-:S03]  /*82e0*/  UMOV UR4, 0xffffffff ;  /* 0xffffffff00047882 */ /* 0x000fc60000000000 */
[----:B------:R-:W-:Y:S05]  /*82f0*/  BRA.DIV UR4, `(.L_x_4268) ;  /* 0x0000015604cc7947 */ /* 0x000fea000b800000 */
.L_x_4465:
[----:B------:R-:W-:-:S03]  /*8300*/  UMOV UR4, 0xffffffff ;  /* 0xffffffff00047882 */ /* 0x000fc60000000000 */
[----:B------:R-:W-:Y:S05]  /*8310*/  BRA.DIV UR4, `(.L_x_4269) ;  /* 0x0000015604ec7947 */ /* 0x000fea000b800000 */
.L_x_4468:
[----:B------:R-:W-:-:S03]  /*8320*/  UMOV UR4, 0xffffffff ;  /* 0xffffffff00047882 */ /* 0x000fc60000000000 */
[----:B------:R-:W-:Y:S05]  /*8330*/  BRA.DIV UR4, `(.L_x_4270) ;  /* 0x0000015a040c7947 */ /* 0x000fea000b800000 */
.L_x_4471:
[----:B------:R-:W-:-:S03]  /*8340*/  UMOV UR4, 0xffffffff ;  /* 0xffffffff00047882 */ /* 0x000fc60000000000 */
[----:B------:R-:W-:Y:S05]  /*8350*/  BRA.DIV UR4, `(.L_x_4271) ;  /* 0x0000015a042c7947 */ /* 0x000fea000b800000 */
.L_x_4474:
[----:B------:R-:W-:Y:S01]  /*8360*/  UMOV UR4, 0xffffffff ;  /* 0xffffffff00047882 */ /* 0x000fe20000000000 */
[----:B------:R-:W-:Y:S02]  /*8370*/  LOP3.LUT R6, R6, 0xfffffffe, RZ, 0xc0, !PT ;  /* 0xfffffffe06067812 */ /* 0x000fe400078ec0ff */
[----:B------:R-:W-:Y:S05]  /*8380*/  BRA.DIV UR4, `(.L_x_4272) ;  /* 0x0000015a04487947 */ /* 0x000fea000b800000 */
.L_x_4477:
[----:B------:R-:W-:Y:S01]  /*8390*/  UMOV UR4, 0xffffffff ;  /* 0xffffffff00047882 */ /* 0x000fe20000000000 */
[----:B------:R-:W-:Y:S02]  /*83a0*/  IMAD.IADD R56, R219, 0x1, -R6 ;  /* 0x00000001db387824 */ /* 0x000fe400078e0a06 */
[----:B------:R-:W-:Y:S05]  /*83b0*/  BRA.DIV UR4, `(.L_x_4273) ;  /* 0x0000015a04647947 */ /* 0x000fea000b800000 */
.L_x_4480:
[----:B------:R-:W-:Y:S01]  /*83c0*/  UMOV UR4, 0xffffffff ;  /* 0xffffffff00047882 */ /* 0x000fe20000000000 */
[----:B------:R-:W-:Y:S02]  /*83d0*/  SHF.L.U32 R3, R56, 0x1f, RZ ;  /* 0x0000001f38037819 */ /* 0x000fe400000006ff */
[----:B------:R-:W-:Y:S05]  /*83e0*/  BRA.DIV UR4, `(.L_x_4274) ;  /* 0x0000015a04807947 */ /* 0x000fea000b800000 */
.L_x_4483:
[----:B------:R-:W0:Y:S01]  /*83f0*/  SYNCS.PHASECHK.TRANS64.TRYWAIT P1, [R2+URZ+0x38800], R3 ;  /* 0x03880003020075a7 */ /* 0x000e22000802017f */
[----:B-----5:R-:W-:Y:S01]  /*8400*/  IMAD.MOV.U32 R4, RZ, RZ, R33 ;  /* 0x000000ffff047224 */ /* 0x020fe200078e0021 */
[----:B------:R-:W-:Y:S01]  /*8410*/  MOV R0, R32 ;  /* 0x0000002000007202 */ /* 0x000fe20000000f00 */
[----:B------:R-:W-:Y:S01]  /*8420*/  IMAD.MOV.U32 R5, RZ, RZ, R34 ;  /* 0x000000ffff057224 */ /* 0x000fe200078e0022 */
[----:B------:R-:W-:Y:S01]  /*8430*/  ISETP.GE.AND P0, PT, R16, R21, PT ;  /* 0x000000151000720c */ /* 0x000fe20003f06270 */
        /* <DEDUP_REMOVED lines=20> */
[----:B------:R-:W-:Y:S01]  /*8580*/  BSSY B1, `(.L_x_4275) ;  /* 0x000000a000017945 */ /* 0x000fe20003800000 */
[-C--:B------:R-:W-:Y:S01]  /*8590*/  ISETP.GE.OR P2, PT, R19, R58.reuse, P0 ;  /* 0x0000003a1300720c */ /* 0x080fe20000746670 */
        /* <DEDUP_REMOVED lines=8> */
.L_x_4484:
[----:B------:R-:W-:Y:S05]  /*8620*/  BSYNC B1 ;  /* 0x0000000000017941 */ /* 0x000fea0003800000 */
.L_x_4275:
        /* <DEDUP_REMOVED lines=8> */
[----:B------:R-:W-:Y:S02]  /*86b0*/  LOP3.LUT R0, R5, 0x38, R16, 0xf8, !PT ;  /* 0x0000003805007812 */ /* 0x000fe400078ef810 */
[----:B------:R-:W-:-:S02]  /*86c0*/  SHF.R.U32.HI R7, RZ, 0x3, R5 ;  /* 0x00000003ff077819 */ /* 0x000fc40000011605 */
[----:B------:R-:W-:Y:S02]  /*86d0*/  LOP3.LUT R4, R5, 0x38, R4, 0xf8, !PT ;  /* 0x0000003805047812 */ /* 0x000fe400078ef804 */
[-C--:B0-----:R-:W-:Y:S02]  /*86e0*/  LOP3.LUT R3, R0, R7.reuse, RZ, 0x3c, !PT ;  /* 0x0000000700037212 */ /* 0x081fe400078e3cff */
[----:B------:R-:W-:Y:S02]  /*86f0*/  LOP3.LUT R5, R4, R7, RZ, 0x3c, !PT ;  /* 0x0000000704057212 */ /* 0x000fe400078e3cff */
[----:B------:R-:W-:Y:S01]  /*8700*/  SHF.R.U64 R0, R36, 0x10, R37 ;  /* 0x0000001024007819 */ /* 0x000fe20000001225 */
[----:B------:R-:W-:Y:S01]  /*8710*/  IMAD R3, R212, 0x200, R3 ;  /* 0x00000200d4037824 */ /* 0x000fe200078e0203 */
[----:B------:R-:W-:Y:S02]  /*8720*/  SHF.R.U32.HI R40, RZ, 0x10, R37 ;  /* 0x00000010ff287819 */ /* 0x000fe40000011625 */
[----:B------:R-:W-:Y:S01]  /*8730*/  PRMT R33, R20, 0x5432, R12 ;  /* 0x0000543214217816 */ /* 0x000fe2000000000c */
[----:B------:R-:W-:Y:S01]  /*8740*/  IMAD R46, R3, 0x2, R2 ;  /* 0x00000002032e7824 */ /* 0x000fe200078e0202 */
[----:B------:R-:W-:Y:S01]  /*8750*/  PRMT R38, R13, 0x5432, R0 ;  /* 0x000054320d267816 */ /* 0x000fe20000000000 */
[----:B------:R-:W-:Y:S01]  /*8760*/  IMAD R3, R212, 0x200, R5 ;  /* 0x00000200d4037824 */ /* 0x000fe200078e0205 */
[----:B------:R-:W-:-:S02]  /*8770*/  SHF.R.U32.HI R42, RZ, 0x10, R39 ;  /* 0x00000010ff2a7819 */ /* 0x000fc40000011627 */
[----:B------:R-:W0:Y:S01]  /*8780*/  LDS.128 R4, [R46+0x20400] ;  /* 0x020400002e047984 */ /* 0x000e220000000c00 */
[----:B------:R-:W-:Y:S01]  /*8790*/  IMAD R47, R3, 0x2, R2 ;  /* 0x00000002032f7824 */ /* 0x000fe200078e0202 */
[--C-:B------:R-:W-:Y:S01]  /*87a0*/  SHF.R.U64 R3, R34, 0x10, R35.reuse ;  /* 0x0000001022037819 */ /* 0x100fe20000001223 */
[----:B------:R-:W-:Y:S01]  /*87b0*/  IMAD.U32 R39, R38, 0x10000, RZ ;  /* 0x0001000026277824 */ /* 0x000fe200078e00ff */
[----:B------:R-:W-:Y:S02]  /*87c0*/  SHF.R.U32.HI R35, RZ, 0x10, R35 ;  /* 0x00000010ff237819 */ /* 0x000fe40000011623 */
[----:B------:R-:W1:Y:S01]  /*87d0*/  LDS.128 R8, [R47+0x20400] ;  /* 0x020400002f087984 */ /* 0x000e620000000c00 */
[C---:B------:R-:W-:Y:S02]  /*87e0*/  PRMT R36, R14.reuse, 0x5410, R3 ;  /* 0x000054100e247816 */ /* 0x040fe40000000003 */
[----:B------:R-:W-:Y:S01]  /*87f0*/  PRMT R37, R15, 0x5410, R35 ;  /* 0x000054100f257816 */ /* 0x000fe20000000023 */
[----:B------:R-:W-:Y:S01]  /*8800*/  IMAD.U32 R35, R33, 0x10000, RZ ;  /* 0x0001000021237824 */ /* 0x000fe200078e00ff */
[----:B------:R-:W-:-:S02]  /*8810*/  PRMT R40, R14, 0x5432, R40 ;  /* 0x000054320e287816 */ /* 0x000fc40000000028 */
[----:B------:R-:W-:Y:S02]  /*8820*/  PRMT R34, R43, 0x5432, R32 ;  /* 0x000054322b227816 */ /* 0x000fe40000000020 */
[----:B------:R-:W-:Y:S02]  /*8830*/  LOP3.LUT R38, R38, 0xffff0000, RZ, 0xc0, !PT ;  /* 0xffff000026267812 */ /* 0x000fe400078ec0ff */
[----:B------:R-:W-:Y:S02]  /*8840*/  LOP3.LUT R33, R33, 0xffff0000, RZ, 0xc0, !PT ;  /* 0xffff000021217812 */ /* 0x000fe400078ec0ff */
[----:B------:R-:W-:Y:S02]  /*8850*/  PRMT R42, R15, 0x5432, R42 ;  /* 0x000054320f2a7816 */ /* 0x000fe4000000002a */
[----:B------:R-:W-:Y:S02]  /*8860*/  PRMT R41, R13, 0x5410, R41 ;  /* 0x000054100d297816 */ /* 0x000fe40000000029 */
        /* <DEDUP_REMOVED lines=17> */
[----:B------:R-:W-:Y:S01]  /*8980*/  SHF.L.U32 R0, R34, 0x10, RZ ;  /* 0x0000001022007819 */ /* 0x000fe200000006ff */
        /* <DEDUP_REMOVED lines=11> */
[C---:B------:R-:W-:Y:S01]  /*8a40*/  IMAD.U32 R20, R10.reuse, 0x10000, RZ ;  /* 0x000100000a147824 */ /* 0x040fe200078e00ff */
[----:B------:R-:W-:Y:S01]  /*8a50*/  LOP3.LUT R10, R10, 0xffff0000, RZ, 0xc0, !PT ;  /* 0xffff00000a0a7812 */ /* 0x000fe200078ec0ff */
        /* <DEDUP_REMOVED lines=8> */
[----:B------:R-:W-:Y:S02]  /*8ae0*/  IMAD.U32 R0, R37, 0x10000, RZ ;  /* 0x0001000025007824 */ /* 0x000fe400078e00ff */
[----:B------:R-:W-:Y:S01]  /*8af0*/  FMUL.FTZ R38, R32, R4 ;  /* 0x0000000420267220 */ /* 0x000fe20000410000 */
[----:B------:R-:W-:Y:S01]  /*8b00*/  LOP3.LUT R11, R11, 0xffff0000, RZ, 0xc0, !PT ;  /* 0xffff00000b0b7812 */ /* 0x000fe200078ec0ff */
[-C--:B------:R-:W-:Y:S01]  /*8b10*/  FMUL.FTZ R20, R20, R3.reuse ;  /* 0x0000000314147220 */ /* 0x080fe20000410000 */
        /* <DEDUP_REMOVED lines=27> */
.L_x_4278:
[----:B------:R-:W-:Y:S05]  /*8cd0*/  BSYNC B1 ;  /* 0x0000000000017941 */ /* 0x000fea0003800000 */
.L_x_4277:
[----:B------:R-:W-:Y:S01]  /*8ce0*/  PRMT R14, R54, 0x5410, R53 ;  /* 0x00005410360e7816 */ /* 0x000fe20000000035 */
[----:B------:R-:W-:Y:S06]  /*8cf0*/  @P0 BRA `(.L_x_4264) ;  /* 0x0000000400840947 */ /* 0x000fec0003800000 */
[----:B------:R-:W-:Y:S01]  /*8d00*/  IMAD.IADD R21, R16, 0x1, R21 ;  /* 0x0000000110157824 */ /* 0x000fe200078e0215 */
[----:B-1----:R-:W1:Y:S01]  /*8d10*/  LDS.128 R4, [R231+0x20400] ;  /* 0x02040000e7047984 */ /* 0x002e620000000c00 */
[----:B------:R-:W-:Y:S02]  /*8d20*/  SHF.R.U64 R13, R24, 0x10, R25 ;  /* 0x00000010180d7819 */ /* 0x000fe40000001219 */
[----:B------:R-:W-:Y:S02]  /*8d30*/  SHF.R.U64 R34, R30, 0x10, R31 ;  /* 0x000000101e227819 */ /* 0x000fe4000000121f */
[----:B------:R-:W-:Y:S02]  /*8d40*/  LOP3.LUT R0, R232, 0x38, R21, 0xf8, !PT ;  /* 0x00000038e8007812 */ /* 0x000fe400078ef815 */
[----:B------:R-:W-:Y:S02]  /*8d50*/  SHF.R.U32.HI R32, RZ, 0x10, R29 ;  /* 0x00000010ff207819 */ /* 0x000fe4000001161d */
[----:B------:R-:W-:-:S02]  /*8d60*/  LOP3.LUT R0, R0, R237, RZ, 0x3c, !PT ;  /* 0x000000ed00007212 */ /* 0x000fc400078e3cff */
[----:B------:R-:W-:Y:S02]  /*8d70*/  SHF.R.U32.HI R24, RZ, 0x10, R25 ;  /* 0x00000010ff187819 */ /* 0x000fe40000011619 */
[----:B------:R-:W-:Y:S01]  /*8d80*/  SHF.R.U64 R12, R26, 0x10, R27 ;  /* 0x000000101a0c7819 */ /* 0x000fe2000000121b */
[----:B0-----:R-:W-:Y:S01]  /*8d90*/  IMAD.IADD R3, R233, 0x1, R0 ;  /* 0x00000001e9037824 */ /* 0x001fe200078e0200 */
[----:B------:R-:W-:Y:S02]  /*8da0*/  SHF.R.U64 R0, R28, 0x10, R29 ;  /* 0x000000101c007819 */ /* 0x000fe4000000121d */
[----:B------:R-:W-:Y:S01]  /*8db0*/  SHF.R.U32.HI R26, RZ, 0x10, R27 ;  /* 0x00000010ff1a7819 */ /* 0x000fe2000001161b */
[----:B------:R-:W-:Y:S01]  /*8dc0*/  IMAD R3, R3, 0x2, R2 ;  /* 0x0000000203037824 */ /* 0x000fe200078e0202 */
[C---:B------:R-:W-:Y:S02]  /*8dd0*/  PRMT R30, R48.reuse, 0x5432, R0 ;  /* 0x00005432301e7816 */ /* 0x040fe40000000000 */
[----:B------:R-:W-:-:S02]  /*8de0*/  PRMT R25, R48, 0x5410, R13 ;  /* 0x0000541030197816 */ /* 0x000fc4000000000d */
[----:B------:R-:W0:Y:S01]  /*8df0*/  LDS.128 R8, [R3+0x20400] ;  /* 0x0204000003087984 */ /* 0x000e220000000c00 */
[----:B------:R-:W-:Y:S01]  /*8e00*/  SHF.R.U32.HI R35, RZ, 0x10, R31 ;  /* 0x00000010ff237819 */ /* 0x000fe2000001161f */
[----:B------:R-:W-:Y:S01]  /*8e10*/  IMAD.U32 R31, R30, 0x10000, RZ ;  /* 0x000100001e1f7824 */ /* 0x000fe200078e00ff */
[----:B------:R-:W-:Y:S02]  /*8e20*/  PRMT R32, R49, 0x5432, R32 ;  /* 0x0000543231207816 */ /* 0x000fe40000000020 */
[----:B------:R-:W-:Y:S01]  /*8e30*/  PRMT R29, R52, 0x5432, R26 ;  /* 0x00005432341d7816 */ /* 0x000fe2000000001a */
[----:B------:R-:W-:Y:S01]  /*8e40*/  IMAD.U32 R26, R25, 0x10000, RZ ;  /* 0x00010000191a7824 */ /* 0x000fe200078e00ff */
[----:B------:R-:W-:Y:S01]  /*8e50*/  PRMT R27, R50, 0x5432, R24 ;  /* 0x00005432321b7816 */ /* 0x000fe20000000018 */
[----:B------:R-:W-:Y:S01]  /*8e60*/  IMAD.U32 R33, R32, 0x10000, RZ ;  /* 0x0001000020217824 */ /* 0x000fe200078e00ff */
[----:B------:R-:W-:Y:S02]  /*8e70*/  PRMT R35, R14, 0x5410, R35 ;  /* 0x000054100e237816 */ /* 0x000fe40000000023 */
[----:B------:R-:W-:-:S02]  /*8e80*/  PRMT R28, R51, 0x5432, R12 ;  /* 0x00005432331c7816 */ /* 0x000fc4000000000c */
[----:B------:R-:W-:Y:S02]  /*8e90*/  PRMT R34, R14, 0x5432, R34 ;  /* 0x000054320e227816 */ /* 0x000fe40000000022 */
[----:B------:R-:W-:Y:S01]  /*8ea0*/  LOP3.LUT R25, R25, 0xffff0000, RZ, 0xc0, !PT ;  /* 0xffff000019197812 */ /* 0x000fe200078ec0ff */
[----:B-1----:R-:W-:Y:S01]  /*8eb0*/  IMAD.U32 R0, R4, 0x10000, RZ ;  /* 0x0001000004007824 */ /* 0x002fe200078e00ff */
[----:B------:R-:W-:Y:S01]  /*8ec0*/  LOP3.LUT R32, R32, 0xffff0000, RZ, 0xc0, !PT ;  /* 0xffff000020207812 */ /* 0x000fe200078ec0ff */
[----:B------:R-:W-:Y:S01]  /*8ed0*/  IMAD.U32 R12, R5, 0x10000, RZ ;  /* 0x00010000050c7824 */ /* 0x000fe200078e00ff */
[----:B------:R-:W-:Y:S01]  /*8ee0*/  LOP3.LUT R4, R4, 0xffff0000, RZ, 0xc0, !PT ;  /* 0xffff000004047812 */ /* 0x000fe200078ec0ff */
[----:B------:R-:W-:Y:S01]  /*8ef0*/  IMAD.U32 R14, R7, 0x10000, RZ ;  /* 0x00010000070e7824 */ /* 0x000fe200078e00ff */
[----:B------:R-:W-:Y:S02]  /*8f00*/  LOP3.LUT R5, R5, 0xffff0000, RZ, 0xc0, !PT ;  /* 0xffff000005057812 */ /* 0x000fe400078ec0ff */
[----:B------:R-:W-:-:S02]  /*8f10*/  SHF.L.U32 R13, R6, 0x10, RZ ;  /* 0x00000010060d7819 */ /* 0x000fc400000006ff */
        /* <DEDUP_REMOVED lines=15> */
[----:B------:R-:W-:Y:S01]  /*9010*/  FFMA.FTZ R41, R12, R15, -R41 ;  /* 0x0000000f0c297223 */ /* 0x000fe20000010829 */
[----:B------:R-:W-:Y:S02]  /*9020*/  IMAD.U32 R31, R29, 0x10000, RZ ;  /* 0x000100001d1f7824 */ /* 0x000fe400078e00ff */
[----:B------:R-:W-:Y:S01]  /*9030*/  FMUL.FTZ R45, R24, R37 ;  /* 0x00000025182d7220 */ /* 0x000fe20000410000 */
[----:B------:R-:W-:Y:S01]  /*9040*/  LOP3.LUT R15, R30, 0xffff0000, RZ, 0xc0, !PT ;  /* 0xffff00001e0f7812 */ /* 0x000fe200078ec0ff */
[----:B------:R-:W-:Y:S01]  /*9050*/  FFMA.FTZ R43, R12, R33, R43 ;  /* 0x000000210c2b7223 */ /* 0x000fe2000001002b */
[-C--:B------:R-:W-:Y:S01]  /*9060*/  FMUL.FTZ R24, R24, R31.reuse ;  /* 0x0000001f18187220 */ /* 0x080fe20000410000 */
[----:B------:R-:W-:Y:S01]  /*9070*/  FFMA.FTZ R45, R14, R31, -R45 ;  /* 0x0000001f0e2d7223 */ /* 0x000fe2000001082d */
[----:B------:R-:W-:Y:S01]  /*9080*/  LOP3.LUT R0, R27, 0xffff0000, RZ, 0xc0, !PT ;  /* 0xffff00001b007812 */ /* 0x000fe200078ec0ff */
[C---:B------:R-:W-:Y:S01]  /*9090*/  FMUL.FTZ R31, R8.reuse, R15 ;  /* 0x0000000f081f7220 */ /* 0x040fe20000410000 */
[----:B------:R-:W-:Y:S01]  /*90a0*/  FMUL.FTZ R27, R8, R25 ;  /* 0x00000019081b7220 */ /* 0x000fe20000410000 */
[----:B------:R-:W-:Y:S01]  /*90b0*/  SHF.L.U32 R12, R34, 0x10, RZ ;  /* 0x00000010220c7819 */ /* 0x000fe200000006ff */
[----:B------:R-:W-:-:S02]  /*90c0*/  IMAD.U32 R21, R10, 0x10000, RZ ;  /* 0x000100000a157824 */ /* 0x000fc400078e00ff */
[----:B------:R-:W-:Y:S01]  /*90d0*/  FFMA.FTZ R37, R14, R37, R24 ;  /* 0x000000250e257223 */ /* 0x000fe20000010018 */
[C---:B------:R-:W-:Y:S01]  /*90e0*/  FMUL.FTZ R20, R9.reuse, R32 ;  /* 0x0000002009147220 */ /* 0x040fe20000410000 */
[C---:B------:R-:W-:Y:S01]  /*90f0*/  FFMA.FTZ R31, R4.reuse, R25, -R31 ;  /* 0x00000019041f7223 */ /* 0x040fe2000001081f */
[----:B------:R-:W-:Y:S01]  /*9100*/  FMUL.FTZ R9, R9, R0 ;  /* 0x0000000009097220 */ /* 0x000fe20000410000 */
[----:B------:R-:W-:Y:S01]  /*9110*/  FFMA.FTZ R14, R4, R15, R27 ;  /* 0x0000000f040e7223 */ /* 0x000fe2000001001b */
[----:B------:R-:W-:Y:S02]  /*9120*/  IMAD.U32 R8, R28, 0x10000, RZ ;  /* 0x000100001c087824 */ /* 0x000fe400078e00ff */
[----:B------:R-:W-:Y:S01]  /*9130*/  FMUL.FTZ R4, R21, R12 ;  /* 0x0000000c15047220 */ /* 0x000fe20000410000 */
[C---:B------:R-:W-:Y:S01]  /*9140*/  FFMA.FTZ R32, R5.reuse, R32, R9 ;  /* 0x0000002005207223 */ /* 0x040fe20000010009 */
[----:B------:R-:W-:Y:S01]  /*9150*/  LOP3.LUT R10, R10, 0xffff0000, RZ, 0xc0, !PT ;  /* 0xffff00000a0a7812 */ /* 0x000fe200078ec0ff */
[----:B------:R-:W-:Y:S01]  /*9160*/  FFMA.FTZ R20, R5, R0, -R20 ;  /* 0x0000000005147223 */ /* 0x000fe20000010814 */
[-C--:B------:R-:W-:Y:S01]  /*9170*/  FMUL.FTZ R24, R21, R8.reuse ;  /* 0x0000000815187220 */ /* 0x080fe20000410000 */
[----:B------:R-:W-:Y:S01]  /*9180*/  FFMA.FTZ R15, R13, R8, -R4 ;  /* 0x000000080d0f7223 */ /* 0x000fe20000010804 */
[----:B------:R-:W-:-:S02]  /*9190*/  LOP3.LUT R9, R34, 0xffff0000, RZ, 0xc0, !PT ;  /* 0xffff000022097812 */ /* 0x000fc400078ec0ff */
[----:B------:R-:W-:Y:S01]  /*91a0*/  LOP3.LUT R11, R11, 0xffff0000, RZ, 0xc0, !PT ;  /* 0xffff00000b0b7812 */ /* 0x000fe200078ec0ff */
[----:B------:R-:W-:Y:S01]  /*91b0*/  FFMA.FTZ R24, R13, R12, R24 ;  /* 0x0000000c0d187223 */ /* 0x000fe20000010018 */
[----:B------:R-:W-:Y:S01]  /*91c0*/  LOP3.LUT R5, R28, 0xffff0000, RZ, 0xc0, !PT ;  /* 0xffff00001c057812 */ /* 0x000fe200078ec0ff */
[C---:B------:R-:W-:Y:S01]  /*91d0*/  FMUL.FTZ R13, R10.reuse, R9 ;  /* 0x000000090a0d7220 */ /* 0x040fe20000410000 */
[----:B------:R-:W-:Y:S02]  /*91e0*/  LOP3.LUT R4, R35, 0xffff0000, RZ, 0xc0, !PT ;  /* 0xffff000023047812 */ /* 0x000fe400078ec0ff */
[----:B------:R-:W-:Y:S01]  /*91f0*/  LOP3.LUT R0, R29, 0xffff0000, RZ, 0xc0, !PT ;  /* 0xffff00001d007812 */ /* 0x000fe200078ec0ff */
[-C--:B------:R-:W-:Y:S01]  /*9200*/  FMUL.FTZ R8, R10, R5.reuse ;  /* 0x000000050a087220 */ /* 0x080fe20000410000 */
[----:B------:R-:W-:Y:S01]  /*9210*/  FFMA.FTZ R10, R6, R5, -R13 ;  /* 0x00000005060a7223 */ /* 0x000fe2000001080d */
[C---:B------:R-:W-:Y:S01]  /*9220*/  FMUL.FTZ R12, R11.reuse, R4 ;  /* 0x000000040b0c7220 */ /* 0x040fe20000410000 */
[----:B------:R-:W-:Y:S01]  /*9230*/  F2FP.BF16.F32.PACK_AB R5, R20, R41 ;  /* 0x000000291405723e */ /* 0x000fe200000010ff */
        /* <DEDUP_REMOVED lines=13> */
.L_x_4264:
[----:B------:R-:W-:Y:S05]  /*9310*/  BSYNC B0 ;  /* 0x0000000000007941 */ /* 0x000fea0003800000 */
.L_x_4244:
        /* <DEDUP_REMOVED lines=8> */
.L_x_4241:
[----:B------:R-:W-:-:S13]  /*93a0*/  ISETP.NE.AND P0, PT, R189, 0x3, PT ;  /* 0x00000003bd00780c */ /* 0x000fda0003f05270 */
[----:B------:R-:W-:Y:S05]  /*93b0*/  @!P0 BRA `(.L_x_4279) ;  /* 0x0000000000048947 */ /* 0x000fea0003800000 */
[----:B------:R-:W-:Y:S01]  /*93c0*/  BPT.TRAP 0x1 ;  /* 0x000000040000795c */ /* 0x000fe20000300000 */
.L_x_4279:
[----:B------:R-:W-:Y:S01]  /*93d0*/  IMAD R172, R18, 0x8, R2 ;  /* 0x0000000812ac7824 */ /* 0x000fe200078e0202 */
[----:B---3--:R-:W-:-:S04]  /*93e0*/  SHF.L.U32 R15, R22, 0x1f, RZ ;  /* 0x0000001f160f7819 */ /* 0x008fc800000006ff */
[----:B------:R3:W0:Y:S01]  /*93f0*/  SYNCS.PHASECHK.TRANS64.TRYWAIT P1, [R172+URZ+0x38830], R15 ;  /* 0x0388300fac0075a7 */ /* 0x000622000802017f */
[----:B------:R-:W-:Y:S05]  /*9400*/  @!P0 BRA `(.L_x_4280) ;  /* 0x0000000000048947 */ /* 0x000fea0003800000 */
[----:B------:R-:W-:Y:S01]  /*9410*/  BPT.TRAP 0x1 ;  /* 0x000000040000795c */ /* 0x000fe20000300000 */
.L_x_4280:
[C---:B--2---:R-:W-:Y:S02]  /*9420*/  VIADD R0, R2.reuse, 0x22400 ;  /* 0x0002240002007836 */ /* 0x044fe40000000000 */
        /* <DEDUP_REMOVED lines=9> */
.L_x_4281:
        /* <DEDUP_REMOVED lines=13> */
[----:B------:R-:W-:Y:S01]  /*9590*/  MOV R9, 0x40000040 ;  /* 0x4000004000097802 */ /* 0x000fe20000000f00 */
[----:B------:R-:W-:Y:S01]  /*95a0*/  VIADD R10, R6, 0x4 ;  /* 0x00000004060a7836 */ /* 0x000fe20000000000 */
[----:B------:R-:W-:Y:S01]  /*95b0*/  SHF.L.U32 R3, R56, 0x1f, RZ ;  /* 0x0000001f38037819 */ /* 0x000fe200000006ff */
[----:B------:R-:W-:Y:S01]  /*95c0*/  IMAD.MOV.U32 R11, RZ, RZ, 0x40000040 ;  /* 0x40000040ff0b7424 */ /* 0x000fe200078e00ff */
[----:B------:R-:W-:Y:S01]  /*95d0*/  BSSY B0, `(.L_x_4283) ;  /* 0x0000020000007945 */ /* 0x000fe20003800000 */
[----:B------:R-:W-:-:S06]  /*95e0*/  IMAD.MOV.U32 R5, RZ, RZ, 0x40000040 ;  /* 0x40000040ff057424 */ /* 0x000fcc00078e00ff */
        /* <DEDUP_REMOVED lines=30> */
.L_x_4485:
[----:B------:R-:W-:Y:S05]  /*97d0*/  BSYNC B0 ;  /* 0x0000000000007941 */ /* 0x000fea0003800000 */
.L_x_4283:
[----:B------:R-:W-:Y:S05]  /*97e0*/  @!P0 BRA `(.L_x_4285) ;  /* 0x0000000000048947 */ /* 0x000fea0003800000 */
[----:B------:R-:W-:Y:S01]  /*97f0*/  BPT.TRAP 0x1 ;  /* 0x000000040000795c */ /* 0x000fe20000300000 */
.L_x_4285:
[----:B------:R2:W4:Y:S01]  /*9800*/  SYNCS.PHASECHK.TRANS64.TRYWAIT P1, [R172+URZ+0x38850], R15 ;  /* 0x0388500fac0075a7 */ /* 0x000522000802017f */
[----:B------:R-:W-:Y:S05]  /*9810*/  @!P0 BRA `(.L_x_4286) ;  /* 0x0000000000048947 */ /* 0x000fea0003800000 */
[----:B------:R-:W-:Y:S01]  /*9820*/  BPT.TRAP 0x1 ;  /* 0x000000040000795c */ /* 0x000fe20000300000 */
.L_x_4286:
        /* <DEDUP_REMOVED lines=8> */
[----:B----4-:R-:W-:Y:S06]  /*98b0*/  @P1 BRA `(.L_x_4288) ;  /* 0x0000000000081947 */ /* 0x010fec0003800000 */
[----:B------:R-:W1:Y:S02]  /*98c0*/  SYNCS.PHASECHK.TRANS64.TRYWAIT P1, [R172+URZ+0x38850], R15 ;  /* 0x0388500fac0075a7 */ /* 0x000e64000802017f */
[----:B-1----:R-:W-:Y:S05]  /*98d0*/  @!P1 BRA `(.L_x_4289) ;  /* 0x0000014400a89947 */ /* 0x002fea0003800000 */
.L_x_4288:
[----:B------:R-:W-:Y:S05]  /*98e0*/  BSYNC B0 ;  /* 0x0000000000007941 */ /* 0x000fea0003800000 */
.L_x_4287:
[----:B------:R-:W-:Y:S01]  /*98f0*/  IMAD.MOV.U32 R5, RZ, RZ, 0x40000040 ;  /* 0x40000040ff057424 */ /* 0x000fe200078e00ff */
[----:B------:R-:W-:Y:S01]  /*9900*/  LOP3.LUT R4, R4, 0x10000, RZ, 0xfc, !PT ;  /* 0x0001000004047812 */ /* 0x000fe200078efcff */
[----:B0123--:R-:W-:Y:S01]  /*9910*/  IMAD.MOV.U32 R15, RZ, RZ, 0x40000040 ;  /* 0x40000040ff0f7424 */ /* 0x00ffe200078e00ff */
[----:B------:R-:W-:Y:S01]  /*9920*/  LEA R14, R18, R3, 0xc ;  /* 0x00000003120e7211 */ /* 0x000fe200078e60ff */
[----:B------:R-:W-:Y:S05]  /*9930*/  WARPSYNC.ALL ;  /* 0x0000000000007948 */ /* 0x000fea0003800000 */
[C---:B------:R-:W-:Y:S01]  /*9940*/  R2UR UR4, R4.reuse ;  /* 0x00000000040472ca */ /* 0x040fe200000e0000 */
[----:B------:R-:W-:Y:S01]  /*9950*/  WARPGROUP.ARRIVE ;  /* 0x00000000000079c5 */ /* 0x000fe20000000000 */
[----:B------:R-:W-:Y:S01]  /*9960*/  R2UR UR5, R5 ;  /* 0x00000000050572ca */ /* 0x000fe200000e0000 */
[----:B------:R-:W-:Y:S01]  /*9970*/  VIADD R56, R4, 0x2 ;  /* 0x0000000204387836 */ /* 0x000fe20000000000 */
[C---:B------:R-:W-:Y:S01]  /*9980*/  R2UR UR6, R14.reuse ;  /* 0x000000000e0672ca */ /* 0x040fe200000e0000 */
        /* <DEDUP_REMOVED lines=8> */
[----:B------:R-:W-:-:S02]  /*9a10*/  IMAD.MOV.U32 R61, RZ, RZ, 0x4 ;  /* 0x00000004ff3d7424 */ /* 0x000fc400078e00ff */
        /* <DEDUP_REMOVED lines=172> */
[----:B------:R-:W-:Y:S01]  /*a4e0*/  IADD3 R20, R15, R58, RZ ;  /* 0x0000003a0f147210 */ /* 0x000fe20007ffe0ff */
        /* <DEDUP_REMOVED lines=16> */
[----:B------:R-:W-:Y:S02]  /*a5f0*/  R2UR UR7, R57 ;  /* 0x00000000390772ca */ /* 0x000fe400000e0000 */
[----:B------:R-:W-:Y:S01]  /*a600*/  R2UR UR4, R20 ;  /* 0x00000000140472ca */ /* 0x000fe200000e0000 */
[----:B------:R-:W-:Y:S01]  /*a610*/  IMAD.IADD R20, R58, 0x1, R61 ;  /* 0x000000013a147824 */ /* 0x000fe200078e023d */
[----:B------:R-:W-:Y:S01]  /*a620*/  R2UR UR5, R21 ;  /* 0x00000000150572ca */ /* 0x000fe200000e0000 */
[----:B------:R-:W-:Y:S01]  /*a630*/  IMAD.MOV.U32 R21, RZ, RZ, 0x40000040 ;  /* 0x40000040ff157424 */ /* 0x000fe200078e00ff */
[----:B------:R-:W-:Y:S01]  /*a640*/  MOV R57, 0x40000040 ;  /* 0x4000004000397802 */ /* 0x000fe20000000f00 */
[----:B------:R-:W-:Y:S01]  /*a650*/  VIADD R58, R14, 0xe00 ;  /* 0x00000e000e3a7836 */ /* 0x000fe20000000000 */
[----:B------:R-:W-:-:S02]  /*a660*/  WARPGROUP.DEPBAR.LE gsb0, 0x0 ;  /* 0x00008000000079c5 */ /* 0x000fc40000010000 */
[----:B------:R-:W-:-:S07]  /*a670*/  WARPGROUP.ARRIVE ;  /* 0x00000000000079c5 */ /* 0x000fce0000000000 */
[----:B------:R-:W-:Y:S01]  /*a680*/  HGMMA.64x64x16.F32.BF16 R24, gdesc[UR4], R24, gsb0 ;  /* 0x00e00000041879f0 */ /* 0x000fe20008001818 */
[----:B------:R-:W-:Y:S01]  /*a690*/  R2UR UR4, R20 ;  /* 0x00000000140472ca */ /* 0x000fe200000e0000 */
[----:B------:R-:W-:Y:S01]  /*a6a0*/  IMAD.MOV.U32 R20, RZ, RZ, 0x28 ;  /* 0x00000028ff147424 */ /* 0x000fe200078e00ff */
[----:B------:R-:W-:Y:S02]  /*a6b0*/  R2UR UR5, R21 ;  /* 0x00000000150572ca */ /* 0x000fe400000e0000 */
[----:B------:R-:W-:Y:S01]  /*a6c0*/  R2UR UR6, R56 ;  /* 0x00000000380672ca */ /* 0x000fe200000e0000 */
[----:B------:R-:W-:Y:S01]  /*a6d0*/  IMAD.MOV.U32 R56, RZ, RZ, 0xa00 ;  /* 0x00000a00ff387424 */ /* 0x000fe200078e00ff */
        /* <DEDUP_REMOVED lines=8> */
[----:B------:R-:W-:Y:S02]  /*a760*/  IMAD.MOV.U32 R21, RZ, RZ, 0x40000040 ;  /* 0x40000040ff157424 */ /* 0x000fe400078e00ff */
[----:B------:R-:W-:-:S04]  /*a770*/  VIADD R56, R14, 0xa00 ;  /* 0x00000a000e387836 */ /* 0x000fc80000000000 */
[----:B------:R-:W-:Y:S01]  /*a780*/  IMAD.IADD R64, R15, 0x1, R56 ;  /* 0x000000010f407824 */ /* 0x000fe200078e0238 */
        /* <DEDUP_REMOVED lines=9> */
[----:B------:R-:W-:Y:S02]  /*a820*/  IMAD.MOV.U32 R21, RZ, RZ, 0x40000040 ;  /* 0x40000040ff157424 */ /* 0x000fe400078e00ff */
[----:B------:R-:W-:Y:S01]  /*a830*/  IMAD.IADD R62, R15, 0x1, R20 ;  /* 0x000000010f3e7824 */ /* 0x000fe200078e0214 */
[----:B------:R-:W-:-:S02]  /*a840*/  WARPGROUP.DEPBAR.LE gsb0, 0x0 ;  /* 0x00008000000079c5 */ /* 0x000fc40000010000 */
[----:B------:R-:W-:-:S07]  /*a850*/  WARPGROUP.ARRIVE ;  /* 0x00000000000079c5 */ /* 0x000fce0000000000 */
[----:B------:R-:W-:Y:S01]  /*a860*/  HGMMA.64x64x16.F32.BF16 R24, gdesc[UR4], R24, gsb0 ;  /* 0x00e00000041879f0 */ /* 0x000fe20008001818 */
[----:B------:R-:W-:Y:S02]  /*a870*/  R2UR UR4, R62 ;  /* 0x000000003e0472ca */ /* 0x000fe400000e0000 */
[----:B------:R-:W-:Y:S01]  /*a880*/  R2UR UR5, R63 ;  /* 0x000000003f0572ca */ /* 0x000fe200000e0000 */
[----:B------:R-:W-:Y:S01]  /*a890*/  IMAD.MOV.U32 R63, RZ, RZ, 0x40000040 ;  /* 0x40000040ff3f7424 */ /* 0x000fe200078e00ff */
[----:B------:R-:W-:Y:S01]  /*a8a0*/  R2UR UR6, R64 ;  /* 0x00000000400672ca */ /* 0x000fe200000e0000 */
[----:B------:R-:W-:Y:S01]  /*a8b0*/  IMAD.IADD R64, R59, 0x1, R56 ;  /* 0x000000013b407824 */ /* 0x000fe200078e0238 */
[----:B------:R-:W-:Y:S01]  /*a8c0*/  R2UR UR7, R65 ;  /* 0x00000000410772ca */ /* 0x000fe200000e0000 */
[----:B------:R-:W-:Y:S01]  /*a8d0*/  IMAD.MOV.U32 R65, RZ, RZ, 0x40000040 ;  /* 0x40000040ff417424 */ /* 0x000fe200078e00ff */
[----:B------:R-:W-:Y:S01]  /*a8e0*/  IADD3 R62, R59, R20, RZ ;  /* 0x000000143b3e7210 */ /* 0x000fe20007ffe0ff */
[----:B------:R-:W-:-:S02]  /*a8f0*/  IMAD.IADD R20, R61, 0x1, R20 ;  /* 0x000000013d147824 */ /* 0x000fc400078e0214 */
[----:B------:R-:W-:Y:S01]  /*a900*/  IMAD.IADD R56, R61, 0x1, R56 ;  /* 0x000000013d387824 */ /* 0x000fe200078e0238 */
        /* <DEDUP_REMOVED lines=25> */
[----:B------:R-:W-:Y:S01]  /*aaa0*/  VIADD R56, R14, 0xc00 ;  /* 0x00000c000e387836 */ /* 0x000fe20000000000 */
[----:B------:R-:W-:-:S03]  /*aab0*/  MOV R21, 0x40000040 ;  /* 0x4000004000157802 */ /* 0x000fc60000000f00 */
        /* <DEDUP_REMOVED lines=15> */
[----:B------:R-:W-:Y:S01]  /*abb0*/  R2UR UR4, R62 ;  /* 0x000000003e0472ca */ /* 0x000fe200000e0000 */
[----:B------:R-:W-:Y:S01]  /*abc0*/  IMAD.IADD R62, R59, 0x1, R20 ;  /* 0x000000013b3e7824 */ /* 0x000fe200078e0214 */
[----:B------:R-:W-:Y:S01]  /*abd0*/  R2UR UR5, R63 ;  /* 0x000000003f0572ca */ /* 0x000fe200000e0000 */
[----:B------:R-:W-:Y:S01]  /*abe0*/  IMAD.MOV.U32 R63, RZ, RZ, 0x40000040 ;  /* 0x40000040ff3f7424 */ /* 0x000fe200078e00ff */
[----:B------:R-:W-:Y:S01]  /*abf0*/  R2UR UR6, R64 ;  /* 0x00000000400672ca */ /* 0x000fe200000e0000 */
[--C-:B------:R-:W-:Y:S01]  /*ac00*/  IMAD.IADD R64, R59, 0x1, R56.reuse ;  /* 0x000000013b407824 */ /* 0x100fe200078e0238 */
[----:B------:R-:W-:Y:S01]  /*ac10*/  R2UR UR7, R65 ;  /* 0x00000000410772ca */ /* 0x000fe200000e0000 */
[----:B------:R-:W-:Y:S01]  /*ac20*/  IMAD.MOV.U32 R65, RZ, RZ, 0x40000040 ;  /* 0x40000040ff417424 */ /* 0x000fe200078e00ff */
[C---:B------:R-:W-:Y:S01]  /*ac30*/  IADD3 R20, R61.reuse, R20, RZ ;  /* 0x000000143d147210 */ /* 0x040fe20007ffe0ff */
        /* <DEDUP_REMOVED lines=9> */
[----:B------:R-:W-:Y:S02]  /*acd0*/  WARPGROUP.DEPBAR.LE gsb0, 0x0 ;  /* 0x00008000000079c5 */ /* 0x000fe40000010000 */
[----:B------:R-:W-:-:S10]  /*ace0*/  WARPGROUP.ARRIVE ;  /* 0x00000000000079c5 */ /* 0x000fd40000000000 */
        /* <DEDUP_REMOVED lines=51> */
[----:B------:R-:W-:Y:S01]  /*b020*/  R2UR UR4, R20 ;  /* 0x00000000140472ca */ /* 0x000fe200000e0000 */
[----:B------:R-:W-:Y:S01]  /*b030*/  IMAD.MOV.U32 R20, RZ, RZ, 0x1000 ;  /* 0x00001000ff147424 */ /* 0x000fe200078e00ff */
[----:B------:R-:W-:Y:S02]  /*b040*/  R2UR UR5, R21 ;  /* 0x00000000150572ca */ /* 0x000fe400000e0000 */
        /* <DEDUP_REMOVED lines=18> */
[----:B------:R-:W-:Y:S02]  /*b170*/  IMAD R15, R168, -0x40, R21 ;  /* 0xffffffc0a80f7824 */ /* 0x000fe400078e0215 */
[----:B------:R-:W-:-:S03]  /*b180*/  IMAD R21, R185, 0x40, R190 ;  /* 0x00000040b9157824 */ /* 0x000fc600078e02be */
[----:B------:R-:W-:Y:S02]  /*b190*/  IADD3 R14, R194, 0x1, R15 ;  /* 0x00000001c20e7810 */ /* 0x000fe40007ffe00f */
[C---:B------:R-:W-:Y:S02]  /*b1a0*/  IADD3 R15, -R192.reuse, R15, R194 ;  /* 0x0000000fc00f7210 */ /* 0x040fe40007ffe1c2 */
[----:B------:R-:W-:-:S04]  /*b1b0*/  IADD3 R14, -R192, R14, -R187 ;  /* 0x0000000ec00e7210 */ /* 0x000fc80007ffe9bb */
[----:B------:R-:W-:Y:S02]  /*b1c0*/  VIADDMNMX R20, R21, R14, R15, PT ;  /* 0x0000000e15147246 */ /* 0x000fe4000380010f */
[----:B------:R-:W-:Y:S02]  /*b1d0*/  IADD3 R14, R14, 0x8, R21 ;  /* 0x000000080e0e7810 */ /* 0x000fe40007ffe015 */
[C---:B------:R-:W-:Y:S02]  /*b1e0*/  ISETP.GT.AND P1, PT, R20.reuse, RZ, PT ;  /* 0x000000ff1400720c */ /* 0x040fe40003f24270 */
[C---:B------:R-:W-:Y:S02]  /*b1f0*/  ISETP.GT.AND P2, PT, R20.reuse, 0x1, PT ;  /* 0x000000011400780c */ /* 0x040fe40003f44270 */
[----:B------:R-:W-:Y:S02]  /*b200*/  ISETP.GT.AND P3, PT, R20, 0x8, PT ;  /* 0x000000081400780c */ /* 0x000fe40003f64270 */
[----:B------:R-:W-:-:S04]  /*b210*/  VIMNMX R14, R15, R14, PT ;  /* 0x0000000e0f0e7248 */ /* 0x000fc80003fe0100 */
[----:B------:R-:W-:Y:S01]  /*b220*/  ISETP.GT.AND P4, PT, R14, 0x29, PT ;  /* 0x000000290e00780c */ /* 0x000fe20003f84270 */
        /* <DEDUP_REMOVED lines=50> */
[----:B------:R-:W-:Y:S01]  /*b550*/  ULDC UR4, c[0x0][0xa80] ;  /* 0x0002a00000047ab9 */ /* 0x000fe20000000800 */
[----:B------:R-:W2:Y:S01]  /*b560*/  MUFU.TANH R33, R33 ;  /* 0x0000002100217308 */ /* 0x000ea20000002400 */
[----:B0-----:R-:W-:Y:S01]  /*b570*/  FSEL R29, R29, -INF , P1 ;  /* 0xff8000001d1d7808 */ /* 0x001fe20000800000 */
[----:B------:R-:W-:Y:S01]  /*b580*/  IMAD.U32 R170, RZ, RZ, UR4 ;  /* 0x00000004ffaa7e24 */ /* 0x000fe2000f8e00ff */
[----:B------:R-:W-:-:S02]  /*b590*/  ISETP.GT.AND P1, PT, R20, 0x11, PT ;  /* 0x000000111400780c */ /* 0x000fc40003f24270 */
        /* <DEDUP_REMOVED lines=47> */
[----:B------:R-:W-:Y:S02]  /*b890*/  ISETP.GT.AND P1, PT, R14, RZ, PT ;  /* 0x000000ff0e00720c */ /* 0x000fe40003f24270 */
[----:B------:R-:W-:-:S03]  /*b8a0*/  FMNMX.FTZ R24, R53, R24, !PT ;  /* 0x0000001835187209 */ /* 0x000fc60007810000 */
[----:B------:R-:W0:Y:S01]  /*b8b0*/  MUFU.TANH R30, R30 ;  /* 0x0000001e001e7308 */ /* 0x000e220000002400 */
[----:B-1----:R-:W-:Y:S01]  /*b8c0*/  FSEL R15, R26, -INF , P1 ;  /* 0xff8000001a0f7808 */ /* 0x002fe20000800000 */
[----:B------:R-:W1:Y:S01]  /*b8d0*/  SHFL.BFLY PT, R73, R24, 0x2, 0x1f ;  /* 0x0c401f0018497f89 */ /* 0x000e6200000e0000 */
[----:B------:R-:W-:-:S05]  /*b8e0*/  ISETP.GT.AND P1, PT, R14, 0x9, PT ;  /* 0x000000090e00780c */ /* 0x000fca0003f24270 */
[----:B------:R-:W3:Y:S01]  /*b8f0*/  MUFU.TANH R31, R31 ;  /* 0x0000001f001f7308 */ /* 0x000ee20000002400 */
[----:B--2---:R-:W-:Y:S02]  /*b900*/  FSEL R27, R27, -INF , P2 ;  /* 0xff8000001b1b7808 */ /* 0x004fe40001000000 */
[----:B------:R-:W-:-:S05]  /*b910*/  ISETP.GT.AND P2, PT, R14, 0x10, PT ;  /* 0x000000100e00780c */ /* 0x000fca0003f44270 */
[----:B------:R-:W-:Y:S01]  /*b920*/  MUFU.TANH R34, R34 ;  /* 0x0000002200227308 */ /* 0x000fe20000002400 */
[----:B0-----:R-:W-:Y:S02]  /*b930*/  FSEL R21, R30, -INF , P3 ;  /* 0xff8000001e157808 */ /* 0x001fe40001800000 */
[----:B------:R-:W-:-:S05]  /*b940*/  ISETP.GT.AND P3, PT, R14, 0x20, PT ;  /* 0x000000200e00780c */ /* 0x000fca0003f64270 */
[----:B------:R-:W0:Y:S01]  /*b950*/  MUFU.TANH R35, R35 ;  /* 0x0000002300237308 */ /* 0x000e220000002400 */
[----:B---3--:R-:W-:Y:S02]  /*b960*/  FSEL R31, R31, -INF , P1 ;  /* 0xff8000001f1f7808 */ /* 0x008fe40000800000 */
[----:B-1----:R-:W-:Y:S02]  /*b970*/  FMNMX.FTZ R73, R24, R73, !PT ;  /* 0x0000004918497209 */ /* 0x002fe40007810000 */
[----:B------:R-:W-:-:S03]  /*b980*/  ISETP.GT.AND P1, PT, R14, 0x11, PT ;  /* 0x000000110e00780c */ /* 0x000fc60003f24270 */
[----:B------:R-:W1:Y:S01]  /*b990*/  SHFL.BFLY PT, R20, R73, 0x1, 0x1f ;  /* 0x0c201f0049147f89 */ /* 0x000e6200000e0000 */
[----:B------:R-:W2:Y:S08]  /*b9a0*/  MUFU.TANH R38, R38 ;  /* 0x0000002600267308 */ /* 0x000eb00000002400 */
[----:B------:R-:W3:Y:S01]  /*b9b0*/  MUFU.TANH R39, R39 ;  /* 0x0000002700277308 */ /* 0x000ee20000002400 */
[----:B0-----:R-:W-:-:S02]  /*b9c0*/  FSEL R35, R35, -INF , P1 ;  /* 0xff80000023237808 */ /* 0x001fc40000800000 */
[----:B------:R-:W-:-:S05]  /*b9d0*/  ISETP.GT.AND P1, PT, R14, 0x19, PT ;  /* 0x000000190e00780c */ /* 0x000fca0003f24270 */
[----:B------:R-:W0:Y:S01]  /*b9e0*/  MUFU.TANH R42, R42 ;  /* 0x0000002a002a7308 */ /* 0x000e220000002400 */
[----:B-1----:R-:W-:-:S07]  /*b9f0*/  FMNMX.FTZ R169, R73, R20, !PT ;  /* 0x0000001449a97209 */ /* 0x002fce0007810000 */
[----:B------:R-:W1:Y:S01]  /*ba00*/  MUFU.TANH R43, R43 ;  /* 0x0000002b002b7308 */ /* 0x000e620000002400 */
[----:B------:R-:W-:Y:S02]  /*ba10*/  FMNMX.FTZ R20, R15, R27, !PT ;  /* 0x0000001b0f147209 */ /* 0x000fe40007810000 */
[----:B------:R-:W-:Y:S01]  /*ba20*/  FSEL R73, R34, -INF , P2 ;  /* 0xff80000022497808 */ /* 0x000fe20001000000 */
[----:B------:R-:W-:Y:S01]  /*ba30*/  FMUL.FTZ R24, R169, R170 ;  /* 0x000000aaa9187220 */ /* 0x000fe20000410000 */
[----:B------:R-:W-:Y:S02]  /*ba40*/  FMNMX.FTZ R20, R21, R20, !PT ;  /* 0x0000001415147209 */ /* 0x000fe40007810000 */
[----:B------:R-:W-:Y:S01]  /*ba50*/  ISETP.GT.AND P2, PT, R14, 0x18, PT ;  /* 0x000000180e00780c */ /* 0x000fe20003f44270 */
[----:B------:R-:W4:Y:S01]  /*ba60*/  MUFU.TANH R46, R46 ;  /* 0x0000002e002e7308 */ /* 0x000f220000002400 */
[----:B------:R-:W-:Y:S02]  /*ba70*/  FMNMX.FTZ R20, R31, R20, !PT ;  /* 0x000000141f147209 */ /* 0x000fe40007810000 */
[----:B--2---:R-:W-:-:S02]  /*ba80*/  FSEL R75, R38, -INF , P2 ;  /* 0xff800000264b7808 */ /* 0x004fc40001000000 */
[----:B------:R-:W-:Y:S02]  /*ba90*/  FMNMX.FTZ R20, R73, R20, !PT ;  /* 0x0000001449147209 */ /* 0x000fe40007810000 */
[----:B---3--:R-:W-:Y:S01]  /*baa0*/  FSEL R39, R39, -INF , P1 ;  /* 0xff80000027277808 */ /* 0x008fe20000800000 */
[----:B------:R-:W2:Y:S01]  /*bab0*/  MUFU.TANH R47, R47 ;  /* 0x0000002f002f7308 */ /* 0x000ea20000002400 */
[----:B------:R-:W-:Y:S02]  /*bac0*/  FMNMX.FTZ R20, R35, R20, !PT ;  /* 0x0000001423147209 */ /* 0x000fe40007810000 */
[----:B------:R-:W-:Y:S02]  /*bad0*/  ISETP.GT.AND P2, PT, R14, 0x21, PT ;  /* 0x000000210e00780c */ /* 0x000fe40003f44270 */
[----:B------:R-:W-:Y:S02]  /*bae0*/  FMNMX.FTZ R20, R75, R20, !PT ;  /* 0x000000144b147209 */ /* 0x000fe40007810000 */
[----:B0-----:R-:W-:Y:S01]  /*baf0*/  FSEL R77, R42, -INF , P3 ;  /* 0xff8000002a4d7808 */ /* 0x001fe20001800000 */
[----:B------:R-:W0:Y:S01]  /*bb00*/  MUFU.TANH R50, R50 ;  /* 0x0000003200327308 */ /* 0x000e220000002400 */
[----:B------:R-:W-:-:S02]  /*bb10*/  FMNMX.FTZ R20, R39, R20, !PT ;  /* 0x0000001427147209 */ /* 0x000fc40007810000 */
[----:B------:R-:W-:Y:S02]  /*bb20*/  ISETP.GT.AND P1, PT, R14, 0x28, PT ;  /* 0x000000280e00780c */ /* 0x000fe40003f24270 */
[----:B-1----:R-:W-:Y:S02]  /*bb30*/  FSEL R43, R43, -INF , P2 ;  /* 0xff8000002b2b7808 */ /* 0x002fe40001000000 */
[----:B------:R-:W-:Y:S01]  /*bb40*/  FMNMX.FTZ R20, R77, R20, !PT ;  /* 0x000000144d147209 */ /* 0x000fe20007810000 */
[----:B------:R-:W1:Y:S01]  /*bb50*/  MUFU.TANH R51, R51 ;  /* 0x0000003300337308 */ /* 0x000e620000002400 */
[----:B----4-:R-:W-:Y:S02]  /*bb60*/  FSEL R79, R46, -INF , P1 ;  /* 0xff8000002e4f7808 */ /* 0x010fe40000800000 */
[----:B------:R-:W-:Y:S02]  /*bb70*/  FMNMX.FTZ R20, R43, R20, !PT ;  /* 0x000000142b147209 */ /* 0x000fe40007810000 */
[----:B------:R-:W-:-:S02]  /*bb80*/  ISETP.GT.AND P3, PT, R14, 0x30, PT ;  /* 0x000000300e00780c */ /* 0x000fc40003f64270 */
[----:B--2---:R-:W-:Y:S01]  /*bb90*/  FSEL R47, R47, -INF , P4 ;  /* 0xff8000002f2f7808 */ /* 0x004fe20002000000 */
[----:B------:R-:W2:Y:S01]  /*bba0*/  MUFU.TANH R54, R54 ;  /* 0x0000003600367308 */ /* 0x000ea20000002400 */
[----:B------:R-:W-:Y:S02]  /*bbb0*/  FMNMX.FTZ R20, R79, R20, !PT ;  /* 0x000000144f147209 */ /* 0x000fe40007810000 */
[----:B------:R-:W-:Y:S02]  /*bbc0*/  FSETP.NEU.FTZ.AND P2, PT, R169, -INF , PT ;  /* 0xff800000a900780b */ /* 0x000fe40003f5d000 */
[----:B------:R-:W-:Y:S02]  /*bbd0*/  ISETP.GT.AND P1, PT, R14, 0x31, PT ;  /* 0x000000310e00780c */ /* 0x000fe40003f24270 */
[----:B0-----:R-:W-:Y:S01]  /*bbe0*/  FSEL R81, R50, -INF , P3 ;  /* 0xff80000032517808 */ /* 0x001fe20001800000 */
[----:B------:R-:W0:Y:S01]  /*bbf0*/  MUFU.TANH R55, R55 ;  /* 0x0000003700377308 */ /* 0x000e220000002400 */
[----:B------:R-:W-:-:S02]  /*bc00*/  FMNMX.FTZ R20, R47, R20, !PT ;  /* 0x000000142f147209 */ /* 0x000fc40007810000 */
[----:B------:R-:W-:Y:S02]  /*bc10*/  FSEL R24, R24, RZ, P2 ;  /* 0x000000ff18187208 */ /* 0x000fe40001000000 */
[C---:B------:R-:W-:Y:S02]  /*bc20*/  ISETP.GT.AND P2, PT, R14.reuse, 0x38, PT ;  /* 0x000000380e00780c */ /* 0x040fe40003f44270 */
[----:B-1----:R-:W-:Y:S01]  /*bc30*/  FSEL R51, R51, -INF , P1 ;  /* 0xff80000033337808 */ /* 0x002fe20000800000 */
[--C-:B------:R-:W-:Y:S01]  /*bc40*/  FFMA.FTZ R26, R57, R170, -R24.reuse ;  /* 0x000000aa391a7223 */ /* 0x100fe20000010818 */
[----:B------:R-:W-:Y:S01]  /*bc50*/  FMNMX.FTZ R20, R81, R20, !PT ;  /* 0x0000001451147209 */ /* 0x000fe20007810000 */
[-CC-:B------:R-:W-:Y:S01]  /*bc60*/  FFMA.FTZ R179, R59, R170.reuse, -R24.reuse ;  /* 0x000000aa3bb37223 */ /* 0x180fe20000010818 */
[----:B------:R-:W-:Y:S01]  /*bc70*/  ISETP.GT.AND P1, PT, R14, 0x39, PT ;  /* 0x000000390e00780c */ /* 0x000fe20003f24270 */
[-CC-:B------:R-:W-:Y:S01]  /*bc80*/  FFMA.FTZ R14, R25, R170.reuse, -R24.reuse ;  /* 0x000000aa190e7223 */ /* 0x180fe20000010818 */
[----:B--2---:R-:W-:Y:S01]  /*bc90*/  FSEL R57, R54, -INF , P2 ;  /* 0xff80000036397808 */ /* 0x004fe20001000000 */
[--C-:B------:R-:W-:Y:S01]  /*bca0*/  FFMA.FTZ R180, R29, R170, -R24.reuse ;  /* 0x000000aa1db47223 */ /* 0x100fe20000010818 */
[----:B------:R-:W-:Y:S01]  /*bcb0*/  FMNMX.FTZ R20, R51, R20, !PT ;  /* 0x0000001433147209 */ /* 0x000fe20007810000 */
[----:B------:R-:W-:Y:S01]  /*bcc0*/  MUFU.EX2 R83, R14 ;  /* 0x0000000e00537308 */ /* 0x000fe20000000800 */
[----:B0-----:R-:W-:Y:S01]  /*bcd0*/  FSEL R55, R55, -INF , P1 ;  /* 0xff80000037377808 */ /* 0x001fe20000800000 */
        /* <DEDUP_REMOVED lines=13> */
[-CC-:B------:R-:W-:Y:S01]  /*bdb0*/  FFMA.FTZ R176, R71, R170.reuse, -R24.reuse ;  /* 0x000000aa47b07223 */ /* 0x180fe20000010818 */
[----:B------:R-:W-:Y:S01]  /*bdc0*/  FFMA.FTZ R178, R53, R170, -R24 ;  /* 0x000000aa35b27223 */ /* 0x000fe20000010818 */
[----:B------:R-:W1:Y:S08]  /*bdd0*/  MUFU.EX2 R26, R26 ;  /* 0x0000001a001a7308 */ /* 0x000e700000000800 */
[----:B------:R-:W-:Y:S08]  /*bde0*/  MUFU.EX2 R179, R179 ;  /* 0x000000b300b37308 */ /* 0x000ff00000000800 */
[----:B------:R-:W2:Y:S01]  /*bdf0*/  MUFU.EX2 R180, R180 ;  /* 0x000000b400b47308 */ /* 0x000ea20000000800 */
[----:B-1----:R-:W-:Y:S01]  /*be00*/  F2FP.BF16.F32.PACK_AB R152, R83, R26 ;  /* 0x0000001a5398723e */ /* 0x002fe200000010ff */
[----:B------:R-:W-:Y:S01]  /*be10*/  FADD.FTZ R228, R26, R83 ;  /* 0x000000531ae47221 */ /* 0x000fe20000010000 */
[----:B0-----:R-:W-:-:S05]  /*be20*/  FMNMX.FTZ R25, R20, R25, !PT ;  /* 0x0000001914197209 */ /* 0x001fca0007810000 */
[----:B------:R-:W0:Y:S01]  /*be30*/  SHFL.BFLY PT, R14, R25, 0x1, 0x1f ;  /* 0x0c201f00190e7f89 */ /* 0x000e2200000e0000 */
[----:B------:R-:W-:Y:S08]  /*be40*/  MUFU.EX2 R181, R181 ;  /* 0x000000b500b57308 */ /* 0x000ff00000000800 */
[----:B------:R-:W1:Y:S01]  /*be50*/  MUFU.EX2 R182, R182 ;  /* 0x000000b600b67308 */ /* 0x000e620000000800 */
[----:B--2---:R-:W-:Y:S01]  /*be60*/  F2FP.BF16.F32.PACK_AB R154, R180, R179 ;  /* 0x000000b3b49a723e */ /* 0x004fe200000010ff */
[----:B------:R-:W-:-:S04]  /*be70*/  FADD.FTZ R179, R179, R228 ;  /* 0x000000e4b3b37221 */ /* 0x000fc80000010000 */
[----:B------:R-:W-:Y:S02]  /*be80*/  FADD.FTZ R180, R180, R179 ;  /* 0x000000b3b4b47221 */ /* 0x000fe40000010000 */
[----:B------:R-:W-:Y:S01]  /*be90*/  MUFU.EX2 R183, R183 ;  /* 0x000000b700b77308 */ /* 0x000fe20000000800 */
[----:B0-----:R-:W-:-:S07]  /*bea0*/  FMNMX.FTZ R171, R25, R14, !PT ;  /* 0x0000000e19ab7209 */ /* 0x001fce0007810000 */
[----:B------:R-:W0:Y:S01]  /*beb0*/  MUFU.EX2 R186, R186 ;  /* 0x000000ba00ba7308 */ /* 0x000e220000000800 */
[C---:B-1----:R-:W-:Y:S01]  /*bec0*/  F2FP.BF16.F32.PACK_AB R156, R182.reuse, R181 ;  /* 0x000000b5b69c723e */ /* 0x042fe200000010ff */
[----:B------:R-:W-:Y:S01]  /*bed0*/  FADD.FTZ R181, R181, R180 ;  /* 0x000000b4b5b57221 */ /* 0x000fe20000010000 */
[C---:B------:R-:W-:Y:S01]  /*bee0*/  FSETP.NEU.FTZ.AND P1, PT, R171.reuse, -INF , PT ;  /* 0xff800000ab00780b */ /* 0x040fe20003f3d000 */
[----:B------:R-:W-:Y:S02]  /*bef0*/  FMUL.FTZ R14, R171, R170 ;  /* 0x000000aaab0e7220 */ /* 0x000fe40000410000 */
[----:B------:R-:W-:Y:S02]  /*bf00*/  FADD.FTZ R182, R182, R181 ;  /* 0x000000b5b6b67221 */ /* 0x000fe40000010000 */
[----:B------:R-:W-:Y:S01]  /*bf10*/  MUFU.EX2 R197, R197 ;  /* 0x000000c500c57308 */ /* 0x000fe20000000800 */
[----:B------:R-:W-:Y:S01]  /*bf20*/  FSEL R24, R14, RZ, P1 ;  /* 0x000000ff0e187208 */ /* 0x000fe20000800000 */
[----:B------:R-:W-:Y:S01]  /*bf30*/  IMAD R14, R18, 0x1000, R184 ;  /* 0x00001000120e7824 */ /* 0x000fe200078e02b8 */
[----:B------:R-:W-:-:S03]  /*bf40*/  ISETP.NE.AND P1, PT, R66, RZ, PT ;  /* 0x000000ff4200720c */ /* 0x000fc60003f25270 */
        /* <DEDUP_REMOVED lines=13> */
[----:B-1----:R-:W-:-:S02]  /*c020*/  @!P1 VIADD R15, R172, 0x38840 ;  /* 0x00038840ac0f9836 */ /* 0x002fc40000000000 */
[-CC-:B------:R-:W-:Y:S01]  /*c030*/  FFMA.FTZ R227, R81, R170.reuse, -R24.reuse ;  /* 0x000000aa51e37223 */ /* 0x180fe20000010818 */
[-CC-:B------:R-:W-:Y:S01]  /*c040*/  FFMA.FTZ R175, R51, R170.reuse, -R24.reuse ;  /* 0x000000aa33af7223 */ /* 0x180fe20000010818 */
[-CC-:B------:R-:W-:Y:S01]  /*c050*/  FFMA.FTZ R177, R57, R170.reuse, -R24.reuse ;  /* 0x000000aa39b17223 */ /* 0x180fe20000010818 */
[----:B------:R-:W-:Y:S01]  /*c060*/  FFMA.FTZ R173, R55, R170, -R24 ;  /* 0x000000aa37ad7223 */ /* 0x000fe20000010818 */
[----:B------:R-:W-:Y:S01]  /*c070*/  @!P1 PRMT R15, RZ, 0x654, R15 ;  /* 0x00000654ff0f9816 */ /* 0x000fe2000000000f */
[----:B------:R-:W1:Y:S01]  /*c080*/  MUFU.EX2 R28, R27 ;  /* 0x0000001b001c7308 */ /* 0x000e620000000800 */
[----:B0-----:R-:W-:Y:S01]  /*c090*/  F2FP.BF16.F32.PACK_AB R158, R186, R183 ;  /* 0x000000b7ba9e723e */ /* 0x001fe200000010ff */
[C---:B------:R-:W-:Y:S01]  /*c0a0*/  VIADD R20, R14.reuse, 0x80 ;  /* 0x000000800e147836 */ /* 0x040fe20000000000 */
[----:B------:R0:W-:Y:S01]  /*c0b0*/  @!P1 SYNCS.ARRIVE.TRANS64.RED.A1T0 RZ, [R15+URZ], RZ ;  /* 0x000000ff0fff99a7 */ /* 0x0001e2000810043f */
[----:B------:R-:W-:Y:S01]  /*c0c0*/  R2UR UR6, R14 ;  /* 0x000000000e0672ca */ /* 0x000fe200000e0000 */
[----:B------:R-:W-:-:S02]  /*c0d0*/  IMAD.MOV.U32 R21, RZ, RZ, 0x40000040 ;  /* 0x40000040ff157424 */ /* 0x000fc400078e00ff */
[----:B------:R-:W-:Y:S01]  /*c0e0*/  FADD.FTZ R183, R183, R182 ;  /* 0x000000b6b7b77221 */ /* 0x000fe20000010000 */
[----:B------:R-:W-:Y:S01]  /*c0f0*/  R2UR UR10, R20 ;  /* 0x00000000140a72ca */ /* 0x000fe200000e0000 */
[----:B------:R-:W-:Y:S01]  /*c100*/  MUFU.EX2 R202, R202 ;  /* 0x000000ca00ca7308 */ /* 0x000fe20000000800 */
[C---:B------:R-:W-:Y:S01]  /*c110*/  IADD3 R20, R14.reuse, 0x100, RZ ;  /* 0x000001000e147810 */ /* 0x040fe20007ffe0ff */
[----:B------:R-:W-:Y:S01]  /*c120*/  VIADD R14, R14, 0x180 ;  /* 0x000001800e0e7836 */ /* 0x000fe20000000000 */
[----:B------:R-:W-:Y:S01]  /*c130*/  R2UR UR11, R21 ;  /* 0x00000000150b72ca */ /* 0x000fe200000e0000 */
[----:B0-----:R-:W-:Y:S02]  /*c140*/  IMAD.MOV.U32 R15, RZ, RZ, 0x40000040 ;  /* 0x40000040ff0f7424 */ /* 0x001fe400078e00ff */
[----:B------:R-:W-:Y:S01]  /*c150*/  FADD.FTZ R186, R186, R183 ;  /* 0x000000b7baba7221 */ /* 0x000fe20000010000 */
[----:B------:R-:W-:Y:S01]  /*c160*/  IMAD.MOV.U32 R21, RZ, RZ, 0x40000040 ;  /* 0x40000040ff157424 */ /* 0x000fe200078e00ff */
[----:B------:R-:W0:Y:S01]  /*c170*/  MUFU.EX2 R203, R203 ;  /* 0x000000cb00cb7308 */ /* 0x000e220000000800 */
[----:B-1----:R-:W-:Y:S01]  /*c180*/  FADD.FTZ R229, R153, R28 ;  /* 0x0000001c99e57221 */ /* 0x002fe20000010000 */
[----:B------:R-:W-:Y:S01]  /*c190*/  F2FP.BF16.F32.PACK_AB R153, R28, R153 ;  /* 0x000000991c99723e */ /* 0x000fe200000010ff */
[----:B------:R-:W-:Y:S01]  /*c1a0*/  @!P1 VIADD R172, R172, 0x38860 ;  /* 0x00038860acac9836 */ /* 0x000fe20000000000 */
[----:B------:R-:W-:Y:S01]  /*c1b0*/  R2UR UR7, R15 ;  /* 0x000000000f0772ca */ /* 0x000fe200000e0000 */
[----:B------:R-:W-:-:S03]  /*c1c0*/  IMAD.MOV.U32 R15, RZ, RZ, 0x40000040 ;  /* 0x40000040ff0f7424 */ /* 0x000fc600078e00ff */
[----:B------:R-:W-:Y:S01]  /*c1d0*/  MUFU.EX2 R204, R204 ;  /* 0x000000cc00cc7308 */ /* 0x000fe20000000800 */
[----:B------:R-:W-:-:S07]  /*c1e0*/  @!P1 PRMT R172, RZ, 0x654, R172 ;  /* 0x00000654ffac9816 */ /* 0x000fce00000000ac */
[----:B------:R-:W1:Y:S01]  /*c1f0*/  MUFU.EX2 R205, R205 ;  /* 0x000000cd00cd7308 */ /* 0x000e620000000800 */
[----:B0-----:R-:W-:Y:S01]  /*c200*/  F2FP.BF16.F32.PACK_AB R155, R203, R202 ;  /* 0x000000cacb9b723e */ /* 0x001fe200000010ff */
[----:B------:R-:W-:Y:S01]  /*c210*/  BAR.SYNC.DEFER_BLOCKING 0xf, 0x100 ;  /* 0x03c4000000007b1d */ /* 0x000fe20000010000 */
[----:B------:R-:W-:-:S04]  /*c220*/  FADD.FTZ R202, R202, R229 ;  /* 0x000000e5caca7221 */ /* 0x000fc80000010000 */
[----:B------:R-:W-:Y:S01]  /*c230*/  FADD.FTZ R203, R203, R202 ;  /* 0x000000cacbcb7221 */ /* 0x000fe20000010000 */
[----:B------:R-:W-:Y:S08]  /*c240*/  MUFU.EX2 R206, R206 ;  /* 0x000000ce00ce7308 */ /* 0x000ff00000000800 */
[----:B------:R-:W0:Y:S01]  /*c250*/  MUFU.EX2 R207, R207 ;  /* 0x000000cf00cf7308 */ /* 0x000e220000000800 */
[----:B-1----:R-:W-:Y:S01]  /*c260*/  F2FP.BF16.F32.PACK_AB R157, R205, R204 ;  /* 0x000000cccd9d723e */ /* 0x002fe200000010ff */
[----:B------:R-:W-:-:S04]  /*c270*/  FADD.FTZ R204, R204, R203 ;  /* 0x000000cbcccc7221 */ /* 0x000fc80000010000 */
[----:B------:R-:W-:Y:S02]  /*c280*/  FADD.FTZ R205, R205, R204 ;  /* 0x000000cccdcd7221 */ /* 0x000fe40000010000 */
[----:B------:R-:W1:Y:S01]  /*c290*/  MUFU.EX2 R198, R198 ;  /* 0x000000c600c67308 */ /* 0x000e620000000800 */
[----:B------:R2:W-:Y:S07]  /*c2a0*/  STSM.16.M88.4 [R196+0x36400], R152 ;  /* 0x03640098c4007844 */ /* 0x0005ee0000000200 */
[----:B------:R-:W-:Y:S01]  /*c2b0*/  MUFU.EX2 R199, R199 ;  /* 0x000000c700c77308 */ /* 0x000fe20000000800 */
[----:B0-----:R-:W-:Y:S01]  /*c2c0*/  F2FP.BF16.F32.PACK_AB R159, R207, R206 ;  /* 0x000000cecf9f723e */ /* 0x001fe200000010ff */
[----:B------:R-:W-:-:S04]  /*c2d0*/  FADD.FTZ R206, R206, R205 ;  /* 0x000000cdcece7221 */ /* 0x000fc80000010000 */
[----:B------:R2:W-:Y:S01]  /*c2e0*/  STSM.16.M88.4 [R208], R156 ;  /* 0x0000009cd0007844 */ /* 0x0005e20000000200 */
[----:B------:R-:W-:Y:S01]  /*c2f0*/  FADD.FTZ R206, R207, R206 ;  /* 0x000000cecfce7221 */ /* 0x000fe20000010000 */
[----:B------:R-:W0:Y:S01]  /*c300*/  MUFU.EX2 R200, R200 ;  /* 0x000000c800c87308 */ /* 0x000e220000000800 */
[----:B-1----:R-:W-:Y:S01]  /*c310*/  F2FP.BF16.F32.PACK_AB R160, R198, R197 ;  /* 0x000000c5c6a0723e */ /* 0x002fe200000010ff */
[----:B------:R-:W-:-:S04]  /*c320*/  FADD.FTZ R197, R197, R186 ;  /* 0x000000bac5c57221 */ /* 0x000fc80000010000 */
[----:B------:R-:W-:Y:S02]  /*c330*/  FADD.FTZ R198, R198, R197 ;  /* 0x000000c5c6c67221 */ /* 0x000fe40000010000 */
[----:B------:R-:W-:Y:S08]  /*c340*/  MUFU.EX2 R211, R211 ;  /* 0x000000d300d37308 */ /* 0x000ff00000000800 */
[----:B------:R-:W1:Y:S01]  /*c350*/  MUFU.EX2 R224, R224 ;  /* 0x000000e000e07308 */ /* 0x000e620000000800 */
[----:B0-----:R-:W-:Y:S01]  /*c360*/  F2FP.BF16.F32.PACK_AB R162, R200, R199 ;  /* 0x000000c7c8a2723e */ /* 0x001fe200000010ff */
[----:B------:R-:W-:-:S04]  /*c370*/  FADD.FTZ R199, R199, R198 ;  /* 0x000000c6c7c77221 */ /* 0x000fc80000010000 */
[----:B------:R-:W-:Y:S02]  /*c380*/  FADD.FTZ R200, R200, R199 ;  /* 0x000000c7c8c87221 */ /* 0x000fe40000010000 */
[----:B------:R-:W-:Y:S08]  /*c390*/  MUFU.EX2 R225, R225 ;  /* 0x000000e100e17308 */ /* 0x000ff00000000800 */
        /* <DEDUP_REMOVED lines=8> */
[----:B------:R2:W-:Y:S01]  /*c420*/  STSM.16.M88.4 [R210], R160 ;  /* 0x000000a0d2007844 */ /* 0x0005e20000000200 */
[----:B------:R-:W-:Y:S01]  /*c430*/  FADD.FTZ R226, R226, R225 ;  /* 0x000000e1e2e27221 */ /* 0x000fe20000010000 */
[----:B------:R-:W0:Y:S08]  /*c440*/  MUFU.EX2 R176, R176 ;  /* 0x000000b000b07308 */ /* 0x000e300000000800 */
[----:B------:R-:W3:Y:S01]  /*c450*/  MUFU.EX2 R178, R178 ;  /* 0x000000b200b27308 */ /* 0x000ee20000000800 */
[----:B-1----:R-:W-:Y:S01]  /*c460*/  F2FP.BF16.F32.PACK_AB R164, R174, R201 ;  /* 0x000000c9aea4723e */ /* 0x002fe200000010ff */
[----:B------:R-:W-:-:S04]  /*c470*/  FADD.FTZ R201, R201, R200 ;  /* 0x000000c8c9c97221 */ /* 0x000fc80000010000 */
[----:B------:R-:W-:Y:S02]  /*c480*/  FADD.FTZ R201, R174, R201 ;  /* 0x000000c9aec97221 */ /* 0x000fe40000010000 */
[----:B------:R-:W1:Y:S02]  /*c490*/  MUFU.EX2 R227, R227 ;  /* 0x000000e300e37308 */ /* 0x000e640000000800 */
[----:B0-----:R-:W-:-:S06]  /*c4a0*/  FADD.FTZ R201, R176, R201 ;  /* 0x000000c9b0c97221 */ /* 0x001fcc0000010000 */
[----:B------:R-:W0:Y:S01]  /*c4b0*/  MUFU.EX2 R175, R175 ;  /* 0x000000af00af7308 */ /* 0x000e220000000800 */
[----:B---3--:R-:W-:-:S07]  /*c4c0*/  F2FP.BF16.F32.PACK_AB R166, R178, R176 ;  /* 0x000000b0b2a6723e */ /* 0x008fce00000010ff */
[----:B------:R-:W3:Y:S01]  /*c4d0*/  MUFU.EX2 R177, R177 ;  /* 0x000000b100b17308 */ /* 0x000ee20000000800 */
[----:B-1----:R-:W-:-:S07]  /*c4e0*/  FADD.FTZ R226, R227, R226 ;  /* 0x000000e2e3e27221 */ /* 0x002fce0000010000 */
[----:B------:R-:W1:Y:S01]  /*c4f0*/  MUFU.EX2 R173, R173 ;  /* 0x000000ad00ad7308 */ /* 0x000e620000000800 */
[C---:B0-----:R-:W-:Y:S01]  /*c500*/  F2FP.BF16.F32.PACK_AB R165, R175.reuse, R227 ;  /* 0x000000e3afa5723e */ /* 0x041fe200000010ff */
[----:B------:R-:W-:-:S04]  /*c510*/  FADD.FTZ R226, R175, R226 ;  /* 0x000000e2afe27221 */ /* 0x000fc80000010000 */
[----:B---3--:R-:W-:Y:S01]  /*c520*/  FADD.FTZ R226, R177, R226 ;  /* 0x000000e2b1e27221 */ /* 0x008fe20000010000 */
[----:B-1----:R-:W-:-:S05]  /*c530*/  F2FP.BF16.F32.PACK_AB R167, R173, R177 ;  /* 0x000000b1ada7723e */ /* 0x002fca00000010ff */
[----:B------:R2:W-:Y:S01]  /*c540*/  STSM.16.M88.4 [R209], R164 ;  /* 0x000000a4d1007844 */ /* 0x0005e20000000200 */
[----:B------:R-:W-:-:S06]  /*c550*/  WARPGROUP.ARRIVE ;  /* 0x00000000000079c5 */ /* 0x000fcc0000000000 */
[----:B------:R-:W-:Y:S01]  /*c560*/  HGMMA.64x256x16.F32.BF16 R24, R152, gdesc[UR4].tnspB, RZ, !UPT, gsb0 ;  /* 0x43e0000498187df0 */ /* 0x000fe2000c0018ff */
[----:B------:R-:W-:Y:S02]  /*c570*/  R2UR UR6, R20 ;  /* 0x00000000140672ca */ /* 0x000fe400000e0000 */
[----:B------:R-:W-:Y:S01]  /*c580*/  R2UR UR7, R21 ;  /* 0x00000000150772ca */ /* 0x000fe200000e0000 */
[----:B------:R-:W-:Y:S01]  /*c590*/  VIADD R21, R168, 0xfffffffe ;  /* 0xfffffffea8157836 */ /* 0x000fe20000000000 */
[----:B------:R-:W-:Y:S02]  /*c5a0*/  WARPGROUP.DEPBAR.LE gsb0, 0x0 ;  /* 0x00008000000079c5 */ /* 0x000fe40000010000 */
[----:B------:R-:W-:-:S15]  /*c5b0*/  WARPGROUP.ARRIVE ;  /* 0x00000000000079c5 */ /* 0x000fde0000000000 */
[----:B------:R-:W-:-:S06]  /*c5c0*/  NOP ;  /* 0x0000000000007918 */ /* 0x000fcc0000000000 */
[----:B------:R-:W-:Y:S03]  /*c5d0*/  HGMMA.64x256x16.F32.BF16 R24, R156, gdesc[UR8].tnspB, R24, gsb0 ;  /* 0x43e000089c187df0 */ /* 0x000fe60008001818 */
[----:B------:R-:W-:Y:S02]  /*c5e0*/  WARPGROUP.DEPBAR.LE gsb0, 0x0 ;  /* 0x00008000000079c5 */ /* 0x000fe40000010000 */
[----:B------:R-:W-:-:S15]  /*c5f0*/  WARPGROUP.ARRIVE ;  /* 0x00000000000079c5 */ /* 0x000fde0000000000 */
[----:B------:R-:W-:-:S08]  /*c600*/  NOP ;  /* 0x0000000000007918 */ /* 0x000fd00000000000 */
[----:B------:R-:W-:Y:S01]  /*c610*/  HGMMA.64x256x16.F32.BF16 R24, R160, gdesc[UR4].tnspB, R24, gsb0 ;  /* 0x43e00004a0187df0 */ /* 0x000fe20008001818 */
[----:B------:R-:W-:Y:S01]  /*c620*/  R2UR UR6, R14 ;  /* 0x000000000e0672ca */ /* 0x000fe200000e0000 */
[----:B------:R-:W-:Y:S01]  /*c630*/  IMAD.IADD R14, R194, 0x1, -R187 ;  /* 0x00000001c20e7824 */ /* 0x000fe200078e0abb */
[----:B------:R-:W-:-:S03]  /*c640*/  R2UR UR7, R15 ;  /* 0x000000000f0772ca */ /* 0x000fc600000e0000 */
[----:B------:R-:W-:-:S05]  /*c650*/  IMAD R14, R185, 0x40, R14 ;  /* 0x00000040b90e7824 */ /* 0x000fca00078e020e */
[----:B------:R-:W-:-:S04]  /*c660*/  SHF.R.S32.HI R15, RZ, 0x1f, R14 ;  /* 0x0000001fff0f7819 */ /* 0x000fc8000001140e */
[----:B------:R-:W-:Y:S01]  /*c670*/  LEA.HI R15, R15, R14, RZ, 0x6 ;  /* 0x0000000e0f0f7211 */ /* 0x000fe200078f30ff */
[----:B------:R-:W-:-:S03]  /*c680*/  FADD.FTZ R14, R173, R226 ;  /* 0x000000e2ad0e7221 */ /* 0x000fc60000010000 */
[----:B------:R-:W-:-:S04]  /*c690*/  SHF.R.S32.HI R15, RZ, 0x6, R15 ;  /* 0x00000006ff0f7819 */ /* 0x000fc8000001140f */
[----:B------:R-:W-:Y:S01]  /*c6a0*/  VIMNMX R211, RZ, R15, !PT ;  /* 0x0000000fffd37248 */ /* 0x000fe20007fe0100 */
[----:B------:R-:W-:-:S03]  /*c6b0*/  FADD.FTZ R15, R178, R201 ;  /* 0x000000c9b20f7221 */ /* 0x000fc60000010000 */
        /* <DEDUP_REMOVED lines=19> */
.L_x_4303:
[----:B------:R-:W-:-:S04]  /*c7f0*/  IADD3 R18, R197, 0x1, RZ ;  /* 0x00000001c5127810 */ /* 0x000fc80007ffe0ff */
[----:B------:R-:W-:-:S04]  /*c800*/  ISETP.NE.AND P2, PT, R18, 0x2, PT ;  /* 0x000000021200780c */ /* 0x000fc80003f45270 */
[----:B--2---:R-:W-:Y:S02]  /*c810*/  SEL R153, RZ, 0x1, P2 ;  /* 0x00000001ff997807 */ /* 0x004fe40001000000 */
[----:B------:R-:W-:Y:S02]  /*c820*/  SEL R18, R18, RZ, P2 ;  /* 0x000000ff12127207 */ /* 0x000fe40001000000 */
[----:B------:R-:W-:Y:S01]  /*c830*/  LOP3.LUT R22, R22, R153, RZ, 0x3c, !PT ;  /* 0x0000009916167212 */ /* 0x000fe200078e3cff */
[----:B------:R-:W-:Y:S06]  /*c840*/  @!P0 BRA `(.L_x_4293) ;  /* 0x0000000000048947 */ /* 0x000fec0003800000 */
[----:B------:R-:W-:Y:S01]  /*c850*/  BPT.TRAP 0x1 ;  /* 0x000000040000795c */ /* 0x000fe20000300000 */
.L_x_4293:
[----:B------:R-:W-:Y:S01]  /*c860*/  IMAD R20, R18, 0x8, R2 ;  /* 0x0000000812147824 */ /* 0x000fe200078e0202 */
[----:B------:R-:W-:-:S04]  /*c870*/  SHF.L.U32 R201, R22, 0x1f, RZ ;  /* 0x0000001f16c97819 */ /* 0x000fc800000006ff */
[----:B------:R0:W1:Y:S01]  /*c880*/  SYNCS.PHASECHK.TRANS64.TRYWAIT P2, [R20+URZ+0x38830], R201 ;  /* 0x038830c9140075a7 */ /* 0x000062000804017f */
[----:B------:R-:W-:Y:S05]  /*c890*/  @!P0 BRA `(.L_x_4294) ;  /* 0x0000000000048947 */ /* 0x000fea0003800000 */
[----:B------:R-:W-:Y:S01]  /*c8a0*/  BPT.TRAP 0x1 ;  /* 0x000000040000795c */ /* 0x000fe20000300000 */
.L_x_4294:
[----:B------:R-:W-:Y:S01]  /*c8b0*/  BSSY B2, `(.L_x_4295) ;  /* 0x0000006000027945 */ /* 0x000fe20003800000 */
[----:B------:R-:W-:Y:S02]  /*c8c0*/  IMAD R198, R18, 0x200, R0 ;  /* 0x0000020012c67824 */ /* 0x000fe400078e0200 */
[----:B------:R-:W-:Y:S01]  /*c8d0*/  IMAD.MOV.U32 R199, RZ, RZ, 0x40000040 ;  /* 0x40000040ffc77424 */ /* 0x000fe200078e00ff */
[----:B-1----:R-:W-:Y:S06]  /*c8e0*/  @P2 BRA `(.L_x_4296) ;  /* 0x0000000000082947 */ /* 0x002fec0003800000 */
[----:B------:R-:W1:Y:S02]  /*c8f0*/  SYNCS.PHASECHK.TRANS64.TRYWAIT P2, [R20+URZ+0x38830], R201 ;  /* 0x038830c9140075a7 */ /* 0x000e64000804017f */
[----:B-1----:R-:W-:Y:S05]  /*c900*/  @!P2 BRA `(.L_x_4297) ;  /* 0x0000011400b0a947 */ /* 0x002fea0003800000 */
.L_x_4296:
[----:B------:R-:W-:Y:S05]  /*c910*/  BSYNC B2 ;  /* 0x0000000000027941 */ /* 0x000fea0003800000 */
.L_x_4295:
        /* <DEDUP_REMOVED lines=36> */
.L_x_4298:
[----:B------:R2:W3:Y:S01]  /*cb60*/  SYNCS.PHASECHK.TRANS64.TRYWAIT P2, [R20+URZ+0x38850], R201 ;  /* 0x038850c9140075a7 */ /* 0x0004e2000804017f */
[----:B------:R-:W-:Y:S05]  /*cb70*/  @!P0 BRA `(.L_x_4299) ;  /* 0x0000000000048947 */ /* 0x000fea0003800000 */
[----:B------:R-:W-:Y:S01]  /*cb80*/  BPT.TRAP 0x1 ;  /* 0x000000040000795c */ /* 0x000fe20000300000 */
.L_x_4299:
[----:B------:R-:W-:Y:S04]  /*cb90*/  BSSY B2, `(.L_x_4300) ;  /* 0x0000004000027945 */ /* 0x000fe80003800000 */
[----:B---3--:R-:W-:Y:S05]  /*cba0*/  @P2 BRA `(.L_x_4301) ;  /* 0x0000000000082947 */ /* 0x008fea0003800000 */
[----:B------:R-:W3:Y:S02]  /*cbb0*/  SYNCS.PHASECHK.TRANS64.TRYWAIT P2, [R20+URZ+0x38850], R201 ;  /* 0x038850c9140075a7 */ /* 0x000ee4000804017f */
[----:B---3--:R-:W-:Y:S05]  /*cbc0*/  @!P2 BRA `(.L_x_4302) ;  /* 0x000001140014a947 */ /* 0x008fea0003800000 */
.L_x_4301:
[----:B------:R-:W-:Y:S05]  /*cbd0*/  BSYNC B2 ;  /* 0x0000000000027941 */ /* 0x000fea0003800000 */
.L_x_4300:
[----:B------:R-:W-:Y:S01]  /*cbe0*/  IMAD R202, R18, 0x1000, R3 ;  /* 0x0000100012ca7824 */ /* 0x000fe200078e0203 */
[----:B------:R-:W-:Y:S01]  /*cbf0*/  MOV R203, 0x40000040 ;  /* 0x4000004000cb7802 */ /* 0x000fe20000000f00 */
[----:B------:R-:W-:Y:S01]  /*cc00*/  WARPGROUP.ARRIVE ;  /* 0x00000000000079c5 */ /* 0x000fe20000000000 */
[C---:B------:R-:W-:Y:S01]  /*cc10*/  R2UR UR4, R4.reuse ;  /* 0x00000000040472ca */ /* 0x040fe200000e0000 */
[----:B------:R-:W-:Y:S01]  /*cc20*/  VIADD R198, R4, 0x2 ;  /* 0x0000000204c67836 */ /* 0x000fe20000000000 */
[C---:B------:R-:W-:Y:S01]  /*cc30*/  R2UR UR6, R202.reuse ;  /* 0x00000000ca0672ca */ /* 0x040fe200000e0000 */
[----:B------:R-:W-:Y:S01]  /*cc40*/  IMAD.MOV.U32 R199, RZ, RZ, 0x40000040 ;  /* 0x40000040ffc77424 */ /* 0x000fe200078e00ff */
[----:B------:R-:W-:Y:S01]  /*cc50*/  R2UR UR7, R203 ;  /* 0x00000000cb0772ca */ /* 0x000fe200000e0000 */
[----:B------:R-:W4:Y:S01]  /*cc60*/  S2R R204, SR_TID.X ;  /* 0x0000000000cc7919 */ /* 0x000f220000002100 */
[----:B------:R-:W-:Y:S01]  /*cc70*/  R2UR UR5, R5 ;  /* 0x00000000050572ca */ /* 0x000fe200000e0000 */
[----:B------:R-:W-:-:S02]  /*cc80*/  VIADD R203, R202, 0x800 ;  /* 0x00000800cacb7836 */ /* 0x000fc40000000000 */
[----:B------:R-:W-:Y:S02]  /*cc90*/  IMAD.MOV.U32 R205, RZ, RZ, 0x40000040 ;  /* 0x40000040ffcd7424 */ /* 0x000fe400078e00ff */
[----:B------:R-:W-:Y:S02]  /*cca0*/  VIADD R206, R4, 0x800 ;  /* 0x0000080004ce7836 */ /* 0x000fe40000000000 */
[----:B------:R-:W-:-:S06]  /*ccb0*/  IMAD.MOV.U32 R207, RZ, RZ, 0x40000040 ;  /* 0x40000040ffcf7424 */ /* 0x000fcc00078e00ff */
        /* <DEDUP_REMOVED lines=162> */
[----:B------:R-:W4:Y:S01]  /*d6e0*/  SHFL.IDX PT, R198, R204, RZ, 0x1f ;  /* 0x00001fffccc67589 */ /* 0x000f2200000e0000 */
[----:B------:R-:W-:Y:S01]  /*d6f0*/  IMAD.MOV.U32 R199, RZ, RZ, 0x4 ;  /* 0x00000004ffc77424 */ /* 0x000fe200078e00ff */
[----:B----4-:R-:W-:-:S04]  /*d700*/  ISETP.GT.AND P2, PT, R198, 0x7f, PT ;  /* 0x0000007fc600780c */ /* 0x010fc80003f44270 */
[----:B------:R-:W-:Y:S02]  /*d710*/  SEL R198, RZ, 0x2, !P2 ;  /* 0x00000002ffc67807 */ /* 0x000fe40005000000 */
[C---:B0123--:R-:W-:Y:S02]  /*d720*/  SEL R201, R199.reuse, 0x2, P2 ;  /* 0x00000002c7c97807 */ /* 0x04ffe40001000000 */
[----:B------:R-:W-:Y:S01]  /*d730*/  SEL R199, R199, 0x6, !P2 ;  /* 0x00000006c7c77807 */ /* 0x000fe20005000000 */
[----:B------:R-:W-:Y:S01]  /*d740*/  IMAD.IADD R204, R198, 0x1, R203 ;  /* 0x00000001c6cc7824 */ /* 0x000fe200078e02cb */
        /* <DEDUP_REMOVED lines=33> */
[----:B------:R-:W-:-:S02]  /*d960*/  MOV R204, 0xa00 ;  /* 0x00000a0000cc7802 */ /* 0x000fc40000000f00 */
        /* <DEDUP_REMOVED lines=39> */
[----:B------:R-:W-:-:S02]  /*dbe0*/  IMAD.IADD R204, R203, 0x1, R199 ;  /* 0x00000001cbcc7824 */ /* 0x000fc400078e02c7 */
        /* <DEDUP_REMOVED lines=85> */
[C---:B------:R-:W-:Y:S01]  /*e140*/  IMAD.IADD R204, R206.reuse, 0x1, R198 ;  /* 0x00000001cecc7824 */ /* 0x040fe200078e02c6 */
[----:B------:R-:W-:Y:S01]  /*e150*/  R2UR UR7, R205 ;  /* 0x00000000cd0772ca */ /* 0x000fe200000e0000 */
[----:B------:R-:W-:Y:S01]  /*e160*/  IMAD.IADD R198, R206, 0x1, R199 ;  /* 0x00000001cec67824 */ /* 0x000fe200078e02c7 */
        /* <DEDUP_REMOVED lines=29> */
[----:B------:R-:W-:-:S04]  /*e340*/  LOP3.LUT R199, R199, 0x1e00, RZ, 0xc0, !PT ;  /* 0x00001e00c7c77812 */ /* 0x000fc800078ec0ff */
[CC--:B------:R-:W-:Y:S02]  /*e350*/  IADD3 R198, R203.reuse, R199.reuse, R4 ;  /* 0x000000c7cbc67210 */ /* 0x0c0fe40007ffe004 */
[----:B------:R-:W-:Y:S01]  /*e360*/  IADD3 R202, R203, R199, R202 ;  /* 0x000000c7cbca7210 */ /* 0x000fe20007ffe0ca */
[----:B------:R-:W-:Y:S01]  /*e370*/  IMAD.MOV.U32 R203, RZ, RZ, 0x40000040 ;  /* 0x40000040ffcb7424 */ /* 0x000fe200078e00ff */
[----:B------:R-:W-:Y:S01]  /*e380*/  MOV R199, 0x40000040 ;  /* 0x4000004000c77802 */ /* 0x000fe20000000f00 */
[----:B------:R-:W-:Y:S02]  /*e390*/  WARPGROUP.DEPBAR.LE gsb0, 0x0 ;  /* 0x00008000000079c5 */ /* 0x000fe40000010000 */
[----:B------:R-:W-:-:S06]  /*e3a0*/  WARPGROUP.ARRIVE ;  /* 0x00000000000079c5 */ /* 0x000fcc0000000000 */
[----:B------:R-:W-:Y:S01]  /*e3b0*/  HGMMA.64x64x16.F32.BF16 R152, gdesc[UR4], R152, gsb0 ;  /* 0x00e00000049879f0 */ /* 0x000fe20008001898 */
[----:B------:R-:W-:Y:S01]  /*e3c0*/  R2UR UR4, R198 ;  /* 0x00000000c60472ca */ /* 0x000fe200000e0000 */
[----:B------:R-:W-:Y:S01]  /*e3d0*/  IMAD R198, R18, 0x1000, R184 ;  /* 0x0000100012c67824 */ /* 0x000fe200078e02b8 */
[----:B------:R-:W-:Y:S01]  /*e3e0*/  R2UR UR5, R199 ;  /* 0x00000000c70572ca */ /* 0x000fe200000e0000 */
[----:B------:R-:W-:Y:S01]  /*e3f0*/  IMAD.MOV.U32 R199, RZ, RZ, 0x40000040 ;  /* 0x40000040ffc77424 */ /* 0x000fe200078e00ff */
[----:B------:R-:W-:Y:S02]  /*e400*/  R2UR UR6, R202 ;  /* 0x00000000ca0672ca */ /* 0x000fe400000e0000 */
[----:B------:R-:W-:Y:S01]  /*e410*/  R2UR UR7, R203 ;  /* 0x00000000cb0772ca */ /* 0x000fe200000e0000 */
[----:B------:R-:W-:Y:S02]  /*e420*/  WARPGROUP.DEPBAR.LE gsb0, 0x0 ;  /* 0x00008000000079c5 */ /* 0x000fe40000010000 */
[----:B------:R-:W-:-:S10]  /*e430*/  WARPGROUP.ARRIVE ;  /* 0x00000000000079c5 */ /* 0x000fd40000000000 */
[----:B------:R-:W-:Y:S01]  /*e440*/  HGMMA.64x64x16.F32.BF16 R152, gdesc[UR4], R152, gsb0 ;  /* 0x00e00000049879f0 */ /* 0x000fe20008001898 */
[----:B------:R-:W-:Y:S01]  /*e450*/  ULDC UR4, c[0x0][0xad0] ;  /* 0x0002b40000047ab9 */ /* 0x000fe20000000800 */
[----:B------:R-:W-:Y:S01]  /*e460*/  R2UR UR7, R199 ;  /* 0x00000000c70772ca */ /* 0x000fe200000e0000 */
[----:B------:R-:W-:Y:S01]  /*e470*/  ULDC UR5, c[0x0][0xa80] ;  /* 0x0002a00000057ab9 */ /* 0x000fe20000000800 */
[----:B------:R-:W-:Y:S01]  /*e480*/  R2UR UR6, R198 ;  /* 0x00000000c60672ca */ /* 0x000fe200000e0000 */
[----:B------:R-:W-:Y:S02]  /*e490*/  WARPGROUP.DEPBAR.LE gsb0, 0x0 ;  /* 0x00008000000079c5 */ /* 0x000fe40000010000 */
[----:B------:R-:W-:Y:S01]  /*e4a0*/  FMUL.FTZ R206, R153, UR4 ;  /* 0x0000000499ce7c20 */ /* 0x000fe20008410000 */
[----:B------:R-:W-:Y:S01]  /*e4b0*/  FMUL.FTZ R153, R160, UR4 ;  /* 0x00000004a0997c20 */ /* 0x000fe20008410000 */
[----:B------:R-:W-:Y:S02]  /*e4c0*/  IMAD.MOV.U32 R160, RZ, RZ, -0x40 ;  /* 0xffffffc0ffa07424 */ /* 0x000fe400078e00ff */
[----:B------:R-:W-:Y:S01]  /*e4d0*/  FMUL.FTZ R207, R152, UR4 ;  /* 0x0000000498cf7c20 */ /* 0x000fe20008410000 */
[----:B------:R-:W-:Y:S01]  /*e4e0*/  FMUL.FTZ R204, R156, UR4 ;  /* 0x000000049ccc7c20 */ /* 0x000fe20008410000 */
[----:B------:R-:W-:Y:S01]  /*e4f0*/  FMUL.FTZ R199, R154, UR4 ;  /* 0x000000049ac77c20 */ /* 0x000fe20008410000 */
[----:B------:R-:W-:Y:S01]  /*e500*/  IMAD R160, R21, R160, 0x1 ;  /* 0x0000000115a07424 */ /* 0x000fe200078e02a0 */
        /* <DEDUP_REMOVED lines=8> */
[----:B------:R-:W1:Y:S01]  /*e590*/  MUFU.TANH R207, R207 ;  /* 0x000000cf00cf7308 */ /* 0x000e620000002400 */
[----:B------:R-:W-:Y:S01]  /*e5a0*/  IADD3 R161, -R187, R160, R194 ;  /* 0x000000a0bba17210 */ /* 0x000fe20007ffe1c2 */
[----:B------:R-:W-:Y:S01]  /*e5b0*/  FMUL.FTZ R165, R168, UR4 ;  /* 0x00000004a8a57c20 */ /* 0x000fe20008410000 */
[----:B------:R-:W-:Y:S01]  /*e5c0*/  FMUL.FTZ R160, R172, UR4 ;  /* 0x00000004aca07c20 */ /* 0x000fe20008410000 */
[----:B------:R-:W-:Y:S01]  /*e5d0*/  FMUL.FTZ R176, R176, UR4 ;  /* 0x00000004b0b07c20 */ /* 0x000fe20008410000 */
[----:B------:R-:W-:Y:S01]  /*e5e0*/  IADD3 R169, R190, R161, -R192 ;  /* 0x000000a1bea97210 */ /* 0x000fe20007ffe8c0 */
[----:B------:R-:W-:Y:S01]  /*e5f0*/  FMUL.FTZ R162, R162, UR4 ;  /* 0x00000004a2a27c20 */ /* 0x000fe20008410000 */
[----:B------:R-:W-:Y:S01]  /*e600*/  FMUL.FTZ R174, R174, UR4 ;  /* 0x00000004aeae7c20 */ /* 0x000fe20008410000 */
[----:B------:R-:W2:Y:S01]  /*e610*/  MUFU.TANH R204, R204 ;  /* 0x000000cc00cc7308 */ /* 0x000ea20000002400 */
        /* <DEDUP_REMOVED lines=8> */
[----:B-1----:R-:W-:Y:S01]  /*e6a0*/  FSEL R207, R207, -INF , P2 ;  /* 0xff800000cfcf7808 */ /* 0x002fe20001000000 */
[----:B------:R-:W-:Y:S01]  /*e6b0*/  FMUL.FTZ R225, R178, UR4 ;  /* 0x00000004b2e17c20 */ /* 0x000fe20008410000 */
[----:B------:R-:W-:Y:S01]  /*e6c0*/  ISETP.GT.AND P2, PT, R169, 0x9, PT ;  /* 0x00000009a900780c */ /* 0x000fe20003f44270 */
[----:B------:R-:W-:Y:S01]  /*e6d0*/  FMUL.FTZ R227, R179, UR4 ;  /* 0x00000004b3e37c20 */ /* 0x000fe20008410000 */
[----:B------:R-:W-:Y:S01]  /*e6e0*/  FMNMX.FTZ R161, R207, R186, !PT ;  /* 0x000000bacfa17209 */ /* 0x000fe20007810000 */
[----:B------:R-:W-:Y:S01]  /*e6f0*/  FMUL.FTZ R228, R182, UR4 ;  /* 0x00000004b6e47c20 */ /* 0x000fe20008410000 */
[----:B------:R-:W-:Y:S01]  /*e700*/  ISETP.GT.AND P3, PT, R169, 0x10, PT ;  /* 0x00000010a900780c */ /* 0x000fe20003f64270 */
[----:B------:R-:W1:Y:S01]  /*e710*/  MUFU.TANH R153, R153 ;  /* 0x0000009900997308 */ /* 0x000e620000002400 */
[----:B--2---:R-:W-:Y:S01]  /*e720*/  FSEL R204, R204, -INF , P4 ;  /* 0xff800000cccc7808 */ /* 0x004fe20002000000 */
[----:B------:R-:W-:Y:S01]  /*e730*/  FMUL.FTZ R229, R183, UR4 ;  /* 0x00000004b7e57c20 */ /* 0x000fe20008410000 */
[----:B------:R-:W-:-:S05]  /*e740*/  FMNMX.FTZ R173, R206, R161, !PT ;  /* 0x000000a1cead7209 */ /* 0x000fca0007810000 */
[----:B------:R-:W2:Y:S01]  /*e750*/  MUFU.TANH R154, R154 ;  /* 0x0000009a009a7308 */ /* 0x000ea20000002400 */
[----:B0-----:R-:W-:Y:S02]  /*e760*/  FSEL R161, R156, -INF , P2 ;  /* 0xff8000009ca17808 */ /* 0x001fe40001000000 */
[----:B------:R-:W-:Y:S02]  /*e770*/  FMNMX.FTZ R156, R204, R173, !PT ;  /* 0x000000adcc9c7209 */ /* 0x000fe40007810000 */
[----:B------:R-:W-:Y:S02]  /*e780*/  ISETP.GT.AND P2, PT, R169, 0x11, PT ;  /* 0x00000011a900780c */ /* 0x000fe40003f44270 */
[----:B------:R-:W-:Y:S01]  /*e790*/  FMNMX.FTZ R173, R161, R156, !PT ;  /* 0x0000009ca1ad7209 */ /* 0x000fe20007810000 */
[----:B------:R-:W0:Y:S01]  /*e7a0*/  MUFU.TANH R152, R152 ;  /* 0x0000009800987308 */ /* 0x000e220000002400 */
[----:B-1----:R-:W-:Y:S02]  /*e7b0*/  FSEL R172, R153, -INF , P3 ;  /* 0xff80000099ac7808 */ /* 0x002fe40001800000 */
[----:B------:R-:W-:-:S02]  /*e7c0*/  ISETP.GT.AND P3, PT, R169, 0x18, PT ;  /* 0x00000018a900780c */ /* 0x000fc40003f64270 */
[----:B------:R-:W-:-:S03]  /*e7d0*/  FMNMX.FTZ R203, R172, R173, !PT ;  /* 0x000000adaccb7209 */ /* 0x000fc60007810000 */
[----:B------:R-:W1:Y:S01]  /*e7e0*/  MUFU.TANH R164, R164 ;  /* 0x000000a400a47308 */ /* 0x000e620000002400 */
[----:B--2---:R-:W-:Y:S01]  /*e7f0*/  FSEL R168, R154, -INF , P2 ;  /* 0xff8000009aa87808 */ /* 0x004fe20001000000 */
[----:B------:R-:W-:Y:S01]  /*e800*/  FMUL.FTZ R154, R177, UR4 ;  /* 0x00000004b19a7c20 */ /* 0x000fe20008410000 */
[----:B------:R-:W-:-:S05]  /*e810*/  ISETP.GT.AND P2, PT, R169, 0x19, PT ;  /* 0x00000019a900780c */ /* 0x000fca0003f44270 */
[----:B------:R-:W2:Y:S01]  /*e820*/  MUFU.TANH R165, R165 ;  /* 0x000000a500a57308 */ /* 0x000ea20000002400 */
[----:B0-----:R-:W-:Y:S02]  /*e830*/  FSEL R173, R152, -INF , P3 ;  /* 0xff80000098ad7808 */ /* 0x001fe40001800000 */
[----:B------:R-:W-:Y:S01]  /*e840*/  FMNMX.FTZ R152, R168, R203, !PT ;  /* 0x000000cba8987209 */ /* 0x000fe20007810000 */
[----:B------:R-:W-:Y:S01]  /*e850*/  FMUL.FTZ R203, R170, UR4 ;  /* 0x00000004aacb7c20 */ /* 0x000fe20008410000 */
[----:B------:R-:W-:Y:S02]  /*e860*/  ISETP.GT.AND P3, PT, R169, 0x20, PT ;  /* 0x00000020a900780c */ /* 0x000fe40003f64270 */
[----:B------:R-:W-:Y:S01]  /*e870*/  FMNMX.FTZ R177, R173, R152, !PT ;  /* 0x00000098adb17209 */ /* 0x000fe20007810000 */
[----:B------:R-:W0:Y:S01]  /*e880*/  MUFU.TANH R157, R157 ;  /* 0x0000009d009d7308 */ /* 0x000e220000002400 */
[----:B-1----:R-:W-:Y:S01]  /*e890*/  FSEL R164, R164, -INF , P2 ;  /* 0xff800000a4a47808 */ /* 0x002fe20001000000 */
[----:B------:R-:W-:Y:S01]  /*e8a0*/  FMUL.FTZ R152, R180, UR4 ;  /* 0x00000004b4987c20 */ /* 0x000fe20008410000 */
[----:B------:R-:W-:-:S02]  /*e8b0*/  ISETP.GT.AND P2, PT, R169, 0x21, PT ;  /* 0x00000021a900780c */ /* 0x000fc40003f44270 */
[----:B------:R-:W-:Y:S01]  /*e8c0*/  FMNMX.FTZ R156, R164, R177, !PT ;  /* 0x000000b1a49c7209 */ /* 0x000fe20007810000 */
[----:B------:R-:W-:Y:S02]  /*e8d0*/  FMUL.FTZ R177, R181, UR4 ;  /* 0x00000004b5b17c20 */ /* 0x000fe40008410000 */
        /* <DEDUP_REMOVED lines=8> */
[----:B------:R0:W3:Y:S01]  /*e960*/  MUFU.TANH R153, R176 ;  /* 0x000000b000997308 */ /* 0x0000e20000002400 */
[----:B-1----:R-:W-:Y:S02]  /*e970*/  FSEL R160, R160, -INF , P3 ;  /* 0xff800000a0a07808 */ /* 0x002fe40001800000 */
[----:B------:R-:W-:Y:S02]  /*e980*/  ISETP.GT.AND P3, PT, R169, 0x30, PT ;  /* 0x00000030a900780c */ /* 0x000fe40003f64270 */
[----:B------:R-:W-:-:S03]  /*e990*/  FMNMX.FTZ R181, R160, R181, !PT ;  /* 0x000000b5a0b57209 */ /* 0x000fc60007810000 */
[----:B------:R-:W1:Y:S01]  /*e9a0*/  MUFU.TANH R154, R154 ;  /* 0x0000009a009a7308 */ /* 0x000e620000002400 */
[----:B--2---:R-:W-:Y:S01]  /*e9b0*/  FSEL R156, R201, -INF , P2 ;  /* 0xff800000c99c7808 */ /* 0x004fe20001000000 */
[----:B0-----:R-:W-:Y:S01]  /*e9c0*/  FMUL.FTZ R176, R155, UR4 ;  /* 0x000000049bb07c20 */ /* 0x001fe20008410000 */
[----:B------:R-:W-:Y:S02]  /*e9d0*/  ISETP.GT.AND P2, PT, R169, 0x31, PT ;  /* 0x00000031a900780c */ /* 0x000fe40003f44270 */
[----:B------:R-:W-:Y:S01]  /*e9e0*/  FMNMX.FTZ R180, R156, R181, !PT ;  /* 0x000000b59cb47209 */ /* 0x000fe20007810000 */
[----:B------:R-:W-:Y:S02]  /*e9f0*/  FMUL.FTZ R181, R158, UR4 ;  /* 0x000000049eb57c20 */ /* 0x000fe40008410000 */
[----:B------:R-:W0:Y:S01]  /*ea00*/  MUFU.TANH R152, R152 ;  /* 0x0000009800987308 */ /* 0x000e220000002400 */
[----:B---3--:R-:W-:Y:S02]  /*ea10*/  FSEL R155, R153, -INF , P3 ;  /* 0xff800000999b7808 */ /* 0x008fe40001800000 */
[----:B------:R-:W-:-:S02]  /*ea20*/  ISETP.GT.AND P3, PT, R169, 0x38, PT ;  /* 0x00000038a900780c */ /* 0x000fc40003f64270 */
[----:B------:R-:W-:Y:S01]  /*ea30*/  FMNMX.FTZ R153, R155, R180, !PT ;  /* 0x000000b49b997209 */ /* 0x000fe20007810000 */
[----:B------:R-:W-:Y:S02]  /*ea40*/  FMUL.FTZ R180, R163, UR4 ;  /* 0x00000004a3b47c20 */ /* 0x000fe40008410000 */
[----:B------:R-:W2:Y:S01]  /*ea50*/  MUFU.TANH R177, R177 ;  /* 0x000000b100b17308 */ /* 0x000ea20000002400 */
[----:B-1----:R-:W-:Y:S02]  /*ea60*/  FSEL R154, R154, -INF , P2 ;  /* 0xff8000009a9a7808 */ /* 0x002fe40001000000 */
[C---:B------:R-:W-:Y:S01]  /*ea70*/  ISETP.GT.AND P2, PT, R169.reuse, 0x39, PT ;  /* 0x00000039a900780c */ /* 0x040fe20003f44270 */
[----:B------:R-:W-:Y:S01]  /*ea80*/  VIADD R169, R169, 0x8 ;  /* 0x00000008a9a97836 */ /* 0x000fe20000000000 */
[----:B------:R-:W-:-:S03]  /*ea90*/  FMNMX.FTZ R201, R154, R153, !PT ;  /* 0x000000999ac97209 */ /* 0x000fc60007810000 */
[----:B------:R-:W-:Y:S01]  /*eaa0*/  MUFU.TANH R199, R199 ;  /* 0x000000c700c77308 */ /* 0x000fe20000002400 */
[----:B0-----:R-:W-:Y:S02]  /*eab0*/  FSEL R152, R152, -INF , P3 ;  /* 0xff80000098987808 */ /* 0x001fe40001800000 */
[C---:B------:R-:W-:Y:S02]  /*eac0*/  ISETP.GT.AND P3, PT, R169.reuse, RZ, PT ;  /* 0x000000ffa900720c */ /* 0x040fe40003f64270 */
[----:B------:R-:W-:Y:S01]  /*ead0*/  FMNMX.FTZ R158, R152, R201, !PT ;  /* 0x000000c9989e7209 */ /* 0x000fe20007810000 */
[----:B------:R-:W-:Y:S01]  /*eae0*/  FMUL.FTZ R201, R166, UR4 ;  /* 0x00000004a6c97c20 */ /* 0x000fe20008410000 */
[----:B------:R-:W-:Y:S01]  /*eaf0*/  ISETP.GT.AND P4, PT, R169, 0x10, PT ;  /* 0x00000010a900780c */ /* 0x000fe20003f84270 */
[----:B------:R-:W0:Y:S01]  /*eb00*/  MUFU.TANH R162, R162 ;  /* 0x000000a200a27308 */ /* 0x000e220000002400 */
[----:B--2---:R-:W-:Y:S01]  /*eb10*/  FSEL R153, R177, -INF , P2 ;  /* 0xff800000b1997808 */ /* 0x004fe20001000000 */
[----:B------:R-:W-:Y:S01]  /*eb20*/  FMUL.FTZ R177, R159, UR4 ;  /* 0x000000049fb17c20 */ /* 0x000fe20008410000 */
[----:B------:R-:W-:-:S02]  /*eb30*/  ISETP.GT.AND P2, PT, R169, 0x9, PT ;  /* 0x00000009a900780c */ /* 0x000fc40003f44270 */
[----:B------:R-:W-:Y:S02]  /*eb40*/  FMNMX.FTZ R158, R153, R158, !PT ;  /* 0x0000009e999e7209 */ /* 0x000fe40007810000 */
[C---:B------:R-:W-:Y:S01]  /*eb50*/  ISETP.GT.AND P5, PT, R169.reuse, 0x8, PT ;  /* 0x00000008a900780c */ /* 0x040fe20003fa4270 */
[----:B------:R-:W1:Y:S01]  /*eb60*/  MUFU.TANH R177, R177 ;  /* 0x000000b100b17308 */ /* 0x000e620000002400 */
[----:B------:R-:W-:Y:S01]  /*eb70*/  ISETP.GT.AND P6, PT, R169, 0x1, PT ;  /* 0x00000001a900780c */ /* 0x000fe20003fc4270 */
[----:B------:R-:W2:Y:S06]  /*eb80*/  SHFL.BFLY PT, R159, R158, 0x2, 0x1f ;  /* 0x0c401f009e9f7f89 */ /* 0x000eac00000e0000 */
[----:B------:R-:W-:Y:S01]  /*eb90*/  MUFU.TANH R180, R180 ;  /* 0x000000b400b47308 */ /* 0x000fe20000002400 */
[----:B0-----:R-:W-:-:S02]  /*eba0*/  FSEL R166, R162, -INF , P4 ;  /* 0xff800000a2a67808 */ /* 0x001fc40002000000 */
[----:B------:R-:W-:-:S05]  /*ebb0*/  ISETP.GT.AND P4, PT, R169, 0x21, PT ;  /* 0x00000021a900780c */ /* 0x000fca0003f84270 */
[----:B------:R-:W0:Y:S01]  /*ebc0*/  MUFU.TANH R181, R181 ;  /* 0x000000b500b57308 */ /* 0x000e220000002400 */
[----:B-1----:R-:W-:Y:S02]  /*ebd0*/  FSEL R167, R177, -INF , P2 ;  /* 0xff800000b1a77808 */ /* 0x002fe40001000000 */
[----:B------:R-:W-:-:S05]  /*ebe0*/  ISETP.GT.AND P2, PT, R169, 0x20, PT ;  /* 0x00000020a900780c */ /* 0x000fca0003f44270 */
[----:B------:R-:W1:Y:S01]  /*ebf0*/  MUFU.TANH R203, R203 ;  /* 0x000000cb00cb7308 */ /* 0x000e620000002400 */
[----:B--2---:R-:W-:Y:S02]  /*ec00*/  FMNMX.FTZ R170, R158, R159, !PT ;  /* 0x0000009f9eaa7209 */ /* 0x004fe40007810000 */
[----:B------:R-:W-:Y:S02]  /*ec10*/  FSEL R158, R199, -INF , P3 ;  /* 0xff800000c79e7808 */ /* 0x000fe40001800000 */
[----:B------:R-:W-:Y:S01]  /*ec20*/  ISETP.GT.AND P3, PT, R169, 0x11, PT ;  /* 0x00000011a900780c */ /* 0x000fe20003f64270 */
[----:B------:R-:W2:Y:S02]  /*ec30*/  SHFL.BFLY PT, R175, R170, 0x1, 0x1f ;  /* 0x0c201f00aaaf7f89 */ /* 0x000ea400000e0000 */
[----:B------:R-:W3:Y:S01]  /*ec40*/  MUFU.TANH R174, R174 ;  /* 0x000000ae00ae7308 */ /* 0x000ee20000002400 */
[----:B0-----:R-:W-:Y:S02]  /*ec50*/  FSEL R163, R181, -INF , P5 ;  /* 0xff800000b5a37808 */ /* 0x001fe40002800000 */
[----:B------:R-:W-:-:S02]  /*ec60*/  FSEL R162, R180, -INF , P3 ;  /* 0xff800000b4a27808 */ /* 0x000fc40001800000 */
[C---:B------:R-:W-:Y:S02]  /*ec70*/  ISETP.GT.AND P3, PT, R169.reuse, 0x28, PT ;  /* 0x00000028a900780c */ /* 0x040fe40003f64270 */
[----:B------:R-:W-:Y:S01]  /*ec80*/  ISETP.GT.AND P5, PT, R169, 0x19, PT ;  /* 0x00000019a900780c */ /* 0x000fe20003fa4270 */
[----:B------:R-:W0:Y:S01]  /*ec90*/  MUFU.TANH R176, R176 ;  /* 0x000000b000b07308 */ /* 0x000e220000002400 */
[----:B-1----:R-:W-:Y:S02]  /*eca0*/  FSEL R181, R203, -INF , P2 ;  /* 0xff800000cbb57808 */ /* 0x002fe40001000000 */
[----:B------:R-:W-:-:S05]  /*ecb0*/  ISETP.GT.AND P2, PT, R169, 0x31, PT ;  /* 0x00000031a900780c */ /* 0x000fca0003f44270 */
[----:B------:R-:W1:Y:S01]  /*ecc0*/  MUFU.TANH R202, R202 ;  /* 0x000000ca00ca7308 */ /* 0x000e620000002400 */
[----:B---3--:R-:W-:Y:S02]  /*ecd0*/  FSEL R203, R174, -INF , P3 ;  /* 0xff800000aecb7808 */ /* 0x008fe40001800000 */
[----:B------:R-:W-:Y:S02]  /*ece0*/  FMNMX.FTZ R174, R158, R200, !PT ;  /* 0x000000c89eae7209 */ /* 0x000fe40007810000 */
[----:B------:R-:W-:-:S03]  /*ecf0*/  ISETP.GT.AND P3, PT, R169, 0x39, PT ;  /* 0x00000039a900780c */ /* 0x000fc60003f64270 */
[----:B------:R-:W3:Y:S01]  /*ed00*/  MUFU.TANH R171, R171 ;  /* 0x000000ab00ab7308 */ /* 0x000ee20000002400 */
[----:B0-----:R-:W-:Y:S02]  /*ed10*/  FSEL R159, R176, -INF , P6 ;  /* 0xff800000b09f7808 */ /* 0x001fe40003000000 */
[----:B------:R-:W-:Y:S02]  /*ed20*/  ISETP.GT.AND P6, PT, R169, 0x18, PT ;  /* 0x00000018a900780c */ /* 0x000fe40003fc4270 */
[----:B------:R-:W-:-:S03]  /*ed30*/  FMNMX.FTZ R174, R159, R174, !PT ;  /* 0x000000ae9fae7209 */ /* 0x000fc60007810000 */
[----:B------:R-:W0:Y:S01]  /*ed40*/  MUFU.TANH R201, R201 ;  /* 0x000000c900c97308 */ /* 0x000e220000002400 */
[----:B------:R-:W-:Y:S02]  /*ed50*/  FMNMX.FTZ R174, R163, R174, !PT ;  /* 0x000000aea3ae7209 */ /* 0x000fe40007810000 */
[----:B-1----:R-:W-:Y:S02]  /*ed60*/  FSEL R199, R202, -INF , P5 ;  /* 0xff800000cac77808 */ /* 0x002fe40002800000 */
[----:B------:R-:W-:-:S03]  /*ed70*/  ISETP.GT.AND P5, PT, R169, 0x30, PT ;  /* 0x00000030a900780c */ /* 0x000fc60003fa4270 */
[----:B------:R-:W1:Y:S01]  /*ed80*/  MUFU.TANH R205, R205 ;  /* 0x000000cd00cd7308 */ /* 0x000e620000002400 */
[----:B---3--:R-:W-:Y:S02]  /*ed90*/  FSEL R202, R171, -INF , P4 ;  /* 0xff800000abca7808 */ /* 0x008fe40002000000 */
[----:B------:R-:W-:Y:S02]  /*eda0*/  FMNMX.FTZ R171, R167, R174, !PT ;  /* 0x000000aea7ab7209 */ /* 0x000fe40007810000 */
[----:B------:R-:W-:Y:S02]  /*edb0*/  ISETP.GT.AND P4, PT, R169, 0x38, PT ;  /* 0x00000038a900780c */ /* 0x000fe40003f84270 */
[----:B------:R-:W-:Y:S01]  /*edc0*/  FMNMX.FTZ R171, R166, R171, !PT ;  /* 0x000000aba6ab7209 */ /* 0x000fe20007810000 */
[----:B------:R-:W3:Y:S01]  /*edd0*/  MUFU.TANH R225, R225 ;  /* 0x000000e100e17308 */ /* 0x000ee20000002400 */
[----:B0-----:R-:W-:Y:S02]  /*ede0*/  FSEL R201, R201, -INF , P6 ;  /* 0xff800000c9c97808 */ /* 0x001fe40003000000 */
[----:B------:R-:W-:-:S02]  /*edf0*/  FMNMX.FTZ R174, R162, R171, !PT ;  /* 0x000000aba2ae7209 */ /* 0x000fc40007810000 */
[----:B------:R-:W-:Y:S02]  /*ee00*/  ISETP.GT.AND P6, PT, R169, 0x29, PT ;  /* 0x00000029a900780c */ /* 0x000fe40003fc4270 */
[----:B------:R-:W-:Y:S01]  /*ee10*/  FMNMX.FTZ R174, R201, R174, !PT ;  /* 0x000000aec9ae7209 */ /* 0x000fe20007810000 */
[----:B------:R-:W0:Y:S01]  /*ee20*/  MUFU.TANH R227, R227 ;  /* 0x000000e300e37308 */ /* 0x000e220000002400 */
[----:B-1----:R-:W-:Y:S02]  /*ee30*/  FSEL R205, R205, -INF , P6 ;  /* 0xff800000cdcd7808 */ /* 0x002fe40003000000 */
[----:B------:R-:W-:Y:S02]  /*ee40*/  FMNMX.FTZ R174, R199, R174, !PT ;  /* 0x000000aec7ae7209 */ /* 0x000fe40007810000 */
[----:B--2---:R-:W-:Y:S01]  /*ee50*/  FMNMX.FTZ R169, R170, R175, !PT ;  /* 0x000000afaaa97209 */ /* 0x004fe20007810000 */
[----:B------:R-:W-:Y:S01]  /*ee60*/  IMAD.U32 R170, RZ, RZ, UR5 ;  /* 0x00000005ffaa7e24 */ /* 0x000fe2000f8e00ff */
[----:B------:R-:W-:Y:S01]  /*ee70*/  FMNMX.FTZ R171, R181, R174, !PT ;  /* 0x000000aeb5ab7209 */ /* 0x000fe20007810000 */
[----:B------:R-:W1:Y:S01]  /*ee80*/  MUFU.TANH R228, R228 ;  /* 0x000000e400e47308 */ /* 0x000e620000002400 */
[----:B---3--:R-:W-:Y:S01]  /*ee90*/  FSEL R225, R225, -INF , P5 ;  /* 0xff800000e1e17808 */ /* 0x008fe20002800000 */
[----:B------:R-:W-:Y:S01]  /*eea0*/  FMUL.FTZ R179, R169, R170 ;  /* 0x000000aaa9b37220 */ /* 0x000fe20000410000 */
[----:B------:R-:W-:-:S02]  /*eeb0*/  FMNMX.FTZ R174, R202, R171, !PT ;  /* 0x000000abcaae7209 */ /* 0x000fc40007810000 */
[----:B------:R-:W-:Y:S02]  /*eec0*/  FSETP.NEU.FTZ.AND P6, PT, R169, -INF , PT ;  /* 0xff800000a900780b */ /* 0x000fe40003fdd000 */
[----:B------:R-:W-:Y:S01]  /*eed0*/  FMNMX.FTZ R174, R203, R174, !PT ;  /* 0x000000aecbae7209 */ /* 0x000fe20007810000 */
[----:B------:R-:W2:Y:S01]  /*eee0*/  MUFU.TANH R229, R229 ;  /* 0x000000e500e57308 */ /* 0x000ea20000002400 */
[----:B0-----:R-:W-:Y:S02]  /*eef0*/  FSEL R227, R227, -INF , P2 ;  /* 0xff800000e3e37808 */ /* 0x001fe40001000000 */
[----:B------:R-:W-:Y:S02]  /*ef00*/  FMNMX.FTZ R174, R205, R174, !PT ;  /* 0x000000aecdae7209 */ /* 0x000fe40007810000 */
[----:B------:R-:W-:Y:S02]  /*ef10*/  FSEL R179, R179, RZ, P6 ;  /* 0x000000ffb3b37208 */ /* 0x000fe40003000000 */
[----:B------:R-:W-:-:S02]  /*ef20*/  FMNMX.FTZ R174, R225, R174, !PT ;  /* 0x000000aee1ae7209 */ /* 0x000fc40007810000 */
[----:B-1----:R-:W-:Y:S01]  /*ef30*/  FSEL R228, R228, -INF , P4 ;  /* 0xff800000e4e47808 */ /* 0x002fe20002000000 */
[--C-:B------:R-:W-:Y:S01]  /*ef40*/  FFMA.FTZ R224, R207, R170, -R179.reuse ;  /* 0x000000aacfe07223 */ /* 0x100fe200000108b3 */
[----:B------:R-:W-:Y:S01]  /*ef50*/  FMNMX.FTZ R171, R227, R174, !PT ;  /* 0x000000aee3ab7209 */ /* 0x000fe20007810000 */
[-CC-:B------:R-:W-:Y:S01]  /*ef60*/  FFMA.FTZ R207, R161, R170.reuse, -R179.reuse ;  /* 0x000000aaa1cf7223 */ /* 0x180fe200000108b3 */
[-CC-:B------:R-:W-:Y:S01]  /*ef70*/  FFMA.FTZ R161, R172, R170.reuse, -R179.reuse ;  /* 0x000000aaaca17223 */ /* 0x180fe200000108b3 */
[-CC-:B------:R-:W-:Y:S01]  /*ef80*/  FFMA.FTZ R172, R164, R170.reuse, -R179.reuse ;  /* 0x000000aaa4ac7223 */ /* 0x180fe200000108b3 */
[----:B------:R-:W-:Y:S01]  /*ef90*/  FMNMX.FTZ R174, R228, R171, !PT ;  /* 0x000000abe4ae7209 */ /* 0x000fe20007810000 */
[-CC-:B------:R-:W-:Y:S01]  /*efa0*/  FFMA.FTZ R176, R156, R170.reuse, -R179.reuse ;  /* 0x000000aa9cb07223 */ /* 0x180fe200000108b3 */
[----:B--2---:R-:W-:Y:S01]  /*efb0*/  FSEL R229, R229, -INF , P3 ;  /* 0xff800000e5e57808 */ /* 0x004fe20001800000 */
[-CC-:B------:R-:W-:Y:S01]  /*efc0*/  FFMA.FTZ R156, R152, R170.reuse, -R179.reuse ;  /* 0x000000aa989c7223 */ /* 0x180fe200000108b3 */
[-CC-:B------:R-:W-:Y:S01]  /*efd0*/  FFMA.FTZ R178, R154, R170.reuse, -R179.reuse ;  /* 0x000000aa9ab27223 */ /* 0x180fe200000108b3 */
[--C-:B------:R-:W-:Y:S01]  /*efe0*/  FFMA.FTZ R177, R155, R170, -R179.reuse ;  /* 0x000000aa9bb17223 */ /* 0x100fe200000108b3 */
[----:B------:R-:W-:Y:S01]  /*eff0*/  FMNMX.FTZ R171, R229, R174, !PT ;  /* 0x000000aee5ab7209 */ /* 0x000fe20007810000 */
[-CC-:B------:R-:W-:Y:S01]  /*f000*/  FFMA.FTZ R180, R153, R170.reuse, -R179.reuse ;  /* 0x000000aa99b47223 */ /* 0x180fe200000108b3 */
[-CC-:B------:R-:W-:Y:S01]  /*f010*/  FFMA.FTZ R226, R206, R170.reuse, -R179.reuse ;  /* 0x000000aacee27223 */ /* 0x180fe200000108b3 */
[----:B------:R-:W-:Y:S01]  /*f020*/  MUFU.EX2 R224, R224 ;  /* 0x000000e000e07308 */ /* 0x000fe20000000800 */
[-CC-:B------:R-:W-:Y:S01]  /*f030*/  FFMA.FTZ R206, R168, R170.reuse, -R179.reuse ;  /* 0x000000aaa8ce7223 */ /* 0x180fe200000108b3 */
[----:B------:R-:W0:Y:S01]  /*f040*/  SHFL.BFLY PT, R174, R171, 0x2, 0x1f ;  /* 0x0c401f00abae7f89 */ /* 0x000e2200000e0000 */
[-CC-:B------:R-:W-:Y:S01]  /*f050*/  FFMA.FTZ R183, R204, R170.reuse, -R179.reuse ;  /* 0x000000aaccb77223 */ /* 0x180fe200000108b3 */
[-CC-:B------:R-:W-:Y:S01]  /*f060*/  FFMA.FTZ R168, R173, R170.reuse, -R179.reuse ;  /* 0x000000aaada87223 */ /* 0x180fe200000108b3 */
[----:B------:R-:W-:Y:S01]  /*f070*/  FFMA.FTZ R173, R165, R170, -R179 ;  /* 0x000000aaa5ad7223 */ /* 0x000fe200000108b3 */
[----:B------:R-:W-:-:S02]  /*f080*/  IMAD.MOV R165, RZ, RZ, -R195 ;  /* 0x000000ffffa57224 */ /* 0x000fc400078e0ac3 */
[--C-:B------:R-:W-:Y:S01]  /*f090*/  FFMA.FTZ R175, R160, R170, -R179.reuse ;  /* 0x000000aaa0af7223 */ /* 0x100fe200000108b3 */
[----:B------:R-:W-:Y:S08]  /*f0a0*/  MUFU.EX2 R226, R226 ;  /* 0x000000e200e27308 */ /* 0x000ff00000000800 */
[----:B------:R-:W-:Y:S08]  /*f0b0*/  MUFU.EX2 R183, R183 ;  /* 0x000000b700b77308 */ /* 0x000ff00000000800 */
[----:B------:R-:W-:Y:S01]  /*f0c0*/  MUFU.EX2 R207, R207 ;  /* 0x000000cf00cf7308 */ /* 0x000fe20000000800 */
[----:B0-----:R-:W-:Y:S01]  /*f0d0*/  FMNMX.FTZ R164, R171, R174, !PT ;  /* 0x000000aeaba47209 */ /* 0x001fe20007810000 */
[----:B------:R-:W-:-:S04]  /*f0e0*/  FFMA.FTZ R174, R157, R170, -R179 ;  /* 0x000000aa9dae7223 */ /* 0x000fc800000108b3 */
[----:B------:R-:W0:Y:S02]  /*f0f0*/  SHFL.BFLY PT, R171, R164, 0x1, 0x1f ;  /* 0x0c201f00a4ab7f89 */ /* 0x000e2400000e0000 */
[----:B------:R-:W-:Y:S08]  /*f100*/  MUFU.EX2 R161, R161 ;  /* 0x000000a100a17308 */ /* 0x000ff00000000800 */
[----:B------:R-:W-:Y:S08]  /*f110*/  MUFU.EX2 R179, R156 ;  /* 0x0000009c00b37308 */ /* 0x000ff00000000800 */
[----:B------:R-:W-:Y:S01]  /*f120*/  MUFU.EX2 R206, R206 ;  /* 0x000000ce00ce7308 */ /* 0x000fe20000000800 */
[----:B0-----:R-:W-:-:S07]  /*f130*/  FMNMX.FTZ R171, R164, R171, !PT ;  /* 0x000000aba4ab7209 */ /* 0x001fce0007810000 */
[----:B------:R-:W-:Y:S01]  /*f140*/  MUFU.EX2 R168, R168 ;  /* 0x000000a800a87308 */ /* 0x000fe20000000800 */
[C---:B------:R-:W-:Y:S01]  /*f150*/  FSETP.NEU.FTZ.AND P2, PT, R171.reuse, -INF , PT ;  /* 0xff800000ab00780b */ /* 0x040fe20003f5d000 */
[----:B------:R-:W-:-:S06]  /*f160*/  FMUL.FTZ R152, R171, R170 ;  /* 0x000000aaab987220 */ /* 0x000fcc0000410000 */
[----:B------:R-:W-:Y:S01]  /*f170*/  MUFU.EX2 R172, R172 ;  /* 0x000000ac00ac7308 */ /* 0x000fe20000000800 */
[----:B------:R-:W-:-:S05]  /*f180*/  FSEL R152, R152, RZ, P2 ;  /* 0x000000ff98987208 */ /* 0x000fca0001000000 */
[-CC-:B------:R-:W-:Y:S01]  /*f190*/  FFMA.FTZ R154, R159, R170.reuse, -R152.reuse ;  /* 0x000000aa9f9a7223 */ /* 0x180fe20000010898 */
[----:B------:R-:W-:Y:S01]  /*f1a0*/  FSEL R159, R169, RZ, P6 ;  /* 0x000000ffa99f7208 */ /* 0x000fe20003000000 */
[-CC-:B------:R-:W-:Y:S01]  /*f1b0*/  FFMA.FTZ R153, R158, R170.reuse, -R152.reuse ;  /* 0x000000aa9e997223 */ /* 0x180fe20000010898 */
[-CC-:B------:R-:W-:Y:S01]  /*f1c0*/  FFMA.FTZ R155, R163, R170.reuse, -R152.reuse ;  /* 0x000000aaa39b7223 */ /* 0x180fe20000010898 */
[----:B------:R-:W-:Y:S01]  /*f1d0*/  FSEL R163, R171, RZ, P2 ;  /* 0x000000ffaba37208 */ /* 0x000fe20001000000 */
[-C--:B------:R-:W-:Y:S01]  /*f1e0*/  FFMA.FTZ R182, R162, R170.reuse, -R152 ;  /* 0x000000aaa2b67223 */ /* 0x080fe20000010898 */
[----:B------:R-:W-:Y:S01]  /*f1f0*/  FADD.FTZ R159, -R159, R186 ;  /* 0x000000ba9f9f7221 */ /* 0x000fe20000010100 */
[----:B------:R-:W-:Y:S01]  /*f200*/  ISETP.NE.AND P2, PT, R192, R165, PT ;  /* 0x000000a5c000720c */ /* 0x000fe20003f45270 */
[----:B------:R-:W-:Y:S01]  /*f210*/  MUFU.EX2 R153, R153 ;  /* 0x0000009900997308 */ /* 0x000fe20000000800 */
[----:B------:R-:W-:Y:S01]  /*f220*/  FADD.FTZ R163, -R163, R200 ;  /* 0x000000c8a3a37221 */ /* 0x000fe20000010100 */
[----:B------:R-:W-:Y:S01]  /*f230*/  FMUL.FTZ R158, R159, R170 ;  /* 0x000000aa9f9e7220 */ /* 0x000fe20000410000 */
[----:B------:R-:W-:-:S02]  /*f240*/  @!P1 VIADD R159, R20, 0x38840 ;  /* 0x00038840149f9836 */ /* 0x000fc40000000000 */
[-CC-:B------:R-:W-:Y:S01]  /*f250*/  FFMA.FTZ R167, R167, R170.reuse, -R152.reuse ;  /* 0x000000aaa7a77223 */ /* 0x180fe20000010898 */
[-C--:B------:R-:W-:Y:S01]  /*f260*/  FMUL.FTZ R162, R163, R170.reuse ;  /* 0x000000aaa3a27220 */ /* 0x080fe20000410000 */
[-CC-:B------:R-:W-:Y:S01]  /*f270*/  FFMA.FTZ R202, R202, R170.reuse, -R152.reuse ;  /* 0x000000aacaca7223 */ /* 0x180fe20000010898 */
[-CC-:B------:R-:W-:Y:S01]  /*f280*/  FFMA.FTZ R203, R203, R170.reuse, -R152.reuse ;  /* 0x000000aacbcb7223 */ /* 0x180fe20000010898 */
[----:B------:R-:W0:Y:S01]  /*f290*/  MUFU.EX2 R158, R158 ;  /* 0x0000009e009e7308 */ /* 0x000e220000000800 */
[----:B------:R-:W-:Y:S01]  /*f2a0*/  @!P1 PRMT R160, RZ, 0x654, R159 ;  /* 0x00000654ffa09816 */ /* 0x000fe2000000009f */
[-CC-:B------:R-:W-:Y:S01]  /*f2b0*/  FFMA.FTZ R157, R166, R170.reuse, -R152.reuse ;  /* 0x000000aaa69d7223 */ /* 0x180fe20000010898 */
[-C--:B------:R-:W-:Y:S01]  /*f2c0*/  FFMA.FTZ R201, R201, R170.reuse, -R152 ;  /* 0x000000aac9c97223 */ /* 0x080fe20000010898 */
[----:B------:R-:W-:Y:S01]  /*f2d0*/  @!P2 IMAD R163, R197, 0x40, R190 ;  /* 0x00000040c5a3a824 */ /* 0x000fe200078e02be */
[----:B------:R1:W-:Y:S01]  /*f2e0*/  @!P1 SYNCS.ARRIVE.TRANS64.RED.A1T0 RZ, [R160+URZ], RZ ;  /* 0x000000ffa0ff99a7 */ /* 0x0003e2000810043f */
[-CC-:B------:R-:W-:Y:S01]  /*f2f0*/  FFMA.FTZ R204, R199, R170.reuse, -R152.reuse ;  /* 0x000000aac7cc7223 */ /* 0x180fe20000010898 */
[--C-:B------:R-:W-:Y:S01]  /*f300*/  FFMA.FTZ R181, R181, R170, -R152.reuse ;  /* 0x000000aab5b57223 */ /* 0x100fe20000010898 */
[----:B------:R-:W2:Y:S01]  /*f310*/  MUFU.EX2 R159, R162 ;  /* 0x000000a2009f7308 */ /* 0x000ea20000000800 */
[----:B------:R-:W-:Y:S01]  /*f320*/  @!P2 LEA R163, R163, R2, 0x2 ;  /* 0x00000002a3a3a211 */ /* 0x000fe200078e10ff */
[-CC-:B------:R-:W-:Y:S01]  /*f330*/  FFMA.FTZ R200, R205, R170.reuse, -R152.reuse ;  /* 0x000000aacdc87223 */ /* 0x180fe20000010898 */
[-CC-:B------:R-:W-:Y:S01]  /*f340*/  FFMA.FTZ R205, R228, R170.reuse, -R152.reuse ;  /* 0x000000aae4cd7223 */ /* 0x180fe20000010898 */
[-CC-:B------:R-:W-:Y:S01]  /*f350*/  FFMA.FTZ R227, R227, R170.reuse, -R152.reuse ;  /* 0x000000aae3e37223 */ /* 0x180fe20000010898 */
[----:B------:R-:W-:Y:S01]  /*f360*/  FFMA.FTZ R229, R229, R170, -R152 ;  /* 0x000000aae5e57223 */ /* 0x000fe20000010898 */
[----:B------:R-:W-:-:S02]  /*f370*/  IMAD.MOV.U32 R199, RZ, RZ, 0x40000040 ;  /* 0x40000040ffc77424 */ /* 0x000fc400078e00ff */
[----:B------:R-:W3:Y:S01]  /*f380*/  MUFU.EX2 R154, R154 ;  /* 0x0000009a009a7308 */ /* 0x000ee20000000800 */
[----:B0-----:R-:W-:Y:S01]  /*f390*/  FFMA.FTZ R15, R158, R15, R224 ;  /* 0x0000000f9e0f7223 */ /* 0x001fe200000100e0 */
[----:B------:R0:W-:Y:S01]  /*f3a0*/  @!P2 STS [R163+0x38400], R158 ;  /* 0x0384009ea300a388 */ /* 0x0001e20000000800 */
[-C--:B------:R-:W-:Y:S01]  /*f3b0*/  FMUL.FTZ R24, R24, R158.reuse ;  /* 0x0000009e18187220 */ /* 0x080fe20000410000 */
[-C--:B------:R-:W-:Y:S01]  /*f3c0*/  FMUL.FTZ R25, R25, R158.reuse ;  /* 0x0000009e19197220 */ /* 0x080fe20000410000 */
[----:B-1----:R-:W-:Y:S01]  /*f3d0*/  FADD.FTZ R160, R226, R15 ;  /* 0x0000000fe2a07221 */ /* 0x002fe20000010000 */
[-C--:B------:R-:W-:Y:S01]  /*f3e0*/  FMUL.FTZ R28, R28, R158.reuse ;  /* 0x0000009e1c1c7220 */ /* 0x080fe20000410000 */
[----:B------:R-:W-:Y:S01]  /*f3f0*/  FMUL.FTZ R29, R29, R158 ;  /* 0x0000009e1d1d7220 */ /* 0x000fe20000410000 */
[----:B------:R-:W1:Y:S01]  /*f400*/  MUFU.EX2 R155, R155 ;  /* 0x0000009b009b7308 */ /* 0x000e620000000800 */
[----:B--2---:R-:W-:Y:S01]  /*f410*/  FFMA.FTZ R15, R159, R14, R153 ;  /* 0x0000000e9f0f7223 */ /* 0x004fe20000010099 */
[----:B------:R-:W-:Y:S01]  /*f420*/  FADD.FTZ R160, R183, R160 ;  /* 0x000000a0b7a07221 */ /* 0x000fe20000010000 */
[----:B------:R2:W-:Y:S01]  /*f430*/  @!P2 STS [R163+0x38420], R159 ;  /* 0x0384209fa300a388 */ /* 0x0005e20000000800 */
[-C--:B------:R-:W-:Y:S01]  /*f440*/  FMUL.FTZ R32, R32, R158.reuse ;  /* 0x0000009e20207220 */ /* 0x080fe20000410000 */
[-C--:B------:R-:W-:Y:S01]  /*f450*/  FMUL.FTZ R33, R33, R158.reuse ;  /* 0x0000009e21217220 */ /* 0x080fe20000410000 */
[----:B------:R-:W-:Y:S01]  /*f460*/  FADD.FTZ R160, R207, R160 ;  /* 0x000000a0cfa07221 */ /* 0x000fe20000010000 */
[-C--:B------:R-:W-:Y:S01]  /*f470*/  FMUL.FTZ R36, R36, R158.reuse ;  /* 0x0000009e24247220 */ /* 0x080fe20000410000 */
[----:B------:R-:W4:Y:S01]  /*f480*/  MUFU.EX2 R156, R167 ;  /* 0x000000a7009c7308 */ /* 0x000f220000000800 */
[C---:B---3--:R-:W-:Y:S01]  /*f490*/  FADD.FTZ R14, R154.reuse, R15 ;  /* 0x0000000f9a0e7221 */ /* 0x048fe20000010000 */
[----:B------:R-:W-:Y:S01]  /*f4a0*/  F2FP.BF16.F32.PACK_AB R153, R154, R153 ;  /* 0x000000999a99723e */ /* 0x000fe200000010ff */
[-C--:B------:R-:W-:Y:S01]  /*f4b0*/  FMUL.FTZ R37, R37, R158.reuse ;  /* 0x0000009e25257220 */ /* 0x080fe20000410000 */
[----:B------:R-:W-:Y:S01]  /*f4c0*/  F2FP.BF16.F32.PACK_AB R154, R207, R183 ;  /* 0x000000b7cf9a723e */ /* 0x000fe200000010ff */
[-C--:B------:R-:W-:Y:S01]  /*f4d0*/  FMUL.FTZ R40, R40, R158.reuse ;  /* 0x0000009e28287220 */ /* 0x080fe20000410000 */
[-C--:B------:R-:W-:Y:S01]  /*f4e0*/  FMUL.FTZ R41, R41, R158.reuse ;  /* 0x0000009e29297220 */ /* 0x080fe20000410000 */
        /* <DEDUP_REMOVED lines=9> */
[----:B------:R1:W-:Y:S01]  /*f580*/  MUFU.EX2 R197, R203 ;  /* 0x000000cb00c57308 */ /* 0x0003e20000000800 */
[----:B---3--:R-:W-:Y:S01]  /*f590*/  FFMA.FTZ R202, R225, R170, -R152 ;  /* 0x000000aae1ca7223 */ /* 0x008fe20000010898 */
[C---:B----4-:R-:W-:Y:S01]  /*f5a0*/  FADD.FTZ R14, R156.reuse, R15 ;  /* 0x0000000f9c0e7221 */ /* 0x050fe20000010000 */
[----:B------:R-:W-:Y:S01]  /*f5b0*/  F2FP.BF16.F32.PACK_AB R155, R156, R155 ;  /* 0x0000009b9c9b723e */ /* 0x000fe200000010ff */
[-C--:B------:R-:W-:Y:S01]  /*f5c0*/  FMUL.FTZ R57, R57, R158.reuse ;  /* 0x0000009e39397220 */ /* 0x080fe20000410000 */
[----:B------:R-:W-:Y:S01]  /*f5d0*/  F2FP.BF16.F32.PACK_AB R156, R206, R161 ;  /* 0x000000a1ce9c723e */ /* 0x000fe200000010ff */
[----:B------:R-:W-:Y:S01]  /*f5e0*/  FMUL.FTZ R60, R60, R158 ;  /* 0x0000009e3c3c7220 */ /* 0x000fe20000410000 */
[----:B------:R-:W-:Y:S01]  /*f5f0*/  F2FP.BF16.F32.PACK_AB R152, R226, R224 ;  /* 0x000000e0e298723e */ /* 0x000fe200000010ff */
[----:B------:R-:W-:Y:S01]  /*f600*/  BAR.SYNC.DEFER_BLOCKING 0xf, 0x100 ;  /* 0x03c4000000007b1d */ /* 0x000fe20000010000 */
[----:B-1----:R-:W-:Y:S01]  /*f610*/  FADD.FTZ R203, R161, R160 ;  /* 0x000000a0a1cb7221 */ /* 0x002fe20000010000 */
[-C--:B------:R-:W-:Y:S01]  /*f620*/  FMUL.FTZ R61, R61, R158.reuse ;  /* 0x0000009e3d3d7220 */ /* 0x080fe20000410000 */
[-C--:B------:R-:W-:Y:S01]  /*f630*/  FMUL.FTZ R64, R64, R158.reuse ;  /* 0x0000009e40407220 */ /* 0x080fe20000410000 */
[-C--:B------:R-:W-:Y:S01]  /*f640*/  FMUL.FTZ R65, R65, R158.reuse ;  /* 0x0000009e41417220 */ /* 0x080fe20000410000 */
[----:B------:R-:W-:Y:S01]  /*f650*/  FADD.FTZ R203, R206, R203 ;  /* 0x000000cbcecb7221 */ /* 0x000fe20000010000 */
        /* <DEDUP_REMOVED lines=122> */
[----:B-1----:R-:W-:Y:S01]  /*fe00*/  FADD.FTZ R207, R157, R14 ;  /* 0x0000000e9dcf7221 */ /* 0x002fe20000010000 */
[----:B---3--:R-:W-:Y:S01]  /*fe10*/  F2FP.BF16.F32.PACK_AB R157, R182, R157 ;  /* 0x0000009db69d723e */ /* 0x008fe200000010ff */
[----:B------:R1:W-:Y:S01]  /*fe20*/  STSM.16.M88.4 [R196+0x36400], R152 ;  /* 0x03640098c4007844 */ /* 0x0003e20000000200 */
[----:B0-----:R-:W-:Y:S01]  /*fe30*/  F2FP.BF16.F32.PACK_AB R158, R172, R168 ;  /* 0x000000a8ac9e723e */ /* 0x001fe200000010ff */
[----:B------:R-:W-:Y:S01]  /*fe40*/  VIADD R14, R198, 0x80 ;  /* 0x00000080c60e7836 */ /* 0x000fe20000000000 */
[----:B--2---:R-:W-:Y:S01]  /*fe50*/  F2FP.BF16.F32.PACK_AB R159, R204, R201 ;  /* 0x000000c9cc9f723e */ /* 0x004fe200000010ff */
[----:B------:R-:W0:Y:S01]  /*fe60*/  MUFU.EX2 R206, R229 ;  /* 0x000000e500ce7308 */ /* 0x000e220000000800 */
[----:B----4-:R-:W-:Y:S01]  /*fe70*/  F2FP.BF16.F32.PACK_AB R160, R174, R173 ;  /* 0x000000adaea0723e */ /* 0x010fe200000010ff */
[----:B------:R-:W-:Y:S01]  /*fe80*/  IMAD.MOV.U32 R15, RZ, RZ, 0x40000040 ;  /* 0x40000040ff0f7424 */ /* 0x000fe200078e00ff */
[----:B-----5:R-:W-:Y:S01]  /*fe90*/  F2FP.BF16.F32.PACK_AB R161, R186, R181 ;  /* 0x000000b5baa1723e */ /* 0x020fe200000010ff */
[----:B------:R1:W-:Y:S01]  /*fea0*/  STSM.16.M88.4 [R208], R156 ;  /* 0x0000009cd0007844 */ /* 0x0003e20000000200 */
[----:B------:R-:W-:Y:S01]  /*feb0*/  F2FP.BF16.F32.PACK_AB R162, R176, R175 ;  /* 0x000000afb0a2723e */ /* 0x000fe200000010ff */
[----:B------:R-:W-:Y:S01]  /*fec0*/  FADD.FTZ R182, R182, R207 ;  /* 0x000000cfb6b67221 */ /* 0x000fe20000010000 */
[----:B------:R-:W-:Y:S01]  /*fed0*/  F2FP.BF16.F32.PACK_AB R163, R200, R197 ;  /* 0x000000c5c8a3723e */ /* 0x000fe200000010ff */
[----:B------:R-:W-:Y:S01]  /*fee0*/  FADD.FTZ R203, R168, R203 ;  /* 0x000000cba8cb7221 */ /* 0x000fe20000010000 */
[----:B------:R-:W-:Y:S01]  /*fef0*/  F2FP.BF16.F32.PACK_AB R164, R178, R177 ;  /* 0x000000b1b2a4723e */ /* 0x000fe200000010ff */
[----:B------:R-:W-:Y:S01]  /*ff00*/  FADD.FTZ R201, R201, R182 ;  /* 0x000000b6c9c97221 */ /* 0x000fe20000010000 */
[----:B------:R-:W-:Y:S01]  /*ff10*/  F2FP.BF16.F32.PACK_AB R165, R183, R202 ;  /* 0x000000cab7a5723e */ /* 0x000fe200000010ff */
[----:B------:R1:W-:Y:S01]  /*ff20*/  STSM.16.M88.4 [R210], R160 ;  /* 0x000000a0d2007844 */ /* 0x0003e20000000200 */
[----:B------:R-:W-:Y:S01]  /*ff30*/  F2FP.BF16.F32.PACK_AB R166, R180, R179 ;  /* 0x000000b3b4a6723e */ /* 0x000fe200000010ff */
[----:B------:R-:W-:Y:S01]  /*ff40*/  FADD.FTZ R172, R172, R203 ;  /* 0x000000cbacac7221 */ /* 0x000fe20000010000 */
[----:B------:R-:W-:Y:S01]  /*ff50*/  FADD.FTZ R204, R204, R201 ;  /* 0x000000c9cccc7221 */ /* 0x000fe20000010000 */
[----:B------:R-:W-:Y:S01]  /*ff60*/  ISETP.GT.AND P2, PT, R21, R211, PT ;  /* 0x000000d31500720c */ /* 0x000fe20003f44270 */
[----:B------:R-:W-:Y:S01]  /*ff70*/  @!P1 VIADD R20, R20, 0x38860 ;  /* 0x0003886014149836 */ /* 0x000fe20000000000 */
[----:B0-----:R-:W-:Y:S01]  /*ff80*/  F2FP.BF16.F32.PACK_AB R167, R206, R205 ;  /* 0x000000cdcea7723e */ /* 0x001fe200000010ff */
[----:B------:R-:W-:Y:S01]  /*ff90*/  FADD.FTZ R173, R173, R172 ;  /* 0x000000acadad7221 */ /* 0x000fe20000010000 */
[----:B------:R-:W-:-:S02]  /*ffa0*/  FADD.FTZ R181, R181, R204 ;  /* 0x000000ccb5b57221 */ /* 0x000fc40000010000 */
[----:B------:R-:W-:Y:S01]  /*ffb0*/  @!P1 PRMT R20, RZ, 0x654, R20 ;  /* 0x00000654ff149816 */ /* 0x000fe20000000014 */
[----:B------:R1:W-:Y:S01]  /*ffc0*/  STSM.16.M88.4 [R209], R164 ;  /* 0x000000a4d1007844 */ /* 0x0003e20000000200 */
[----:B------:R-:W-:Y:S01]  /*ffd0*/  WARPGROUP.ARRIVE ;  /* 0x00000000000079c5 */ /* 0x000fe20000000000 */
[----:B------:R-:W-:Y:S01]  /*ffe0*/  FADD.FTZ R174, R174, R173 ;  /* 0x000000adaeae7221 */ /* 0x000fe20000010000 */
[----:B------:R-:W-:-:S03]  /*fff0*/  FADD.FTZ R186, R186, R181 ;  /* 0x000000b5baba7221 */ /* 0x000fc60000010000 */
[----:B------:R-:W-:Y:S01]  /*10000*/  FADD.FTZ R175, R175, R174 ;  /* 0x000000aeafaf7221 */ /* 0x000fe20000010000 */
[----:B------:R-:W-:Y:S01]  /*10010*/  HGMMA.64x256x16.F32.BF16 R24, R152, gdesc[UR4].tnspB, R24, gsb0 ;  /* 0x43e0000498187df0 */ /* 0x000fe20008001818 */
[----:B------:R-:W-:Y:S01]  /*10020*/  R2UR UR6, R14 ;  /* 0x000000000e0672ca */ /* 0x000fe200000e0000 */
[C---:B------:R-:W-:Y:S01]  /*10030*/  VIADD R14, R198.reuse, 0x100 ;  /* 0x00000100c60e7836 */ /* 0x040fe20000000000 */
[----:B------:R-:W-:Y:S01]  /*10040*/  R2UR UR7, R15 ;  /* 0x000000000f0772ca */ /* 0x000fe200000e0000 */
[----:B------:R-:W-:Y:S02]  /*10050*/  IMAD.MOV.U32 R15, RZ, RZ, 0x40000040 ;  /* 0x40000040ff0f7424 */ /* 0x000fe400078e00ff */
[----:B------:R-:W-:Y:S01]  /*10060*/  FADD.FTZ R197, R197, R186 ;  /* 0x000000bac5c57221 */ /* 0x000fe20000010000 */
[----:B------:R-:W-:Y:S02]  /*10070*/  VIADD R198, R198, 0x180 ;  /* 0x00000180c6c67836 */ /* 0x000fe40000000000 */
[----:B------:R-:W-:Y:S01]  /*10080*/  FADD.FTZ R176, R176, R175 ;  /* 0x000000afb0b07221 */ /* 0x000fe20000010000 */
[----:B------:R-:W-:-:S02]  /*10090*/  IMAD.MOV.U32 R186, RZ, RZ, R169 ;  /* 0x000000ffffba7224 */ /* 0x000fc400078e00a9 */
[----:B------:R-:W-:Y:S01]  /*100a0*/  FADD.FTZ R197, R200, R197 ;  /* 0x000000c5c8c57221 */ /* 0x000fe20000010000 */
[----:B------:R-:W-:Y:S01]  /*100b0*/  MOV R200, R171 ;  /* 0x000000ab00c87202 */ /* 0x000fe20000000f00 */
[----:B------:R-:W-:Y:S02]  /*100c0*/  FADD.FTZ R177, R177, R176 ;  /* 0x000000b0b1b17221 */ /* 0x000fe40000010000 */
[----:B------:R-:W-:Y:S01]  /*100d0*/  FADD.FTZ R202, R202, R197 ;  /* 0x000000c5caca7221 */ /* 0x000fe20000010000 */
[----:B------:R-:W-:Y:S02]  /*100e0*/  IMAD.MOV.U32 R197, RZ, RZ, R18 ;  /* 0x000000ffffc57224 */ /* 0x000fe400078e0012 */
[----:B------:R-:W-:Y:S01]  /*100f0*/  FADD.FTZ R178, R178, R177 ;  /* 0x000000b1b2b27221 */ /* 0x000fe20000010000 */
[----:B------:R-:W-:-:S04]  /*10100*/  FADD.FTZ R202, R183, R202 ;  /* 0x000000cab7ca7221 */ /* 0x000fc80000010000 */
[----:B------:R-:W-:Y:S01]  /*10110*/  FADD.FTZ R205, R205, R202 ;  /* 0x000000cacdcd7221 */ /* 0x000fe20000010000 */
[----:B------:R-:W-:Y:S02]  /*10120*/  WARPGROUP.DEPBAR.LE gsb0, 0x0 ;  /* 0x00008000000079c5 */ /* 0x000fe40000010000 */
[----:B------:R-:W-:-:S06]  /*10130*/  WARPGROUP.ARRIVE ;  /* 0x00000000000079c5 */ /* 0x000fcc0000000000 */
[----:B------:R-:W-:Y:S01]  /*10140*/  HGMMA.64x256x16.F32.BF16 R24, R156, gdesc[UR4].tnspB, R24, gsb0 ;  /* 0x43e000049c187df0 */ /* 0x000fe20008001818 */
[----:B------:R-:W-:Y:S01]  /*10150*/  R2UR UR6, R14 ;  /* 0x000000000e0672ca */ /* 0x000fe200000e0000 */
[----:B------:R-:W-:Y:S01]  /*10160*/  FADD.FTZ R14, R206, R205 ;  /* 0x000000cdce0e7221 */ /* 0x000fe20000010000 */
[----:B------:R-:W-:Y:S01]  /*10170*/  R2UR UR7, R15 ;  /* 0x000000000f0772ca */ /* 0x000fe200000e0000 */
[----:B------:R-:W-:-:S04]  /*10180*/  FADD.FTZ R15, R179, R178 ;  /* 0x000000b2b30f7221 */ /* 0x000fc80000010000 */
[----:B------:R-:W-:Y:S01]  /*10190*/  FADD.FTZ R15, R180, R15 ;  /* 0x0000000fb40f7221 */ /* 0x000fe20000010000 */
[----:B------:R-:W-:Y:S02]  /*101a0*/  WARPGROUP.DEPBAR.LE gsb0, 0x0 ;  /* 0x00008000000079c5 */ /* 0x000fe40000010000 */
[----:B------:R-:W-:-:S15]  /*101b0*/  WARPGROUP.ARRIVE ;  /* 0x00000000000079c5 */ /* 0x000fde0000000000 */
[----:B------:R-:W-:-:S02]  /*101c0*/  NOP ;  /* 0x0000000000007918 */ /* 0x000fc40000000000 */
        /* <DEDUP_REMOVED lines=17> */
[----:B0-----:R-:W-:-:S04]  /*102e0*/  VIADD R20, R21, 0xffffffff ;  /* 0xffffffff15147836 */ /* 0x001fc80000000000 */
[----:B------:R-:W-:Y:S01]  /*102f0*/  IMAD.MOV.U32 R21, RZ, RZ, R20 ;  /* 0x000000ffff157224 */ /* 0x000fe200078e0014 */
[----:B-1----:R-:W-:Y:S06]  /*10300*/  @P2 BRA `(.L_x_4303) ;  /* 0xffffffc400382947 */ /* 0x002fec000383ffff */
[----:B------:R-:W-:Y:S05]  /*10310*/  BSYNC B0 ;  /* 0x0000000000007941 */ /* 0x000fea0003800000 */
.L_x_4292:
[----:B------:R-:W-:-:S07]  /*10320*/  IMAD.MOV.U32 R21, RZ, RZ, R20 ;  /* 0x000000ffff157224 */ /* 0x000fce00078e0014 */
.L_x_4291:
[----:B------:R-:W-:Y:S05]  /*10330*/  BSYNC B1 ;  /* 0x0000000000017941 */ /* 0x000fea0003800000 */
.L_x_4290:
[----:B------:R-:W-:Y:S01]  /*10340*/  ISETP.GE.AND P2, PT, R21, RZ, PT ;  /* 0x000000ff1500720c */ /* 0x000fe20003f46270 */
[----:B------:R-:W-:-:S12]  /*10350*/  BSSY B0, `(.L_x_4304) ;  /* 0x000036c000007945 */ /* 0x000fd80003800000 */
[----:B------:R-:W-:Y:S05]  /*10360*/  @!P2 BRA `(.L_x_4305) ;  /* 0x0000003400a8a947 */ /* 0x000fea0003800000 */
[----:B------:R-:W-:Y:S02]  /*10370*/  IMAD.MOV.U32 R194, RZ, RZ, R171 ;  /* 0x000000ffffc27224 */ /* 0x000fe400078e00ab */
[----:B------:R-:W-:Y:S02]  /*10380*/  IMAD.MOV.U32 R185, RZ, RZ, R169 ;  /* 0x000000ffffb97224 */ /* 0x000fe400078e00a9 */
[----:B------:R-:W-:-:S07]  /*10390*/  IMAD.MOV.U32 R197, RZ, RZ, R18 ;  /* 0x000000ffffc57224 */ /* 0x000fce00078e0012 */
.L_x_4316:
[----:B------:R-:W-:-:S05]  /*103a0*/  VIADD R18, R197, 0x1 ;  /* 0x00000001c5127836 */ /* 0x000fca0000000000 */
[----:B------:R-:W-:-:S04]  /*103b0*/  ISETP.NE.AND P2, PT, R18, 0x2, PT ;  /* 0x000000021200780c */ /* 0x000fc80003f45270 */
[----:B--2---:R-:W-:Y:S02]  /*103c0*/  SEL R153, RZ, 0x1, P2 ;  /* 0x00000001ff997807 */ /* 0x004fe40001000000 */
[----:B------:R-:W-:Y:S02]  /*103d0*/  SEL R18, R18, RZ, P2 ;  /* 0x000000ff12127207 */ /* 0x000fe40001000000 */
[----:B------:R-:W-:Y:S01]  /*103e0*/  LOP3.LUT R22, R22, R153, RZ, 0x3c, !PT ;  /* 0x0000009916167212 */ /* 0x000fe200078e3cff */
[----:B------:R-:W-:Y:S06]  /*103f0*/  @!P0 BRA `(.L_x_4306) ;  /* 0x0000000000048947 */ /* 0x000fec0003800000 */
[----:B------:R-:W-:Y:S01]  /*10400*/  BPT.TRAP 0x1 ;  /* 0x000000040000795c */ /* 0x000fe20000300000 */
.L_x_4306:
[----:B------:R-:W-:Y:S01]  /*10410*/  IMAD R20, R18, 0x8, R2 ;  /* 0x0000000812147824 */ /* 0x000fe200078e0202 */
[----:B------:R-:W-:-:S04]  /*10420*/  SHF.L.U32 R201, R22, 0x1f, RZ ;  /* 0x0000001f16c97819 */ /* 0x000fc800000006ff */
[----:B------:R0:W1:Y:S01]  /*10430*/  SYNCS.PHASECHK.TRANS64.TRYWAIT P2, [R20+URZ+0x38830], R201 ;  /* 0x038830c9140075a7 */ /* 0x000062000804017f */
[----:B------:R-:W-:Y:S05]  /*10440*/  @!P0 BRA `(.L_x_4307) ;  /* 0x0000000000048947 */ /* 0x000fea0003800000 */
[----:B------:R-:W-:Y:S01]  /*10450*/  BPT.TRAP 0x1 ;  /* 0x000000040000795c */ /* 0x000fe20000300000 */
.L_x_4307:
[----:B------:R-:W-:Y:S01]  /*10460*/  BSSY B1, `(.L_x_4308) ;  /* 0x0000006000017945 */ /* 0x000fe20003800000 */
[----:B------:R-:W-:Y:S02]  /*10470*/  IMAD R186, R18, 0x200, R0 ;  /* 0x0000020012ba7824 */ /* 0x000fe400078e0200 */
[----:B------:R-:W-:Y:S01]  /*10480*/  IMAD.MOV.U32 R187, RZ, RZ, 0x40000040 ;  /* 0x40000040ffbb7424 */ /* 0x000fe200078e00ff */
[----:B-1----:R-:W-:Y:S06]  /*10490*/  @P2 BRA `(.L_x_4309) ;  /* 0x0000000000082947 */ /* 0x002fec0003800000 */
[----:B------:R-:W1:Y:S02]  /*104a0*/  SYNCS.PHASECHK.TRANS64.TRYWAIT P2, [R20+URZ+0x38830], R201 ;  /* 0x038830c9140075a7 */ /* 0x000e64000804017f */
[----:B-1----:R-:W-:Y:S05]  /*104b0*/  @!P2 BRA `(.L_x_4310) ;  /* 0x000000d800eca947 */ /* 0x002fea0003800000 */
.L_x_4309:
[----:B------:R-:W-:Y:S05]  /*104c0*/  BSYNC B1 ;  /* 0x0000000000017941 */ /* 0x000fea0003800000 */
.L_x_4308:
[C---:B------:R-:W-:Y:S01]  /*104d0*/  R2UR UR6, R186.reuse ;  /* 0x00000000ba0672ca */ /* 0x040fe200000e0000 */
[----:B------:R-:W-:Y:S01]  /*104e0*/  WARPGROUP.ARRIVE ;  /* 0x00000000000079c5 */ /* 0x000fe20000000000 */
[----:B------:R-:W-:Y:S01]  /*104f0*/  R2UR UR7, R187 ;  /* 0x00000000bb0772ca */ /* 0x000fe200000e0000 */
[----:B------:R-:W-:Y:S01]  /*10500*/  VIADD R198, R186, 0x2 ;  /* 0x00000002bac67836 */ /* 0x000fe20000000000 */
[----:B------:R-:W-:Y:S01]  /*10510*/  R2UR UR4, R6 ;  /* 0x00000000060472ca */ /* 0x000fe200000e0000 */
[----:B------:R-:W-:Y:S01]  /*10520*/  IMAD.MOV.U32 R187, RZ, RZ, 0x40000040 ;  /* 0x40000040ffbb7424 */ /* 0x000fe200078e00ff */
[----:B------:R-:W-:Y:S02]  /*10530*/  R2UR UR5, R7 ;  /* 0x00000000070572ca */ /* 0x000fe400000e0000 */
[----:B------:R-:W-:-:S11]  /*10540*/  MOV R199, 0x40000040 ;  /* 0x4000004000c77802 */ /* 0x000fd60000000f00 */
        /* <DEDUP_REMOVED lines=28> */
.L_x_4311:
[----:B------:R2:W3:Y:S01]  /*10710*/  SYNCS.PHASECHK.TRANS64.TRYWAIT P2, [R20+URZ+0x38850], R201 ;  /* 0x038850c9140075a7 */ /* 0x0004e2000804017f */
[----:B------:R-:W-:Y:S05]  /*10720*/  @!P0 BRA `(.L_x_4312) ;  /* 0x0000000000048947 */ /* 0x000fea0003800000 */
[----:B------:R-:W-:Y:S01]  /*10730*/  BPT.TRAP 0x1 ;  /* 0x000000040000795c */ /* 0x000fe20000300000 */
.L_x_4312:
[----:B------:R-:W-:Y:S04]  /*10740*/  BSSY B1, `(.L_x_4313) ;  /* 0x0000004000017945 */ /* 0x000fe80003800000 */
[----:B---3--:R-:W-:Y:S05]  /*10750*/  @P2 BRA `(.L_x_4314) ;  /* 0x0000000000082947 */ /* 0x008fea0003800000 */
[----:B------:R-:W3:Y:S02]  /*10760*/  SYNCS.PHASECHK.TRANS64.TRYWAIT P2, [R20+URZ+0x38850], R201 ;  /* 0x038850c9140075a7 */ /* 0x000ee4000804017f */
[----:B---3--:R-:W-:Y:S05]  /*10770*/  @!P2 BRA `(.L_x_4315) ;  /* 0x000000d80050a947 */ /* 0x008fea0003800000 */
.L_x_4314:
[----:B------:R-:W-:Y:S05]  /*10780*/  BSYNC B1 ;  /* 0x0000000000017941 */ /* 0x000fea0003800000 */
.L_x_4313:
[----:B------:R-:W-:Y:S01]  /*10790*/  IMAD R200, R18, 0x1000, R3 ;  /* 0x0000100012c87824 */ /* 0x000fe200078e0203 */
[----:B------:R-:W-:Y:S01]  /*107a0*/  R2UR UR4, R4 ;  /* 0x00000000040472ca */ /* 0x000fe200000e0000 */
[----:B0123--:R-:W-:Y:S01]  /*107b0*/  IMAD.MOV.U32 R201, RZ, RZ, 0x40000040 ;  /* 0x40000040ffc97424 */ /* 0x00ffe200078e00ff */
[----:B------:R-:W-:Y:S01]  /*107c0*/  R2UR UR5, R5 ;  /* 0x00000000050572ca */ /* 0x000fe200000e0000 */
[----:B------:R-:W-:Y:S01]  /*107d0*/  WARPGROUP.ARRIVE ;  /* 0x00000000000079c5 */ /* 0x000fe20000000000 */
[----:B------:R-:W-:Y:S01]  /*107e0*/  R2UR UR6, R200 ;  /* 0x00000000c80672ca */ /* 0x000fe200000e0000 */
[----:B------:R-:W-:Y:S01]  /*107f0*/  VIADD R186, R4, 0x2 ;  /* 0x0000000204ba7836 */ /* 0x000fe20000000000 */
[----:B------:R-:W-:Y:S01]  /*10800*/  R2UR UR7, R201 ;  /* 0x00000000c90772ca */ /* 0x000fe200000e0000 */
[----:B------:R-:W-:Y:S02]  /*10810*/  IMAD.MOV.U32 R187, RZ, RZ, 0x40000040 ;  /* 0x40000040ffbb7424 */ /* 0x000fe400078e00ff */
[----:B------:R-:W0:Y:S01]  /*10820*/  S2R R198, SR_TID.X ;  /* 0x0000000000c67919 */ /* 0x000e220000002100 */
[----:B------:R-:W-:-:S02]  /*10830*/  VIADD R201, R200, 0x800 ;  /* 0x00000800c8c97836 */ /* 0x000fc40000000000 */
[----:B------:R-:W-:Y:S02]  /*10840*/  IMAD.MOV.U32 R199, RZ, RZ, 0x40000040 ;  /* 0x40000040ffc77424 */ /* 0x000fe400078e00ff */
[----:B------:R-:W-:Y:S02]  /*10850*/  VIADD R205, R4, 0x800 ;  /* 0x0000080004cd7836 */ /* 0x000fe40000000000 */
        /* <DEDUP_REMOVED lines=10> */
[----:B0-----:R-:W-:Y:S01]  /*10900*/  SHF.R.U32.HI R198, RZ, 0x7, R198 ;  /* 0x00000007ffc67819 */ /* 0x001fe200000116c6 */
        /* <DEDUP_REMOVED lines=150> */
[----:B------:R-:W-:Y:S02]  /*11270*/  R2UR UR6, R186 ;  /* 0x00000000ba0672ca */ /* 0x000fe400000e0000 */
[----:B------:R-:W-:Y:S01]  /*11280*/  R2UR UR7, R187 ;  /* 0x00000000bb0772ca */ /* 0x000fe200000e0000 */
[----:B------:R-:W0:Y:S01]  /*11290*/  SHFL.IDX PT, R186, R198, RZ, 0x1f ;  /* 0x00001fffc6ba7589 */ /* 0x000e2200000e0000 */
[----:B------:R-:W-:Y:S01]  /*112a0*/  IMAD.MOV.U32 R187, RZ, RZ, 0x4 ;  /* 0x00000004ffbb7424 */ /* 0x000fe200078e00ff */
[----:B0-----:R-:W-:-:S04]  /*112b0*/  ISETP.GT.AND P2, PT, R186, 0x7f, PT ;  /* 0x0000007fba00780c */ /* 0x001fc80003f44270 */
[----:B------:R-:W-:-:S05]  /*112c0*/  SEL R186, RZ, 0x2, !P2 ;  /* 0x00000002ffba7807 */ /* 0x000fca0005000000 */
        /* <DEDUP_REMOVED lines=26> */
[----:B------:R-:W-:-:S02]  /*11470*/  IMAD.MOV.U32 R203, RZ, RZ, 0x40000040 ;  /* 0x40000040ffcb7424 */ /* 0x000fc400078e00ff */
[----:B------:R-:W-:Y:S01]  /*11480*/  IMAD.MOV.U32 R205, RZ, RZ, 0x40000040 ;  /* 0x40000040ffcd7424 */ /* 0x000fe200078e00ff */
[----:B------:R-:W-:Y:S02]  /*11490*/  WARPGROUP.DEPBAR.LE gsb0, 0x0 ;  /* 0x00008000000079c5 */ /* 0x000fe40000010000 */
[----:B------:R-:W-:-:S07]  /*114a0*/  WARPGROUP.ARRIVE ;  /* 0x00000000000079c5 */ /* 0x000fce0000000000 */
        /* <DEDUP_REMOVED lines=20> */
[----:B------:R-:W-:Y:S02]  /*115f0*/  R2UR UR5, R203 ;  /* 0x00000000cb0572ca */ /* 0x000fe400000e0000 */
[----:B------:R-:W-:Y:S02]  /*11600*/  R2UR UR6, R204 ;  /* 0x00000000cc0672ca */ /* 0x000fe400000e0000 */
        /* <DEDUP_REMOVED lines=113> */
[----:B------:R-:W-:Y:S01]  /*11d20*/  IMAD.MOV.U32 R203, RZ, RZ, 0x40000040 ;  /* 0x40000040ffcb7424 */ /* 0x000fe200078e00ff */
[C---:B------:R-:W-:Y:S02]  /*11d30*/  IADD3 R186, R205.reuse, R187, RZ ;  /* 0x000000bbcdba7210 */ /* 0x040fe40007ffe0ff */
        /* <DEDUP_REMOVED lines=8> */
[----:B------:R-:W-:Y:S02]  /*11dc0*/  R2UR UR4, R202 ;  /* 0x00000000ca0472ca */ /* 0x000fe400000e0000 */
[----:B------:R-:W-:Y:S02]  /*11dd0*/  R2UR UR5, R203 ;  /* 0x00000000cb0572ca */ /* 0x000fe400000e0000 */
        /* <DEDUP_REMOVED lines=76> */
[----:B-1----:R-:W-:Y:S01]  /*122a0*/  FMNMX.FTZ R169, R159, R198, !PT ;  /* 0x000000c69fa97209 */ /* 0x002fe20007810000 */
[----:B------:R-:W-:Y:S01]  /*122b0*/  FMUL.FTZ R198, R177, UR4 ;  /* 0x00000004b1c67c20 */ /* 0x000fe20008410000 */
[----:B------:R-:W-:-:S05]  /*122c0*/  FMUL.FTZ R177, R180, UR4 ;  /* 0x00000004b4b17c20 */ /* 0x000fca0008410000 */
        /* <DEDUP_REMOVED lines=8> */
[----:B------:R-:W-:-:S06]  /*12350*/  FMUL.FTZ R180, R181, UR4 ;  /* 0x00000004b5b47c20 */ /* 0x000fcc0008410000 */
        /* <DEDUP_REMOVED lines=22> */
[----:B0-----:R-:W-:Y:S01]  /*124c0*/  FMNMX.FTZ R169, R181, R202, !PT ;  /* 0x000000cab5a97209 */ /* 0x001fe20007810000 */
[----:B------:R-:W-:-:S04]  /*124d0*/  FMUL.FTZ R202, R175, UR4 ;  /* 0x00000004afca7c20 */ /* 0x000fc80008410000 */
[----:B------:R-:W0:Y:S01]  /*124e0*/  MUFU.TANH R163, R163 ;  /* 0x000000a300a37308 */ /* 0x000e220000002400 */
[----:B-1----:R-:W-:Y:S01]  /*124f0*/  FMNMX.FTZ R171, R158, R171, !PT ;  /* 0x000000ab9eab7209 */ /* 0x002fe20007810000 */
[----:B------:R-:W-:Y:S01]  /*12500*/  ULDC UR4, c[0x0][0xa80] ;  /* 0x0002a00000047ab9 */ /* 0x000fe20000000800 */
[----:B------:R-:W1:Y:S05]  /*12510*/  SHFL.BFLY PT, R170, R169, 0x1, 0x1f ;  /* 0x0c201f00a9aa7f89 */ /* 0x000e6a00000e0000 */
        /* <DEDUP_REMOVED lines=15> */
[----:B------:R-:W-:Y:S01]  /*12610*/  IADD3 R161, -R195, RZ, RZ ;  /* 0x000000ffc3a17210 */ /* 0x000fe20007ffe1ff */
[--C-:B------:R-:W-:Y:S01]  /*12620*/  FFMA.FTZ R152, R152, R170, -R185.reuse ;  /* 0x000000aa98987223 */ /* 0x100fe200000108b9 */
[----:B-----5:R-:W-:Y:S01]  /*12630*/  FMNMX.FTZ R171, R199, R174, !PT ;  /* 0x000000aec7ab7209 */ /* 0x020fe20007810000 */
[-CC-:B------:R-:W-:Y:S01]  /*12640*/  FFMA.FTZ R187, R187, R170.reuse, -R185.reuse ;  /* 0x000000aabbbb7223 */ /* 0x180fe200000108b9 */
[----:B------:R-:W-:Y:S01]  /*12650*/  ISETP.NE.AND P2, PT, R192, R161, PT ;  /* 0x000000a1c000720c */ /* 0x000fe20003f45270 */
        /* <DEDUP_REMOVED lines=10> */
[-CC-:B------:R-:W-:Y:S01]  /*12700*/  FFMA.FTZ R173, R173, R170.reuse, -R185.reuse ;  /* 0x000000aaadad7223 */ /* 0x180fe200000108b9 */
[-CC-:B------:R-:W-:Y:S01]  /*12710*/  FFMA.FTZ R176, R176, R170.reuse, -R185.reuse ;  /* 0x000000aab0b07223 */ /* 0x180fe200000108b9 */
[-CC-:B------:R-:W-:Y:S01]  /*12720*/  FFMA.FTZ R177, R177, R170.reuse, -R185.reuse ;  /* 0x000000aab1b17223 */ /* 0x180fe200000108b9 */
[----:B------:R-:W-:Y:S01]  /*12730*/  FFMA.FTZ R180, R180, R170, -R185 ;  /* 0x000000aab4b47223 */ /* 0x000fe200000108b9 */
[----:B------:R-:W-:-:S02]  /*12740*/  @!P2 IMAD R161, R197, 0x40, R190 ;  /* 0x00000040c5a1a824 */ /* 0x000fc400078e02be */
[----:B------:R-:W0:Y:S01]  /*12750*/  MUFU.TANH R204, R204 ;  /* 0x000000cc00cc7308 */ /* 0x000e220000002400 */
[----:B--2---:R-:W-:-:S07]  /*12760*/  FMNMX.FTZ R174, R202, R171, !PT ;  /* 0x000000abcaae7209 */ /* 0x004fce0007810000 */
[----:B------:R-:W2:Y:S01]  /*12770*/  MUFU.TANH R205, R205 ;  /* 0x000000cd00cd7308 */ /* 0x000ea20000002400 */
[----:B-1----:R-:W-:-:S07]  /*12780*/  FMNMX.FTZ R171, R203, R174, !PT ;  /* 0x000000aecbab7209 */ /* 0x002fce0007810000 */
[----:B------:R-:W1:Y:S01]  /*12790*/  MUFU.TANH R206, R206 ;  /* 0x000000ce00ce7308 */ /* 0x000e620000002400 */
[----:B0-----:R-:W-:-:S07]  /*127a0*/  FMNMX.FTZ R174, R204, R171, !PT ;  /* 0x000000abccae7209 */ /* 0x001fce0007810000 */
[----:B------:R0:W3:Y:S01]  /*127b0*/  MUFU.EX2 R183, R175 ;  /* 0x000000af00b77308 */ /* 0x0000e20000000800 */
[----:B--2---:R-:W-:Y:S01]  /*127c0*/  FMNMX.FTZ R171, R205, R174, !PT ;  /* 0x000000aecdab7209 */ /* 0x004fe20007810000 */
[----:B------:R-:W-:-:S06]  /*127d0*/  FFMA.FTZ R174, R159, R170, -R185 ;  /* 0x000000aa9fae7223 */ /* 0x000fcc00000108b9 */
[----:B------:R-:W2:Y:S01]  /*127e0*/  MUFU.EX2 R152, R152 ;  /* 0x0000009800987308 */ /* 0x000ea20000000800 */
[----:B-1----:R-:W-:Y:S01]  /*127f0*/  FMNMX.FTZ R171, R206, R171, !PT ;  /* 0x000000abceab7209 */ /* 0x002fe20007810000 */
[----:B0-----:R-:W-:-:S04]  /*12800*/  FFMA.FTZ R175, R160, R170, -R185 ;  /* 0x000000aaa0af7223 */ /* 0x001fc800000108b9 */
        /* <DEDUP_REMOVED lines=59> */
[-C--:B------:R-:W-:Y:S01]  /*12bc0*/  FMUL.FTZ R113, R113, R183.reuse ;  /* 0x000000b771717220 */ /* 0x080fe20000410000 */
[----:B------:R-:W-:Y:S01]  /*12bd0*/  FMUL.FTZ R116, R116, R183 ;  /* 0x000000b774747220 */ /* 0x000fe20000410000 */
[-C--:B------:R-:W-:Y:S01]  /*12be0*/  FMUL.FTZ R159, R159, R170.reuse ;  /* 0x000000aa9f9f7220 */ /* 0x080fe20000410000 */
[----:B------:R-:W-:Y:S01]  /*12bf0*/  FFMA.FTZ R185, R158, R170, -R160 ;  /* 0x000000aa9eb97223 */ /* 0x000fe200000108a0 */
[----:B------:R-:W-:-:S02]  /*12c00*/  @!P1 VIADD R158, R20, 0x38840 ;  /* 0x00038840149e9836 */ /* 0x000fc40000000000 */
[-CC-:B------:R-:W-:Y:S01]  /*12c10*/  FFMA.FTZ R153, R153, R170.reuse, -R160.reuse ;  /* 0x000000aa99997223 */ /* 0x180fe200000108a0 */
[-CC-:B------:R-:W-:Y:S01]  /*12c20*/  FFMA.FTZ R154, R154, R170.reuse, -R160.reuse ;  /* 0x000000aa9a9a7223 */ /* 0x180fe200000108a0 */
[-C--:B------:R-:W-:Y:S01]  /*12c30*/  FFMA.FTZ R156, R156, R170.reuse, -R160 ;  /* 0x000000aa9c9c7223 */ /* 0x080fe200000108a0 */
        /* <DEDUP_REMOVED lines=8> */
[----:B------:R-:W3:Y:S01]  /*12cc0*/  MUFU.EX2 R153, R153 ;  /* 0x0000009900997308 */ /* 0x000ee20000000800 */
[-CC-:B------:R-:W-:Y:S01]  /*12cd0*/  FFMA.FTZ R199, R199, R170.reuse, -R160.reuse ;  /* 0x000000aac7c77223 */ /* 0x180fe200000108a0 */
[-CC-:B------:R-:W-:Y:S01]  /*12ce0*/  FFMA.FTZ R200, R200, R170.reuse, -R160.reuse ;  /* 0x000000aac8c87223 */ /* 0x180fe200000108a0 */
[-CC-:B------:R-:W-:Y:S01]  /*12cf0*/  FFMA.FTZ R201, R202, R170.reuse, -R160.reuse ;  /* 0x000000aacac97223 */ /* 0x180fe200000108a0 */
[----:B------:R-:W-:Y:S01]  /*12d00*/  FFMA.FTZ R202, R203, R170, -R160 ;  /* 0x000000aacbca7223 */ /* 0x000fe200000108a0 */
[----:B-1----:R-:W-:-:S02]  /*12d10*/  @!P2 IMAD R158, R161, 0x4, R2 ;  /* 0x00000004a19ea824 */ /* 0x002fc400078e0202 */
[-CC-:B------:R-:W-:Y:S01]  /*12d20*/  FFMA.FTZ R204, R204, R170.reuse, -R160.reuse ;  /* 0x000000aacccc7223 */ /* 0x180fe200000108a0 */
[-CC-:B------:R-:W-:Y:S01]  /*12d30*/  FFMA.FTZ R205, R205, R170.reuse, -R160.reuse ;  /* 0x000000aacdcd7223 */ /* 0x180fe200000108a0 */
[----:B------:R-:W1:Y:S01]  /*12d40*/  MUFU.EX2 R154, R154 ;  /* 0x0000009a009a7308 */ /* 0x000e620000000800 */
[----:B------:R-:W-:Y:S01]  /*12d50*/  FFMA.FTZ R163, R206, R170, -R160 ;  /* 0x000000aacea37223 */ /* 0x000fe200000108a0 */
[----:B------:R-:W-:Y:S01]  /*12d60*/  @!P2 STS [R158+0x38400], R183 ;  /* 0x038400b79e00a388 */ /* 0x000fe20000000800 */
[----:B--2---:R-:W-:Y:S01]  /*12d70*/  FFMA.FTZ R160, R183, R15, R152 ;  /* 0x0000000fb7a07223 */ /* 0x004fe20000010098 */
        /* <DEDUP_REMOVED lines=21> */
[----:B------:R-:W-:Y:S01]  /*12ed0*/  FADD.FTZ R160, R187, R160 ;  /* 0x000000a0bba07221 */ /* 0x000fe20000010000 */
[----:B---3--:R-:W-:Y:S01]  /*12ee0*/  FFMA.FTZ R15, R159, R14, R153 ;  /* 0x0000000e9f0f7223 */ /* 0x008fe20000010099 */
[----:B-1----:R-:W-:Y:S01]  /*12ef0*/  F2FP.BF16.F32.PACK_AB R153, R154, R153 ;  /* 0x000000999a99723e */ /* 0x002fe200000010ff */
[----:B------:R-:W-:Y:S01]  /*12f00*/  FMUL.FTZ R26, R26, R159 ;  /* 0x0000009f1a1a7220 */ /* 0x000fe20000410000 */
[----:B------:R-:W-:Y:S01]  /*12f10*/  FADD.FTZ R160, R155, R160 ;  /* 0x000000a09ba07221 */ /* 0x000fe20000010000 */
[----:B------:R-:W-:Y:S01]  /*12f20*/  FADD.FTZ R15, R154, R15 ;  /* 0x0000000f9a0f7221 */ /* 0x000fe20000010000 */
[----:B------:R-:W-:Y:S01]  /*12f30*/  F2FP.BF16.F32.PACK_AB R154, R157, R155 ;  /* 0x0000009b9d9a723e */ /* 0x000fe200000010ff */
[----:B------:R-:W1:Y:S01]  /*12f40*/  MUFU.EX2 R198, R198 ;  /* 0x000000c600c67308 */ /* 0x000e620000000800 */
[----:B------:R-:W-:Y:S01]  /*12f50*/  F2FP.BF16.F32.PACK_AB R152, R187, R152 ;  /* 0x00000098bb98723e */ /* 0x000fe200000010ff */
[----:B------:R-:W-:Y:S01]  /*12f60*/  FADD.FTZ R203, R157, R160 ;  /* 0x000000a09dcb7221 */ /* 0x000fe20000010000 */
        /* <DEDUP_REMOVED lines=69> */
[----:B------:R5:W5:Y:S01]  /*133c0*/  MUFU.EX2 R197, R162 ;  /* 0x000000a200c57308 */ /* 0x000b620000000800 */
[-C--:B------:R-:W-:Y:S01]  /*133d0*/  FMUL.FTZ R150, R150, R159.reuse ;  /* 0x0000009f96967220 */ /* 0x080fe20000410000 */
[----:B------:R-:W-:Y:S01]  /*133e0*/  FMUL.FTZ R151, R151, R159 ;  /* 0x0000009f97977220 */ /* 0x000fe20000410000 */
[----:B--2---:R-:W-:Y:S01]  /*133f0*/  FADD.FTZ R206, R156, R15 ;  /* 0x0000000f9cce7221 */ /* 0x004fe20000010000 */
[----:B----4-:R-:W-:Y:S01]  /*13400*/  F2FP.BF16.F32.PACK_AB R155, R185, R156 ;  /* 0x0000009cb99b723e */ /* 0x010fe200000010ff */
[----:B------:R-:W-:Y:S01]  /*13410*/  BAR.SYNC.DEFER_BLOCKING 0xf, 0x100 ;  /* 0x03c4000000007b1d */ /* 0x000fe20000010000 */
[----:B------:R-:W-:Y:S01]  /*13420*/  F2FP.BF16.F32.PACK_AB R156, R175, R174 ;  /* 0x000000aeaf9c723e */ /* 0x000fe200000010ff */
[----:B------:R-:W-:Y:S01]  /*13430*/  VIADD R14, R186, 0x80 ;  /* 0x00000080ba0e7836 */ /* 0x000fe20000000000 */
[----:B-1----:R-:W-:Y:S01]  /*13440*/  F2FP.BF16.F32.PACK_AB R157, R198, R194 ;  /* 0x000000c2c69d723e */ /* 0x002fe200000010ff */
[----:B------:R-:W-:Y:S01]  /*13450*/  IMAD.MOV.U32 R15, RZ, RZ, 0x40000040 ;  /* 0x40000040ff0f7424 */ /* 0x000fe200078e00ff */
[----:B0-----:R-:W-:Y:S01]  /*13460*/  F2FP.BF16.F32.PACK_AB R158, R179, R178 ;  /* 0x000000b2b39e723e */ /* 0x001fe200000010ff */
[----:B------:R-:W-:Y:S01]  /*13470*/  MUFU.EX2 R201, R201 ;  /* 0x000000c900c97308 */ /* 0x000fe20000000800 */
[----:B---3--:R-:W-:Y:S01]  /*13480*/  F2FP.BF16.F32.PACK_AB R159, R211, R207 ;  /* 0x000000cfd39f723e */ /* 0x008fe200000010ff */
[----:B------:R-:W-:Y:S01]  /*13490*/  IMAD.MOV.U32 R187, RZ, RZ, 0x40000040 ;  /* 0x40000040ffbb7424 */ /* 0x000fe200078e00ff */
[----:B-----5:R-:W-:Y:S01]  /*134a0*/  F2FP.BF16.F32.PACK_AB R160, R168, R181 ;  /* 0x000000b5a8a0723e */ /* 0x020fe200000010ff */
[----:B------:R-:W-:Y:S01]  /*134b0*/  FADD.FTZ R185, R185, R206 ;  /* 0x000000ceb9b97221 */ /* 0x000fe20000010000 */
[----:B------:R-:W-:Y:S01]  /*134c0*/  F2FP.BF16.F32.PACK_AB R161, R200, R199 ;  /* 0x000000c7c8a1723e */ /* 0x000fe200000010ff */
[----:B------:R-:W-:Y:S01]  /*134d0*/  FADD.FTZ R174, R174, R203 ;  /* 0x000000cbaeae7221 */ /* 0x000fe20000010000 */
[----:B------:R-:W-:Y:S01]  /*134e0*/  F2FP.BF16.F32.PACK_AB R162, R173, R172 ;  /* 0x000000acada2723e */ /* 0x000fe200000010ff */
[----:B------:R-:W-:Y:S01]  /*134f0*/  MUFU.EX2 R183, R205 ;  /* 0x000000cd00b77308 */ /* 0x000fe20000000800 */
[----:B------:R-:W-:Y:S01]  /*13500*/  FADD.FTZ R185, R194, R185 ;  /* 0x000000b9c2b97221 */ /* 0x000fe20000010000 */
[----:B------:R-:W-:Y:S01]  /*13510*/  FADD.FTZ R175, R175, R174 ;  /* 0x000000aeafaf7221 */ /* 0x000fe20000010000 */
[----:B------:R-:W-:Y:S01]  /*13520*/  @!P1 VIADD R20, R20, 0x38860 ;  /* 0x0003886014149836 */ /* 0x000fe20000000000 */
[----:B------:R-:W-:Y:S01]  /*13530*/  ISETP.GT.AND P2, PT, R21, RZ, PT ;  /* 0x000000ff1500720c */ /* 0x000fe20003f44270 */
[----:B------:R-:W-:Y:S01]  /*13540*/  FADD.FTZ R198, R198, R185 ;  /* 0x000000b9c6c67221 */ /* 0x000fe20000010000 */
[----:B------:R-:W-:Y:S01]  /*13550*/  FADD.FTZ R178, R178, R175 ;  /* 0x000000afb2b27221 */ /* 0x000fe20000010000 */
[----:B------:R-:W-:Y:S01]  /*13560*/  IMAD.MOV.U32 R194, RZ, RZ, R171 ;  /* 0x000000ffffc27224 */ /* 0x000fe200078e00ab */
[----:B------:R-:W0:Y:S01]  /*13570*/  MUFU.EX2 R176, R176 ;  /* 0x000000b000b07308 */ /* 0x000e220000000800 */
[----:B------:R-:W-:Y:S01]  /*13580*/  FADD.FTZ R198, R207, R198 ;  /* 0x000000c6cfc67221 */ /* 0x000fe20000010000 */
[----:B------:R1:W-:Y:S01]  /*13590*/  STSM.16.M88.4 [R196+0x36400], R152 ;  /* 0x03640098c4007844 */ /* 0x0003e20000000200 */
[----:B------:R-:W-:Y:S01]  /*135a0*/  FADD.FTZ R178, R179, R178 ;  /* 0x000000b2b3b27221 */ /* 0x000fe20000010000 */
[----:B------:R-:W-:Y:S01]  /*135b0*/  @!P1 PRMT R20, RZ, 0x654, R20 ;  /* 0x00000654ff149816 */ /* 0x000fe20000000014 */
[----:B------:R-:W-:Y:S01]  /*135c0*/  FADD.FTZ R198, R211, R198 ;  /* 0x000000c6d3c67221 */ /* 0x000fe20000010000 */
[----:B------:R1:W-:Y:S01]  /*135d0*/  STSM.16.M88.4 [R208], R156 ;  /* 0x0000009cd0007844 */ /* 0x0003e20000000200 */
[----:B------:R-:W-:Y:S01]  /*135e0*/  FADD.FTZ R181, R181, R178 ;  /* 0x000000b2b5b57221 */ /* 0x000fe20000010000 */
[----:B------:R-:W2:Y:S01]  /*135f0*/  MUFU.EX2 R182, R182 ;  /* 0x000000b600b67308 */ /* 0x000ea20000000800 */
[----:B------:R-:W-:Y:S01]  /*13600*/  FADD.FTZ R199, R199, R198 ;  /* 0x000000c6c7c77221 */ /* 0x000fe20000010000 */
[----:B------:R-:W-:-:S02]  /*13610*/  IMAD.MOV.U32 R185, RZ, RZ, R169 ;  /* 0x000000ffffb97224 */ /* 0x000fc400078e00a9 */
[----:B------:R-:W-:Y:S01]  /*13620*/  FADD.FTZ R181, R168, R181 ;  /* 0x000000b5a8b57221 */ /* 0x000fe20000010000 */
[----:B------:R-:W-:-:S03]  /*13630*/  FADD.FTZ R200, R200, R199 ;  /* 0x000000c7c8c87221 */ /* 0x000fc60000010000 */
[----:B------:R-:W-:Y:S01]  /*13640*/  FADD.FTZ R172, R172, R181 ;  /* 0x000000b5acac7221 */ /* 0x000fe20000010000 */
[----:B------:R-:W-:Y:S01]  /*13650*/  MUFU.EX2 R177, R177 ;  /* 0x000000b100b17308 */ /* 0x000fe20000000800 */
[----:B------:R-:W-:Y:S02]  /*13660*/  FADD.FTZ R200, R197, R200 ;  /* 0x000000c8c5c87221 */ /* 0x000fe40000010000 */
[----:B------:R-:W-:-:S04]  /*13670*/  FADD.FTZ R173, R173, R172 ;  /* 0x000000acadad7221 */ /* 0x000fc80000010000 */
[----:B0-----:R-:W-:Y:S01]  /*13680*/  FADD.FTZ R173, R176, R173 ;  /* 0x000000adb0ad7221 */ /* 0x001fe20000010000 */
[----:B------:R-:W0:Y:S01]  /*13690*/  MUFU.EX2 R180, R180 ;  /* 0x000000b400b47308 */ /* 0x000e220000000800 */
[C---:B--2---:R-:W-:Y:S02]  /*136a0*/  F2FP.BF16.F32.PACK_AB R164, R182.reuse, R176 ;  /* 0x000000b0b6a4723e */ /* 0x044fe400000010ff */
[----:B------:R-:W-:-:S05]  /*136b0*/  FADD.FTZ R182, R182, R173 ;  /* 0x000000adb6b67221 */ /* 0x000fca0000010000 */
[----:B------:R-:W-:Y:S08]  /*136c0*/  MUFU.EX2 R202, R202 ;  /* 0x000000ca00ca7308 */ /* 0x000ff00000000800 */
[----:B------:R-:W2:Y:S01]  /*136d0*/  MUFU.EX2 R204, R204 ;  /* 0x000000cc00cc7308 */ /* 0x000ea20000000800 */
[----:B0-----:R-:W-:-:S07]  /*136e0*/  F2FP.BF16.F32.PACK_AB R166, R180, R177 ;  /* 0x000000b1b4a6723e */ /* 0x001fce00000010ff */
[----:B------:R0:W3:Y:S02]  /*136f0*/  MUFU.EX2 R205, R163 ;  /* 0x000000a300cd7308 */ /* 0x0000e40000000800 */
[C---:B0-----:R-:W-:Y:S01]  /*13700*/  F2FP.BF16.F32.PACK_AB R163, R201.reuse, R197 ;  /* 0x000000c5c9a3723e */ /* 0x041fe200000010ff */
[----:B------:R-:W-:Y:S01]  /*13710*/  FADD.FTZ R201, R201, R200 ;  /* 0x000000c8c9c97221 */ /* 0x000fe20000010000 */
[----:B--2---:R-:W-:Y:S01]  /*13720*/  F2FP.BF16.F32.PACK_AB R165, R204, R202 ;  /* 0x000000cacca5723e */ /* 0x004fe200000010ff */
[----:B------:R-:W-:Y:S02]  /*13730*/  IMAD.MOV.U32 R197, RZ, RZ, R18 ;  /* 0x000000ffffc57224 */ /* 0x000fe400078e0012 */
[----:B------:R1:W-:Y:S01]  /*13740*/  STSM.16.M88.4 [R210], R160 ;  /* 0x000000a0d2007844 */ /* 0x0003e20000000200 */
[----:B------:R-:W-:Y:S01]  /*13750*/  FADD.FTZ R201, R202, R201 ;  /* 0x000000c9cac97221 */ /* 0x000fe20000010000 */
[----:B---3--:R-:W-:-:S03]  /*13760*/  F2FP.BF16.F32.PACK_AB R167, R205, R183 ;  /* 0x000000b7cda7723e */ /* 0x008fc600000010ff */
[----:B------:R-:W-:Y:S02]  /*13770*/  FADD.FTZ R204, R204, R201 ;  /* 0x000000c9cccc7221 */ /* 0x000fe40000010000 */
[----:B------:R1:W-:Y:S01]  /*13780*/  STSM.16.M88.4 [R209], R164 ;  /* 0x000000a4d1007844 */ /* 0x0003e20000000200 */
[----:B------:R-:W-:Y:S01]  /*13790*/  WARPGROUP.ARRIVE ;  /* 0x00000000000079c5 */ /* 0x000fe20000000000 */
[----:B------:R-:W-:-:S05]  /*137a0*/  FADD.FTZ R204, R183, R204 ;  /* 0x000000ccb7cc7221 */ /* 0x000fca0000010000 */
[----:B------:R-:W-:Y:S01]  /*137b0*/  HGMMA.64x256x16.F32.BF16 R24, R152, gdesc[UR4].tnspB, R24, gsb0 ;  /* 0x43e0000498187df0 */ /* 0x000fe20008001818 */
[----:B------:R-:W-:Y:S01]  /*137c0*/  R2UR UR6, R14 ;  /* 0x000000000e0672ca */ /* 0x000fe200000e0000 */
[C---:B------:R-:W-:Y:S01]  /*137d0*/  VIADD R14, R186.reuse, 0x100 ;  /* 0x00000100ba0e7836 */ /* 0x040fe20000000000 */
[----:B------:R-:W-:Y:S01]  /*137e0*/  R2UR UR7, R15 ;  /* 0x000000000f0772ca */ /* 0x000fe200000e0000 */
[----:B------:R-:W-:Y:S02]  /*137f0*/  IMAD.MOV.U32 R15, RZ, RZ, 0x40000040 ;  /* 0x40000040ff0f7424 */ /* 0x000fe400078e00ff */
[----:B------:R-:W-:Y:S01]  /*13800*/  VIADD R186, R186, 0x180 ;  /* 0x00000180baba7836 */ /* 0x000fe20000000000 */
[----:B------:R-:W-:Y:S02]  /*13810*/  WARPGROUP.DEPBAR.LE gsb0, 0x0 ;  /* 0x00008000000079c5 */ /* 0x000fe40000010000 */
[----:B------:R-:W-:-:S15]  /*13820*/  WARPGROUP.ARRIVE ;  /* 0x00000000000079c5 */ /* 0x000fde0000000000 */
[----:B------:R-:W-:-:S04]  /*13830*/  NOP ;  /* 0x0000000000007918 */ /* 0x000fc80000000000 */
        /* <DEDUP_REMOVED lines=26> */
[----:B0-----:R-:W-:-:S05]  /*139e0*/  IADD3 R20, R21, -0x1, RZ ;  /* 0xffffffff15147810 */ /* 0x001fca0007ffe0ff */
[----:B------:R-:W-:Y:S01]  /*139f0*/  IMAD.MOV.U32 R21, RZ, RZ, R20 ;  /* 0x000000ffff157224 */ /* 0x000fe200078e0014 */
[----:B-1----:R-:W-:Y:S06]  /*13a00*/  @P2 BRA `(.L_x_4316) ;  /* 0xffffffc800642947 */ /* 0x002fec000383ffff */
.L_x_4305:
[----:B------:R-:W-:Y:S05]  /*13a10*/  BSYNC B0 ;  /* 0x0000000000007941 */ /* 0x000fea0003800000 */
.L_x_4304:
[----:B------:R-:W0:Y:S01]  /*13a20*/  SHFL.BFLY PT, R0, R15, 0x2, 0x1f ;  /* 0x0c401f000f007f89 */ /* 0x000e2200000e0000 */
[----:B------:R-:W-:Y:S01]  /*13a30*/  IMAD.MOV.U32 R6, RZ, RZ, RZ ;  /* 0x000000ffff067224 */ /* 0x000fe200078e00ff */
[----:B--2---:R-:W-:Y:S01]  /*13a40*/  MOV R166, 0xff800000 ;  /* 0xff80000000a67802 */ /* 0x004fe20000000f00 */
[----:B------:R-:W-:Y:S01]  /*13a50*/  IMAD.MOV.U32 R167, RZ, RZ, -0x800000 ;  /* 0xff800000ffa77424 */ /* 0x000fe200078e00ff */
[----:B------:R-:W1:Y:S01]  /*13a60*/  SHFL.BFLY PT, R5, R14, 0x2, 0x1f ;  /* 0x0c401f000e057f89 */ /* 0x000e6200000e0000 */
[----:B------:R-:W-:Y:S01]  /*13a70*/  VIADD R219, R219, 0x1 ;  /* 0x00000001dbdb7836 */ /* 0x000fe20000000000 */
[----:B------:R-:W-:Y:S08]  /*13a80*/  BAR.ARV 0x8, 0xa0 ;  /* 0x0202800000007b1d */ /* 0x000ff00000002000 */
[----:B------:R-:W-:Y:S01]  /*13a90*/  BAR.SYNC.DEFER_BLOCKING 0xf, 0x100 ;  /* 0x03c4000000007b1d */ /* 0x000fe20000010000 */
[----:B0-----:R-:W-:Y:S01]  /*13aa0*/  FADD.FTZ R4, R0, R15 ;  /* 0x0000000f00047221 */ /* 0x001fe20000010000 */
[----:B-1----:R-:W-:-:S04]  /*13ab0*/  FADD.FTZ R5, R5, R14 ;  /* 0x0000000e05057221 */ /* 0x002fc80000010000 */
[----:B------:R-:W0:Y:S04]  /*13ac0*/  SHFL.BFLY PT, R3, R4, 0x1, 0x1f ;  /* 0x0c201f0004037f89 */ /* 0x000e2800000e0000 */
[----:B------:R-:W1:Y:S01]  /*13ad0*/  SHFL.BFLY PT, R0, R5, 0x1, 0x1f ;  /* 0x0c201f0005007f89 */ /* 0x000e6200000e0000 */
[----:B0-----:R-:W-:Y:S01]  /*13ae0*/  FADD.FTZ R8, R4, R3 ;  /* 0x0000000304087221 */ /* 0x001fe20000010000 */
[----:B------:R-:W-:Y:S02]  /*13af0*/  IMAD.MOV R3, RZ, RZ, -R195 ;  /* 0x000000ffff037224 */ /* 0x000fe400078e0ac3 */
[----:B------:R-:W-:Y:S02]  /*13b00*/  VIADD R4, R18, 0x1 ;  /* 0x0000000112047836 */ /* 0x000fe40000000000 */
[----:B-1----:R-:W-:Y:S01]  /*13b10*/  FADD.FTZ R0, R5, R0 ;  /* 0x0000000005007221 */ /* 0x002fe20000010000 */
[----:B------:R-:W-:-:S02]  /*13b20*/  FSETP.NE.FTZ.AND P2, PT, R8, RZ, PT ;  /* 0x000000ff0800720b */ /* 0x000fc40003f55000 */
[----:B------:R-:W-:Y:S01]  /*13b30*/  ISETP.NE.AND P0, PT, R192, R3, PT ;  /* 0x00000003c000720c */ /* 0x000fe20003f05270 */
[----:B------:R-:W-:Y:S01]  /*13b40*/  IMAD.MOV.U32 R3, RZ, RZ, RZ ;  /* 0x000000ffff037224 */ /* 0x000fe200078e00ff */
[----:B------:R-:W-:Y:S02]  /*13b50*/  FSETP.NE.FTZ.AND P3, PT, R0, RZ, PT ;  /* 0x000000ff0000720b */ /* 0x000fe40003f75000 */
[----:B------:R-:W-:-:S04]  /*13b60*/  ISETP.NE.AND P1, PT, R4, 0x2, PT ;  /* 0x000000020400780c */ /* 0x000fc80003f25270 */
[----:B------:R-:W-:-:S03]  /*13b70*/  SEL R7, RZ, 0x1, P1 ;  /* 0x00000001ff077807 */ /* 0x000fc60000800000 */
[----:B------:R-:W0:Y:S01]  /*13b80*/  @P2 MUFU.RCP R3, R8 ;  /* 0x0000000800032308 */ /* 0x000e220000001000 */
[----:B------:R-:W-:Y:S01]  /*13b90*/  LOP3.LUT R22, R22, R7, RZ, 0x3c, !PT ;  /* 0x0000000716167212 */ /* 0x000fe200078e3cff */
[----:B------:R-:W-:Y:S02]  /*13ba0*/  @!P0 IMAD R5, R18, 0x40, R190 ;  /* 0x0000004012058824 */ /* 0x000fe400078e02be */
[C---:B------:R-:W-:Y:S01]  /*13bb0*/  @P2 FMUL.FTZ R18, R170.reuse, 0.69314718246459960938 ;  /* 0x3f317218aa122820 */ /* 0x040fe20000410000 */
[----:B------:R-:W-:Y:S01]  /*13bc0*/  @P3 FMUL.FTZ R170, R170, 0.69314718246459960938 ;  /* 0x3f317218aaaa3820 */ /* 0x000fe20000410000 */
[----:B------:R-:W-:Y:S02]  /*13bd0*/  @!P0 IMAD R5, R5, 0x4, R2 ;  /* 0x0000000405058824 */ /* 0x000fe400078e0202 */
[----:B------:R-:W1:Y:S08]  /*13be0*/  @P3 MUFU.RCP R6, R0 ;  /* 0x0000000000063308 */ /* 0x000e700000001000 */
        /* <DEDUP_REMOVED lines=139> */
.L_x_4231:
[----:B------:R-:W-:Y:S05]  /*144a0*/  BSYNC B7 ;  /* 0x0000000000077941 */ /* 0x000fea0003800000 */
.L_x_4229:
        /* <DEDUP_REMOVED lines=9> */
[----:B-----5:R-:W2:Y:S01]  /*14540*/  S2R R33, SR_SWINHI ;  /* 0x0000000000217919 */ /* 0x020ea20000002f00 */
        /* <DEDUP_REMOVED lines=30> */
[----:B------:R-:W-:Y:S02]  /*14730*/  LOP3.LUT R52, R183, 0x380, RZ, 0xc0, !PT ;  /* 0x00000380b7347812 */ /* 0x000fe400078ec0ff */
[----:B------:R-:W-:Y:S01]  /*14740*/  SHF.R.U64 R40, R40, 0x3, RZ ;  /* 0x0000000328287819 */ /* 0x000fe200000012ff */
[----:B------:R-:W-:Y:S01]  /*14750*/  IMAD.X R45, RZ, RZ, R123, P0 ;  /* 0x000000ffff2d7224 */ /* 0x000fe200000e067b */
[----:B------:R-:W-:Y:S02]  /*14760*/  IADD3 R56, P6, R122, 0x2020, RZ ;  /* 0x000020207a387810 */ /* 0x000fe40007fde0ff */
[----:B------:R-:W-:-:S02]  /*14770*/  LOP3.LUT R44, R171, 0x380, RZ, 0xc0, !PT ;  /* 0x00000380ab2c7812 */ /* 0x000fc400078ec0ff */
[----:B------:R-:W-:Y:S01]  /*14780*/  SHF.R.U64 R52, R52, 0x3, RZ ;  /* 0x0000000334347819 */ /* 0x000fe200000012ff */
[----:B------:R-:W-:Y:S01]  /*14790*/  IMAD.X R57, RZ, RZ, R123, P6 ;  /* 0x000000ffff397224 */ /* 0x000fe200030e067b */
[----:B------:R-:W-:Y:S02]  /*147a0*/  LOP3.LUT R40, R40, R169, RZ, 0x3c, !PT ;  /* 0x000000a928287212 */ /* 0x000fe400078e3cff */
[----:B------:R-:W-:Y:S02]  /*147b0*/  IADD3 R98, P1, R122, 0x4000, RZ ;  /* 0x000040007a627810 */ /* 0x000fe40007f3e0ff */
[----:B------:R-:W-:Y:S02]  /*147c0*/  LOP3.LUT R169, R56, 0x380, RZ, 0xc0, !PT ;  /* 0x0000038038a97812 */ /* 0x000fe400078ec0ff */
[----:B------:R-:W-:Y:S02]  /*147d0*/  IADD3 R181, P4, R122, 0x60, RZ ;  /* 0x000000607ab57810 */ /* 0x000fe40007f9e0ff */
[----:B------:R-:W-:-:S02]  /*147e0*/  SHF.R.U64 R44, R44, 0x3, RZ ;  /* 0x000000032c2c7819 */ /* 0x000fc400000012ff */
[----:B------:R-:W-:Y:S01]  /*147f0*/  LOP3.LUT R52, R52, R183, RZ, 0x3c, !PT ;  /* 0x000000b734347212 */ /* 0x000fe200078e3cff */
[--C-:B------:R-:W-:Y:S01]  /*14800*/  IMAD.X R49, RZ, RZ, R123.reuse, P4 ;  /* 0x000000ffff317224 */ /* 0x100fe200020e067b */
[----:B------:R-:W-:Y:S02]  /*14810*/  IADD3 R60, P5, R122, 0x2040, RZ ;  /* 0x000020407a3c7810 */ /* 0x000fe40007fbe0ff */
[----:B------:R-:W-:Y:S02]  /*14820*/  LOP3.LUT R183, R98, 0x380, RZ, 0xc0, !PT ;  /* 0x0000038062b77812 */ /* 0x000fe400078ec0ff */
[----:B------:R-:W-:Y:S01]  /*14830*/  SHF.R.U64 R169, R169, 0x3, RZ ;  /* 0x00000003a9a97819 */ /* 0x000fe200000012ff */
[----:B------:R-:W-:Y:S01]  /*14840*/  IMAD.X R61, RZ, RZ, R123, P5 ;  /* 0x000000ffff3d7224 */ /* 0x000fe200028e067b */
[----:B------:R-:W-:Y:S02]  /*14850*/  IADD3 R4, P0, R122, 0x4020, RZ ;  /* 0x000040207a047810 */ /* 0x000fe40007f1e0ff */
[----:B------:R-:W-:-:S02]  /*14860*/  LOP3.LUT R48, R181, 0x380, RZ, 0xc0, !PT ;  /* 0x00000380b5307812 */ /* 0x000fc400078ec0ff */
[----:B------:R-:W-:Y:S01]  /*14870*/  LOP3.LUT R44, R44, R171, RZ, 0x3c, !PT ;  /* 0x000000ab2c2c7212 */ /* 0x000fe200078e3cff */
[--C-:B------:R-:W-:Y:S01]  /*14880*/  IMAD.X R103, RZ, RZ, R123.reuse, P0 ;  /* 0x000000ffff677224 */ /* 0x100fe200000e067b */
[----:B------:R-:W-:Y:S02]  /*14890*/  IADD3 R64, P2, R122, 0x2060, RZ ;  /* 0x000020607a407810 */ /* 0x000fe40007f5e0ff */
[----:B------:R-:W-:Y:S02]  /*148a0*/  LOP3.LUT R171, R60, 0x380, RZ, 0xc0, !PT ;  /* 0x000003803cab7812 */ /* 0x000fe400078ec0ff */
[----:B------:R-:W-:Y:S01]  /*148b0*/  SHF.R.U64 R183, R183, 0x3, RZ ;  /* 0x00000003b7b77819 */ /* 0x000fe200000012ff */
[----:B------:R-:W-:Y:S01]  /*148c0*/  IMAD.X R65, RZ, RZ, R123, P2 ;  /* 0x000000ffff417224 */ /* 0x000fe200010e067b */
[----:B------:R-:W-:Y:S02]  /*148d0*/  LOP3.LUT R56, R169, R56, RZ, 0x3c, !PT ;  /* 0x00000038a9387212 */ /* 0x000fe400078e3cff */
[----:B------:R-:W-:-:S02]  /*148e0*/  IADD3 R6, P6, R122, 0x6000, RZ ;  /* 0x000060007a067810 */ /* 0x000fc40007fde0ff */
[----:B------:R-:W-:Y:S02]  /*148f0*/  LOP3.LUT R169, R4, 0x380, RZ, 0xc0, !PT ;  /* 0x0000038004a97812 */ /* 0x000fe400078ec0ff */
[----:B------:R-:W-:Y:S01]  /*14900*/  LOP3.LUT R33, R122, 0x380, RZ, 0xc0, !PT ;  /* 0x000003807a217812 */ /* 0x000fe200078ec0ff */
[----:B------:R-:W-:Y:S01]  /*14910*/  IMAD.X R115, RZ, RZ, R123, P6 ;  /* 0x000000ffff737224 */ /* 0x000fe200030e067b */
[----:B------:R-:W-:Y:S02]  /*14920*/  SHF.R.U64 R48, R48, 0x3, RZ ;  /* 0x0000000330307819 */ /* 0x000fe400000012ff */
[----:B------:R-:W-:Y:S02]  /*14930*/  SHF.R.U64 R171, R171, 0x3, RZ ;  /* 0x00000003abab7819 */ /* 0x000fe400000012ff */
[----:B------:R-:W-:Y:S02]  /*14940*/  LOP3.LUT R98, R183, R98, RZ, 0x3c, !PT ;  /* 0x00000062b7627212 */ /* 0x000fe400078e3cff */
[----:B------:R-:W-:-:S02]  /*14950*/  IADD3 R32, P4, R122, 0x4040, RZ ;  /* 0x000040407a207810 */ /* 0x000fc40007f9e0ff */
[----:B------:R-:W-:Y:S02]  /*14960*/  IADD3 R26, P5, R122, 0x6020, RZ ;  /* 0x000060207a1a7810 */ /* 0x000fe40007fbe0ff */
[----:B------:R-:W-:Y:S01]  /*14970*/  LOP3.LUT R183, R6, 0x380, RZ, 0xc0, !PT ;  /* 0x0000038006b77812 */ /* 0x000fe200078ec0ff */
[--C-:B------:R-:W-:Y:S01]  /*14980*/  IMAD.X R107, RZ, RZ, R123.reuse, P4 ;  /* 0x000000ffff6b7224 */ /* 0x100fe200020e067b */
[----:B------:R-:W-:Y:S01]  /*14990*/  SHF.R.U64 R169, R169, 0x3, RZ ;  /* 0x00000003a9a97819 */ /* 0x000fe200000012ff */
[----:B------:R-:W-:Y:S01]  /*149a0*/  IMAD.X R119, RZ, RZ, R123, P5 ;  /* 0x000000ffff777224 */ /* 0x000fe200028e067b */
[----:B------:R-:W-:Y:S02]  /*149b0*/  IADD3 R30, P2, R122, 0x6040, RZ ;  /* 0x000060407a1e7810 */ /* 0x000fe40007f5e0ff */
[----:B------:R-:W-:Y:S02]  /*149c0*/  SHF.R.U64 R33, R33, 0x3, RZ ;  /* 0x0000000321217819 */ /* 0x000fe400000012ff */
[----:B------:R-:W-:-:S02]  /*149d0*/  LOP3.LUT R48, R48, R181, RZ, 0x3c, !PT ;  /* 0x000000b530307212 */ /* 0x000fc400078e3cff */
[----:B------:R-:W-:Y:S02]  /*149e0*/  IADD3.X R99, RZ, R123, RZ, P1, !PT ;  /* 0x0000007bff637210 */ /* 0x000fe40000ffe4ff */
[----:B------:R-:W-:Y:S02]  /*149f0*/  LOP3.LUT R181, R64, 0x380, RZ, 0xc0, !PT ;  /* 0x0000038040b57812 */ /* 0x000fe400078ec0ff */
[C---:B------:R-:W-:Y:S02]  /*14a00*/  IADD3 R110, P3, R122.reuse, 0x4060, RZ ;  /* 0x000040607a6e7810 */ /* 0x040fe40007f7e0ff */
[----:B------:R-:W-:Y:S02]  /*14a10*/  IADD3 R36, P1, R122, 0x6060, RZ ;  /* 0x000060607a247810 */ /* 0x000fe40007f3e0ff */
[----:B------:R-:W-:Y:S01]  /*14a20*/  LOP3.LUT R60, R171, R60, RZ, 0x3c, !PT ;  /* 0x0000003cab3c7212 */ /* 0x000fe200078e3cff */
[--C-:B------:R-:W-:Y:S01]  /*14a30*/  IMAD.X R111, RZ, RZ, R123.reuse, P3 ;  /* 0x000000ffff6f7224 */ /* 0x100fe200018e067b */
[----:B------:R-:W-:Y:S01]  /*14a40*/  LOP3.LUT R171, R32, 0x380, RZ, 0xc0, !PT ;  /* 0x0000038020ab7812 */ /* 0x000fe200078ec0ff */
[----:B------:R-:W-:Y:S01]  /*14a50*/  IMAD.X R37, RZ, RZ, R123, P1 ;  /* 0x000000ffff257224 */ /* 0x000fe200008e067b */
[----:B------:R-:W-:-:S02]  /*14a60*/  SHF.R.U64 R183, R183, 0x3, RZ ;  /* 0x00000003b7b77819 */ /* 0x000fc400000012ff */
[----:B------:R-:W-:Y:S02]  /*14a70*/  LOP3.LUT R102, R169, R4, RZ, 0x3c, !PT ;  /* 0x00000004a9667212 */ /* 0x000fe400078e3cff */
[----:B------:R-:W-:Y:S02]  /*14a80*/  LOP3.LUT R27, R26, 0x380, RZ, 0xc0, !PT ;  /* 0x000003801a1b7812 */ /* 0x000fe400078ec0ff */
[----:B------:R-:W-:Y:S01]  /*14a90*/  LOP3.LUT R122, R33, R122, RZ, 0x3c, !PT ;  /* 0x0000007a217a7212 */ /* 0x000fe200078e3cff */
[----:B------:R-:W-:Y:S01]  /*14aa0*/  IMAD.X R33, RZ, RZ, R123, P2 ;  /* 0x000000ffff217224 */ /* 0x000fe200010e067b */
[----:B------:R-:W-:Y:S02]  /*14ab0*/  LOP3.LUT R169, R30, 0x380, RZ, 0xc0, !PT ;  /* 0x000003801ea97812 */ /* 0x000fe400078ec0ff */
[----:B------:R-:W-:Y:S02]  /*14ac0*/  SHF.R.U64 R181, R181, 0x3, RZ ;  /* 0x00000003b5b57819 */ /* 0x000fe400000012ff */
[----:B------:R-:W-:-:S02]  /*14ad0*/  SHF.R.U64 R171, R171, 0x3, RZ ;  /* 0x00000003abab7819 */ /* 0x000fc400000012ff */
[----:B------:R-:W-:Y:S02]  /*14ae0*/  LOP3.LUT R114, R183, R6, RZ, 0x3c, !PT ;  /* 0x00000006b7727212 */ /* 0x000fe400078e3cff */
[----:B------:R-:W-:Y:S02]  /*14af0*/  SHF.R.U64 R27, R27, 0x3, RZ ;  /* 0x000000031b1b7819 */ /* 0x000fe400000012ff */
[----:B------:R-:W-:Y:S02]  /*14b00*/  MOV R123, R122 ;  /* 0x0000007a007b7202 */ /* 0x000fe40000000f00 */
[----:B------:R-:W-:Y:S02]  /*14b10*/  F2FP.BF16.F32.PACK_AB R4, R177, R179 ;  /* 0x000000b3b104723e */ /* 0x000fe400000010ff */
[----:B------:R-:W-:Y:S01]  /*14b20*/  F2FP.BF16.F32.PACK_AB R6, R175, R178 ;  /* 0x000000b2af06723e */ /* 0x000fe200000010ff */
[----:B------:R-:W-:Y:S01]  /*14b30*/  BAR.SYNC.DEFER_BLOCKING 0x1, 0x100 ;  /* 0x0044000000007b1d */ /* 0x000fe20000010000 */
[----:B------:R-:W-:-:S02]  /*14b40*/  SHF.R.U64 R169, R169, 0x3, RZ ;  /* 0x00000003a9a97819 */ /* 0x000fc400000012ff */
[----:B------:R-:W-:Y:S02]  /*14b50*/  LOP3.LUT R64, R181, R64, RZ, 0x3c, !PT ;  /* 0x00000040b5407212 */ /* 0x000fe400078e3cff */
        /* <DEDUP_REMOVED lines=11> */
[----:B------:R-:W-:-:S02]  /*14c10*/  LOP3.LUT R171, R36, 0x380, RZ, 0xc0, !PT ;  /* 0x0000038024ab7812 */ /* 0x000fc400078ec0ff */
[----:B------:R-:W-:Y:S01]  /*14c20*/  MOV R48, R48 ;  /* 0x0000003000307202 */ /* 0x000fe20000000f00 */
[----:B------:R3:W-:Y:S01]  /*14c30*/  STSM.16.M88.4 [R122], R24 ;  /* 0x000000187a007844 */ /* 0x0007e20000000200 */
[----:B------:R-:W-:Y:S02]  /*14c40*/  MOV R52, R52 ;  /* 0x0000003400347202 */ /* 0x000fe40000000f00 */
[----:B------:R-:W-:Y:S01]  /*14c50*/  MOV R56, R56 ;  /* 0x0000003800387202 */ /* 0x000fe20000000f00 */
[----:B------:R-:W-:Y:S01]  /*14c60*/  STSM.16.M88.4 [R45], R28 ;  /* 0x0000001c2d007844 */ /* 0x000fe20000000200 */
[----:B------:R-:W-:Y:S02]  /*14c70*/  MOV R60, R60 ;  /* 0x0000003c003c7202 */ /* 0x000fe40000000f00 */
[----:B------:R-:W-:Y:S02]  /*14c80*/  F2FP.BF16.F32.PACK_AB R81, R83, R82 ;  /* 0x000000525351723e */ /* 0x000fe400000010ff */
[----:B------:R-:W-:-:S02]  /*14c90*/  F2FP.BF16.F32.PACK_AB R88, R89, R88 ;  /* 0x000000585958723e */ /* 0x000fc400000010ff */
[----:B------:R-:W-:Y:S02]  /*14ca0*/  LOP3.LUT R110, R181, R110, RZ, 0x3c, !PT ;  /* 0x0000006eb56e7212 */ /* 0x000fe400078e3cff */
[----:B--2---:R-:W-:Y:S02]  /*14cb0*/  F2FP.BF16.F32.PACK_AB R4, R161, R164 ;  /* 0x000000a4a104723e */ /* 0x004fe400000010ff */
[----:B------:R-:W-:Y:S02]  /*14cc0*/  F2FP.BF16.F32.PACK_AB R5, R51, R50 ;  /* 0x000000323305723e */ /* 0x000fe400000010ff */
[----:B------:R-:W-:Y:S02]  /*14cd0*/  F2FP.BF16.F32.PACK_AB R6, R159, R162 ;  /* 0x000000a29f06723e */ /* 0x000fe400000010ff */
[----:B------:R-:W-:Y:S02]  /*14ce0*/  F2FP.BF16.F32.PACK_AB R7, R55, R54 ;  /* 0x000000363707723e */ /* 0x000fe400000010ff */
[----:B------:R-:W-:-:S02]  /*14cf0*/  SHF.R.U64 R171, R171, 0x3, RZ ;  /* 0x00000003abab7819 */ /* 0x000fc400000012ff */
[----:B------:R-:W-:Y:S01]  /*14d00*/  MOV R64, R64 ;  /* 0x0000004000407202 */ /* 0x000fe20000000f00 */
[----:B------:R2:W-:Y:S01]  /*14d10*/  STSM.16.M88.4 [R48], R4 ;  /* 0x0000000430007844 */ /* 0x0005e20000000200 */
[----:B------:R-:W-:Y:S02]  /*14d20*/  F2FP.BF16.F32.PACK_AB R82, R85, R84 ;  /* 0x000000545552723e */ /* 0x000fe400000010ff */
[----:B------:R-:W-:Y:S01]  /*14d30*/  F2FP.BF16.F32.PACK_AB R83, R87, R86 ;  /* 0x000000565753723e */ /* 0x000fe200000010ff */
[----:B------:R4:W-:Y:S01]  /*14d40*/  STSM.16.M88.4 [R52], R8 ;  /* 0x0000000834007844 */ /* 0x0009e20000000200 */
[----:B------:R-:W-:Y:S02]  /*14d50*/  F2FP.BF16.F32.PACK_AB R89, R91, R90 ;  /* 0x0000005a5b59723e */ /* 0x000fe400000010ff */
[----:B------:R-:W-:Y:S01]  /*14d60*/  MOV R40, R98 ;  /* 0x0000006200287202 */ /* 0x000fe20000000f00 */
[----:B------:R0:W-:Y:S01]  /*14d70*/  STSM.16.M88.4 [R56], R12 ;  /* 0x0000000c38007844 */ /* 0x0001e20000000200 */
[----:B------:R-:W-:-:S02]  /*14d80*/  F2FP.BF16.F32.PACK_AB R90, R93, R92 ;  /* 0x0000005c5d5a723e */ /* 0x000fc400000010ff */
[----:B------:R-:W-:Y:S01]  /*14d90*/  F2FP.BF16.F32.PACK_AB R91, R95, R94 ;  /* 0x0000005e5f5b723e */ /* 0x000fe200000010ff */
[----:B------:R-:W-:Y:S01]  /*14da0*/  STSM.16.M88.4 [R60], R72 ;  /* 0x000000483c007844 */ /* 0x000fe20000000200 */
[----:B------:R-:W-:Y:S02]  /*14db0*/  F2FP.BF16.F32.PACK_AB R96, R97, R96 ;  /* 0x000000606160723e */ /* 0x000fe400000010ff */
[----:B------:R-:W-:Y:S01]  /*14dc0*/  MOV R102, R102 ;  /* 0x0000006600667202 */ /* 0x000fe20000000f00 */
[----:B------:R-:W-:Y:S01]  /*14dd0*/  STSM.16.M88.4 [R64], R80 ;  /* 0x0000005040007844 */ /* 0x000fe20000000200 */
[----:B------:R-:W-:Y:S02]  /*14de0*/  MOV R41, R106 ;  /* 0x0000006a00297202 */ /* 0x000fe40000000f00 */
[----:B------:R-:W-:Y:S01]  /*14df0*/  F2FP.BF16.F32.PACK_AB R97, R3, R0 ;  /* 0x000000000361723e */ /* 0x000fe200000010ff */
[----:B------:R-:W-:Y:S01]  /*14e00*/  STSM.16.M88.4 [R40], R88 ;  /* 0x0000005828007844 */ /* 0x000fe20000000200 */
[----:B------:R-:W-:-:S02]  /*14e10*/  F2FP.BF16.F32.PACK_AB R98, R101, R100 ;  /* 0x000000646562723e */ /* 0x000fc400000010ff */
[----:B------:R-:W-:Y:S01]  /*14e20*/  F2FP.BF16.F32.PACK_AB R99, R42, R34 ;  /* 0x000000222a63723e */ /* 0x000fe200000010ff */
[----:B------:R-:W-:Y:S01]  /*14e30*/  IMAD.MOV.U32 R0, RZ, RZ, RZ ;  /* 0x000000ffff007224 */ /* 0x000fe200078e00ff */
        /* <DEDUP_REMOVED lines=17> */
[----:B---3--:R-:W-:Y:S02]  /*14f50*/  F2FP.BF16.F32.PACK_AB R122, R125, R124 ;  /* 0x0000007c7d7a723e */ /* 0x008fe400000010ff */
[----:B------:R-:W-:Y:S02]  /*14f60*/  F2FP.BF16.F32.PACK_AB R123, R127, R126 ;  /* 0x0000007e7f7b723e */ /* 0x000fe400000010ff */
[----:B------:R-:W-:-:S02]  /*14f70*/  F2FP.BF16.F32.PACK_AB R129, R131, R130 ;  /* 0x000000828381723e */ /* 0x000fc400000010ff */
[----:B------:R-:W-:Y:S01]  /*14f80*/  F2FP.BF16.F32.PACK_AB R136, R137, R136 ;  /* 0x000000888988723e */ /* 0x000fe200000010ff */
[----:B------:R-:W-:Y:S01]  /*14f90*/  STSM.16.M88.4 [R44], R120 ;  /* 0x000000782c007844 */ /* 0x000fe20000000200 */
[----:B------:R-:W-:Y:S02]  /*14fa0*/  ISETP.NE.U32.AND P0, PT, RZ, UR4, PT ;  /* 0x00000004ff007c0c */ /* 0x000fe4000bf05070 */
[----:B--2---:R-:W-:Y:S02]  /*14fb0*/  IADD3 R4, P1, R216, UR4, RZ ;  /* 0x00000004d8047c10 */ /* 0x004fe4000ff3e0ff */
        /* <DEDUP_REMOVED lines=11> */
[----:B------:R2:W-:Y:S01]  /*15070*/  STSM.16.M88.4 [R32], R136 ;  /* 0x0000008820007844 */ /* 0x0005e20000000200 */
        /* <DEDUP_REMOVED lines=16> */
[C---:B----4-:R-:W-:Y:S02]  /*15180*/  IADD3 R9, P1, R20.reuse, 0x1000, RZ ;  /* 0x0000100014097810 */ /* 0x050fe40007f3e0ff */
[C---:B0-----:R-:W-:Y:S01]  /*15190*/  IADD3 R13, P2, R20.reuse, 0x2000, RZ ;  /* 0x00002000140d7810 */ /* 0x041fe20007f5e0ff */
[----:B------:R0:W5:Y:S01]  /*151a0*/  @P6 LDG.E R3, desc[UR54][R216.64] ;  /* 0x00000036d8036981 */ /* 0x000162000c1e1900 */
[----:B------:R-:W-:-:S02]  /*151b0*/  IADD3 R25, P3, R20, 0x3000, RZ ;  /* 0x0000300014197810 */ /* 0x000fc40007f7e0ff */
[----:B------:R-:W-:Y:S02]  /*151c0*/  IADD3 R29, P4, R20, 0x4000, RZ ;  /* 0x00004000141d7810 */ /* 0x000fe40007f9e0ff */
        /* <DEDUP_REMOVED lines=8> */
[----:B------:R-:W-:Y:S02]  /*15250*/  IADD3 R33, P5, R20, 0x5000, RZ ;  /* 0x0000500014217810 */ /* 0x000fe40007fbe0ff */
        /* <DEDUP_REMOVED lines=10> */
[----:B-1----:R-:W-:-:S02]  /*15300*/  IADD3 R41, P2, R20, 0x7000, RZ ;  /* 0x0000700014297810 */ /* 0x002fc40007f5e0ff */
[C---:B------:R-:W-:Y:S02]  /*15310*/  IADD3 R45, P3, R20.reuse, 0x8000, RZ ;  /* 0x00008000142d7810 */ /* 0x040fe40007f7e0ff */
[C---:B------:R-:W-:Y:S02]  /*15320*/  IADD3 R49, P4, R20.reuse, 0x9000, RZ ;  /* 0x0000900014317810 */ /* 0x040fe40007f9e0ff */
[----:B------:R-:W-:Y:S02]  /*15330*/  IADD3 R53, P5, R20, 0xa000, RZ ;  /* 0x0000a00014357810 */ /* 0x000fe40007fbe0ff */
[----:B--2---:R-:W-:Y:S02]  /*15340*/  LOP3.LUT R32, R33, 0x380, RZ, 0xc0, !PT ;  /* 0x0000038021207812 */ /* 0x004fe400078ec0ff */
[----:B---3--:R-:W-:Y:S02]  /*15350*/  LOP3.LUT R36, R37, 0x380, RZ, 0xc0, !PT ;  /* 0x0000038025247812 */ /* 0x008fe400078ec0ff */
        /* <DEDUP_REMOVED lines=21> */
.L_x_4319:
[----:B------:R-:W0:Y:S01]  /*154b0*/  SHFL.IDX PT, R4, R223, RZ, 0x1f ;  /* 0x00001fffdf047589 */ /* 0x000e2200000e0000 */
[----:B------:R-:W-:Y:S01]  /*154c0*/  ISETP.NE.AND P6, PT, R7, RZ, PT ;  /* 0x000000ff0700720c */ /* 0x000fe20003fc5270 */
[--C-:B------:R-:W-:Y:S01]  /*154d0*/  IMAD.X R53, RZ, RZ, R21.reuse, P5 ;  /* 0x000000ffff357224 */ /* 0x100fe200028e0615 */
[C---:B------:R-:W-:Y:S01]  /*154e0*/  LOP3.LUT R7, R20.reuse, 0x380, RZ, 0xc0, !PT ;  /* 0x0000038014077812 */ /* 0x040fe200078ec0ff */
        /* <DEDUP_REMOVED lines=10> */
[----:B------:R-:W-:Y:S02]  /*15590*/  LOP3.LUT R56, R57, 0x380, RZ, 0xc0, !PT ;  /* 0x0000038039387812 */ /* 0x000fe400078ec0ff */
[----:B------:R-:W-:Y:S01]  /*155a0*/  LOP3.LUT R60, R61, 0x380, RZ, 0xc0, !PT ;  /* 0x000003803d3c7812 */ /* 0x000fe200078ec0ff */
[----:B------:R-:W-:Y:S01]  /*155b0*/  IMAD.X R73, RZ, RZ, R21, P4 ;  /* 0x000000ffff497224 */ /* 0x000fe200020e0615 */
[----:B------:R-:W-:Y:S02]  /*155c0*/  LOP3.LUT R64, R65, 0x380, RZ, 0xc0, !PT ;  /* 0x0000038041407812 */ /* 0x000fe400078ec0ff */
[----:B------:R-:W-:Y:S02]  /*155d0*/  LOP3.LUT R68, R69, 0x380, RZ, 0xc0, !PT ;  /* 0x0000038045447812 */ /* 0x000fe400078ec0ff */
[----:B------:R-:W-:Y:S02]  /*155e0*/  SHF.R.U64 R56, R56, 0x3, RZ ;  /* 0x0000000338387819 */ /* 0x000fe400000012ff */
[----:B0-----:R-:W-:-:S02]  /*155f0*/  ISETP.NE.AND P5, PT, R4, RZ, PT ;  /* 0x000000ff0400720c */ /* 0x001fc40003fa5270 */
[----:B------:R-:W-:Y:S02]  /*15600*/  LOP3.LUT R4, R5, 0x380, RZ, 0xc0, !PT ;  /* 0x0000038005047812 */ /* 0x000fe400078ec0ff */
[----:B------:R-:W-:Y:S02]  /*15610*/  SHF.R.U64 R60, R60, 0x3, RZ ;  /* 0x000000033c3c7819 */ /* 0x000fe400000012ff */
[----:B------:R-:W-:Y:S02]  /*15620*/  SHF.R.U64 R64, R64, 0x3, RZ ;  /* 0x0000000340407819 */ /* 0x000fe400000012ff */
[----:B------:R-:W-:Y:S02]  /*15630*/  SHF.R.U64 R68, R68, 0x3, RZ ;  /* 0x0000000344447819 */ /* 0x000fe400000012ff */
[----:B------:R-:W-:Y:S02]  /*15640*/  SHF.R.U64 R7, R7, 0x3, RZ ;  /* 0x0000000307077819 */ /* 0x000fe400000012ff */
[----:B------:R-:W-:-:S02]  /*15650*/  SHF.R.U64 R4, R4, 0x3, RZ ;  /* 0x0000000304047819 */ /* 0x000fc400000012ff */
[----:B------:R-:W-:Y:S02]  /*15660*/  LOP3.LUT R56, R56, R57, RZ, 0x3c, !PT ;  /* 0x0000003938387212 */ /* 0x000fe400078e3cff */
[----:B------:R-:W-:Y:S01]  /*15670*/  LOP3.LUT R60, R60, R61, RZ, 0x3c, !PT ;  /* 0x0000003d3c3c7212 */ /* 0x000fe200078e3cff */
[--C-:B------:R-:W-:Y:S01]  /*15680*/  IMAD.X R61, RZ, RZ, R21.reuse, P1 ;  /* 0x000000ffff3d7224 */ /* 0x100fe200008e0615 */
[----:B------:R-:W-:Y:S01]  /*15690*/  LOP3.LUT R64, R64, R65, RZ, 0x3c, !PT ;  /* 0x0000004140407212 */ /* 0x000fe200078e3cff */
[--C-:B------:R-:W-:Y:S01]  /*156a0*/  IMAD.X R65, RZ, RZ, R21.reuse, P2 ;  /* 0x000000ffff417224 */ /* 0x100fe200010e0615 */
[----:B------:R-:W-:Y:S01]  /*156b0*/  LOP3.LUT R68, R68, R69, RZ, 0x3c, !PT ;  /* 0x0000004544447212 */ /* 0x000fe200078e3cff */
[----:B------:R-:W-:Y:S01]  /*156c0*/  IMAD.X R69, RZ, RZ, R21, P3 ;  /* 0x000000ffff457224 */ /* 0x000fe200018e0615 */
[----:B------:R-:W-:Y:S02]  /*156d0*/  IADD3.X R57, RZ, R21, RZ, P6, !PT ;  /* 0x00000015ff397210 */ /* 0x000fe400037fe4ff */
        /* <DEDUP_REMOVED lines=24> */
[----:B------:R-:W-:Y:S01]  /*15860*/  ISETP.GE.OR P1, PT, R14, R3, P0 ;  /* 0x000000030e00720c */ /* 0x000fe20000726670 */
[----:B------:R-:W-:Y:S01]  /*15870*/  ULDC.64 UR4, c[0x0][0xc40] ;  /* 0x0003100000047ab9 */ /* 0x000fe20000000a00 */
[----:B------:R-:W-:Y:S02]  /*15880*/  IADD3.X R7, R7, R5, R11, P2, !PT ;  /* 0x0000000507077210 */ /* 0x000fe400017fe40b */
[----:B------:R-:W-:Y:S02]  /*15890*/  ISETP.GE.OR P0, PT, R6, R3, P0 ;  /* 0x000000030600720c */ /* 0x000fe40000706670 */
[----:B------:R-:W-:-:S04]  /*158a0*/  LEA R4, P2, R10, UR4, 0x2 ;  /* 0x000000040a047c11 */ /* 0x000fc8000f8410ff */
[----:B------:R-:W-:-:S05]  /*158b0*/  LEA.HI.X R5, R10, UR5, R7, 0x2, P2 ;  /* 0x000000050a057c11 */ /* 0x000fca00090f1407 */
[----:B------:R0:W-:Y:S04]  /*158c0*/  @!P1 STG.E desc[UR54][R4.64], R166 ;  /* 0x000000a604009986 */ /* 0x0001e8000c101936 */
[----:B------:R0:W-:Y:S02]  /*158d0*/  @!P0 STG.E desc[UR54][R4.64+0x20], R167 ;  /* 0x000020a704008986 */ /* 0x0001e4000c101936 */
.L_x_4320:
[----:B------:R-:W1:Y:S01]  /*158e0*/  LDC R87, c[0x0][0xb8c] ;  /* 0x0002e300ff577b82 */ /* 0x000e620000000800 */
[----:B0-----:R0:W5:Y:S01]  /*158f0*/  LD.E.128 R4, desc[UR54][R20.64] ;  /* 0x0000003614047980 */ /* 0x001162000c101d00 */
[----:B------:R-:W-:Y:S02]  /*15900*/  ULDC.64 UR4, c[0x0][0xba0] ;  /* 0x0002e80000047ab9 */ /* 0x000fe40000000a00 */
[----:B------:R-:W-:Y:S01]  /*15910*/  IMAD R77, R77, UR4, RZ ;  /* 0x000000044d4d7c24 */ /* 0x000fe2000f8e02ff */
[----:B------:R-:W5:Y:S01]  /*15920*/  LD.E.128 R8, desc[UR54][R8.64] ;  /* 0x0000003608087980 */ /* 0x000f62000c101d00 */
[----:B------:R-:W-:-:S03]  /*15930*/  VIADD R82, R193, 0x40 ;  /* 0x00000040c1527836 */ /* 0x000fc60000000000 */
[----:B------:R-:W5:Y:S01]  /*15940*/  LD.E.128 R12, desc[UR54][R12.64] ;  /* 0x000000360c0c7980 */ /* 0x000f62000c101d00 */
[----:B0-----:R-:W-:Y:S02]  /*15950*/  SHF.R.S32.HI R21, RZ, 0x1f, R193 ;  /* 0x0000001fff157819 */ /* 0x001fe400000114c1 */
[----:B------:R-:W-:Y:S01]  /*15960*/  MOV R20, R193 ;  /* 0x000000c100147202 */ /* 0x000fe20000000f00 */
[----:B------:R-:W-:Y:S01]  /*15970*/  IMAD R77, R0, UR5, R77 ;  /* 0x00000005004d7c24 */ /* 0x000fe2000f8e024d */
[----:B------:R-:W5:Y:S01]  /*15980*/  LD.E.128 R24, desc[UR54][R24.64] ;  /* 0x0000003618187980 */ /* 0x000f62000c101d00 */
[----:B------:R-:W-:Y:S02]  /*15990*/  IMAD R3, R220, -0x40, R3 ;  /* 0xffffffc0dc037824 */ /* 0x000fe400078e0203 */
[----:B------:R-:W-:Y:S01]  /*159a0*/  IMAD.WIDE.U32 R20, R0, UR4, R20 ;  /* 0x0000000400147c25 */ /* 0x000fe2000f8e0014 */
[----:B------:R-:W5:Y:S01]  /*159b0*/  LD.E.128 R28, desc[UR54][R28.64] ;  /* 0x000000361c1c7980 */ /* 0x000f62000c101d00 */
[----:B------:R-:W-:-:S02]  /*159c0*/  ULDC.64 UR4, c[0x0][0xbe0] ;  /* 0x0002f80000047ab9 */ /* 0x000fc40000000a00 */
[----:B------:R-:W-:Y:S01]  /*159d0*/  VIADD R0, R214, 0x20 ;  /* 0x00000020d6007836 */ /* 0x000fe20000000000 */
[----:B------:R-:W5:Y:S01]  /*159e0*/  LD.E.128 R32, desc[UR54][R32.64] ;  /* 0x0000003620207980 */ /* 0x000f62000c101d00 */
[----:B-1----:R-:W-:Y:S02]  /*159f0*/  ISETP.GE.AND P3, PT, R82, R87, PT ;  /* 0x000000575200720c */ /* 0x002fe40003f66270 */
[-C--:B------:R-:W-:Y:S01]  /*15a00*/  ISETP.GE.AND P1, PT, R214, R3.reuse, PT ;  /* 0x00000003d600720c */ /* 0x080fe20003f26270 */
[----:B------:R-:W5:Y:S01]  /*15a10*/  LD.E.128 R36, desc[UR54][R36.64] ;  /* 0x0000003624247980 */ /* 0x000f62000c101d00 */
[----:B------:R-:W-:Y:S02]  /*15a20*/  ISETP.GE.AND P0, PT, R0, R3, PT ;  /* 0x000000030000720c */ /* 0x000fe40003f06270 */
[----:B------:R-:W-:Y:S01]  /*15a30*/  SEL R3, RZ, 0xffffffff, P3 ;  /* 0xffffffffff037807 */ /* 0x000fe20001800000 */
[----:B------:R-:W5:Y:S01]  /*15a40*/  LD.E.128 R40, desc[UR54][R40.64] ;  /* 0x0000003628287980 */ /* 0x000f62000c101d00 */
[C---:B------:R-:W-:Y:S01]  /*15a50*/  ISETP.GE.AND P2, PT, R193.reuse, R87, PT ;  /* 0x00000057c100720c */ /* 0x040fe20003f46270 */
[----:B------:R-:W-:-:S02]  /*15a60*/  VIADD R83, R193, 0x80 ;  /* 0x00000080c1537836 */ /* 0x000fc40000000000 */
        /* <DEDUP_REMOVED lines=11> */
[----:B------:R-:W-:Y:S01]  /*15b20*/  IMAD.IADD R21, R21, 0x1, R77 ;  /* 0x0000000115157824 */ /* 0x000fe200078e024d */
[----:B------:R-:W-:Y:S01]  /*15b30*/  @!PT LDS RZ, [RZ] ;  /* 0x00000000fffff984 */ /* 0x000fe20000000800 */
[----:B------:R-:W-:Y:S01]  /*15b40*/  @!PT LDS RZ, [RZ] ;  /* 0x00000000fffff984 */ /* 0x000fe20000000800 */
[----:B------:R-:W-:Y:S01]  /*15b50*/  @!PT LDS RZ, [RZ] ;  /* 0x00000000fffff984 */ /* 0x000fe20000000800 */
[----:B------:R-:W-:Y:S01]  /*15b60*/  @!PT LDS RZ, [RZ] ;  /* 0x00000000fffff984 */ /* 0x000fe20000000800 */
[----:B------:R0:W-:Y:S06]  /*15b70*/  MEMBAR.ALL.CTA ;  /* 0x0000000000007992 */ /* 0x0001ec0000008000 */
[----:B0-----:R-:W0:Y:S01]  /*15b80*/  FENCE.VIEW.ASYNC.S ;  /* 0x00000000000073c6 */ /* 0x001e220000000000 */
[----:B------:R-:W-:Y:S01]  /*15b90*/  IMAD R76, R76, UR4, RZ ;  /* 0x000000044c4c7c24 */ /* 0x000fe2000f8e02ff */
[-C--:B------:R-:W-:Y:S01]  /*15ba0*/  ISETP.GE.AND P2, PT, R83, R87.reuse, PT ;  /* 0x000000575300720c */ /* 0x080fe20003f46270 */
[----:B------:R-:W-:Y:S01]  /*15bb0*/  IMAD.WIDE.U32 R20, R213, UR4, R20 ;  /* 0x00000004d5147c25 */ /* 0x000fe2000f8e0014 */
[-C--:B------:R-:W-:Y:S01]  /*15bc0*/  ISETP.GE.AND P3, PT, R84, R87.reuse, PT ;  /* 0x000000575400720c */ /* 0x080fe20003f66270 */
[----:B------:R-:W-:Y:S01]  /*15bd0*/  BSSY B1, `(.L_x_4321) ;  /* 0x000003b000017945 */ /* 0x000fe20003800000 */
[----:B------:R-:W-:Y:S01]  /*15be0*/  LOP3.LUT R0, R3, 0x2, R0, 0xe2, !PT ;  /* 0x0000000203007812 */ /* 0x000fe200078ee200 */
[----:B------:R-:W-:Y:S01]  /*15bf0*/  IMAD R77, R213, UR5, R76 ;  /* 0x00000005d54d7c24 */ /* 0x000fe2000f8e024c */
[----:B------:R-:W-:Y:S01]  /*15c00*/  SEL R3, RZ, 0x4, P2 ;  /* 0x00000004ff037807 */ /* 0x000fe20001000000 */
[C---:B------:R-:W-:Y:S01]  /*15c10*/  VIADD R85, R193.reuse, 0x100 ;  /* 0x00000100c1557836 */ /* 0x040fe20000000000 */
[----:B------:R-:W-:Y:S01]  /*15c20*/  SEL R76, RZ, 0x8, P3 ;  /* 0x00000008ff4c7807 */ /* 0x000fe20001800000 */
[C---:B------:R-:W-:Y:S01]  /*15c30*/  VIADD R86, R193.reuse, 0x140 ;  /* 0x00000140c1567836 */ /* 0x040fe20000000000 */
[----:B------:R-:W-:Y:S01]  /*15c40*/  IADD3 R78, R193, 0x1c0, RZ ;  /* 0x000001c0c14e7810 */ /* 0x000fe20007ffe0ff */
[----:B------:R-:W-:Y:S01]  /*15c50*/  IMAD.IADD R21, R21, 0x1, R77 ;  /* 0x0000000115157824 */ /* 0x000fe200078e024d */
[----:B------:R-:W-:Y:S01]  /*15c60*/  LOP3.LUT R3, R76, R0, R3, 0xfe, !PT ;  /* 0x000000004c037212 */ /* 0x000fe200078efe03 */
[----:B------:R-:W-:Y:S01]  /*15c70*/  VIADD R77, R193, 0x180 ;  /* 0x00000180c14d7836 */ /* 0x000fe20000000000 */
[-C--:B------:R-:W-:Y:S01]  /*15c80*/  ISETP.GE.AND P2, PT, R85, R87.reuse, PT ;  /* 0x000000575500720c */ /* 0x080fe20003f46270 */
[----:B------:R-:W-:Y:S01]  /*15c90*/  VIADD R0, R2, 0x38820 ;  /* 0x0003882002007836 */ /* 0x000fe20000000000 */
[-C--:B------:R-:W-:Y:S01]  /*15ca0*/  ISETP.GE.AND P3, PT, R86, R87.reuse, PT ;  /* 0x000000575600720c */ /* 0x080fe20003f66270 */
[----:B------:R-:W-:Y:S01]  /*15cb0*/  ULDC.64 UR4, c[0x0][0xbe8] ;  /* 0x0002fa0000047ab9 */ /* 0x000fe20000000a00 */
[----:B------:R-:W-:-:S02]  /*15cc0*/  ISETP.GE.AND P4, PT, R77, R87, PT ;  /* 0x000000574d00720c */ /* 0x000fc40003f86270 */
[----:B------:R-:W-:Y:S02]  /*15cd0*/  SEL R76, RZ, 0x10, P2 ;  /* 0x00000010ff4c7807 */ /* 0x000fe40001000000 */
[----:B------:R-:W-:Y:S02]  /*15ce0*/  SEL R77, RZ, 0x20, P3 ;  /* 0x00000020ff4d7807 */ /* 0x000fe40001800000 */
[----:B------:R-:W-:Y:S02]  /*15cf0*/  PRMT R0, RZ, 0x654, R0 ;  /* 0x00000654ff007816 */ /* 0x000fe40000000000 */
[----:B------:R-:W-:Y:S01]  /*15d00*/  LOP3.LUT R3, R77, R3, R76, 0xfe, !PT ;  /* 0x000000034d037212 */ /* 0x000fe200078efe4c */
[----:B------:R-:W-:Y:S01]  /*15d10*/  IMAD R76, R221, UR4, RZ ;  /* 0x00000004dd4c7c24 */ /* 0x000fe2000f8e02ff */
[----:B0-----:R0:W-:Y:S01]  /*15d20*/  SYNCS.ARRIVE.TRANS64.RED.A1T0 RZ, [R0+URZ], RZ ;  /* 0x000000ff00ff79a7 */ /* 0x0011e2000810043f */
[----:B------:R-:W-:Y:S02]  /*15d30*/  ISETP.GE.AND P2, PT, R78, R87, PT ;  /* 0x000000574e00720c */ /* 0x000fe40003f46270 */
[----:B------:R-:W-:Y:S01]  /*15d40*/  SHF.R.S32.HI R215, RZ, 0x1f, R214 ;  /* 0x0000001fffd77819 */ /* 0x000fe200000114d6 */
[----:B------:R-:W-:-:S02]  /*15d50*/  IMAD R81, R79, UR5, R76 ;  /* 0x000000054f517c24 */ /* 0x000fc4000f8e024c */
[----:B------:R-:W-:Y:S01]  /*15d60*/  IMAD.WIDE.U32 R78, R79, UR4, R20 ;  /* 0x000000044f4e7c25 */ /* 0x000fe2000f8e0014 */
[----:B0-----:R-:W-:-:S03]  /*15d70*/  SEL R0, RZ, 0x40, P4 ;  /* 0x00000040ff007807 */ /* 0x001fc60002000000 */
[----:B------:R-:W-:Y:S01]  /*15d80*/  IMAD.WIDE R76, R220, 0x40, R214 ;  /* 0x00000040dc4c7825 */ /* 0x000fe200078e02d6 */
[----:B------:R-:W-:Y:S02]  /*15d90*/  LOP3.LUT R0, R3, R0, RZ, 0xfc, !PT ;  /* 0x0000000003007212 */ /* 0x000fe400078efcff */
[----:B------:R-:W-:Y:S01]  /*15da0*/  SEL R3, RZ, 0x80, P2 ;  /* 0x00000080ff037807 */ /* 0x000fe20001000000 */
[----:B------:R-:W-:-:S03]  /*15db0*/  IMAD.IADD R89, R79, 0x1, R81 ;  /* 0x000000014f597824 */ /* 0x000fc600078e0251 */
        /* <DEDUP_REMOVED lines=28> */
.L_x_4322:
[----:B------:R-:W-:Y:S05]  /*15f80*/  BSYNC B1 ;  /* 0x0000000000017941 */ /* 0x000fea0003800000 */
.L_x_4321:
        /* <DEDUP_REMOVED lines=31> */
.L_x_4318:
        /* <DEDUP_REMOVED lines=13> */
[----:B------:R-:W-:Y:S02]  /*16250*/  MOV R3, UR4 ;  /* 0x0000000400037c02 */ /* 0x000fe40008000f00 */
[----:B------:R-:W-:-:S05]  /*16260*/  @P1 IADD3.X R217, R217, UR5, RZ, P2, !PT ;  /* 0x00000005d9d91c10 */ /* 0x000fca00097fe4ff */
[----:B------:R3:W5:Y:S01]  /*16270*/  @P1 LDG.E R3, desc[UR54][R216.64] ;  /* 0x00000036d8031981 */ /* 0x000762000c1e1900 */
[----:B------:R-:W-:Y:S01]  /*16280*/  ISETP.GT.AND P2, PT, R235, 0x3f, PT ;  /* 0x0000003feb00780c */ /* 0x000fe20003f44270 */
[----:B------:R-:W-:-:S12]  /*16290*/  @P1 BRA `(.L_x_4324) ;  /* 0x0000000000101947 */ /* 0x000fd80003800000 */
[----:B------:R-:W-:Y:S05]  /*162a0*/  @!P0 BRA `(.L_x_4324) ;  /* 0x00000000000c8947 */ /* 0x000fea0003800000 */
[----:B------:R-:W4:Y:S04]  /*162b0*/  LDG.E R0, desc[UR54][R4.64] ;  /* 0x0000003604007981 */ /* 0x000f28000c1e1900 */
[----:B-----5:R-:W4:Y:S02]  /*162c0*/  LDG.E R3, desc[UR54][R4.64+0x4] ;  /* 0x0000043604037981 */ /* 0x020f24000c1e1900 */
[----:B----4-:R-:W-:-:S07]  /*162d0*/  IMAD.IADD R3, R3, 0x1, -R0 ;  /* 0x0000000103037824 */ /* 0x010fce00078e0a00 */
.L_x_4324:
[----:B------:R-:W-:Y:S01]  /*162e0*/  BSSY B1, `(.L_x_4325) ;  /* 0x000001d000017945 */ /* 0x000fe20003800000 */
[----:B------:R-:W-:Y:S02]  /*162f0*/  SHF.R.S32.HI R10, RZ, 0x1f, R213 ;  /* 0x0000001fff0a7819 */ /* 0x000fe400000114d5 */
[----:B------:R-:W-:Y:S02]  /*16300*/  SHF.R.S32.HI R12, RZ, 0x1f, R193 ;  /* 0x0000001fff0c7819 */ /* 0x000fe400000114c1 */
[----:B------:R-:W-:Y:S02]  /*16310*/  SEL R11, R218, RZ, !P0 ;  /* 0x000000ffda0b7207 */ /* 0x000fe40004000000 */
[----:B------:R-:W-:Y:S02]  /*16320*/  SEL R221, R221, RZ, !P0 ;  /* 0x000000ffdddd7207 */ /* 0x000fe40004000000 */
[----:B-----5:R-:W-:Y:S01]  /*16330*/  SHF.R.S32.HI R8, RZ, 0x1f, R9 ;  /* 0x0000001fff087819 */ /* 0x020fe20000011409 */
[----:B------:R-:W-:Y:S06]  /*16340*/  @P2 BRA `(.L_x_4326) ;  /* 0x0000000000582947 */ /* 0x000fec0003800000 */
[----:B------:R-:W4:Y:S02]  /*16350*/  S2R R0, SR_TID.X ;  /* 0x0000000000007919 */ /* 0x000f240000002100 */
[----:B----4-:R-:W-:-:S04]  /*16360*/  IMAD R0, R220, 0x40, R0 ;  /* 0x00000040dc007824 */ /* 0x010fc800078e0200 */
[----:B------:R-:W-:-:S05]  /*16370*/  VIADD R0, R0, 0xffffff80 ;  /* 0xffffff8000007836 */ /* 0x000fca0000000000 */
[----:B------:R-:W-:-:S13]  /*16380*/  ISETP.GE.AND P0, PT, R0, R3, PT ;  /* 0x000000030000720c */ /* 0x000fda0003f06270 */
[----:B------:R-:W-:Y:S05]  /*16390*/  @P0 BRA `(.L_x_4326) ;  /* 0x0000000000440947 */ /* 0x000fea0003800000 */
[----:B---3--:R-:W-:Y:S01]  /*163a0*/  IADD3 R4, P0, R0, R9, RZ ;  /* 0x0000000900047210 */ /* 0x008fe20007f1e0ff */
        /* <DEDUP_REMOVED lines=16> */
.L_x_4326:
[----:B------:R-:W-:Y:S05]  /*164b0*/  BSYNC B1 ;  /* 0x0000000000017941 */ /* 0x000fea0003800000 */
.L_x_4325:
[----:B------:R-:W-:Y:S01]  /*164c0*/  ULDC.64 UR4, c[0x0][0xba0] ;  /* 0x0002e80000047ab9 */ /* 0x000fe20000000a00 */
[----:B---3--:R-:W-:Y:S01]  /*164d0*/  IMAD.MOV.U32 R4, RZ, RZ, R193 ;  /* 0x000000ffff047224 */ /* 0x008fe200078e00c1 */
[----:B--2---:R-:W-:Y:S01]  /*164e0*/  ISETP.GE.AND P2, PT, R193, R14, PT ;  /* 0x0000000ec100720c */ /* 0x004fe20003f46270 */
[----:B----4-:R-:W-:Y:S01]  /*164f0*/  IMAD.MOV.U32 R5, RZ, RZ, R12 ;  /* 0x000000ffff057224 */ /* 0x010fe200078e000c */
[----:B------:R-:W-:Y:S01]  /*16500*/  BSSY B1, `(.L_x_4327) ;  /* 0x000004d000017945 */ /* 0x000fe20003800000 */
[----:B------:R-:W-:Y:S02]  /*16510*/  IMAD R0, R8, UR4, RZ ;  /* 0x0000000408007c24 */ /* 0x000fe4000f8e02ff */
[----:B------:R-:W-:-:S04]  /*16520*/  IMAD.WIDE.U32 R4, R9, UR4, R4 ;  /* 0x0000000409047c25 */ /* 0x000fc8000f8e0004 */
[----:B------:R-:W-:Y:S02]  /*16530*/  VIADD R13, R193, 0x40 ;  /* 0x00000040c10d7836 */ /* 0x000fe40000000000 */
[----:B------:R-:W-:Y:S01]  /*16540*/  IMAD R9, R9, UR5, R0 ;  /* 0x0000000509097c24 */ /* 0x000fe2000f8e0200 */
[----:B------:R-:W-:Y:S01]  /*16550*/  ULDC.64 UR4, c[0x0][0xbe0] ;  /* 0x0002f80000047ab9 */ /* 0x000fe20000000a00 */
[----:B------:R-:W-:Y:S01]  /*16560*/  IMAD R3, R220, -0x40, R3 ;  /* 0xffffffc0dc037824 */ /* 0x000fe200078e0203 */
[-C--:B------:R-:W-:Y:S01]  /*16570*/  ISETP.GE.AND P0, PT, R13, R14.reuse, PT ;  /* 0x0000000e0d00720c */ /* 0x080fe20003f06270 */
[----:B------:R-:W-:Y:S02]  /*16580*/  IMAD R0, R10, UR4, RZ ;  /* 0x000000040a007c24 */ /* 0x000fe4000f8e02ff */
[----:B------:R-:W-:Y:S01]  /*16590*/  IMAD.IADD R5, R5, 0x1, R9 ;  /* 0x0000000105057824 */ /* 0x000fe200078e0209 */
[----:B------:R-:W-:Y:S01]  /*165a0*/  SEL R6, RZ, 0xffffffff, P0 ;  /* 0xffffffffff067807 */ /* 0x000fe20000000000 */
[----:B------:R-:W-:Y:S01]  /*165b0*/  IMAD R7, R213, UR5, R0 ;  /* 0x00000005d5077c24 */ /* 0x000fe2000f8e0200 */
[C---:B------:R-:W-:Y:S01]  /*165c0*/  IADD3 R0, R214.reuse, 0x20, RZ ;  /* 0x00000020d6007810 */ /* 0x040fe20007ffe0ff */
        /* <DEDUP_REMOVED lines=11> */
[----:B------:R-:W-:Y:S01]  /*16680*/  VIADD R27, R193, 0x140 ;  /* 0x00000140c11b7836 */ /* 0x000fe20000000000 */
[----:B------:R-:W-:Y:S01]  /*16690*/  LOP3.LUT R0, R3, 0x2, R0, 0xe2, !PT ;  /* 0x0000000203007812 */ /* 0x000fe200078ee200 */
[----:B------:R-:W-:Y:S01]  /*166a0*/  IMAD.IADD R5, R5, 0x1, R7 ;  /* 0x0000000105057824 */ /* 0x000fe200078e0207 */
[----:B------:R-:W-:Y:S01]  /*166b0*/  SEL R3, RZ, 0x4, P2 ;  /* 0x00000004ff037807 */ /* 0x000fe20001000000 */
[C---:B------:R-:W-:Y:S01]  /*166c0*/  VIADD R7, R193.reuse, 0x180 ;  /* 0x00000180c1077836 */ /* 0x040fe20000000000 */
[----:B------:R-:W-:Y:S01]  /*166d0*/  SEL R6, RZ, 0x8, P3 ;  /* 0x00000008ff067807 */ /* 0x000fe20001800000 */
[----:B------:R-:W-:Y:S01]  /*166e0*/  VIADD R9, R193, 0x1c0 ;  /* 0x000001c0c1097836 */ /* 0x000fe20000000000 */
        /* <DEDUP_REMOVED lines=46> */
.L_x_4328:
[----:B------:R-:W-:Y:S05]  /*169d0*/  BSYNC B1 ;  /* 0x0000000000017941 */ /* 0x000fea0003800000 */
.L_x_4327:
        /* <DEDUP_REMOVED lines=29> */
.L_x_4323:
[----:B------:R-:W-:Y:S05]  /*16bb0*/  BSYNC B0 ;  /* 0x0000000000007941 */ /* 0x000fea0003800000 */
.L_x_4317:
[----:B------:R-:W-:Y:S02]  /*16bc0*/  ULDC UR4, c[0x0][0xd14] ;  /* 0x0003450000047ab9 */ /* 0x000fe40000000800 */
[----:B-1----:R-:W-:-:S13]  /*16bd0*/  ISETP.GE.AND P0, PT, R187, UR4, PT ;  /* 0x00000004bb007c0c */ /* 0x002fda000bf06270 */
[----:B------:R-:W-:Y:S05]  /*16be0*/  @!P0 BRA `(.L_x_4329) ;  /* 0xfffffea4005c8947 */ /* 0x000fea000383ffff */
[----:B------:R-:W-:Y:S05]  /*16bf0*/  BRA `(.L_x_4188) ;  /* 0x0000006400b87947 */ /* 0x000fea0003800000 */
.L_x_4186:
        /* <DEDUP_REMOVED lines=61> */
.L_x_4334:
        /* <DEDUP_REMOVED lines=15> */
.L_x_4333:
[----:B------:R-:W-:Y:S05]  /*170c0*/  BSYNC B0 ;  /* 0x0000000000007941 */ /* 0x000fea0003800000 */
.L_x_4332:
        /* <DEDUP_REMOVED lines=25> */
.L_x_4330:
        /* <DEDUP_REMOVED lines=20> */
.L_x_4335:
        /* <DEDUP_REMOVED lines=32> */
[----:B-1----:R-:W-:Y:S02]  /*175a0*/  IMAD.MOV.U32 R2, RZ, RZ, RZ ;  /* 0x000000ffff027224 */ /* 0x002fe400078e00ff */
[----:B--2---:R-:W-:-:S04]  /*175b0*/  IMAD.MOV R6, RZ, RZ, -R3 ;  /* 0x000000ffff067224 */ /* 0x004fc800078e0a03 */
[----:B------:R-:W-:Y:S01]  /*175c0*/  IMAD R9, R6, R7, RZ ;  /* 0x0000000706097224 */ /* 0x000fe200078e02ff */
[----:B------:R-:W-:-:S03]  /*175d0*/  IABS R6, R5 ;  /* 0x0000000500067213 */ /* 0x000fc60000000000 */
[----:B------:R-:W-:Y:S01]  /*175e0*/  IMAD.HI.U32 R3, R3, R9, R2 ;  /* 0x0000000903037227 */ /* 0x000fe200078e0002 */
[----:B------:R-:W-:-:S04]  /*175f0*/  IABS R9, R8 ;  /* 0x0000000800097213 */ /* 0x000fc80000000000 */
[----:B------:R-:W-:Y:S01]  /*17600*/  IADD3 R2, RZ, -R9, RZ ;  /* 0x80000009ff027210 */ /* 0x000fe20007ffe0ff */
        /* <DEDUP_REMOVED lines=17> */
.L_x_4331:
[----:B------:R-:W-:Y:S02]  /*17720*/  IMAD.MOV.U32 R17, RZ, RZ, RZ ;  /* 0x000000ffff117224 */ /* 0x000fe400078e00ff */
[----:B------:R-:W-:Y:S02]  /*17730*/  IMAD.U32 R16, RZ, RZ, UR6 ;  /* 0x00000006ff107e24 */ /* 0x000fe4000f8e00ff */
[----:B------:R-:W-:-:S07]  /*17740*/  IMAD.MOV.U32 R18, RZ, RZ, RZ ;  /* 0x000000ffff127224 */ /* 0x000fce00078e00ff */
.L_x_4336:
        /* <DEDUP_REMOVED lines=15> */
[----:B------:R-:W-:Y:S01]  /*17840*/  STL [R1+0x28], RZ ;  /* 0x000028ff01007387 */ /* 0x000fe20000100800 */
[----:B------:R-:W-:Y:S01]  /*17850*/  ULDC UR4, c[0x0][0xc] ;  /* 0x0000030000047ab9 */ /* 0x000fe20000000800 */
[----:B------:R-:W-:Y:S02]  /*17860*/  IMAD.MOV.U32 R2, RZ, RZ, 0x1 ;  /* 0x00000001ff027424 */ /* 0x000fe400078e00ff */
[----:B------:R1:W-:Y:S04]  /*17870*/  STL [R1+0xc], R0 ;  /* 0x00000c0001007387 */ /* 0x0003e80000100800 */
[----:B------:R2:W-:Y:S04]  /*17880*/  STL [R1+0x4], RZ ;  /* 0x000004ff01007387 */ /* 0x0005e80000100800 */
[----:B------:R2:W-:Y:S01]  /*17890*/  STL [R1], RZ ;  /* 0x000000ff01007387 */ /* 0x0005e20000100800 */
[----:B-1----:R-:W-:-:S03]  /*178a0*/  IMAD.U32 R0, RZ, RZ, UR4 ;  /* 0x00000004ff007e24 */ /* 0x002fc6000f8e00ff */
[----:B------:R2:W-:Y:S04]  /*178b0*/  STL [R1+0x8], R2 ;  /* 0x0000080201007387 */ /* 0x0005e80000100800 */
[----:B------:R2:W-:Y:S02]  /*178c0*/  STL [R1+0x30], R0 ;  /* 0x0000300001007387 */ /* 0x0005e40000100800 */
.L_x_4421:
[----:B--23--:R-:W1:Y:S02]  /*178d0*/  LDC.64 R2, c[0x0][0xd60] ;  /* 0x00035800ff027b82 */ /* 0x00ce640000000a00 */
[----:B-1----:R-:W-:-:S05]  /*178e0*/  IMAD.WIDE R2, R19, 0x4, R2 ;  /* 0x0000000413027825 */ /* 0x002fca00078e0202 */
[----:B------:R-:W2:Y:S01]  /*178f0*/  LDG.E R11, desc[UR54][R2.64] ;  /* 0x00000036020b7981 */ /* 0x000ea2000c1e1900 */
[----:B------:R-:W-:Y:S05]  /*17900*/  YIELD ;  /* 0x0000000000007946 */ /* 0x000fea0003800000 */
[----:B------:R-:W-:Y:S01]  /*17910*/  ULDC.64 UR4, c[0x0][0xb20] ;  /* 0x0002c80000047ab9 */ /* 0x000fe20000000a00 */
[----:B------:R-:W-:Y:S02]  /*17920*/  CS2R R8, SRZ ;  /* 0x0000000000087805 */ /* 0x000fe4000001ff00 */
[----:B------:R-:W-:Y:S01]  /*17930*/  ISETP.NE.U32.AND P0, PT, RZ, UR4, PT ;  /* 0x00000004ff007c0c */ /* 0x000fe2000bf05070 */
[----:B------:R-:W-:Y:S01]  /*17940*/  ULDC.64 UR8, c[0x0][0xb00] ;  /* 0x0002c00000087ab9 */ /* 0x000fe20000000a00 */
[----:B------:R-:W-:-:S02]  /*17950*/  ULDC.64 UR10, c[0x0][0xb08] ;  /* 0x0002c200000a7ab9 */ /* 0x000fc40000000a00 */
        /* <DEDUP_REMOVED lines=42> */
[----:B-1----:R-:W-:Y:S01]  /*17c00*/  IMAD.U32 R9, RZ, RZ, UR4 ;  /* 0x00000004ff097e24 */ /* 0x002fe2000f8e00ff */
[----:B0-----:R-:W-:Y:S09]  /*17c10*/  @P0 BRA `(.L_x_4338) ;  /* 0x0000000000100947 */ /* 0x001ff20003800000 */
[----:B------:R-:W-:Y:S05]  /*17c20*/  @!P2 BRA `(.L_x_4338) ;  /* 0x00000000000ca947 */ /* 0x000fea0003800000 */
[----:B-----5:R-:W2:Y:S04]  /*17c30*/  LDG.E R10, desc[UR54][R2.64] ;  /* 0x00000036020a7981 */ /* 0x020ea8000c1e1900 */
[----:B------:R-:W2:Y:S02]  /*17c40*/  LDG.E R2, desc[UR54][R2.64+0x4] ;  /* 0x0000043602027981 */ /* 0x000ea4000c1e1900 */
[----:B--2---:R-:W-:-:S07]  /*17c50*/  IMAD.IADD R10, R2, 0x1, -R10 ;  /* 0x00000001020a7824 */ /* 0x004fce00078e0a0a */
.L_x_4338:
[----:B------:R-:W-:Y:S01]  /*17c60*/  IMAD.MOV.U32 R2, RZ, RZ, RZ ;  /* 0x000000ffff027224 */ /* 0x000fe200078e00ff */
[----:B------:R-:W-:-:S05]  /*17c70*/  ULDC.64 UR4, c[0x0][0xb18] ;  /* 0x0002c60000047ab9 */ /* 0x000fca0000000a00 */
[----:B------:R-:W2:Y:S01]  /*17c80*/  @P3 LDG.E R2, desc[UR54][R6.64] ;  /* 0x0000003606023981 */ /* 0x000ea2000c1e1900 */
[----:B------:R-:W-:-:S06]  /*17c90*/  IMAD.MOV.U32 R20, RZ, RZ, RZ ;  /* 0x000000ffff147224 */ /* 0x000fcc00078e00ff */
[----:B------:R0:W5:Y:S01]  /*17ca0*/  @P1 LDG.E R20, desc[UR54][R4.64] ;  /* 0x0000003604141981 */ /* 0x000162000c1e1900 */
[----:B------:R-:W-:-:S04]  /*17cb0*/  ISETP.NE.U32.AND P0, PT, RZ, UR4, PT ;  /* 0x00000004ff007c0c */ /* 0x000fc8000bf05070 */
[----:B------:R-:W-:Y:S02]  /*17cc0*/  ISETP.NE.AND.EX P0, PT, RZ, UR5, PT, P0 ;  /* 0x00000005ff007c0c */ /* 0x000fe4000bf05300 */
[----:B--2--5:R-:W-:-:S05]  /*17cd0*/  IADD3 R2, R2, R8, RZ ;  /* 0x0000000802027210 */ /* 0x024fca0007ffe0ff */
[----:B------:R0:W-:Y:S06]  /*17ce0*/  STL [R1+0x10], R2 ;  /* 0x0000100201007387 */ /* 0x0001ec0000100800 */
[----:B------:R-:W-:Y:S05]  /*17cf0*/  @!P0 BRA `(.L_x_4339) ;  /* 0x0000000000108947 */ /* 0x000fea0003800000 */
[----:B0-----:R-:W-:-:S04]  /*17d00*/  IADD3 R2, P0, R15, UR4, RZ ;  /* 0x000000040f027c10 */ /* 0x001fc8000ff1e0ff */
[----:B------:R-:W-:-:S05]  /*17d10*/  IADD3.X R3, R14, UR5, RZ, P0, !PT ;  /* 0x000000050e037c10 */ /* 0x000fca00087fe4ff */
[----:B------:R0:W5:Y:S01]  /*17d20*/  LDG.E R9, desc[UR54][R2.64] ;  /* 0x0000003602097981 */ /* 0x000162000c1e1900 */
[----:B------:R-:W-:Y:S05]  /*17d30*/  BRA `(.L_x_4340) ;  /* 0x0000000000107947 */ /* 0x000fea0003800000 */
.L_x_4339:
[----:B------:R-:W-:Y:S05]  /*17d40*/  @!P3 BRA `(.L_x_4340) ;  /* 0x00000000000cb947 */ /* 0x000fea0003800000 */
[----:B------:R-:W2:Y:S04]  /*17d50*/  LDG.E R9, desc[UR54][R6.64] ;  /* 0x0000003606097981 */ /* 0x000ea8000c1e1900 */
[----:B------:R-:W2:Y:S02]  /*17d60*/  LDG.E R6, desc[UR54][R6.64+0x4] ;  /* 0x0000043606067981 */ /* 0x000ea4000c1e1900 */
[----:B--2---:R-:W-:-:S07]  /*17d70*/  IMAD.IADD R9, R6, 0x1, -R9 ;  /* 0x0000000106097824 */ /* 0x004fce00078e0a09 */
.L_x_4340:
[----:B0-----:R-:W2:Y:S01]  /*17d80*/  @P1 LDG.E R2, desc[UR54][R4.64] ;  /* 0x0000003604021981 */ /* 0x001ea2000c1e1900 */
[----:B-----5:R-:W-:-:S03]  /*17d90*/  IMAD.IADD R9, R9, 0x1, -R8 ;  /* 0x0000000109097824 */ /* 0x020fc600078e0a08 */
        /* <DEDUP_REMOVED lines=21> */
[----:B------:R-:W-:-:S05]  /*17ef0*/  @P0 VIADD R2, R2, 0x3f ;  /* 0x0000003f02020836 */ /* 0x000fca0000000000 */
        /* <DEDUP_REMOVED lines=17> */
.L_x_4488:
[----:B------:R-:W-:-:S03]  /*18010*/  UMOV UR4, 0xffffffff ;  /* 0xffffffff00047882 */ /* 0x000fc60000000000 */
[----:B------:R-:W-:Y:S05]  /*18020*/  BRA.DIV UR4, `(.L_x_4344) ;  /* 0x00000062046c7947 */ /* 0x000fea000b800000 */
[----:B------:R-:W-:-:S13]  /*18030*/  ELECT P6, URZ, PT ;  /* 0x00000000003f782f */ /* 0x000fda00038c0000 */
.L_x_4491:
[----:B------:R-:W2:Y:S01]  /*18040*/  LDL R5, [R1+0x28] ;  /* 0x0000280001057983 */ /* 0x000ea20000100800 */
[----:B------:R-:W0:Y:S01]  /*18050*/  S2R R9, SR_CgaCtaId ;  /* 0x0000000000097919 */ /* 0x000e220000008800 */
[----:B--2---:R-:W-:-:S04]  /*18060*/  IADD3 R5, R5, 0x1, RZ ;  /* 0x0000000105057810 */ /* 0x004fc80007ffe0ff */
        /* <DEDUP_REMOVED lines=8> */
.L_x_4492:
        /* <DEDUP_REMOVED lines=8> */
.L_x_4493:
        /* <DEDUP_REMOVED lines=11> */
.L_x_4349:
        /* <DEDUP_REMOVED lines=20> */
.L_x_4494:
        /* <DEDUP_REMOVED lines=8> */
.L_x_4351:
        /* <DEDUP_REMOVED lines=52> */
.L_x_4347:
[----:B------:R-:W-:Y:S05]  /*18720*/  BSYNC B1 ;  /* 0x0000000000017941 */ /* 0x000fea0003800000 */
.L_x_4346:
        /* <DEDUP_REMOVED lines=12> */
[----:B0-----:R-:W-:Y:S05]  /*187f0*/  @!P0 BRA `(.L_x_4342) ;  /* 0x0000000400cc8947 */ /* 0x001fea0003800000 */
[C---:B------:R-:W-:Y:S01]  /*18800*/  LEA R5, R2.reuse, R20, 0x6 ;  /* 0x0000001402057211 */ /* 0x040fe200078e30ff */
[----:B------:R-:W-:-:S04]  /*18810*/  VIADD R2, R2, 0xffffffff ;  /* 0xffffffff02027836 */ /* 0x000fc80000000000 */
[----:B------:R-:W-:-:S07]  /*18820*/  VIADD R5, R5, 0xffffff80 ;  /* 0xffffff8005057836 */ /* 0x000fce0000000000 */
.L_x_4358:
        /* <DEDUP_REMOVED lines=9> */
.L_x_4495:
        /* <DEDUP_REMOVED lines=11> */
.L_x_4355:
        /* <DEDUP_REMOVED lines=16> */
[----:B------:R-:W2:Y:S02]  /*18a70*/  SYNCS.PHASECHK.TRANS64.TRYWAIT P1, [R6+URZ+0x388c0], R7 ;  /* 0x0388c007060075a7 */ /* 0x000ea4000802017f */
[----:B-12---:R-:W-:Y:S05]  /*18a80*/  @!P1 BRA `(.L_x_4356) ;  /* 0x0000005800449947 */ /* 0x006fea0003800000 */
.L_x_4496:
        /* <DEDUP_REMOVED lines=8> */
.L_x_4357:
        /* <DEDUP_REMOVED lines=52> */
.L_x_4353:
[----:B------:R-:W-:Y:S05]  /*18e50*/  BSYNC B1 ;  /* 0x0000000000017941 */ /* 0x000fea0003800000 */
.L_x_4352:
        /* <DEDUP_REMOVED lines=13> */
.L_x_4342:
[----:B------:R-:W-:Y:S05]  /*18f30*/  BSYNC B0 ;  /* 0x0000000000007941 */ /* 0x000fea0003800000 */
.L_x_4341:
[----:B0-----:R-:W2:Y:S01]  /*18f40*/  LDL R6, [R1+0x1c] ;  /* 0x00001c0001067983 */ /* 0x001ea20000100800 */
[----:B------:R-:W-:Y:S05]  /*18f50*/  @!P2 WARPSYNC.ALL ;  /* 0x000000000000a948 */ /* 0x000fea0003800000 */
[----:B------:R-:W-:Y:S01]  /*18f60*/  BSSY B6, `(.L_x_4359) ;  /* 0x000033e000067945 */ /* 0x000fe20003800000 */
[----:B------:R-:W-:Y:S01]  /*18f70*/  @!P2 BAR.SYNC.DEFER_BLOCKING 0xc, 0x120 ;  /* 0x030480000000ab1d */ /* 0x000fe20000010000 */
[----:B--2---:R-:W-:-:S13]  /*18f80*/  ISETP.GT.AND P0, PT, R6, RZ, PT ;  /* 0x000000ff0600720c */ /* 0x004fda0003f04270 */
[----:B------:R-:W-:Y:S05]  /*18f90*/  @P0 BRA `(.L_x_4360) ;  /* 0x00000000004c0947 */ /* 0x000fea0003800000 */
[----:B------:R-:W0:Y:S02]  /*18fa0*/  S2R R6, SR_TID.X ;  /* 0x0000000000067919 */ /* 0x000e240000002100 */
[----:B0-----:R-:W-:-:S04]  /*18fb0*/  LOP3.LUT R6, R6, 0x1f, RZ, 0xc0, !PT ;  /* 0x0000001f06067812 */ /* 0x001fc800078ec0ff */
[----:B------:R-:W-:-:S13]  /*18fc0*/  ISETP.NE.AND P1, PT, R6, RZ, PT ;  /* 0x000000ff0600720c */ /* 0x000fda0003f25270 */
[----:B------:R-:W-:Y:S05]  /*18fd0*/  @P1 BRA `(.L_x_4361) ;  /* 0x0000003000d81947 */ /* 0x000fea0003800000 */
[----:B------:R-:W0:Y:S01]  /*18fe0*/  S2R R7, SR_LANEID ;  /* 0x0000000000077919 */ /* 0x000e220000000000 */
[----:B------:R-:W-:Y:S02]  /*18ff0*/  VOTEU.ANY UR4, UPT, PT ;  /* 0x0000000000047886 */ /* 0x000fe400038e0100 */
[----:B------:R-:W0:Y:S01]  /*19000*/  FLO.U32 R0, UR4 ;  /* 0x0000000400007d00 */ /* 0x000e2200080e0000 */
[----:B------:R-:W1:Y:S01]  /*19010*/  LDC.64 R2, c[0x0][0xd38] ;  /* 0x00034e00ff027b82 */ /* 0x000e620000000a00 */
[----:B------:R-:W2:Y:S06]  /*19020*/  LDL R6, [R1+0x30] ;  /* 0x0000300001067983 */ /* 0x000eac0000100800 */
[----:B------:R-:W1:Y:S01]  /*19030*/  POPC R5, UR4 ;  /* 0x0000000400057d09 */ /* 0x000e620008000000 */
[----:B0-----:R-:W-:-:S13]  /*19040*/  ISETP.EQ.U32.AND P0, PT, R0, R7, PT ;  /* 0x000000070000720c */ /* 0x001fda0003f02070 */
[----:B-1----:R-:W3:Y:S01]  /*19050*/  @P0 ATOMG.E.ADD.STRONG.GPU PT, R3, desc[UR54][R2.64], R5 ;  /* 0x00000005020309a8 */ /* 0x002ee200081ee1f6 */
[----:B------:R-:W0:Y:S02]  /*19060*/  S2R R4, SR_LTMASK ;  /* 0x0000000000047919 */ /* 0x000e240000003900 */
[----:B0-----:R-:W-:-:S04]  /*19070*/  LOP3.LUT R4, R4, UR4, RZ, 0xc0, !PT ;  /* 0x0000000404047c12 */ /* 0x001fc8000f8ec0ff */
[----:B------:R-:W0:Y:S01]  /*19080*/  POPC R7, R4 ;  /* 0x0000000400077309 */ /* 0x000e220000000000 */
[----:B--2---:R-:W-:Y:S01]  /*19090*/  R2UR UR5, R6 ;  /* 0x00000000060572ca */ /* 0x004fe200000e0000 */
[----:B---3--:R-:W0:-:S12]  /*190a0*/  SHFL.IDX PT, R0, R3, R0, 0x1f ;  /* 0x00001f0003007589 */ /* 0x008e1800000e0000 */
[----:B0-----:R-:W-:Y:S01]  /*190b0*/  IADD3 R16, R0, UR5, R7 ;  /* 0x0000000500107c10 */ /* 0x001fe2000fffe007 */
[----:B------:R-:W-:Y:S06]  /*190c0*/  BRA `(.L_x_4361) ;  /* 0x00000030009c7947 */ /* 0x000fec0003800000 */
.L_x_4360:
[----:B------:R-:W0:Y:S01]  /*190d0*/  S2R R0, SR_CgaCtaId ;  /* 0x0000000000007919 */ /* 0x000e220000008800 */
[----:B------:R-:W-:-:S04]  /*190e0*/  MOV R2, 0x400 ;  /* 0x0000040000027802 */ /* 0x000fc80000000f00 */
[----:B0-----:R-:W-:-:S04]  /*190f0*/  LEA R3, R0, R2, 0x18 ;  /* 0x0000000200037211 */ /* 0x001fc800078ec0ff */
[----:B------:R-:W-:Y:S01]  /*19100*/  IADD3 R0, R3, 0x22400, RZ ;  /* 0x0002240003007810 */ /* 0x000fe20007ffe0ff */
[----:B------:R0:W-:Y:S03]  /*19110*/  STL [R1+0x14], R3 ;  /* 0x0000140301007387 */ /* 0x0001e60000100800 */
[----:B------:R-:W-:-:S13]  /*19120*/  LOP3.LUT P0, RZ, R0, 0x3ff, RZ, 0xc0, !PT ;  /* 0x000003ff00ff7812 */ /* 0x000fda000780c0ff */
[----:B0-----:R-:W-:Y:S05]  /*19130*/  @!P0 BRA `(.L_x_4362) ;  /* 0x0000000000408947 */ /* 0x001fea0003800000 */
        /* <DEDUP_REMOVED lines=16> */
.L_x_4362:
        /* <DEDUP_REMOVED lines=9> */
[----:B------:R-:W-:Y:S01]  /*192d0*/  MOV R4, UR6 ;  /* 0x0000000600047c02 */ /* 0x000fe20008000f00 */
[----:B------:R-:W-:Y:S02]  /*192e0*/  IMAD.U32 R5, RZ, RZ, UR7 ;  /* 0x00000007ff057e24 */ /* 0x000fe4000f8e00ff */
[----:B------:R-:W-:Y:S02]  /*192f0*/  IMAD.U32 R6, RZ, RZ, UR8 ;  /* 0x00000008ff067e24 */ /* 0x000fe4000f8e00ff */
[----:B------:R-:W-:-:S02]  /*19300*/  IMAD.U32 R7, RZ, RZ, UR9 ;  /* 0x00000009ff077e24 */ /* 0x000fc4000f8e00ff */
[----:B------:R-:W-:Y:S02]  /*19310*/  IMAD.U32 R10, RZ, RZ, UR4 ;  /* 0x00000004ff0a7e24 */ /* 0x000fe4000f8e00ff */
[----:B------:R-:W-:Y:S02]  /*19320*/  IMAD.U32 R11, RZ, RZ, UR5 ;  /* 0x00000005ff0b7e24 */ /* 0x000fe4000f8e00ff */
[----:B------:R-:W-:Y:S02]  /*19330*/  IMAD.MOV.U32 R8, RZ, RZ, 0x70 ;  /* 0x00000070ff087424 */ /* 0x000fe400078e00ff */
[----:B------:R-:W-:Y:S02]  /*19340*/  IMAD.MOV.U32 R12, RZ, RZ, 0x1 ;  /* 0x00000001ff0c7424 */ /* 0x000fe400078e00ff */
[----:B0-----:R-:W-:-:S07]  /*19350*/  IMAD.MOV.U32 R13, RZ, RZ, RZ ;  /* 0x000000ffff0d7224 */ /* 0x001fce00078e00ff */
[----:B------:R-:W-:-:S07]  /*19360*/  LEPC R20, `(.L_x_4364) ;  /* 0x000000001014794e */ /* 0x000fce0000000000 */
[----:B-1----:R-:W-:Y:S05]  /*19370*/  CALL.ABS.NOINC R2 ;  /* 0x0000000002007343 */ /* 0x002fea0003c00000 */
.L_x_4364:
        /* <DEDUP_REMOVED lines=16> */
.L_x_4363:
        /* <DEDUP_REMOVED lines=20> */
[----:B------:R-:W-:-:S06]  /*195c0*/  IMAD.MOV.U32 R0, RZ, RZ, R6 ;  /* 0x000000ffff007224 */ /* 0x000fcc00078e0006 */
[----:B------:R1:W5:Y:S01]  /*195d0*/  @P0 LDG.E R0, desc[UR54][R2.64] ;  /* 0x0000003602000981 */ /* 0x000362000c1e1900 */
[----:B------:R-:W-:Y:S02]  /*195e0*/  PLOP3.LUT P1, PT, P6, PT, PT, 0x8, 0x0 ;  /* 0x000000000000781c */ /* 0x000fe4000372e170 */
[----:B0-----:R-:W-:Y:S01]  /*195f0*/  ISETP.NE.AND P0, PT, R4, 0x1, PT ;  /* 0x000000010400780c */ /* 0x001fe20003f05270 */
[----:B------:R-:W-:-:S12]  /*19600*/  IMAD.MOV.U32 R4, RZ, RZ, R18 ;  /* 0x000000ffff047224 */ /* 0x000fd800078e0012 */
[----:B------:R-:W0:Y:S08]  /*19610*/  @P0 LDC R5, c[0x0][0x42c] ;  /* 0x00010b00ff050b82 */ /* 0x000e300000000800 */
[----:B-1----:R-:W1:Y:S01]  /*19620*/  @P0 LDC R2, c[0x0][0x430] ;  /* 0x00010c00ff020b82 */ /* 0x002e620000000800 */
[----:B0-----:R-:W-:-:S05]  /*19630*/  @P0 IMAD.HI.U32 R3, R18, R5, RZ ;  /* 0x0000000512030227 */ /* 0x001fca00078e00ff */
[----:B-1----:R-:W-:Y:S02]  /*19640*/  @P0 SHF.R.U32.HI R4, RZ, R2, R3 ;  /* 0x00000002ff040219 */ /* 0x002fe40000011603 */
[----:B------:R-:W-:-:S04]  /*19650*/  ISETP.NE.U32.AND P0, PT, RZ, UR4, PT ;  /* 0x00000004ff007c0c */ /* 0x000fc8000bf05070 */
[----:B------:R-:W-:-:S04]  /*19660*/  ISETP.NE.AND.EX P0, PT, RZ, UR5, PT, P0 ;  /* 0x00000005ff007c0c */ /* 0x000fc8000bf05300 */
[----:B------:R-:W-:-:S09]  /*19670*/  SEL R5, R6, RZ, !P0 ;  /* 0x000000ff06057207 */ /* 0x000fd20004000000 */
.L_x_4365:
        /* <DEDUP_REMOVED lines=19> */
.L_x_4499:
[----:B------:R-:W-:Y:S01]  /*197b0*/  UMOV UR4, 0xffffffff ;  /* 0xffffffff00047882 */ /* 0x000fe20000000000 */
[----:B------:R-:W-:Y:S02]  /*197c0*/  SHF.R.S32.HI R8, RZ, 0x1f, R0 ;  /* 0x0000001fff087819 */ /* 0x000fe40000011400 */
[----:B------:R-:W-:Y:S05]  /*197d0*/  BRA.DIV UR4, `(.L_x_4367) ;  /* 0x0000004e04387947 */ /* 0x000fea000b800000 */
[----:B------:R-:W-:-:S13]  /*197e0*/  ELECT P6, URZ, PT ;  /* 0x00000000003f782f */ /* 0x000fda00038c0000 */
.L_x_4502:
[----:B------:R-:W-:Y:S05]  /*197f0*/  @!P6 BRA `(.L_x_4368) ;  /* 0x000000040000e947 */ /* 0x000fea0003800000 */
[----:B------:R-:W-:-:S04]  /*19800*/  ISETP.NE.U32.AND P0, PT, R2, RZ, PT ;  /* 0x000000ff0200720c */ /* 0x000fc80003f05070 */
[----:B------:R-:W-:-:S13]  /*19810*/  ISETP.NE.AND.EX P0, PT, R3, RZ, PT, P0 ;  /* 0x000000ff0300720c */ /* 0x000fda0003f05300 */
[----:B------:R-:W-:Y:S05]  /*19820*/  @!P0 BRA `(.L_x_4369) ;  /* 0x0000000000488947 */ /* 0x000fea0003800000 */
[----:B------:R-:W0:Y:S01]  /*19830*/  LDC R12, c[0x0][0x41c] ;  /* 0x00010700ff0c7b82 */ /* 0x000e220000000800 */
[----:B------:R-:W-:Y:S01]  /*19840*/  MOV R6, R7 ;  /* 0x0000000700067202 */ /* 0x000fe20000000f00 */
[----:B------:R-:W-:Y:S01]  /*19850*/  ULDC.64 UR4, c[0x0][0x408] ;  /* 0x0001020000047ab9 */ /* 0x000fe20000000a00 */
[----:B0-----:R-:W-:-:S13]  /*19860*/  ISETP.NE.AND P0, PT, R12, 0x1, PT ;  /* 0x000000010c00780c */ /* 0x001fda0003f05270 */
[----:B------:R-:W0:Y:S02]  /*19870*/  @P0 LDC.64 R10, c[0x0][0x420] ;  /* 0x00010800ff0a0b82 */ /* 0x000e240000000a00 */
[----:B0-----:R-:W-:-:S05]  /*19880*/  @P0 IMAD.HI.U32 R10, R7, R10, RZ ;  /* 0x0000000a070a0227 */ /* 0x001fca00078e00ff */
        /* <DEDUP_REMOVED lines=10> */
[----:B------:R-:W-:-:S05]  /*19930*/  LEA.HI.X R13, R10, R3, R6, 0x2, P0 ;  /* 0x000000030a0d7211 */ /* 0x000fca00000f1406 */
[----:B------:R0:W5:Y:S02]  /*19940*/  LDG.E R6, desc[UR54][R12.64] ;  /* 0x000000360c067981 */ /* 0x000164000c1e1900 */
.L_x_4369:
        /* <DEDUP_REMOVED lines=9> */
.L_x_4503:
        /* <DEDUP_REMOVED lines=11> */
.L_x_4371:
        /* <DEDUP_REMOVED lines=23> */
.L_x_4368:
        /* <DEDUP_REMOVED lines=31> */
[----:B0-----:R-:W-:Y:S01]  /*19df0*/  IMAD.MOV.U32 R5, RZ, RZ, 0x10000 ;  /* 0x00010000ff057424 */ /* 0x001fe200078e00ff */
        /* <DEDUP_REMOVED lines=50> */
.L_x_4373:
[----:B------:R-:W-:Y:S05]  /*1a120*/  BSYNC B0 ;  /* 0x0000000000007941 */ /* 0x000fea0003800000 */
.L_x_4372:
        /* <DEDUP_REMOVED lines=9> */
.L_x_4504:
        /* <DEDUP_REMOVED lines=13> */
.L_x_4505:
        /* <DEDUP_REMOVED lines=11> */
.L_x_4378:
        /* <DEDUP_REMOVED lines=58> */
.L_x_4376:
[----:B------:R-:W-:Y:S05]  /*1a6e0*/  BSYNC B0 ;  /* 0x0000000000007941 */ /* 0x000fea0003800000 */
.L_x_4375:
[----:B------:R-:W2:Y:S01]  /*1a6f0*/  LDL R7, [R1+0x1c] ;  /* 0x00001c0001077983 */ /* 0x000ea20000100800 */
[----:B------:R-:W-:Y:S01]  /*1a700*/  BSSY B0, `(.L_x_4379) ;  /* 0x00001a6000007945 */ /* 0x000fe20003800000 */
[----:B--2---:R-:W-:-:S13]  /*1a710*/  ISETP.GE.AND P0, PT, R7, 0x2, PT ;  /* 0x000000020700780c */ /* 0x004fda0003f06270 */
[----:B------:R-:W-:Y:S05]  /*1a720*/  @!P0 BRA `(.L_x_4380) ;  /* 0x00000018008c8947 */ /* 0x000fea0003800000 */
[C---:B0-----:R-:W-:Y:S01]  /*1a730*/  LOP3.LUT R5, R7.reuse, 0x1, RZ, 0xc0, !PT ;  /* 0x0000000107057812 */ /* 0x041fe200078ec0ff */
[----:B------:R-:W-:Y:S01]  /*1a740*/  VIADD R9, R7, 0xfffffffe ;  /* 0xfffffffe07097836 */ /* 0x000fe20000000000 */
[----:B------:R-:W-:Y:S02]  /*1a750*/  BSSY B1, `(.L_x_4381) ;  /* 0x0000090000017945 */ /* 0x000fe40003800000 */
[----:B------:R-:W-:Y:S01]  /*1a760*/  ISETP.NE.U32.AND P0, PT, R5, 0x1, PT ;  /* 0x000000010500780c */ /* 0x000fe20003f05070 */
[----:B------:R-:W-:-:S12]  /*1a770*/  IMAD.MOV.U32 R5, RZ, RZ, R9 ;  /* 0x000000ffff057224 */ /* 0x000fd800078e0009 */
        /* <DEDUP_REMOVED lines=34> */
.L_x_4385:
[----:B-1----:R-:W1:Y:S01]  /*1a9a0*/  S2R R3, SR_CgaCtaId ;  /* 0x0000000000037919 */ /* 0x002e620000008800 */
[----:B------:R-:W-:-:S04]  /*1a9b0*/  MOV R2, 0x400 ;  /* 0x0000040000027802 */ /* 0x000fc80000000f00 */
[----:B-1----:R-:W-:Y:S02]  /*1a9c0*/  LEA R2, R3, R2, 0x18 ;  /* 0x0000000203027211 */ /* 0x002fe400078ec0ff */
[----:B------:R-:W-:Y:S02]  /*1a9d0*/  SHF.L.U32 R3, R12, 0x1f, RZ ;  /* 0x0000001f0c037819 */ /* 0x000fe400000006ff */
[----:B------:R-:W-:-:S04]  /*1a9e0*/  LEA R2, R13, R2, 0x3 ;  /* 0x000000020d027211 */ /* 0x000fc800078e18ff */
[----:B------:R-:W1:Y:S02]  /*1a9f0*/  SYNCS.PHASECHK.TRANS64.TRYWAIT P0, [R2+URZ+0x38840], R3 ;  /* 0x03884003020075a7 */ /* 0x000e64000800017f */
[----:B-1----:R-:W-:Y:S05]  /*1aa00*/  @!P0 BRA `(.L_x_4386) ;  /* 0x0000003c00148947 */ /* 0x002fea0003800000 */
.L_x_4506:
        /* <DEDUP_REMOVED lines=11> */
.L_x_4387:
[----:B--2---:R-:W2:Y:S01]  /*1aac0*/  LDL R7, [R1] ;  /* 0x0000000001077983 */ /* 0x004ea20000100800 */
[----:B------:R-:W-:-:S03]  /*1aad0*/  MOV R11, 0x400 ;  /* 0x00000400000b7802 */ /* 0x000fc60000000f00 */
[----:B------:R-:W3:Y:S01]  /*1aae0*/  LDL R10, [R1+0x10] ;  /* 0x00001000010a7983 */ /* 0x000ee20000100800 */
        /* <DEDUP_REMOVED lines=20> */
.L_x_4507:
        /* <DEDUP_REMOVED lines=8> */
.L_x_4389:
[----:B01----:R-:W2:Y:S01]  /*1acb0*/  LDL R3, [R1] ;  /* 0x0000000001037983 */ /* 0x003ea20000100800 */
        /* <DEDUP_REMOVED lines=54> */
.L_x_4384:
[----:B------:R-:W-:Y:S05]  /*1b020*/  BSYNC B2 ;  /* 0x0000000000027941 */ /* 0x000fea0003800000 */
.L_x_4383:
[----:B------:R-:W2:Y:S02]  /*1b030*/  LDL.LU R2, [R1+0x1c] ;  /* 0x00001c0001027983 */ /* 0x000ea40000300800 */
[----:B--2---:R-:W-:-:S07]  /*1b040*/  VIADD R5, R2, 0xfffffffd ;  /* 0xfffffffd02057836 */ /* 0x004fce0000000000 */
.L_x_4382:
[----:B------:R-:W-:Y:S05]  /*1b050*/  BSYNC B1 ;  /* 0x0000000000017941 */ /* 0x000fea0003800000 */
.L_x_4381:
[----:B------:R-:W-:-:S13]  /*1b060*/  ISETP.NE.AND P0, PT, R9, RZ, PT ;  /* 0x000000ff0900720c */ /* 0x000fda0003f05270 */
[----:B------:R-:W-:Y:S05]  /*1b070*/  @!P0 BRA `(.L_x_4380) ;  /* 0x0000001000388947 */ /* 0x000fea0003800000 */
.L_x_4404:
        /* <DEDUP_REMOVED lines=25> */
[----:B------:R-:W-:-:S05]  /*1b210*/  IMAD R6, R0, UR47, R6 ;  /* 0x0000002f00067c24 */ /* 0x000fca000f8e0206 */
[----:B------:R-:W-:Y:S02]  /*1b220*/  IADD3 R3, R6, R3, RZ ;  /* 0x0000000306037210 */ /* 0x000fe40007ffe0ff */
[----:B------:R-:W-:-:S04]  /*1b230*/  LEA R6, P0, R2, UR38, 0x2 ;  /* 0x0000002602067c11 */ /* 0x000fc8000f8010ff */
[----:B------:R-:W-:-:S05]  /*1b240*/  LEA.HI.X R7, R2, UR39, R3, 0x2, P0 ;  /* 0x0000002702077c11 */ /* 0x000fca00080f1403 */
[----:B------:R1:W5:Y:S04]  /*1b250*/  LDG.E R6, desc[UR54][R6.64] ;  /* 0x0000003606067981 */ /* 0x000368000c1e1900 */
.L_x_4392:
[----:B------:R-:W2:Y:S01]  /*1b260*/  S2R R3, SR_CgaCtaId ;  /* 0x0000000000037919 */ /* 0x000ea20000008800 */
[----:B------:R-:W-:-:S04]  /*1b270*/  MOV R2, 0x400 ;  /* 0x0000040000027802 */ /* 0x000fc80000000f00 */
[----:B--2---:R-:W-:Y:S02]  /*1b280*/  LEA R2, R3, R2, 0x18 ;  /* 0x0000000203027211 */ /* 0x004fe400078ec0ff */
[----:B------:R-:W-:-:S03]  /*1b290*/  SHF.L.U32 R3, R9, 0x1f, RZ ;  /* 0x0000001f09037819 */ /* 0x000fc600000006ff */
[----:B------:R-:W-:-:S04]  /*1b2a0*/  IMAD R2, R10, 0x8, R2 ;  /* 0x000000080a027824 */ /* 0x000fc800078e0202 */
[----:B------:R-:W2:Y:S02]  /*1b2b0*/  SYNCS.PHASECHK.TRANS64.TRYWAIT P0, [R2+URZ+0x38840], R3 ;  /* 0x03884003020075a7 */ /* 0x000ea4000800017f */
[----:B--2---:R-:W-:Y:S05]  /*1b2c0*/  @!P0 BRA `(.L_x_4393) ;  /* 0x00000034000c8947 */ /* 0x004fea0003800000 */
.L_x_4508:
        /* <DEDUP_REMOVED lines=11> */
.L_x_4394:
[----:B0-----:R-:W3:Y:S01]  /*1b380*/  LDL R12, [R1+0x10] ;  /* 0x00001000010c7983 */ /* 0x001ee20000100800 */
[----:B-1----:R-:W-:Y:S01]  /*1b390*/  MOV R7, 0x400 ;  /* 0x0000040000077802 */ /* 0x002fe20000000f00 */
        /* <DEDUP_REMOVED lines=20> */
.L_x_4509:
        /* <DEDUP_REMOVED lines=8> */
.L_x_4396:
[----:B------:R-:W1:Y:S01]  /*1b560*/  S2R R11, SR_CgaCtaId ;  /* 0x00000000000b7919 */ /* 0x000e620000008800 */
[----:B0-2---:R-:W-:Y:S01]  /*1b570*/  MOV R3, 0x400 ;  /* 0x0000040000037802 */ /* 0x005fe20000000f00 */
        /* <DEDUP_REMOVED lines=52> */
.L_x_4391:
[----:B------:R-:W-:Y:S05]  /*1b8c0*/  BSYNC B1 ;  /* 0x0000000000017941 */ /* 0x000fea0003800000 */
.L_x_4390:
        /* <DEDUP_REMOVED lines=13> */
[----:B------:R-:W1:Y:S02]  /*1b9a0*/  LDC R6, c[0x0][0x41c] ;  /* 0x00010700ff067b82 */ /* 0x000e640000000800 */
        /* <DEDUP_REMOVED lines=15> */
.L_x_4399:
[----:B------:R-:W2:Y:S01]  /*1baa0*/  S2R R3, SR_CgaCtaId ;  /* 0x0000000000037919 */ /* 0x000ea20000008800 */
[----:B------:R-:W-:-:S04]  /*1bab0*/  MOV R2, 0x400 ;  /* 0x0000040000027802 */ /* 0x000fc80000000f00 */
[----:B--2---:R-:W-:Y:S02]  /*1bac0*/  LEA R2, R3, R2, 0x18 ;  /* 0x0000000203027211 */ /* 0x004fe400078ec0ff */
[----:B------:R-:W-:-:S03]  /*1bad0*/  SHF.L.U32 R3, R11, 0x1f, RZ ;  /* 0x0000001f0b037819 */ /* 0x000fc600000006ff */
[----:B------:R-:W-:-:S04]  /*1bae0*/  IMAD R2, R12, 0x8, R2 ;  /* 0x000000080c027824 */ /* 0x000fc800078e0202 */
[----:B------:R-:W2:Y:S02]  /*1baf0*/  SYNCS.PHASECHK.TRANS64.TRYWAIT P0, [R2+URZ+0x38840], R3 ;  /* 0x03884003020075a7 */ /* 0x000ea4000800017f */
[----:B--2---:R-:W-:Y:S05]  /*1bb00*/  @!P0 BRA `(.L_x_4400) ;  /* 0x0000002c00248947 */ /* 0x004fea0003800000 */
.L_x_4510:
        /* <DEDUP_REMOVED lines=11> */
.L_x_4401:
[----:B-1----:R-:W3:Y:S01]  /*1bbc0*/  LDL R7, [R1] ;  /* 0x0000000001077983 */ /* 0x002ee20000100800 */
        /* <DEDUP_REMOVED lines=22> */
.L_x_4511:
        /* <DEDUP_REMOVED lines=8> */
.L_x_4403:
        /* <DEDUP_REMOVED lines=55> */
.L_x_4398:
[----:B------:R-:W-:Y:S05]  /*1c120*/  BSYNC B1 ;  /* 0x0000000000017941 */ /* 0x000fea0003800000 */
.L_x_4397:
[C---:B------:R-:W-:Y:S01]  /*1c130*/  ISETP.GT.AND P0, PT, R5.reuse, 0x1, PT ;  /* 0x000000010500780c */ /* 0x040fe20003f04270 */
[----:B------:R-:W-:-:S12]  /*1c140*/  VIADD R5, R5, 0xfffffffe ;  /* 0xfffffffe05057836 */ /* 0x000fd80000000000 */
[----:B------:R-:W-:Y:S05]  /*1c150*/  @P0 BRA `(.L_x_4404) ;  /* 0xffffffec00c80947 */ /* 0x000fea000383ffff */
.L_x_4380:
[----:B------:R-:W-:Y:S05]  /*1c160*/  BSYNC B0 ;  /* 0x0000000000007941 */ /* 0x000fea0003800000 */
.L_x_4379:
        /* <DEDUP_REMOVED lines=12> */
[----:B------:R-:W-:Y:S02]  /*1c230*/  VOTEU.ANY UR4, UPT, PT ;  /* 0x0000000000047886 */ /* 0x000fe400038e0100 */
[----:B------:R-:W1:Y:S01]  /*1c240*/  FLO.U32 R4, UR4 ;  /* 0x0000000400047d00 */ /* 0x000e6200080e0000 */
[----:B------:R-:W1:Y:S07]  /*1c250*/  S2R R7, SR_LANEID ;  /* 0x0000000000077919 */ /* 0x000e6e0000000000 */
[----:B0-----:R-:W0:Y:S01]  /*1c260*/  POPC R5, UR4 ;  /* 0x0000000400057d09 */ /* 0x001e220008000000 */
[----:B-1----:R-:W-:-:S02]  /*1c270*/  ISETP.EQ.U32.AND P0, PT, R4, R7, PT ;  /* 0x000000070400720c */ /* 0x002fc40003f02070 */
[----:B--2---:R-:W-:Y:S02]  /*1c280*/  R2UR UR5, R2 ;  /* 0x00000000020572ca */ /* 0x004fe400000e0000 */
[----:B------:R-:W0:Y:S09]  /*1c290*/  LDC.64 R2, c[0x0][0xd38] ;  /* 0x00034e00ff027b82 */ /* 0x000e320000000a00 */
[----:B0-----:R-:W2:Y:S01]  /*1c2a0*/  @P0 ATOMG.E.ADD.STRONG.GPU PT, R3, desc[UR54][R2.64], R5 ;  /* 0x00000005020309a8 */ /* 0x001ea200081ee1f6 */
[----:B------:R-:W0:Y:S02]  /*1c2b0*/  S2R R6, SR_LTMASK ;  /* 0x0000000000067919 */ /* 0x000e240000003900 */
[----:B0-----:R-:W-:-:S04]  /*1c2c0*/  LOP3.LUT R6, R6, UR4, RZ, 0xc0, !PT ;  /* 0x0000000406067c12 */ /* 0x001fc8000f8ec0ff */
[----:B------:R-:W0:Y:S01]  /*1c2d0*/  POPC R7, R6 ;  /* 0x0000000600077309 */ /* 0x000e220000000000 */
[----:B--2---:R-:W0:Y:S02]  /*1c2e0*/  SHFL.IDX PT, R4, R3, R4, 0x1f ;  /* 0x00001f0403047589 */ /* 0x004e2400000e0000 */
[----:B0-----:R-:W-:-:S07]  /*1c2f0*/  IADD3 R16, R4, UR5, R7 ;  /* 0x0000000504107c10 */ /* 0x001fce000fffe007 */
.L_x_4406:
[----:B------:R-:W-:Y:S05]  /*1c300*/  BSYNC B0 ;  /* 0x0000000000007941 */ /* 0x000fea0003800000 */
.L_x_4405:
[----:B-1----:R-:W2:Y:S02]  /*1c310*/  LDL.LU R2, [R1+0x8] ;  /* 0x0000080001027983 */ /* 0x002ea40000300800 */
[----:B--2---:R-:W-:-:S05]  /*1c320*/  LOP3.LUT R2, R2, R0, RZ, 0x3c, !PT ;  /* 0x0000000002027212 */ /* 0x004fca00078e3cff */
[----:B------:R1:W-:Y:S02]  /*1c330*/  STL [R1+0x8], R2 ;  /* 0x0000080201007387 */ /* 0x0003e40000100800 */
.L_x_4361:
[----:B------:R-:W-:Y:S05]  /*1c340*/  BSYNC B6 ;  /* 0x0000000000067941 */ /* 0x000fea0003800000 */
.L_x_4359:
[----:B------:R-:W-:-:S03]  /*1c350*/  UMOV UR4, 0xffffffff ;  /* 0xffffffff00047882 */ /* 0x000fc60000000000 */
[----:B------:R-:W-:Y:S05]  /*1c360*/  BRA.DIV UR4, `(.L_x_4407) ;  /* 0x0000002604347947 */ /* 0x000fea000b800000 */
[----:B------:R2:W3:Y:S04]  /*1c370*/  SHFL.IDX PT, R4, R16, RZ, 0x1f ;  /* 0x00001fff10047589 */ /* 0x0004e800000e0000 */
[----:B------:R-:W4:Y:S02]  /*1c380*/  SHFL.IDX PT, R16, R16, 0x1, 0x1f ;  /* 0x00201f0010107f89 */ /* 0x000f2400000e0000 */
.L_x_4515:
[----:B------:R-:W5:Y:S01]  /*1c390*/  S2R R0, SR_TID.X ;  /* 0x0000000000007919 */ /* 0x000f620000002100 */
[----:B------:R-:W-:Y:S01]  /*1c3a0*/  ULDC UR4, c[0x0][0xd14] ;  /* 0x0003450000047ab9 */ /* 0x000fe20000000800 */
[----:B------:R-:W-:Y:S01]  /*1c3b0*/  BSSY B0, `(.L_x_4408) ;  /* 0x000000b000007945 */ /* 0x000fe20003800000 */
[----:B------:R-:W-:Y:S02]  /*1c3c0*/  MOV R17, RZ ;  /* 0x000000ff00117202 */ /* 0x000fe40000000f00 */
[----:B-----5:R-:W-:Y:S01]  /*1c3d0*/  LOP3.LUT R7, R0, 0x1f, RZ, 0xc0, !PT ;  /* 0x0000001f00077812 */ /* 0x020fe200078ec0ff */
[----:B------:R-:W-:-:S03]  /*1c3e0*/  IMAD.U32 R0, RZ, RZ, UR4 ;  /* 0x00000004ff007e24 */ /* 0x000fc6000f8e00ff */
[C---:B------:R-:W-:Y:S01]  /*1c3f0*/  ISETP.NE.AND P0, PT, R7.reuse, 0x1f, PT ;  /* 0x0000001f0700780c */ /* 0x040fe20003f05270 */
[----:B0-----:R-:W-:-:S05]  /*1c400*/  IMAD.IADD R5, R7, 0x1, R19 ;  /* 0x0000000107057824 */ /* 0x001fca00078e0213 */
[----:B------:R-:W-:-:S13]  /*1c410*/  ISETP.GE.OR P0, PT, R5, R0, !P0 ;  /* 0x000000000500720c */ /* 0x000fda0004706670 */
[----:B------:R-:W-:Y:S05]  /*1c420*/  @P0 BRA `(.L_x_4409) ;  /* 0x00000000000c0947 */ /* 0x000fea0003800000 */
[----:B-1----:R-:W0:Y:S02]  /*1c430*/  LDC.64 R2, c[0x0][0xd58] ;  /* 0x00035600ff027b82 */ /* 0x002e240000000a00 */
[----:B0-----:R-:W-:-:S05]  /*1c440*/  IMAD.WIDE R2, R5, 0x4, R2 ;  /* 0x0000000405027825 */ /* 0x001fca00078e0202 */
[----:B------:R0:W5:Y:S02]  /*1c450*/  LDG.E R17, desc[UR54][R2.64] ;  /* 0x0000003602117981 */ /* 0x000164000c1e1900 */
.L_x_4409:
[----:B------:R-:W-:Y:S05]  /*1c460*/  BSYNC B0 ;  /* 0x0000000000007941 */ /* 0x000fea0003800000 */
.L_x_4408:
        /* <DEDUP_REMOVED lines=21> */
[----:B-1----:R-:W-:-:S05]  /*1c5c0*/  IMAD.IADD R2, R6, 0x1, R7 ;  /* 0x0000000106027824 */ /* 0x002fca00078e0207 */
[----:B------:R0:W1:Y:S02]  /*1c5d0*/  SHFL.IDX PT, R14, R2, 0x1f, 0x1f ;  /* 0x03e01f00020e7f89 */ /* 0x00006400000e0000 */
.L_x_4523:
[----:B------:R-:W-:Y:S02]  /*1c5e0*/  ULDC UR4, c[0x0][0xd10] ;  /* 0x0003440000047ab9 */ /* 0x000fe40000000800 */
[----:B------:R-:W-:-:S04]  /*1c5f0*/  IMAD.U32 R5, RZ, RZ, UR4 ;  /* 0x00000004ff057e24 */ /* 0x000fc8000f8e00ff */
[----:B-1----:R-:W-:-:S04]  /*1c600*/  IMAD R3, R14, R5, RZ ;  /* 0x000000050e037224 */ /* 0x002fc800078e02ff */
[----:B--2-4-:R-:W-:-:S05]  /*1c610*/  IMAD.IADD R16, R16, 0x1, R3 ;  /* 0x0000000110107824 */ /* 0x014fca00078e0203 */
[----:B---3--:R-:W-:-:S13]  /*1c620*/  ISETP.GT.AND P0, PT, R16, R4, PT ;  /* 0x000000041000720c */ /* 0x008fda0003f04270 */
[----:B------:R-:W-:Y:S05]  /*1c630*/  @P0 BRA `(.L_x_4411) ;  /* 0x0000000000b40947 */ /* 0x000fea0003800000 */
[----:B------:R-:W1:Y:S02]  /*1c640*/  LDC R0, c[0x0][0xd14] ;  /* 0x00034500ff007b82 */ /* 0x000e640000000800 */
.L_x_4416:
        /* <DEDUP_REMOVED lines=14> */
.L_x_4414:
[----:B------:R-:W-:Y:S05]  /*1c730*/  BSYNC B0 ;  /* 0x0000000000007941 */ /* 0x000fea0003800000 */
.L_x_4413:
        /* <DEDUP_REMOVED lines=23> */
.L_x_4531:
[----:B------:R-:W-:Y:S02]  /*1c8b0*/  ULDC UR4, c[0x0][0xd10] ;  /* 0x0003440000047ab9 */ /* 0x000fe40000000800 */
[----:B------:R-:W-:-:S04]  /*1c8c0*/  IMAD.U32 R5, RZ, RZ, UR4 ;  /* 0x00000004ff057e24 */ /* 0x000fc8000f8e00ff */
[----:B-1----:R-:W-:-:S04]  /*1c8d0*/  IMAD R3, R14, R5, RZ ;  /* 0x000000050e037224 */ /* 0x002fc800078e02ff */
[----:B------:R-:W-:-:S05]  /*1c8e0*/  IMAD.IADD R16, R3, 0x1, R16 ;  /* 0x0000000103107824 */ /* 0x000fca00078e0210 */
[----:B------:R-:W-:-:S13]  /*1c8f0*/  ISETP.GT.AND P0, PT, R16, R4, PT ;  /* 0x000000041000720c */ /* 0x000fda0003f04270 */
[----:B------:R-:W-:Y:S05]  /*1c900*/  @!P0 BRA `(.L_x_4416) ;  /* 0xfffffffc00508947 */ /* 0x000fea000383ffff */
.L_x_4411:
        /* <DEDUP_REMOVED lines=8> */
.L_x_4535:
[----:B------:R-:W-:Y:S01]  /*1c990*/  ISETP.NE.AND P0, PT, R3, RZ, PT ;  /* 0x000000ff0300720c */ /* 0x000fe20003f05270 */
[----:B------:R-:W-:-:S12]  /*1c9a0*/  IMAD.MOV.U32 R7, RZ, RZ, RZ ;  /* 0x000000ffff077224 */ /* 0x000fd800078e00ff */
[----:B------:R-:W-:Y:S05]  /*1c9b0*/  @!P0 BRA `(.L_x_4418) ;  /* 0x0000000000108947 */ /* 0x000fea0003800000 */
[----:B------:R-:W-:Y:S01]  /*1c9c0*/  UMOV UR4, 0xffffffff ;  /* 0xffffffff00047882 */ /* 0x000fe20000000000 */
[----:B------:R-:W-:Y:S02]  /*1c9d0*/  VIADD R12, R6, 0xffffffff ;  /* 0xffffffff060c7836 */ /* 0x000fe40000000000 */
[----:B------:R-:W-:Y:S05]  /*1c9e0*/  BRA.DIV UR4, `(.L_x_4419) ;  /* 0x0000002604c87947 */ /* 0x000fea000b800000 */
[----:B------:R3:W4:Y:S02]  /*1c9f0*/  SHFL.IDX PT, R7, R2, R12, 0x1f ;  /* 0x00001f0c02077589 */ /* 0x00072400000e0000 */
.L_x_4418:
[----:B0--3--:R-:W0:Y:S01]  /*1ca00*/  LDC.64 R2, c[0x0][0xd68] ;  /* 0x00035a00ff027b82 */ /* 0x009e220000000a00 */
[----:B------:R-:W-:-:S05]  /*1ca10*/  IADD3 R19, R6, R19, RZ ;  /* 0x0000001306137210 */ /* 0x000fca0007ffe0ff */
[----:B0-----:R-:W-:-:S05]  /*1ca20*/  IMAD.WIDE R2, R19, 0x4, R2 ;  /* 0x0000000413027825 */ /* 0x001fca00078e0202 */
[----:B------:R-:W1:Y:S01]  /*1ca30*/  LDG.E R9, desc[UR54][R2.64] ;  /* 0x0000003602097981 */ /* 0x000e62000c1e1900 */
[----:B----4-:R-:W-:Y:S02]  /*1ca40*/  IMAD R16, R7, R5, R16 ;  /* 0x0000000507107224 */ /* 0x010fe400078e0210 */
[----:B-12---:R-:W-:-:S05]  /*1ca50*/  IMAD R6, R17, R9, RZ ;  /* 0x0000000911067224 */ /* 0x006fca00078e02ff */
        /* <DEDUP_REMOVED lines=46> */
[----:B------:R-:W-:Y:S02]  /*1cd40*/  @!P0 IMAD.IADD R2, R2, 0x1, -R5 ;  /* 0x0000000102028824 */ /* 0x000fe400078e0a05 */
[----:B------:R-:W-:-:S03]  /*1cd50*/  @!P0 VIADD R11, R11, 0x1 ;  /* 0x000000010b0b8836 */ /* 0x000fc60000000000 */
[----:B------:R-:W-:Y:S02]  /*1cd60*/  ISETP.GE.U32.AND P0, PT, R2, R5, PT ;  /* 0x000000050200720c */ /* 0x000fe40003f06070 */
[C---:B------:R-:W-:Y:S01]  /*1cd70*/  LOP3.LUT R2, R4.reuse, R9, RZ, 0x3c, !PT ;  /* 0x0000000904027212 */ /* 0x040fe200078e3cff */
[----:B------:R-:W-:-:S10]  /*1cd80*/  IMAD.IADD R4, R4, 0x1, R7 ;  /* 0x0000000104047824 */ /* 0x000fd400078e0207 */
        /* <DEDUP_REMOVED lines=10> */
.L_x_4412:
[----:B------:R-:W-:Y:S01]  /*1ce30*/  UMOV UR4, URZ ;  /* 0x0000003f00047c82 */ /* 0x000fe20008000000 */
[----:B------:R-:W-:Y:S01]  /*1ce40*/  UMOV UR5, URZ ;  /* 0x0000003f00057c82 */ /* 0x000fe20008000000 */
[----:B------:R-:W-:Y:S01]  /*1ce50*/  ULDC UR6, c[0x0][0xd14] ;  /* 0x0003450000067ab9 */ /* 0x000fe20000000800 */
[----:B------:R-:W-:Y:S02]  /*1ce60*/  IMAD.MOV.U32 R16, RZ, RZ, R4 ;  /* 0x000000ffff107224 */ /* 0x000fe400078e0004 */
[----:B------:R-:W-:Y:S02]  /*1ce70*/  IMAD.U32 R17, RZ, RZ, UR4 ;  /* 0x00000004ff117e24 */ /* 0x000fe4000f8e00ff */
[----:B------:R-:W-:Y:S02]  /*1ce80*/  IMAD.U32 R18, RZ, RZ, UR5 ;  /* 0x00000005ff127e24 */ /* 0x000fe4000f8e00ff */
[----:B------:R-:W-:-:S07]  /*1ce90*/  IMAD.U32 R19, RZ, RZ, UR6 ;  /* 0x00000006ff137e24 */ /* 0x000fce000f8e00ff */
.L_x_4420:
        /* <DEDUP_REMOVED lines=12> */
.L_x_4337:
[----:B-1----:R-:W2:Y:S01]  /*1cf60*/  LDL.LU R0, [R1+0x28] ;  /* 0x0000280001007983 */ /* 0x002ea20000300800 */
[----:B------:R-:W1:Y:S01]  /*1cf70*/  S2R R5, SR_CgaCtaId ;  /* 0x0000000000057919 */ /* 0x000e620000008800 */
[----:B--2---:R-:W-:-:S05]  /*1cf80*/  VIADD R0, R0, 0x1 ;  /* 0x0000000100007836 */ /* 0x004fca0000000000 */
[----:B---3--:R-:W-:-:S04]  /*1cf90*/  LEA.HI R2, R0, R0, RZ, 0x1 ;  /* 0x0000000000027211 */ /* 0x008fc800078f08ff */
[----:B------:R-:W-:-:S05]  /*1cfa0*/  LOP3.LUT R3, R2, 0xfffffffe, RZ, 0xc0, !PT ;  /* 0xfffffffe02037812 */ /* 0x000fca00078ec0ff */
[----:B------:R-:W-:Y:S01]  /*1cfb0*/  IMAD.IADD R3, R0, 0x1, -R3 ;  /* 0x0000000100037824 */ /* 0x000fe200078e0a03 */
[----:B------:R-:W-:-:S04]  /*1cfc0*/  MOV R0, 0x400 ;  /* 0x0000040000007802 */ /* 0x000fc80000000f00 */
[----:B-1----:R-:W-:Y:S02]  /*1cfd0*/  LEA R0, R5, R0, 0x18 ;  /* 0x0000000005007211 */ /* 0x002fe400078ec0ff */
[----:B------:R-:W-:-:S04]  /*1cfe0*/  SHF.L.U32 R3, R3, 0x1f, RZ ;  /* 0x0000001f03037819 */ /* 0x000fc800000006ff */
[----:B------:R-:W1:Y:S02]  /*1cff0*/  SYNCS.PHASECHK.TRANS64.TRYWAIT P0, [R0+URZ+0x38820], R3 ;  /* 0x03882003000075a7 */ /* 0x000e64000800017f */
[----:B-1----:R-:W-:Y:S05]  /*1d000*/  @!P0 BRA `(.L_x_4422) ;  /* 0x0000002000688947 */ /* 0x002fea0003800000 */
.L_x_4538:
[----:B------:R-:W-:-:S03]  /*1d010*/  UMOV UR4, 0xffffffff ;  /* 0xffffffff00047882 */ /* 0x000fc60000000000 */
[----:B------:R-:W-:Y:S05]  /*1d020*/  BRA.DIV UR4, `(.L_x_4423) ;  /* 0x0000002204747947 */ /* 0x000fea000b800000 */
[----:B------:R-:W2:Y:S02]  /*1d030*/  S2R R2, SR_TID.X ;  /* 0x0000000000027919 */ /* 0x000ea40000002100 */
[----:B--2---:R-:W-:-:S04]  /*1d040*/  SHF.R.U32.HI R2, RZ, 0x5, R2 ;  /* 0x00000005ff027819 */ /* 0x004fc80000011602 */
[----:B------:R-:W-:-:S05]  /*1d050*/  LOP3.LUT R2, R2, 0x3, RZ, 0xc0, !PT ;  /* 0x0000000302027812 */ /* 0x000fca00078ec0ff */
[----:B------:R2:W3:Y:S02]  /*1d060*/  SHFL.IDX PT, R14, R2, RZ, 0x1f ;  /* 0x00001fff020e7589 */ /* 0x0004e400000e0000 */
.L_x_4541:
[----:B---3--:R-:W-:-:S13]  /*1d070*/  ISETP.NE.AND P0, PT, R14, RZ, PT ;  /* 0x000000ff0e00720c */ /* 0x008fda0003f05270 */
[----:B------:R-:W-:Y:S05]  /*1d080*/  @P0 BRA `(.L_x_4188) ;  /* 0x0000000000940947 */ /* 0x000fea0003800000 */
[----:B------:R-:W-:-:S03]  /*1d090*/  UMOV UR4, 0xffffffff ;  /* 0xffffffff00047882 */ /* 0x000fc60000000000 */
[----:B------:R-:W-:Y:S05]  /*1d0a0*/  BRA.DIV UR4, `(.L_x_4424) ;  /* 0x0000002204887947 */ /* 0x000fea000b800000 */
[----:B------:R-:W-:-:S13]  /*1d0b0*/  ELECT P6, URZ, PT ;  /* 0x00000000003f782f */ /* 0x000fda00038c0000 */
.L_x_4544:
[----:B------:R-:W-:Y:S05]  /*1d0c0*/  @!P6 BRA `(.L_x_4188) ;  /* 0x000000000084e947 */ /* 0x000fea0003800000 */
[----:B--2---:R-:W2:Y:S02]  /*1d0d0*/  LDL.LU R2, [R1+0x34] ;  /* 0x0000340001027983 */ /* 0x004ea40000300800 */
[----:B--2---:R-:W-:-:S04]  /*1d0e0*/  LOP3.LUT R2, R2, 0x2, RZ, 0xfc, !PT ;  /* 0x0000000202027812 */ /* 0x004fc800078efcff */
[----:B------:R-:W-:-:S13]  /*1d0f0*/  ISETP.NE.AND P2, PT, R2, 0x3, PT ;  /* 0x000000030200780c */ /* 0x000fda0003f45270 */
[----:B------:R-:W-:Y:S05]  /*1d100*/  @!P2 BRA `(.L_x_4425) ;  /* 0x000000000004a947 */ /* 0x000fea0003800000 */
[----:B------:R-:W-:Y:S01]  /*1d110*/  BPT.TRAP 0x1 ;  /* 0x000000040000795c */ /* 0x000fe20000300000 */
.L_x_4425:
        /* <DEDUP_REMOVED lines=14> */
.L_x_4545:
[----:B------:R-:W2:Y:S02]  /*1d200*/  SYNCS.PHASECHK.TRANS64.TRYWAIT P0, [R7+URZ], R2 ;  /* 0x00000002070075a7 */ /* 0x000ea4000800017f */
[----:B--2---:R-:W-:Y:S05]  /*1d210*/  @!P0 BRA `(.L_x_4427) ;  /* 0x0000002000608947 */ /* 0x004fea0003800000 */
.L_x_4546:
[----:B------:R-:W-:Y:S05]  /*1d220*/  @!P2 BRA `(.L_x_4428) ;  /* 0x000000000004a947 */ /* 0x000fea0003800000 */
[----:B------:R-:W-:Y:S01]  /*1d230*/  BPT.TRAP 0x1 ;  /* 0x000000040000795c */ /* 0x000fe20000300000 */
.L_x_4428:
[----:B------:R-:W3:Y:S01]  /*1d240*/  LDL.LU R4, [R1] ;  /* 0x0000000001047983 */ /* 0x000ee20000300800 */
[----:B------:R-:W-:-:S04]  /*1d250*/  VIADD R0, R0, 0x38860 ;  /* 0x0003886000007836 */ /* 0x000fc80000000000 */
[----:B---3--:R-:W-:-:S04]  /*1d260*/  IMAD R4, R4, 0x8, R0 ;  /* 0x0000000804047824 */ /* 0x008fc800078e0200 */
[----:B------:R-:W3:Y:S02]  /*1d270*/  SYNCS.PHASECHK.TRANS64.TRYWAIT P0, [R4+URZ], R5 ;  /* 0x00000005040075a7 */ /* 0x000ee4000800017f */
[----:B---3--:R-:W-:Y:S05]  /*1d280*/  @!P0 BRA `(.L_x_4429) ;  /* 0x0000002000588947 */ /* 0x008fea0003800000 */
.L_x_4547:
[----:B------:R-:W-:-:S07]  /*1d290*/  IMAD R3, R3, 0x8, R0 ;  /* 0x0000000803037824 */ /* 0x000fce00078e0200 */
.L_x_4430:
[----:B----4-:R4:W0:Y:S02]  /*1d2a0*/  SYNCS.PHASECHK.TRANS64.TRYWAIT P0, [R3+URZ], R2 ;  /* 0x00000002030075a7 */ /* 0x010824000800017f */
[----:B0-----:R-:W-:Y:S05]  /*1d2b0*/  @!P0 NANOSLEEP.SYNCS 0x989680 ;  /* 0x009896800000895d */ /* 0x001fea0003900000 */
[----:B------:R-:W0:Y:S02]  /*1d2c0*/  @!P0 SYNCS.PHASECHK.TRANS64 P0, [R3+URZ], R2 ;  /* 0x00000002030085a7 */ /* 0x000e24000800007f */
[----:B0-----:R-:W-:Y:S05]  /*1d2d0*/  @!P0 BRA `(.L_x_4430) ;  /* 0xfffffffc00f08947 */ /* 0x001fea000383ffff */
.L_x_4188:
[----:B------:R-:W-:Y:S05]  /*1d2e0*/  BSYNC B8 ;  /* 0x0000000000087941 */ /* 0x000fea0003800000 */
.L_x_4185:
[----:B------:R-:W-:Y:S05]  /*1d2f0*/  EXIT ;  /* 0x000000000000794d */ /* 0x000fea0003800000 */
.L_x_4204:
[----:B0-----:R0:W1:Y:S02]  /*1d300*/  SYNCS.PHASECHK.TRANS64.TRYWAIT P5, [R70+URZ+0x38890], R57 ;  /* 0x03889039460075a7 */ /* 0x00106400080a017f */
[----:B-1----:R-:W-:Y:S05]  /*1d310*/  @!P5 NANOSLEEP.SYNCS 0x989680 ;  /* 0x009896800000d95d */ /* 0x002fea0003900000 */
[----:B------:R-:W1:Y:S02]  /*1d320*/  @!P5 SYNCS.PHASECHK.TRANS64 P5, [R70+URZ+0x38890], R57 ;  /* 0x038890394600d5a7 */ /* 0x000e6400080a007f */
[----:B-1----:R-:W-:Y:S05]  /*1d330*/  @!P5 BRA `(.L_x_4204) ;  /* 0xfffffffc00f0d947 */ /* 0x002fea000383ffff */
[----:B------:R-:W-:Y:S05]  /*1d340*/  BRA `(.L_x_4431) ;  /* 0xfffffe5000e47947 */ /* 0x000fea000383ffff */
.L_x_4214:
[----:B0-----:R0:W1:Y:S02]  /*1d350*/  SYNCS.PHASECHK.TRANS64.TRYWAIT P5, [R70+URZ+0x38890], R57 ;  /* 0x03889039460075a7 */ /* 0x00106400080a017f */
[----:B-1----:R-:W-:Y:S05]  /*1d360*/  @!P5 NANOSLEEP.SYNCS 0x989680 ;  /* 0x009896800000d95d */ /* 0x002fea0003900000 */
[----:B------:R-:W1:Y:S02]  /*1d370*/  @!P5 SYNCS.PHASECHK.TRANS64 P5, [R70+URZ+0x38890], R57 ;  /* 0x038890394600d5a7 */ /* 0x000e6400080a007f */
[----:B-1----:R-:W-:Y:S05]  /*1d380*/  @!P5 BRA `(.L_x_4214) ;  /* 0xfffffffc00f0d947 */ /* 0x002fea000383ffff */
[----:B------:R-:W-:Y:S05]  /*1d390*/  BRA `(.L_x_4432) ;  /* 0xfffffe5c00507947 */ /* 0x000fea000383ffff */
.L_x_4219:
[----:B0-----:R0:W1:Y:S02]  /*1d3a0*/  SYNCS.PHASECHK.TRANS64.TRYWAIT P5, [R70+URZ+0x38890], R57 ;  /* 0x03889039460075a7 */ /* 0x00106400080a017f */
[----:B-1----:R-:W-:Y:S05]  /*1d3b0*/  @!P5 NANOSLEEP.SYNCS 0x989680 ;  /* 0x009896800000d95d */ /* 0x002fea0003900000 */
[----:B------:R-:W1:Y:S02]  /*1d3c0*/  @!P5 SYNCS.PHASECHK.TRANS64 P5, [R70+URZ+0x38890], R57 ;  /* 0x038890394600d5a7 */ /* 0x000e6400080a007f */
[----:B-1----:R-:W-:Y:S05]  /*1d3d0*/  @!P5 BRA `(.L_x_4219) ;  /* 0xfffffffc00f0d947 */ /* 0x002fea000383ffff */
[----:B------:R-:W-:Y:S05]  /*1d3e0*/  BRA `(.L_x_4433) ;  /* 0xfffffe6400807947 */ /* 0x000fea000383ffff */
.L_x_4223:
[----:B----4-:R4:W0:Y:S02]  /*1d3f0*/  SYNCS.PHASECHK.TRANS64.TRYWAIT P5, [R70+URZ+0x388b0], R57 ;  /* 0x0388b039460075a7 */ /* 0x01082400080a017f */
[----:B0-----:R-:W-:Y:S05]  /*1d400*/  @!P5 NANOSLEEP.SYNCS 0x989680 ;  /* 0x009896800000d95d */ /* 0x001fea0003900000 */
[----:B------:R-:W0:Y:S02]  /*1d410*/  @!P5 SYNCS.PHASECHK.TRANS64 P5, [R70+URZ+0x388b0], R57 ;  /* 0x0388b0394600d5a7 */ /* 0x000e2400080a007f */
[----:B0-----:R-:W-:Y:S05]  /*1d420*/  @!P5 BRA `(.L_x_4223) ;  /* 0xfffffffc00f0d947 */ /* 0x001fea000383ffff */
[----:B------:R-:W-:Y:S05]  /*1d430*/  BRA `(.L_x_4434) ;  /* 0xfffffe6400fc7947 */ /* 0x000fea000383ffff */
.L_x_4250:
        /* <DEDUP_REMOVED lines=8> */
.L_x_4436:
[----:B------:R-:W-:Y:S05]  /*1d4c0*/  BSYNC B1 ;  /* 0x0000000000017941 */ /* 0x000fea0003800000 */
.L_x_4435:
[----:B------:R-:W-:Y:S05]  /*1d4d0*/  BRA `(.L_x_4437) ;  /* 0xfffffe9800687947 */ /* 0x000fea000383ffff */
.L_x_4251:
        /* <DEDUP_REMOVED lines=8> */
.L_x_4439:
[----:B------:R-:W-:Y:S05]  /*1d560*/  BSYNC B1 ;  /* 0x0000000000017941 */ /* 0x000fea0003800000 */
.L_x_4438:
[----:B------:R-:W-:Y:S05]  /*1d570*/  BRA `(.L_x_4440) ;  /* 0xfffffe9800487947 */ /* 0x000fea000383ffff */
.L_x_4252:
        /* <DEDUP_REMOVED lines=8> */
.L_x_4442:
[----:B------:R-:W-:Y:S05]  /*1d600*/  BSYNC B1 ;  /* 0x0000000000017941 */ /* 0x000fea0003800000 */
.L_x_4441:
[----:B------:R-:W-:Y:S05]  /*1d610*/  BRA `(.L_x_4443) ;  /* 0xfffffe9800287947 */ /* 0x000fea000383ffff */
.L_x_4253:
        /* <DEDUP_REMOVED lines=8> */
.L_x_4445:
[----:B------:R-:W-:Y:S05]  /*1d6a0*/  BSYNC B1 ;  /* 0x0000000000017941 */ /* 0x000fea0003800000 */
.L_x_4444:
[----:B------:R-:W-:Y:S05]  /*1d6b0*/  BRA `(.L_x_4446) ;  /* 0xfffffe9800087947 */ /* 0x000fea000383ffff */
.L_x_4254:
        /* <DEDUP_REMOVED lines=8> */
.L_x_4448:
[----:B------:R-:W-:Y:S05]  /*1d740*/  BSYNC B1 ;  /* 0x0000000000017941 */ /* 0x000fea0003800000 */
.L_x_4447:
[----:B------:R-:W-:Y:S05]  /*1d750*/  BRA `(.L_x_4449) ;  /* 0xfffffe9400e87947 */ /* 0x000fea000383ffff */
.L_x_4255:
        /* <DEDUP_REMOVED lines=8> */
.L_x_4451:
[----:B------:R-:W-:Y:S05]  /*1d7e0*/  BSYNC B1 ;  /* 0x0000000000017941 */ /* 0x000fea0003800000 */
.L_x_4450:
[----:B------:R-:W-:Y:S05]  /*1d7f0*/  BRA `(.L_x_4452) ;  /* 0xfffffe9400c87947 */ /* 0x000fea000383ffff */
.L_x_4256:
        /* <DEDUP_REMOVED lines=8> */
.L_x_4454:
[----:B------:R-:W-:Y:S05]  /*1d880*/  BSYNC B1 ;  /* 0x0000000000017941 */ /* 0x000fea0003800000 */
.L_x_4453:
[----:B------:R-:W-:Y:S05]  /*1d890*/  BRA `(.L_x_4455) ;  /* 0xfffffe9400a87947 */ /* 0x000fea000383ffff */
.L_x_4257:
        /* <DEDUP_REMOVED lines=8> */
.L_x_4457:
[----:B------:R-:W-:Y:S05]  /*1d920*/  BSYNC B1 ;  /* 0x0000000000017941 */ /* 0x000fea0003800000 */
.L_x_4456:
[----:B------:R-:W-:Y:S05]  /*1d930*/  BRA `(.L_x_4458) ;  /* 0xfffffe9400887947 */ /* 0x000fea000383ffff */
.L_x_4259:
[----:B0-----:R0:W1:Y:S02]  /*1d940*/  SYNCS.PHASECHK.TRANS64.TRYWAIT P2, [R2+URZ+0x38800], R7 ;  /* 0x03880007020075a7 */ /* 0x001064000804017f */
[----:B-1----:R-:W-:Y:S05]  /*1d950*/  @!P2 NANOSLEEP.SYNCS 0x989680 ;  /* 0x009896800000a95d */ /* 0x002fea0003900000 */
[----:B------:R-:W1:Y:S02]  /*1d960*/  @!P2 SYNCS.PHASECHK.TRANS64 P2, [R2+URZ+0x38800], R7 ;  /* 0x038800070200a5a7 */ /* 0x000e64000804007f */
[----:B-1----:R-:W-:Y:S05]  /*1d970*/  @!P2 BRA `(.L_x_4259) ;  /* 0xfffffffc00f0a947 */ /* 0x002fea000383ffff */
[----:B------:R-:W-:Y:S05]  /*1d980*/  BRA `(.L_x_4459) ;  /* 0xfffffe9800107947 */ /* 0x000fea000383ffff */
.L_x_4267:
        /* <DEDUP_REMOVED lines=8> */
.L_x_4461:
[----:B------:R-:W-:Y:S05]  /*1da10*/  BSYNC B1 ;  /* 0x0000000000017941 */ /* 0x000fea0003800000 */
.L_x_4460:
[----:B------:R-:W-:Y:S05]  /*1da20*/  BRA `(.L_x_4462) ;  /* 0xfffffea8002c7947 */ /* 0x000fea000383ffff */
.L_x_4268:
        /* <DEDUP_REMOVED lines=8> */
.L_x_4464:
[----:B------:R-:W-:Y:S05]  /*1dab0*/  BSYNC B1 ;  /* 0x0000000000017941 */ /* 0x000fea0003800000 */
.L_x_4463:
[----:B------:R-:W-:Y:S05]  /*1dac0*/  BRA `(.L_x_4465) ;  /* 0xfffffea8000c7947 */ /* 0x000fea000383ffff */
.L_x_4269:
        /* <DEDUP_REMOVED lines=8> */
.L_x_4467:
[----:B------:R-:W-:Y:S05]  /*1db50*/  BSYNC B1 ;  /* 0x0000000000017941 */ /* 0x000fea0003800000 */
.L_x_4466:
[----:B------:R-:W-:Y:S05]  /*1db60*/  BRA `(.L_x_4468) ;  /* 0xfffffea400ec7947 */ /* 0x000fea000383ffff */
.L_x_4270:
        /* <DEDUP_REMOVED lines=8> */
.L_x_4470:
[----:B------:R-:W-:Y:S05]  /*1dbf0*/  BSYNC B1 ;  /* 0x0000000000017941 */ /* 0x000fea0003800000 */
.L_x_4469:
[----:B------:R-:W-:Y:S05]  /*1dc00*/  BRA `(.L_x_4471) ;  /* 0xfffffea400cc7947 */ /* 0x000fea000383ffff */
.L_x_4271:
        /* <DEDUP_REMOVED lines=8> */
.L_x_4473:
[----:B------:R-:W-:Y:S05]  /*1dc90*/  BSYNC B1 ;  /* 0x0000000000017941 */ /* 0x000fea0003800000 */
.L_x_4472:
[----:B------:R-:W-:Y:S05]  /*1dca0*/  BRA `(.L_x_4474) ;  /* 0xfffffea400ac7947 */ /* 0x000fea000383ffff */
.L_x_4272:
        /* <DEDUP_REMOVED lines=8> */
.L_x_4476:
[----:B------:R-:W-:Y:S05]  /*1dd30*/  BSYNC B1 ;  /* 0x0000000000017941 */ /* 0x000fea0003800000 */
.L_x_4475:
[----:B------:R-:W-:Y:S05]  /*1dd40*/  BRA `(.L_x_4477) ;  /* 0xfffffea400907947 */ /* 0x000fea000383ffff */
.L_x_4273:
        /* <DEDUP_REMOVED lines=8> */
.L_x_4479:
[----:B------:R-:W-:Y:S05]  /*1ddd0*/  BSYNC B1 ;  /* 0x0000000000017941 */ /* 0x000fea0003800000 */
.L_x_4478:
[----:B------:R-:W-:Y:S05]  /*1dde0*/  BRA `(.L_x_4480) ;  /* 0xfffffea400747947 */ /* 0x000fea000383ffff */
.L_x_4274:
        /* <DEDUP_REMOVED lines=8> */
.L_x_4482:
[----:B------:R-:W-:Y:S05]  /*1de70*/  BSYNC B1 ;  /* 0x0000000000017941 */ /* 0x000fea0003800000 */
.L_x_4481:
[----:B------:R-:W-:Y:S05]  /*1de80*/  BRA `(.L_x_4483) ;  /* 0xfffffea400587947 */ /* 0x000fea000383ffff */
.L_x_4276:
[----:B0-----:R0:W1:Y:S02]  /*1de90*/  SYNCS.PHASECHK.TRANS64.TRYWAIT P1, [R2+URZ+0x38800], R3 ;  /* 0x03880003020075a7 */ /* 0x001064000802017f */
[----:B-1----:R-:W-:Y:S05]  /*1dea0*/  @!P1 NANOSLEEP.SYNCS 0x989680 ;  /* 0x009896800000995d */ /* 0x002fea0003900000 */
[----:B------:R-:W1:Y:S02]  /*1deb0*/  @!P1 SYNCS.PHASECHK.TRANS64 P1, [R2+URZ+0x38800], R3 ;  /* 0x03880003020095a7 */ /* 0x000e64000802007f */
[----:B-1----:R-:W-:Y:S05]  /*1dec0*/  @!P1 BRA `(.L_x_4276) ;  /* 0xfffffffc00f09947 */ /* 0x002fea000383ffff */
[----:B------:R-:W-:Y:S05]  /*1ded0*/  BRA `(.L_x_4484) ;  /* 0xfffffea400d07947 */ /* 0x000fea000383ffff */
.L_x_4282:
[----:B0-----:R0:W1:Y:S02]  /*1dee0*/  SYNCS.PHASECHK.TRANS64.TRYWAIT P1, [R172+URZ+0x38830], R15 ;  /* 0x0388300fac0075a7 */ /* 0x001064000802017f */
[----:B-1----:R-:W-:Y:S05]  /*1def0*/  @!P1 NANOSLEEP.SYNCS 0x989680 ;  /* 0x009896800000995d */ /* 0x002fea0003900000 */
[----:B------:R-:W1:Y:S02]  /*1df00*/  @!P1 SYNCS.PHASECHK.TRANS64 P1, [R172+URZ+0x38830], R15 ;  /* 0x0388300fac0095a7 */ /* 0x000e64000802007f */
[----:B-1----:R-:W-:Y:S05]  /*1df10*/  @!P1 BRA `(.L_x_4282) ;  /* 0xfffffffc00f09947 */ /* 0x002fea000383ffff */
[----:B------:R-:W-:Y:S05]  /*1df20*/  BRA `(.L_x_4281) ;  /* 0xfffffeb400647947 */ /* 0x000fea000383ffff */
.L_x_4284:
[----:B-1----:R1:W2:Y:S02]  /*1df30*/  SYNCS.PHASECHK.TRANS64.TRYWAIT P1, [R2+URZ+0x38810], R3 ;  /* 0x03881003020075a7 */ /* 0x0022a4000802017f */
[----:B--2---:R-:W-:Y:S05]  /*1df40*/  @!P1 NANOSLEEP.SYNCS 0x989680 ;  /* 0x009896800000995d */ /* 0x004fea0003900000 */
[----:B------:R-:W2:Y:S02]  /*1df50*/  @!P1 SYNCS.PHASECHK.TRANS64 P1, [R2+URZ+0x38810], R3 ;  /* 0x03881003020095a7 */ /* 0x000ea4000802007f */
[----:B--2---:R-:W-:Y:S05]  /*1df60*/  @!P1 BRA `(.L_x_4284) ;  /* 0xfffffffc00f09947 */ /* 0x004fea000383ffff */
[----:B------:R-:W-:Y:S05]  /*1df70*/  BRA `(.L_x_4485) ;  /* 0xfffffeb800147947 */ /* 0x000fea000383ffff */
.L_x_4289:
[----:B-1----:R1:W4:Y:S02]  /*1df80*/  SYNCS.PHASECHK.TRANS64.TRYWAIT P1, [R172+URZ+0x38850], R15 ;  /* 0x0388500fac0075a7 */ /* 0x002324000802017f */
[----:B----4-:R-:W-:Y:S05]  /*1df90*/  @!P1 NANOSLEEP.SYNCS 0x989680 ;  /* 0x009896800000995d */ /* 0x010fea0003900000 */
[----:B------:R-:W4:Y:S02]  /*1dfa0*/  @!P1 SYNCS.PHASECHK.TRANS64 P1, [R172+URZ+0x38850], R15 ;  /* 0x0388500fac0095a7 */ /* 0x000f24000802007f */
[----:B----4-:R-:W-:Y:S05]  /*1dfb0*/  @!P1 BRA `(.L_x_4289) ;  /* 0xfffffffc00f09947 */ /* 0x010fea000383ffff */
[----:B------:R-:W-:Y:S05]  /*1dfc0*/  BRA `(.L_x_4288) ;  /* 0xfffffeb800447947 */ /* 0x000fea000383ffff */
.L_x_4297:
[----:B-1----:R1:W2:Y:S02]  /*1dfd0*/  SYNCS.PHASECHK.TRANS64.TRYWAIT P2, [R20+URZ+0x38830], R201 ;  /* 0x038830c9140075a7 */ /* 0x0022a4000804017f */
[----:B--2---:R-:W-:Y:S05]  /*1dfe0*/  @!P2 NANOSLEEP.SYNCS 0x989680 ;  /* 0x009896800000a95d */ /* 0x004fea0003900000 */
[----:B------:R-:W2:Y:S02]  /*1dff0*/  @!P2 SYNCS.PHASECHK.TRANS64 P2, [R20+URZ+0x38830], R201 ;  /* 0x038830c91400a5a7 */ /* 0x000ea4000804007f */
[----:B--2---:R-:W-:Y:S05]  /*1e000*/  @!P2 BRA `(.L_x_4297) ;  /* 0xfffffffc00f0a947 */ /* 0x004fea000383ffff */
[----:B------:R-:W-:Y:S05]  /*1e010*/  BRA `(.L_x_4296) ;  /* 0xfffffee8003c7947 */ /* 0x000fea000383ffff */
.L_x_4302:
[----:B---3--:R3:W4:Y:S02]  /*1e020*/  SYNCS.PHASECHK.TRANS64.TRYWAIT P2, [R20+URZ+0x38850], R201 ;  /* 0x038850c9140075a7 */ /* 0x008724000804017f */
[----:B----4-:R-:W-:Y:S05]  /*1e030*/  @!P2 NANOSLEEP.SYNCS 0x989680 ;  /* 0x009896800000a95d */ /* 0x010fea0003900000 */
[----:B------:R-:W4:Y:S02]  /*1e040*/  @!P2 SYNCS.PHASECHK.TRANS64 P2, [R20+URZ+0x38850], R201 ;  /* 0x038850c91400a5a7 */ /* 0x000f24000804007f */
[----:B----4-:R-:W-:Y:S05]  /*1e050*/  @!P2 BRA `(.L_x_4302) ;  /* 0xfffffffc00f0a947 */ /* 0x010fea000383ffff */
[----:B------:R-:W-:Y:S05]  /*1e060*/  BRA `(.L_x_4301) ;  /* 0xfffffee800d87947 */ /* 0x000fea000383ffff */
.L_x_4310:
[----:B-1----:R1:W2:Y:S02]  /*1e070*/  SYNCS.PHASECHK.TRANS64.TRYWAIT P2, [R20+URZ+0x38830], R201 ;  /* 0x038830c9140075a7 */ /* 0x0022a4000804017f */
[----:B--2---:R-:W-:Y:S05]  /*1e080*/  @!P2 NANOSLEEP.SYNCS 0x989680 ;  /* 0x009896800000a95d */ /* 0x004fea0003900000 */
[----:B------:R-:W2:Y:S02]  /*1e090*/  @!P2 SYNCS.PHASECHK.TRANS64 P2, [R20+URZ+0x38830], R201 ;  /* 0x038830c91400a5a7 */ /* 0x000ea4000804007f */
[----:B--2---:R-:W-:Y:S05]  /*1e0a0*/  @!P2 BRA `(.L_x_4310) ;  /* 0xfffffffc00f0a947 */ /* 0x004fea000383ffff */
[----:B------:R-:W-:Y:S05]  /*1e0b0*/  BRA `(.L_x_4309) ;  /* 0xffffff2400007947 */ /* 0x000fea000383ffff */
.L_x_4315:
[----:B---3--:R3:W4:Y:S02]  /*1e0c0*/  SYNCS.PHASECHK.TRANS64.TRYWAIT P2, [R20+URZ+0x38850], R201 ;  /* 0x038850c9140075a7 */ /* 0x008724000804017f */
[----:B----4-:R-:W-:Y:S05]  /*1e0d0*/  @!P2 NANOSLEEP.SYNCS 0x989680 ;  /* 0x009896800000a95d */ /* 0x010fea0003900000 */
[----:B------:R-:W4:Y:S02]  /*1e0e0*/  @!P2 SYNCS.PHASECHK.TRANS64 P2, [R20+URZ+0x38850], R201 ;  /* 0x038850c91400a5a7 */ /* 0x000f24000804007f */
[----:B----4-:R-:W-:Y:S05]  /*1e0f0*/  @!P2 BRA `(.L_x_4315) ;  /* 0xfffffffc00f0a947 */ /* 0x010fea000383ffff */
[----:B------:R-:W-:Y:S05]  /*1e100*/  BRA `(.L_x_4314) ;  /* 0xffffff24009c7947 */ /* 0x000fea000383ffff */
.L_x_4343:
        /* <DEDUP_REMOVED lines=11> */
.L_x_4487:
[----:B------:R-:W-:Y:S05]  /*1e1c0*/  BSYNC B1 ;  /* 0x0000000000017941 */ /* 0x000fea0003800000 */
.L_x_4486:
[----:B------:R-:W-:Y:S05]  /*1e1d0*/  BRA `(.L_x_4488) ;  /* 0xffffff9c008c7947 */ /* 0x000fea000383ffff */
.L_x_4344:
[----:B------:R-:W-:Y:S01]  /*1e1e0*/  BSSY B1, `(.L_x_4489) ;  /* 0x0000006000017945 */ /* 0x000fe20003800000 */
[----:B------:R-:W-:-:S07]  /*1e1f0*/  IMAD.MOV.U32 R15, RZ, RZ, -0x1 ;  /* 0xffffffffff0f7424 */ /* 0x000fce00078e00ff */
[----:B------:R-:W-:Y:S05]  /*1e200*/  WARPSYNC.COLLECTIVE R15, `(.L_x_4490) ;  /* 0x000000000f0c7348 */ /* 0x000fea0003c00000 */
[----:B------:R-:W-:Y:S02]  /*1e210*/  ELECT P6, UR62, PT ;  /* 0x00000000003e782f */ /* 0x000fe400038c0000 */
[----:B------:R-:W-:Y:S01]  /*1e220*/  MOV R14, UR62 ;  /* 0x0000003e000e7c02 */ /* 0x000fe20008000f00 */
[----:B------:R-:W-:Y:S10]  /*1e230*/  ENDCOLLECTIVE ;  /* 0x000000000000791b */ /* 0x000ff40003800000 */
.L_x_4490:
[----:B------:R-:W-:Y:S05]  /*1e240*/  BSYNC B1 ;  /* 0x0000000000017941 */ /* 0x000fea0003800000 */
.L_x_4489:
[----:B------:R-:W-:Y:S05]  /*1e250*/  BRA `(.L_x_4491) ;  /* 0xffffff9c00787947 */ /* 0x000fea000383ffff */
.L_x_4345:
[----:B0-----:R0:W1:Y:S02]  /*1e260*/  SYNCS.PHASECHK.TRANS64.TRYWAIT P0, [R9+URZ+0x38820], R5 ;  /* 0x03882005090075a7 */ /* 0x001064000800017f */
[----:B-1----:R-:W-:Y:S05]  /*1e270*/  @!P0 NANOSLEEP.SYNCS 0x989680 ;  /* 0x009896800000895d */ /* 0x002fea0003900000 */
[----:B------:R-:W1:Y:S02]  /*1e280*/  @!P0 SYNCS.PHASECHK.TRANS64 P0, [R9+URZ+0x38820], R5 ;  /* 0x03882005090085a7 */ /* 0x000e64000800007f */
[----:B-1----:R-:W-:Y:S05]  /*1e290*/  @!P0 BRA `(.L_x_4345) ;  /* 0xfffffffc00f08947 */ /* 0x002fea000383ffff */
[----:B------:R-:W-:Y:S05]  /*1e2a0*/  BRA `(.L_x_4492) ;  /* 0xffffff9c00907947 */ /* 0x000fea000383ffff */
.L_x_4348:
[----:B0-----:R0:W1:Y:S02]  /*1e2b0*/  SYNCS.PHASECHK.TRANS64.TRYWAIT P0, [R5+URZ+0x388a0], R7 ;  /* 0x0388a007050075a7 */ /* 0x001064000800017f */
[----:B-1----:R-:W-:Y:S05]  /*1e2c0*/  @!P0 NANOSLEEP.SYNCS 0x989680 ;  /* 0x009896800000895d */ /* 0x002fea0003900000 */
[----:B------:R-:W1:Y:S02]  /*1e2d0*/  @!P0 SYNCS.PHASECHK.TRANS64 P0, [R5+URZ+0x388a0], R7 ;  /* 0x0388a007050085a7 */ /* 0x000e64000800007f */
[----:B-1----:R-:W-:Y:S05]  /*1e2e0*/  @!P0 BRA `(.L_x_4348) ;  /* 0xfffffffc00f08947 */ /* 0x002fea000383ffff */
[----:B------:R-:W-:Y:S05]  /*1e2f0*/  BRA `(.L_x_4493) ;  /* 0xffffff9c009c7947 */ /* 0x000fea000383ffff */
.L_x_4350:
[----:B-1----:R1:W2:Y:S02]  /*1e300*/  SYNCS.PHASECHK.TRANS64.TRYWAIT P0, [R5+URZ+0x388c0], R7 ;  /* 0x0388c007050075a7 */ /* 0x0022a4000800017f */
[----:B--2---:R-:W-:Y:S05]  /*1e310*/  @!P0 NANOSLEEP.SYNCS 0x989680 ;  /* 0x009896800000895d */ /* 0x004fea0003900000 */
[----:B------:R-:W2:Y:S02]  /*1e320*/  @!P0 SYNCS.PHASECHK.TRANS64 P0, [R5+URZ+0x388c0], R7 ;  /* 0x0388c007050085a7 */ /* 0x000ea4000800007f */
[----:B--2---:R-:W-:Y:S05]  /*1e330*/  @!P0 BRA `(.L_x_4350) ;  /* 0xfffffffc00f08947 */ /* 0x004fea000383ffff */
[----:B------:R-:W-:Y:S05]  /*1e340*/  BRA `(.L_x_4494) ;  /* 0xffffffa000047947 */ /* 0x000fea000383ffff */
.L_x_4354:
[----:B0-----:R0:W1:Y:S02]  /*1e350*/  SYNCS.PHASECHK.TRANS64.TRYWAIT P0, [R6+URZ+0x388a0], R7 ;  /* 0x0388a007060075a7 */ /* 0x001064000800017f */
[----:B-1----:R-:W-:Y:S05]  /*1e360*/  @!P0 NANOSLEEP.SYNCS 0x989680 ;  /* 0x009896800000895d */ /* 0x002fea0003900000 */
[----:B------:R-:W1:Y:S02]  /*1e370*/  @!P0 SYNCS.PHASECHK.TRANS64 P0, [R6+URZ+0x388a0], R7 ;  /* 0x0388a007060085a7 */ /* 0x000e64000800007f */
[----:B-1----:R-:W-:Y:S05]  /*1e380*/  @!P0 BRA `(.L_x_4354) ;  /* 0xfffffffc00f08947 */ /* 0x002fea000383ffff */
[----:B------:R-:W-:Y:S05]  /*1e390*/  BRA `(.L_x_4495) ;  /* 0xffffffa400487947 */ /* 0x000fea000383ffff */
.L_x_4356:
[----:B-1----:R1:W2:Y:S02]  /*1e3a0*/  SYNCS.PHASECHK.TRANS64.TRYWAIT P1, [R6+URZ+0x388c0], R7 ;  /* 0x0388c007060075a7 */ /* 0x0022a4000802017f */
[----:B--2---:R-:W-:Y:S05]  /*1e3b0*/  @!P1 NANOSLEEP.SYNCS 0x989680 ;  /* 0x009896800000995d */ /* 0x004fea0003900000 */
[----:B------:R-:W2:Y:S02]  /*1e3c0*/  @!P1 SYNCS.PHASECHK.TRANS64 P1, [R6+URZ+0x388c0], R7 ;  /* 0x0388c007060095a7 */ /* 0x000ea4000802007f */
[----:B--2---:R-:W-:Y:S05]  /*1e3d0*/  @!P1 BRA `(.L_x_4356) ;  /* 0xfffffffc00f09947 */ /* 0x004fea000383ffff */
[----:B------:R-:W-:Y:S05]  /*1e3e0*/  BRA `(.L_x_4496) ;  /* 0xffffffa400a87947 */ /* 0x000fea000383ffff */
.L_x_4366:
        /* <DEDUP_REMOVED lines=11> */
.L_x_4498:
[----:B------:R-:W-:Y:S05]  /*1e4a0*/  BSYNC B0 ;  /* 0x0000000000007941 */ /* 0x000fea0003800000 */
.L_x_4497:
[----:B------:R-:W-:Y:S05]  /*1e4b0*/  BRA `(.L_x_4499) ;  /* 0xffffffb000bc7947 */ /* 0x000fea000383ffff */
.L_x_4367:
[----:B------:R-:W-:Y:S01]  /*1e4c0*/  BSSY B0, `(.L_x_4500) ;  /* 0x0000006000007945 */ /* 0x000fe20003800000 */
[----:B------:R-:W-:-:S07]  /*1e4d0*/  MOV R15, 0xffffffff ;  /* 0xffffffff000f7802 */ /* 0x000fce0000000f00 */
[----:B------:R-:W-:Y:S05]  /*1e4e0*/  WARPSYNC.COLLECTIVE R15, `(.L_x_4501) ;  /* 0x000000000f0c7348 */ /* 0x000fea0003c00000 */
[----:B------:R-:W-:Y:S02]  /*1e4f0*/  ELECT P6, UR62, PT ;  /* 0x00000000003e782f */ /* 0x000fe400038c0000 */
[----:B------:R-:W-:Y:S01]  /*1e500*/  MOV R14, UR62 ;  /* 0x0000003e000e7c02 */ /* 0x000fe20008000f00 */
[----:B------:R-:W-:Y:S10]  /*1e510*/  ENDCOLLECTIVE ;  /* 0x000000000000791b */ /* 0x000ff40003800000 */
.L_x_4501:
[----:B------:R-:W-:Y:S05]  /*1e520*/  BSYNC B0 ;  /* 0x0000000000007941 */ /* 0x000fea0003800000 */
.L_x_4500:
[----:B------:R-:W-:Y:S05]  /*1e530*/  BRA `(.L_x_4502) ;  /* 0xffffffb000ac7947 */ /* 0x000fea000383ffff */
.L_x_4370:
[----:B0-----:R0:W1:Y:S02]  /*1e540*/  SYNCS.PHASECHK.TRANS64.TRYWAIT P0, [R9+URZ+0x38840], R10 ;  /* 0x0388400a090075a7 */ /* 0x001064000800017f */
[----:B-1----:R-:W-:Y:S05]  /*1e550*/  @!P0 NANOSLEEP.SYNCS 0x989680 ;  /* 0x009896800000895d */ /* 0x002fea0003900000 */
[----:B------:R-:W1:Y:S02]  /*1e560*/  @!P0 SYNCS.PHASECHK.TRANS64 P0, [R9+URZ+0x38840], R10 ;  /* 0x0388400a090085a7 */ /* 0x000e64000800007f */
[----:B-1----:R-:W-:Y:S05]  /*1e570*/  @!P0 BRA `(.L_x_4370) ;  /* 0xfffffffc00f08947 */ /* 0x002fea000383ffff */
[----:B------:R-:W-:Y:S05]  /*1e580*/  BRA `(.L_x_4503) ;  /* 0xffffffb400147947 */ /* 0x000fea000383ffff */
.L_x_4374:
        /* <DEDUP_REMOVED lines=8> */
.L_x_4377:
[----:B0-----:R0:W1:Y:S02]  /*1e610*/  SYNCS.PHASECHK.TRANS64.TRYWAIT P0, [R5+URZ+0x38860], R9 ;  /* 0x03886009050075a7 */ /* 0x001064000800017f */
[----:B-1----:R-:W-:Y:S05]  /*1e620*/  @!P0 NANOSLEEP.SYNCS 0x989680 ;  /* 0x009896800000895d */ /* 0x002fea0003900000 */
[----:B------:R-:W1:Y:S02]  /*1e630*/  @!P0 SYNCS.PHASECHK.TRANS64 P0, [R5+URZ+0x38860], R9 ;  /* 0x03886009050085a7 */ /* 0x000e64000800007f */
[----:B-1----:R-:W-:Y:S05]  /*1e640*/  @!P0 BRA `(.L_x_4377) ;  /* 0xfffffffc00f08947 */ /* 0x002fea000383ffff */
[----:B------:R-:W-:Y:S05]  /*1e650*/  BRA `(.L_x_4505) ;  /* 0xffffffbc000c7947 */ /* 0x000fea000383ffff */
.L_x_4386:
[----:B-1----:R1:W2:Y:S02]  /*1e660*/  SYNCS.PHASECHK.TRANS64.TRYWAIT P0, [R2+URZ+0x38840], R3 ;  /* 0x03884003020075a7 */ /* 0x0022a4000800017f */
[----:B--2---:R-:W-:Y:S05]  /*1e670*/  @!P0 NANOSLEEP.SYNCS 0x989680 ;  /* 0x009896800000895d */ /* 0x004fea0003900000 */
[----:B------:R-:W2:Y:S02]  /*1e680*/  @!P0 SYNCS.PHASECHK.TRANS64 P0, [R2+URZ+0x38840], R3 ;  /* 0x03884003020085a7 */ /* 0x000ea4000800007f */
[----:B--2---:R-:W-:Y:S05]  /*1e690*/  @!P0 BRA `(.L_x_4386) ;  /* 0xfffffffc00f08947 */ /* 0x004fea000383ffff */
[----:B------:R-:W-:Y:S05]  /*1e6a0*/  BRA `(.L_x_4506) ;  /* 0xffffffc000d87947 */ /* 0x000fea000383ffff */
.L_x_4388:
[----:B0-----:R0:W2:Y:S02]  /*1e6b0*/  SYNCS.PHASECHK.TRANS64.TRYWAIT P0, [R2+URZ+0x38860], R3 ;  /* 0x03886003020075a7 */ /* 0x0010a4000800017f */
[----:B--2---:R-:W-:Y:S05]  /*1e6c0*/  @!P0 NANOSLEEP.SYNCS 0x989680 ;  /* 0x009896800000895d */ /* 0x004fea0003900000 */
[----:B------:R-:W2:Y:S02]  /*1e6d0*/  @!P0 SYNCS.PHASECHK.TRANS64 P0, [R2+URZ+0x38860], R3 ;  /* 0x03886003020085a7 */ /* 0x000ea4000800007f */
[----:B--2---:R-:W-:Y:S05]  /*1e6e0*/  @!P0 BRA `(.L_x_4388) ;  /* 0xfffffffc00f08947 */ /* 0x004fea000383ffff */
[----:B------:R-:W-:Y:S05]  /*1e6f0*/  BRA `(.L_x_4507) ;  /* 0xffffffc4004c7947 */ /* 0x000fea000383ffff */
.L_x_4393:
[----:B--2---:R2:W3:Y:S02]  /*1e700*/  SYNCS.PHASECHK.TRANS64.TRYWAIT P0, [R2+URZ+0x38840], R3 ;  /* 0x03884003020075a7 */ /* 0x0044e4000800017f */
[----:B---3--:R-:W-:Y:S05]  /*1e710*/  @!P0 NANOSLEEP.SYNCS 0x989680 ;  /* 0x009896800000895d */ /* 0x008fea0003900000 */
[----:B------:R-:W3:Y:S02]  /*1e720*/  @!P0 SYNCS.PHASECHK.TRANS64 P0, [R2+URZ+0x38840], R3 ;  /* 0x03884003020085a7 */ /* 0x000ee4000800007f */
[----:B---3--:R-:W-:Y:S05]  /*1e730*/  @!P0 BRA `(.L_x_4393) ;  /* 0xfffffffc00f08947 */ /* 0x008fea000383ffff */
[----:B------:R-:W-:Y:S05]  /*1e740*/  BRA `(.L_x_4508) ;  /* 0xffffffc800e07947 */ /* 0x000fea000383ffff */
.L_x_4395:
[----:B0-----:R0:W1:Y:S02]  /*1e750*/  SYNCS.PHASECHK.TRANS64.TRYWAIT P1, [R2+URZ+0x38860], R3 ;  /* 0x03886003020075a7 */ /* 0x001064000802017f */
[----:B-1----:R-:W-:Y:S05]  /*1e760*/  @!P1 NANOSLEEP.SYNCS 0x989680 ;  /* 0x009896800000995d */ /* 0x002fea0003900000 */
[----:B------:R-:W1:Y:S02]  /*1e770*/  @!P1 SYNCS.PHASECHK.TRANS64 P1, [R2+URZ+0x38860], R3 ;  /* 0x03886003020095a7 */ /* 0x000e64000802007f */
[----:B-1----:R-:W-:Y:S05]  /*1e780*/  @!P1 BRA `(.L_x_4395) ;  /* 0xfffffffc00f09947 */ /* 0x002fea000383ffff */
[----:B------:R-:W-:Y:S05]  /*1e790*/  BRA `(.L_x_4509) ;  /* 0xffffffcc00507947 */ /* 0x000fea000383ffff */
.L_x_4400:
[----:B--2---:R2:W3:Y:S02]  /*1e7a0*/  SYNCS.PHASECHK.TRANS64.TRYWAIT P0, [R2+URZ+0x38840], R3 ;  /* 0x03884003020075a7 */ /* 0x0044e4000800017f */
[----:B---3--:R-:W-:Y:S05]  /*1e7b0*/  @!P0 NANOSLEEP.SYNCS 0x989680 ;  /* 0x009896800000895d */ /* 0x008fea0003900000 */
[----:B------:R-:W3:Y:S02]  /*1e7c0*/  @!P0 SYNCS.PHASECHK.TRANS64 P0, [R2+URZ+0x38840], R3 ;  /* 0x03884003020085a7 */ /* 0x000ee4000800007f */
[----:B---3--:R-:W-:Y:S05]  /*1e7d0*/  @!P0 BRA `(.L_x_4400) ;  /* 0xfffffffc00f08947 */ /* 0x008fea000383ffff */
[----:B------:R-:W-:Y:S05]  /*1e7e0*/  BRA `(.L_x_4510) ;  /* 0xffffffd000c87947 */ /* 0x000fea000383ffff */
.L_x_4402:
[----:B0-----:R0:W1:Y:S02]  /*1e7f0*/  SYNCS.PHASECHK.TRANS64.TRYWAIT P1, [R2+URZ+0x38860], R3 ;  /* 0x03886003020075a7 */ /* 0x001064000802017f */
[----:B-1----:R-:W-:Y:S05]  /*1e800*/  @!P1 NANOSLEEP.SYNCS 0x989680 ;  /* 0x009896800000995d */ /* 0x002fea0003900000 */
[----:B------:R-:W1:Y:S02]  /*1e810*/  @!P1 SYNCS.PHASECHK.TRANS64 P1, [R2+URZ+0x38860], R3 ;  /* 0x03886003020095a7 */ /* 0x000e64000802007f */
[----:B-1----:R-:W-:Y:S05]  /*1e820*/  @!P1 BRA `(.L_x_4402) ;  /* 0xfffffffc00f09947 */ /* 0x002fea000383ffff */
[----:B------:R-:W-:Y:S05]  /*1e830*/  BRA `(.L_x_4511) ;  /* 0xffffffd4003c7947 */ /* 0x000fea000383ffff */
.L_x_4407:
[----:B------:R-:W-:Y:S01]  /*1e840*/  BSSY B0, `(.L_x_4512) ;  /* 0x0000008000007945 */ /* 0x000fe20003800000 */
[----:B0-----:R-:W-:Y:S02]  /*1e850*/  IMAD.MOV.U32 R13, RZ, RZ, R16 ;  /* 0x000000ffff0d7224 */ /* 0x001fe400078e0010 */
[----:B------:R-:W-:Y:S02]  /*1e860*/  IMAD.MOV.U32 R12, RZ, RZ, RZ ;  /* 0x000000ffff0c7224 */ /* 0x000fe400078e00ff */
[----:B------:R-:W-:Y:S02]  /*1e870*/  IMAD.MOV.U32 R11, RZ, RZ, 0x1f ;  /* 0x0000001fff0b7424 */ /* 0x000fe400078e00ff */
[----:B------:R-:W-:-:S07]  /*1e880*/  IMAD.MOV.U32 R15, RZ, RZ, -0x1 ;  /* 0xffffffffff0f7424 */ /* 0x000fce00078e00ff */
[----:B-1----:R-:W-:Y:S05]  /*1e890*/  WARPSYNC.COLLECTIVE R15, `(.L_x_4513) ;  /* 0x000000000f087348 */ /* 0x002fea0003c00000 */
[----:B------:R0:W2:Y:S02]  /*1e8a0*/  SHFL.IDX P6, R14, R13, R12, R11 ;  /* 0x0000000c0d0e7389 */ /* 0x0000a400000c000b */
[----:B012---:R-:W-:Y:S01]  /*1e8b0*/  ENDCOLLECTIVE ;  /* 0x000000000000791b */ /* 0x007fe20003800000 */
.L_x_4513:
[----:B------:R-:W-:Y:S05]  /*1e8c0*/  BSYNC B0 ;  /* 0x0000000000007941 */ /* 0x000fea0003800000 */
.L_x_4512:
        /* <DEDUP_REMOVED lines=8> */
.L_x_4514:
[----:B------:R-:W-:Y:S01]  /*1e950*/  MOV R16, R14 ;  /* 0x0000000e00107202 */ /* 0x000fe20000000f00 */
[----:B------:R-:W-:Y:S06]  /*1e960*/  BRA `(.L_x_4515) ;  /* 0xffffffd800887947 */ /* 0x000fec000383ffff */
.L_x_4410:
        /* <DEDUP_REMOVED lines=8> */
.L_x_4517:
[----:B------:R-:W-:Y:S05]  /*1e9f0*/  BSYNC B0 ;  /* 0x0000000000007941 */ /* 0x000fea0003800000 */
.L_x_4516:
        /* <DEDUP_REMOVED lines=10> */
.L_x_4518:
        /* <DEDUP_REMOVED lines=8> */
.L_x_4519:
        /* <DEDUP_REMOVED lines=8> */
.L_x_4520:
        /* <DEDUP_REMOVED lines=8> */
.L_x_4521:
        /* <DEDUP_REMOVED lines=8> */
.L_x_4522:
[----:B------:R-:W-:Y:S05]  /*1eca0*/  BRA `(.L_x_4523) ;  /* 0xffffffd8004c7947 */ /* 0x000fea000383ffff */
.L_x_4415:
[----:B------:R-:W-:Y:S01]  /*1ecb0*/  BSSY B0, `(.L_x_4524) ;  /* 0x0000008000007945 */ /* 0x000fe20003800000 */
[----:B-----5:R-:W-:Y:S02]  /*1ecc0*/  IMAD.MOV.U32 R13, RZ, RZ, R17 ;  /* 0x000000ffff0d7224 */ /* 0x020fe400078e0011 */
[----:B------:R-:W-:Y:S02]  /*1ecd0*/  IMAD.MOV.U32 R12, RZ, RZ, 0x1 ;  /* 0x00000001ff0c7424 */ /* 0x000fe400078e00ff */
[----:B------:R-:W-:Y:S02]  /*1ece0*/  IMAD.MOV.U32 R11, RZ, RZ, RZ ;  /* 0x000000ffff0b7224 */ /* 0x000fe400078e00ff */
[----:B------:R-:W-:-:S07]  /*1ecf0*/  IMAD.MOV.U32 R15, RZ, RZ, -0x1 ;  /* 0xffffffffff0f7424 */ /* 0x000fce00078e00ff */
[----:B0-----:R-:W-:Y:S05]  /*1ed00*/  WARPSYNC.COLLECTIVE R15, `(.L_x_4525) ;  /* 0x000000000f087348 */ /* 0x001fea0003c00000 */
[----:B------:R1:W2:Y:S02]  /*1ed10*/  SHFL.UP P6, R14, R13, R12, R11 ;  /* 0x0400000c0d0e7389 */ /* 0x0002a400000c000b */
[----:B012---:R-:W-:Y:S01]  /*1ed20*/  ENDCOLLECTIVE ;  /* 0x000000000000791b */ /* 0x007fe20003800000 */
.L_x_4525:
[----:B------:R-:W-:Y:S05]  /*1ed30*/  BSYNC B0 ;  /* 0x0000000000007941 */ /* 0x000fea0003800000 */
.L_x_4524:
        /* <DEDUP_REMOVED lines=10> */
.L_x_4526:
        /* <DEDUP_REMOVED lines=8> */
.L_x_4527:
        /* <DEDUP_REMOVED lines=8> */
.L_x_4528:
        /* <DEDUP_REMOVED lines=8> */
.L_x_4529:
        /* <DEDUP_REMOVED lines=8> */
.L_x_4530:
[----:B------:R-:W-:Y:S05]  /*1efe0*/  BRA `(.L_x_4531) ;  /* 0xffffffd800307947 */ /* 0x000fea000383ffff */
.L_x_4417:
[----:B------:R-:W-:Y:S01]  /*1eff0*/  BSSY B0, `(.L_x_4532) ;  /* 0x0000006000007945 */ /* 0x000fe20003800000 */
[----:B------:R-:W-:Y:S01]  /*1f000*/  PLOP3.LUT P6, PT, P6, PT, PT, 0x8, 0x0 ;  /* 0x000000000000781c */ /* 0x000fe200037ce170 */
[----:B------:R-:W-:-:S12]  /*1f010*/  IMAD.MOV.U32 R15, RZ, RZ, -0x1 ;  /* 0xffffffffff0f7424 */ /* 0x000fd800078e00ff */
[----:B0-----:R-:W-:Y:S05]  /*1f020*/  WARPSYNC.COLLECTIVE R15, `(.L_x_4533) ;  /* 0x000000000f087348 */ /* 0x001fea0003c00000 */
[----:B------:R-:W-:Y:S01]  /*1f030*/  VOTE.ANY R14, PT, P6 ;  /* 0x00000000000e7806 */ /* 0x000fe200030e0100 */
[----:B0-----:R-:W-:Y:S06]  /*1f040*/  ENDCOLLECTIVE ;  /* 0x000000000000791b */ /* 0x001fec0003800000 */
.L_x_4533:
[----:B------:R-:W-:Y:S05]  /*1f050*/  BSYNC B0 ;  /* 0x0000000000007941 */ /* 0x000fea0003800000 */
.L_x_4532:
        /* <DEDUP_REMOVED lines=9> */
.L_x_4534:
[----:B------:R-:W-:Y:S01]  /*1f0f0*/  IMAD.MOV.U32 R17, RZ, RZ, R14 ;  /* 0x000000ffff117224 */ /* 0x000fe200078e000e */
[----:B------:R-:W-:Y:S06]  /*1f100*/  BRA `(.L_x_4535) ;  /* 0xffffffd800207947 */ /* 0x000fec000383ffff */
.L_x_4419:
[----:B------:R-:W-:Y:S01]  /*1f110*/  BSSY B0, `(.L_x_4536) ;  /* 0x0000007000007945 */ /* 0x000fe20003800000 */
[----:B------:R-:W-:Y:S01]  /*1f120*/  MOV R13, R2 ;  /* 0x00000002000d7202 */ /* 0x000fe20000000f00 */
[----:B------:R-:W-:Y:S02]  /*1f130*/  IMAD.MOV.U32 R11, RZ, RZ, 0x1f ;  /* 0x0000001fff0b7424 */ /* 0x000fe400078e00ff */
[----:B------:R-:W-:-:S07]  /*1f140*/  IMAD.MOV.U32 R15, RZ, RZ, -0x1 ;  /* 0xffffffffff0f7424 */ /* 0x000fce00078e00ff */
[----:B012---:R-:W-:Y:S05]  /*1f150*/  WARPSYNC.COLLECTIVE R15, `(.L_x_4537) ;  /* 0x000000000f087348 */ /* 0x007fea0003c00000 */
[----:B------:R3:W4:Y:S02]  /*1f160*/  SHFL.IDX P6, R14, R13, R12, R11 ;  /* 0x0000000c0d0e7389 */ /* 0x00072400000c000b */
[----:B01234-:R-:W-:Y:S01]  /*1f170*/  ENDCOLLECTIVE ;  /* 0x000000000000791b */ /* 0x01ffe20003800000 */
.L_x_4537:
[----:B------:R-:W-:Y:S05]  /*1f180*/  BSYNC B0 ;  /* 0x0000000000007941 */ /* 0x000fea0003800000 */
.L_x_4536:
[----:B------:R-:W-:Y:S01]  /*1f190*/  IMAD.MOV.U32 R7, RZ, RZ, R14 ;  /* 0x000000ffff077224 */ /* 0x000fe200078e000e */
[----:B------:R-:W-:Y:S06]  /*1f1a0*/  BRA `(.L_x_4418) ;  /* 0xffffffd800147947 */ /* 0x000fec000383ffff */
.L_x_4422:
[----:B-1----:R1:W2:Y:S02]  /*1f1b0*/  SYNCS.PHASECHK.TRANS64.TRYWAIT P0, [R0+URZ+0x38820], R3 ;  /* 0x03882003000075a7 */ /* 0x0022a4000800017f */
[----:B--2---:R-:W-:Y:S05]  /*1f1c0*/  @!P0 NANOSLEEP.SYNCS 0x989680 ;  /* 0x009896800000895d */ /* 0x004fea0003900000 */
[----:B------:R-:W2:Y:S02]  /*1f1d0*/  @!P0 SYNCS.PHASECHK.TRANS64 P0, [R0+URZ+0x38820], R3 ;  /* 0x03882003000085a7 */ /* 0x000ea4000800007f */
[----:B--2---:R-:W-:Y:S05]  /*1f1e0*/  @!P0 BRA `(.L_x_4422) ;  /* 0xfffffffc00f08947 */ /* 0x004fea000383ffff */
[----:B------:R-:W-:Y:S05]  /*1f1f0*/  BRA `(.L_x_4538) ;  /* 0xffffffdc00847947 */ /* 0x000fea000383ffff */
.L_x_4423:
        /* <DEDUP_REMOVED lines=11> */
.L_x_4540:
[----:B------:R-:W-:Y:S05]  /*1f2b0*/  BSYNC B0 ;  /* 0x0000000000007941 */ /* 0x000fea0003800000 */
.L_x_4539:
[----:B------:R-:W-:Y:S05]  /*1f2c0*/  BRA `(.L_x_4541) ;  /* 0xffffffdc00687947 */ /* 0x000fea000383ffff */
.L_x_4424:
[----:B------:R-:W-:Y:S01]  /*1f2d0*/  BSSY B0, `(.L_x_4542) ;  /* 0x0000006000007945 */ /* 0x000fe20003800000 */
[----:B------:R-:W-:-:S07]  /*1f2e0*/  IMAD.MOV.U32 R15, RZ, RZ, -0x1 ;  /* 0xffffffffff0f7424 */ /* 0x000fce00078e00ff */
[----:B012---:R-:W-:Y:S05]  /*1f2f0*/  WARPSYNC.COLLECTIVE R15, `(.L_x_4543) ;  /* 0x000000000f0c7348 */ /* 0x007fea0003c00000 */
[----:B------:R-:W-:Y:S02]  /*1f300*/  ELECT P6, UR62, PT ;  /* 0x00000000003e782f */ /* 0x000fe400038c0000 */
[----:B------:R-:W-:Y:S01]  /*1f310*/  MOV R14, UR62 ;  /* 0x0000003e000e7c02 */ /* 0x000fe20008000f00 */
[----:B012---:R-:W-:Y:S10]  /*1f320*/  ENDCOLLECTIVE ;  /* 0x000000000000791b */ /* 0x007ff40003800000 */
.L_x_4543:
[----:B------:R-:W-:Y:S05]  /*1f330*/  BSYNC B0 ;  /* 0x0000000000007941 */ /* 0x000fea0003800000 */
.L_x_4542:
[----:B------:R-:W-:Y:S05]  /*1f340*/  BRA `(.L_x_4544) ;  /* 0xffffffdc005c7947 */ /* 0x000fea000383ffff */
.L_x_4426:
[----:B-1----:R1:W2:Y:S02]  /*1f350*/  SYNCS.PHASECHK.TRANS64.TRYWAIT P0, [R6+URZ], R5 ;  /* 0x00000005060075a7 */ /* 0x0022a4000800017f */
[----:B--2---:R-:W-:Y:S05]  /*1f360*/  @!P0 NANOSLEEP.SYNCS 0x989680 ;  /* 0x009896800000895d */ /* 0x004fea0003900000 */
[----:B------:R-:W2:Y:S02]  /*1f370*/  @!P0 SYNCS.PHASECHK.TRANS64 P0, [R6+URZ], R5 ;  /* 0x00000005060085a7 */ /* 0x000ea4000800007f */
[----:B--2---:R-:W-:Y:S05]  /*1f380*/  @!P0 BRA `(.L_x_4426) ;  /* 0xfffffffc00f08947 */ /* 0x004fea000383ffff */
[----:B------:R-:W-:Y:S05]  /*1f390*/  BRA `(.L_x_4545) ;  /* 0xffffffdc00987947 */ /* 0x000fea000383ffff */
.L_x_4427:
[----:B--2---:R2:W3:Y:S02]  /*1f3a0*/  SYNCS.PHASECHK.TRANS64.TRYWAIT P0, [R7+URZ], R2 ;  /* 0x00000002070075a7 */ /* 0x0044e4000800017f */
[----:B---3--:R-:W-:Y:S05]  /*1f3b0*/  @!P0 NANOSLEEP.SYNCS 0x989680 ;  /* 0x009896800000895d */ /* 0x008fea0003900000 */
[----:B------:R-:W3:Y:S02]  /*1f3c0*/  @!P0 SYNCS.PHASECHK.TRANS64 P0, [R7+URZ], R2 ;  /* 0x00000002070085a7 */ /* 0x000ee4000800007f */
[----:B---3--:R-:W-:Y:S05]  /*1f3d0*/  @!P0 BRA `(.L_x_4427) ;  /* 0xfffffffc00f08947 */ /* 0x008fea000383ffff */
[----:B------:R-:W-:Y:S05]  /*1f3e0*/  BRA `(.L_x_4546) ;  /* 0xffffffdc008c7947 */ /* 0x000fea000383ffff */
.L_x_4429:
[----:B---3--:R3:W4:Y:S02]  /*1f3f0*/  SYNCS.PHASECHK.TRANS64.TRYWAIT P0, [R4+URZ], R5 ;  /* 0x00000005040075a7 */ /* 0x008724000800017f */
[----:B----4-:R-:W-:Y:S05]  /*1f400*/  @!P0 NANOSLEEP.SYNCS 0x989680 ;  /* 0x009896800000895d */ /* 0x010fea0003900000 */
[----:B------:R-:W4:Y:S02]  /*1f410*/  @!P0 SYNCS.PHASECHK.TRANS64 P0, [R4+URZ], R5 ;  /* 0x00000005040085a7 */ /* 0x000f24000800007f */
[----:B----4-:R-:W-:Y:S05]  /*1f420*/  @!P0 BRA `(.L_x_4429) ;  /* 0xfffffffc00f08947 */ /* 0x010fea000383ffff */
[----:B------:R-:W-:Y:S05]  /*1f430*/  BRA `(.L_x_4547) ;  /* 0xffffffdc00947947 */ /* 0x000fea000383ffff */
.L_x_4548:
        /* <DEDUP_REMOVED lines=12> */
.L_x_4566:


//--------------------- .nv.global.init           --------------------------
	.section	.nv.global.init,"aw",@progbits
.nv.global.init:
	.type		$str$20,@object
	.size		$str$20,($str$21 - $str$20)
$str$20:
        /*0000*/ 	.byte	0x28, 0x61, 0x64, 0x64, 0x72, 0x65, 0x73, 0x73, 0x20, 0x26, 0x20, 0x6d, 0x61, 0x73, 0x6b, 0x29
        /*0010*/ 	.byte	0x20, 0x3d, 0x3d, 0x20, 0x30, 0x00
	.type		$str$21,@object
	.size		$str$21,(__unnamed_5 - $str$21)
$str$21:
        /*0016*/ 	.byte	0x2f, 0x74, 0x6d, 0x70, 0x2f, 0x6f, 0x73, 0x73, 0x5f, 0x6b, 0x65, 0x72, 0x6e, 0x65, 0x6c, 0x73
        /*0026*/ 	.byte	0x5f, 0x73, 0x72, 0x63, 0x2f, 0x66, 0x6c, 0x61, 0x73, 0x68, 0x5f, 0x61, 0x74, 0x74, 0x65, 0x6e
        /*0036*/ 	.byte	0x74, 0x69, 0x6f, 0x6e, 0x2f, 0x63, 0x73, 0x72, 0x63, 0x2f, 0x63, 0x75, 0x74, 0x6c, 0x61, 0x73
        /*0046*/ 	.byte	0x73, 0x2f, 0x69, 0x6e, 0x63, 0x6c, 0x75, 0x64, 0x65, 0x2f, 0x63, 0x75, 0x74, 0x65, 0x2f, 0x70
        /*0056*/ 	.byte	0x6f, 0x69, 0x6e, 0x74, 0x65, 0x72, 0x5f, 0x66, 0x6c, 0x61, 0x67, 0x67, 0x65, 0x64, 0x2e, 0x68
        /*0066*/ 	.byte	0x70, 0x70, 0x00
	.type		__unnamed_5,@object
	.size		__unnamed_5,(__unnamed_4 - __unnamed_5)
__unnamed_5:
        /* <DEDUP_REMOVED lines=24> */
	.type		__unnamed_4,@object
	.size		__unnamed_4,(__unnamed_1 - __unnamed_4)
__unnamed_4:
        /* <DEDUP_REMOVED lines=28> */
        /*03a9*/ 	.byte	0x34, 0x30, 0x39, 0x36, 0x3e, 0x3e, 0x3e, 0x3e, 0x3e, 0x5d, 0x00
	.type		__unnamed_1,@object
	.size		__unnamed_1,(__unnamed_3 - __unnamed_1)
__unnamed_1:
        /* <DEDUP_REMOVED lines=28> */
        /*0574*/ 	.byte	0x34, 0x30, 0x39, 0x36, 0x3e, 0x3e, 0x3e, 0x3e, 0x3e, 0x20, 0x26, 0x5d, 0x00
	.type		__unnamed_3,@object
	.size		__unnamed_3,(__unnamed_2 - __unnamed_3)
__unnamed_3:
        /* <DEDUP_REMOVED lines=28> */
        /*0741*/ 	.byte	0x3a, 0x43, 0x3c, 0x33, 0x32, 0x37, 0x36, 0x38, 0x3e, 0x3e, 0x3e, 0x3e, 0x3e, 0x5d, 0x00
	.type		__unnamed_2,@object
	.size		__unnamed_2,(.L_1 - __unnamed_2)
__unnamed_2:
        /* <DEDUP_REMOVED lines=29> */
.L_1:


//--------------------- .nv.shared._ZN7cutlass13device_kernelIN5flash11enable_sm90INS1_16FlashAttnFwdSm90INS1_25CollectiveMainloopFwdSm90ILi2EN4cute5tupleIJNS5_1CILi1EEES8_S8_EEENS6_IJNS7_ILi64EEESA_SA_EEELi512ENS_10bfloat16_tEfNS_4arch4Sm90ELb0ELb0ELb1ELb0ELb0ELb0ELb0ELb0ELb0ELb0ELb0ELb0EEENS1_21CollectiveEpilogueFwdINS6_IJSA_NS7_ILi512EEESA_EEES9_SC_SE_Li256ELb0ELb0ELb0ELb0EEENS1_29StaticPersistentTileSchedulerILb0EEEEEEEEEvNT_6ParamsE --------------------------
	.section	.nv.shared._ZN7cutlass13device_kernelIN5flash11enable_sm90INS1_16FlashAttnFwdSm90INS1_25CollectiveMainloopFwdSm90ILi2EN4cute5tupleIJNS5_1CILi1EEES8_S8_EEENS6_IJNS7_ILi64EEESA_SA_EEELi512ENS_10bfloat16_tEfNS_4arch4Sm90ELb0ELb0ELb1ELb0ELb0ELb0ELb0ELb0ELb0ELb0ELb0ELb0EEENS1_21CollectiveEpilogueFwdINS6_IJSA_NS7_ILi512EEESA_EEES9_SC_SE_Li256ELb0ELb0ELb0ELb0EEENS1_29StaticPersistentTileSchedulerILb0EEEEEEEEEvNT_6ParamsE,"aw",@nobits
	.sectionflags	@""
	.align	16
	.zero		1024


//--------------------- .nv.shared.reserved.0     --------------------------
	.section	.nv.shared.reserved.0,"aw",@nobits
	.weak		__nv_reservedSMEM_offset_0_alias
	.size		__nv_reservedSMEM_offset_0_alias, 0, 0
	.other		__nv_reservedSMEM_offset_0_alias,@"STO_CUDA_RESERVED_SHARED STV_DEFAULT"
__nv_reservedSMEM_offset_0_alias:
	.zero		0


//--------------------- .nv.global                --------------------------
	.section	.nv.global,"aw",@nobits
.nv.global:
	.type		_ZN77_INTERNAL_998512e8_41_flash_fwd_hdim64_512_bf16_softcap_sm90_cu_de61a85f_31574cute1_E,@object
	.size		_ZN77_INTERNAL_998512e8_41_flash_fwd_hdim64_512_bf16_softcap_sm90_cu_de61a85f_31574cute1_E,(_ZN77_INTERNAL_998512e8_41_flash_fwd_hdim64_512_bf16_softcap_sm90_cu_de61a85f_31574cuda3std3__45__cpo6cbeginE - _ZN77_INTERNAL_998512e8_41_flash_fwd_hdim64_512_bf16_softcap_sm90_cu_de61a85f_31574cute1_E)
_ZN77_INTERNAL_998512e8_41_flash_fwd_hdim64_512_bf16_softcap_sm90_cu_de61a85f_31574cute1_E:
	.zero		1
	.type		_ZN77_INTERNAL_998512e8_41_flash_fwd_hdim64_512_bf16_softcap_sm90_cu_de61a85f_31574cuda3std3__45__cpo6cbeginE,@object
	.size		_ZN77_INTERNAL_998512e8_41_flash_fwd_hdim64_512_bf16_softcap_sm90_cu_de61a85f_31574cuda3std3__45__cpo6cbeginE,(_ZN77_INTERNAL_998512e8_41_flash_fwd_hdim64_512_bf16_softcap_sm90_cu_de61a85f_31574cuda3std3__48in_placeE - _ZN77_INTERNAL_998512e8_41_flash_fwd_hdim64_512_bf16_softcap_sm90_cu_de61a85f_31574cuda3std3__45__cpo6cbeginE)
_ZN77_INTERNAL_998512e8_41_flash_fwd_hdim64_512_bf16_softcap_sm90_cu_de61a85f_31574cuda3std3__45__cpo6cbeginE:
	.zero		1
	.type		_ZN77_INTERNAL_998512e8_41_flash_fwd_hdim64_512_bf16_softcap_sm90_cu_de61a85f_31574cuda3std3__48in_placeE,@object
	.size		_ZN77_INTERNAL_998512e8_41_flash_fwd_hdim64_512_bf16_softcap_sm90_cu_de61a85f_31574cuda3std3__48in_placeE,(_ZN77_INTERNAL_998512e8_41_flash_fwd_hdim64_512_bf16_softcap_sm90_cu_de61a85f_31574cuda3std6ranges3__45__cpo9iter_moveE - _ZN77_INTERNAL_998512e8_41_flash_fwd_hdim64_512_bf16_softcap_sm90_cu_de61a85f_31574cuda3std3__48in_placeE)
_ZN77_INTERNAL_998512e8_41_flash_fwd_hdim64_512_bf16_softcap_sm90_cu_de61a85f_31574cuda3std3__48in_placeE:
	.zero		1
	.type		_ZN77_INTERNAL_998512e8_41_flash_fwd_hdim64_512_bf16_softcap_sm90_cu_de61a85f_31574cuda3std6ranges3__45__cpo9iter_moveE,@object
	.size		_ZN77_INTERNAL_998512e8_41_flash_fwd_hdim64_512_bf16_softcap_sm90_cu_de61a85f_31574cuda3std6ranges3__45__cpo9iter_moveE,(_ZN77_INTERNAL_998512e8_41_flash_fwd_hdim64_512_bf16_softcap_sm90_cu_de61a85f_31574cuda3std3__45__cpo5beginE - _ZN77_INTERNAL_998512e8_41_flash_fwd_hdim64_512_bf16_softcap_sm90_cu_de61a85f_31574cuda3std6ranges3__45__cpo9iter_moveE)
_ZN77_INTERNAL_998512e8_41_flash_fwd_hdim64_512_bf16_softcap_sm90_cu_de61a85f_31574cuda3std6ranges3__45__cpo9iter_moveE:
	.zero		1
	.type		_ZN77_INTERNAL_998512e8_41_flash_fwd_hdim64_512_bf16_softcap_sm90_cu_de61a85f_31574cuda3std3__45__cpo5beginE,@object
	.size		_ZN77_INTERNAL_998512e8_41_flash_fwd_hdim64_512_bf16_softcap_sm90_cu_de61a85f_31574cuda3std3__45__cpo5beginE,(_ZN77_INTERNAL_998512e8_41_flash_fwd_hdim64_512_bf16_softcap_sm90_cu_de61a85f_31574cuda3std3__479_GLOBAL__N__998512e8_41_flash_fwd_hdim64_512_bf16_softcap_sm90_cu_de61a85f_31576ignoreE - _ZN77_INTERNAL_998512e8_41_flash_fwd_hdim64_512_bf16_softcap_sm90_cu_de61a85f_31574cuda3std3__45__cpo5beginE)
_ZN77_INTERNAL_998512e8_41_flash_fwd_hdim64_512_bf16_softcap_sm90_cu_de61a85f_31574cuda3std3__45__cpo5beginE:
	.zero		1
	.type		_ZN77_INTERNAL_998512e8_41_flash_fwd_hdim64_512_bf16_softcap_sm90_cu_de61a85f_31574cuda3std3__479_GLOBAL__N__998512e8_41_flash_fwd_hdim64_512_bf16_softcap_sm90_cu_de61a85f_31576ignoreE,@object
	.size		_ZN77_INTERNAL_998512e8_41_flash_fwd_hdim64_512_bf16_softcap_sm90_cu_de61a85f_31574cuda3std3__479_GLOBAL__N__998512e8_41_flash_fwd_hdim64_512_bf16_softcap_sm90_cu_de61a85f_31576ignoreE,(_ZN77_INTERNAL_998512e8_41_flash_fwd_hdim64_512_bf16_softcap_sm90_cu_de61a85f_31574cute7productE - _ZN77_INTERNAL_998512e8_41_flash_fwd_hdim64_512_bf16_softcap_sm90_cu_de61a85f_31574cuda3std3__479_GLOBAL__N__998512e8_41_flash_fwd_hdim64_512_bf16_softcap_sm90_cu_de61a85f_31576ignoreE)
_ZN77_INTERNAL_998512e8_41_flash_fwd_hdim64_512_bf16_softcap_sm90_cu_de61a85f_31574cuda3std3__479_GLOBAL__N__998512e8_41_flash_fwd_hdim64_512_bf16_softcap_sm90_cu_de61a85f_31576ignoreE:
	.zero		1
	.type		_ZN77_INTERNAL_998512e8_41_flash_fwd_hdim64_512_bf16_softcap_sm90_cu_de61a85f_31574cute7productE,@object
	.size		_ZN77_INTERNAL_998512e8_41_flash_fwd_hdim64_512_bf16_softcap_sm90_cu_de61a85f_31574cute7productE,(_ZN77_INTERNAL_998512e8_41_flash_fwd_hdim64_512_bf16_softcap_sm90_cu_de61a85f_31574cuda3std3__45__cpo3endE - _ZN77_INTERNAL_998512e8_41_flash_fwd_hdim64_512_bf16_softcap_sm90_cu_de61a85f_31574cute7productE)
_ZN77_INTERNAL_998512e8_41_flash_fwd_hdim64_512_bf16_softcap_sm90_cu_de61a85f_31574cute7productE:
	.zero		1
	.type		_ZN77_INTERNAL_998512e8_41_flash_fwd_hdim64_512_bf16_softcap_sm90_cu_de61a85f_31574cuda3std3__45__cpo3endE,@object
	.size		_ZN77_INTERNAL_998512e8_41_flash_fwd_hdim64_512_bf16_softcap_sm90_cu_de61a85f_31574cuda3std3__45__cpo3endE,(_ZN77_INTERNAL_998512e8_41_flash_fwd_hdim64_512_bf16_softcap_sm90_cu_de61a85f_31574cuda3std3__419piecewise_constructE - _ZN77_INTERNAL_998512e8_41_flash_fwd_hdim64_512_bf16_softcap_sm90_cu_de61a85f_31574cuda3std3__45__cpo3endE)
_ZN77_INTERNAL_998512e8_41_flash_fwd_hdim64_512_bf16_softcap_sm90_cu_de61a85f_31574cuda3std3__45__cpo3endE:
	.zero		1
	.type		_ZN77_INTERNAL_998512e8_41_flash_fwd_hdim64_512_bf16_softcap_sm90_cu_de61a85f_31574cuda3std3__419piecewise_constructE,@object
	.size		_ZN77_INTERNAL_998512e8_41_flash_fwd_hdim64_512_bf16_softcap_sm90_cu_de61a85f_31574cuda3std3__419piecewise_constructE,(_ZN77_INTERNAL_998512e8_41_flash_fwd_hdim64_512_bf16_softcap_sm90_cu_de61a85f_31574cuda3std3__45__cpo4cendE - _ZN77_INTERNAL_998512e8_41_flash_fwd_hdim64_512_bf16_softcap_sm90_cu_de61a85f_31574cuda3std3__419piecewise_constructE)
_ZN77_INTERNAL_998512e8_41_flash_fwd_hdim64_512_bf16_softcap_sm90_cu_de61a85f_31574cuda3std3__419piecewise_constructE:
	.zero		1
	.type		_ZN77_INTERNAL_998512e8_41_flash_fwd_hdim64_512_bf16_softcap_sm90_cu_de61a85f_31574cuda3std3__45__cpo4cendE,@object
	.size		_ZN77_INTERNAL_998512e8_41_flash_fwd_hdim64_512_bf16_softcap_sm90_cu_de61a85f_31574cuda3std3__45__cpo4cendE,(_ZN77_INTERNAL_998512e8_41_flash_fwd_hdim64_512_bf16_softcap_sm90_cu_de61a85f_31574cuda3std6ranges3__45__cpo4swapE - _ZN77_INTERNAL_998512e8_41_flash_fwd_hdim64_512_bf16_softcap_sm90_cu_de61a85f_31574cuda3std3__45__cpo4cendE)
_ZN77_INTERNAL_998512e8_41_flash_fwd_hdim64_512_bf16_softcap_sm90_cu_de61a85f_31574cuda3std3__45__cpo4cendE:
	.zero		1
	.type		_ZN77_INTERNAL_998512e8_41_flash_fwd_hdim64_512_bf16_softcap_sm90_cu_de61a85f_31574cuda3std6ranges3__45__cpo4swapE,@object
	.size		_ZN77_INTERNAL_998512e8_41_flash_fwd_hdim64_512_bf16_softcap_sm90_cu_de61a85f_31574cuda3std6ranges3__45__cpo4swapE,(.L_12 - _ZN77_INTERNAL_998512e8_41_flash_fwd_hdim64_512_bf16_softcap_sm90_cu_de61a85f_31574cuda3std6ranges3__45__cpo4swapE)
_ZN77_INTERNAL_998512e8_41_flash_fwd_hdim64_512_bf16_softcap_sm90_cu_de61a85f_31574cuda3std6ranges3__45__cpo4swapE:
	.zero		1
.L_12:


//--------------------- .nv.shared._ZN7cutlass13device_kernelIN5flash11enable_sm90INS1_16FlashAttnFwdSm90INS1_25CollectiveMainloopFwdSm90ILi2EN4cute5tupleIJNS5_1CILi1EEES8_S8_EEENS6_IJNS7_ILi64EEESA_SA_EEELi512ENS_10bfloat16_tEfNS_4arch4Sm90ELb0ELb0ELb1ELb0ELb0ELb0ELb1ELb0ELb0ELb0ELb0ELb0EEENS1_21CollectiveEpilogueFwdINS6_IJSA_NS7_ILi512EEESA_EEES9_SC_SE_Li256ELb0ELb0ELb0ELb0EEENS1_29StaticPersistentTileSchedulerILb0EEEEEEEEEvNT_6ParamsE --------------------------
	.section	.nv.shared._ZN7cutlass13device_kernelIN5flash11enable_sm90INS1_16FlashAttnFwdSm90INS1_25CollectiveMainloopFwdSm90ILi2EN4cute5tupleIJNS5_1CILi1EEES8_S8_EEENS6_IJNS7_ILi64EEESA_SA_EEELi512ENS_10bfloat16_tEfNS_4arch4Sm90ELb0ELb0ELb1ELb0ELb0ELb0ELb1ELb0ELb0ELb0ELb0ELb0EEENS1_21CollectiveEpilogueFwdINS6_IJSA_NS7_ILi512EEESA_EEES9_SC_SE_Li256ELb0ELb0ELb0ELb0EEENS1_29StaticPersistentTileSchedulerILb0EEEEEEEEEvNT_6ParamsE,"aw",@nobits
	.sectionflags	@""
	.align	16
	.zero		1024


//--------------------- .nv.shared._ZN7cutlass13device_kernelIN5flash11enable_sm90INS1_16FlashAttnFwdSm90INS1_25CollectiveMainloopFwdSm90ILi2EN4cute5tupleIJNS5_1CILi1EEES8_S8_EEENS6_IJNS7_ILi64EEESA_SA_EEELi512ENS_10bfloat16_tEfNS_4arch4Sm90ELb0ELb0ELb1ELb1ELb0ELb0ELb0ELb0ELb0ELb0ELb0ELb0EEENS1_21CollectiveEpilogueFwdINS6_IJSA_NS7_ILi512EEESA_EEES9_SC_SE_Li256ELb1ELb0ELb0ELb0EEENS1_36VarlenDynamicPersistentTileSchedulerILi64ELi64ELi256ELi32ELb0ELb0ELb1ELb0ELb1ELb1EEEEEEEEEvNT_6ParamsE --------------------------
	.section	.nv.shared._ZN7cutlass13device_kernelIN5flash11enable_sm90INS1_16FlashAttnFwdSm90INS1_25CollectiveMainloopFwdSm90ILi2EN4cute5tupleIJNS5_1CILi1EEES8_S8_EEENS6_IJNS7_ILi64EEESA_SA_EEELi512ENS_10bfloat16_tEfNS_4arch4Sm90ELb0ELb0ELb1ELb1ELb0ELb0ELb0ELb0ELb0ELb0ELb0ELb0EEENS1_21CollectiveEpilogueFwdINS6_IJSA_NS7_ILi512EEESA_EEES9_SC_SE_Li256ELb1ELb0ELb0ELb0EEENS1_36VarlenDynamicPersistentTileSchedulerILi64ELi64ELi256ELi32ELb0ELb0ELb1ELb0ELb1ELb1EEEEEEEEEvNT_6ParamsE,"aw",@nobits
	.sectionflags	@""
	.align	16
	.zero		1024


//--------------------- .nv.shared._ZN7cutlass13device_kernelIN5flash11enable_sm90INS1_16FlashAttnFwdSm90INS1_25CollectiveMainloopFwdSm90ILi2EN4cute5tupleIJNS5_1CILi1EEES8_S8_EEENS6_IJNS7_ILi64EEESA_SA_EEELi512ENS_10bfloat16_tEfNS_4arch4Sm90ELb0ELb0ELb1ELb1ELb0ELb1ELb0ELb0ELb0ELb0ELb0ELb0EEENS1_21CollectiveEpilogueFwdINS6_IJSA_NS7_ILi512EEESA_EEES9_SC_SE_Li256ELb1ELb0ELb0ELb0EEENS1_36VarlenDynamicPersistentTileSchedulerILi64ELi64ELi256ELi32ELb0ELb0ELb1ELb0ELb1ELb1EEEEEEEEEvNT_6ParamsE --------------------------
	.section	.nv.shared._ZN7cutlass13device_kernelIN5flash11enable_sm90INS1_16FlashAttnFwdSm90INS1_25CollectiveMainloopFwdSm90ILi2EN4cute5tupleIJNS5_1CILi1EEES8_S8_EEENS6_IJNS7_ILi64EEESA_SA_EEELi512ENS_10bfloat16_tEfNS_4arch4Sm90ELb0ELb0ELb1ELb1ELb0ELb1ELb0ELb0ELb0ELb0ELb0ELb0EEENS1_21CollectiveEpilogueFwdINS6_IJSA_NS7_ILi512EEESA_EEES9_SC_SE_Li256ELb1ELb0ELb0ELb0EEENS1_36VarlenDynamicPersistentTileSchedulerILi64ELi64ELi256ELi32ELb0ELb0ELb1ELb0ELb1ELb1EEEEEEEEEvNT_6ParamsE,"aw",@nobits
	.sectionflags	@""
	.align	16
	.zero		1024


//--------------------- .nv.shared._ZN7cutlass13device_kernelIN5flash11enable_sm90INS1_16FlashAttnFwdSm90INS1_25CollectiveMainloopFwdSm90ILi2EN4cute5tupleIJNS5_1CILi1EEES8_S8_EEENS6_IJNS7_ILi64EEESA_SA_EEELi512ENS_10bfloat16_tEfNS_4arch4Sm90ELb0ELb0ELb1ELb1ELb0ELb0ELb1ELb0ELb0ELb0ELb0ELb0EEENS1_21CollectiveEpilogueFwdINS6_IJSA_NS7_ILi512EEESA_EEES9_SC_SE_Li256ELb1ELb0ELb0ELb0EEENS1_36VarlenDynamicPersistentTileSchedulerILi64ELi64ELi256ELi32ELb0ELb0ELb1ELb0ELb1ELb1EEEEEEEEEvNT_6ParamsE --------------------------
	.section	.nv.shared._ZN7cutlass13device_kernelIN5flash11enable_sm90INS1_16FlashAttnFwdSm90INS1_25CollectiveMainloopFwdSm90ILi2EN4cute5tupleIJNS5_1CILi1EEES8_S8_EEENS6_IJNS7_ILi64EEESA_SA_EEELi512ENS_10bfloat16_tEfNS_4arch4Sm90ELb0ELb0ELb1ELb1ELb0ELb0ELb1ELb0ELb0ELb0ELb0ELb0EEENS1_21CollectiveEpilogueFwdINS6_IJSA_NS7_ILi512EEESA_EEES9_SC_SE_Li256ELb1ELb0ELb0ELb0EEENS1_36VarlenDynamicPersistentTileSchedulerILi64ELi64ELi256ELi32ELb0ELb0ELb1ELb0ELb1ELb1EEEEEEEEEvNT_6ParamsE,"aw",@nobits
	.sectionflags	@""
	.align	16
	.zero		1024


//--------------------- .nv.shared._ZN7cutlass13device_kernelIN5flash11enable_sm90INS1_16FlashAttnFwdSm90INS1_25CollectiveMainloopFwdSm90ILi2EN4cute5tupleIJNS5_1CILi1EEES8_S8_EEENS6_IJNS7_ILi64EEESA_SA_EEELi512ENS_10bfloat16_tEfNS_4arch4Sm90ELb0ELb0ELb1ELb1ELb0ELb1ELb1ELb0ELb0ELb0ELb0ELb0EEENS1_21CollectiveEpilogueFwdINS6_IJSA_NS7_ILi512EEESA_EEES9_SC_SE_Li256ELb1ELb0ELb0ELb0EEENS1_36VarlenDynamicPersistentTileSchedulerILi64ELi64ELi256ELi32ELb0ELb0ELb1ELb0ELb1ELb1EEEEEEEEEvNT_6ParamsE --------------------------
	.section	.nv.shared._ZN7cutlass13device_kernelIN5flash11enable_sm90INS1_16FlashAttnFwdSm90INS1_25CollectiveMainloopFwdSm90ILi2EN4cute5tupleIJNS5_1CILi1EEES8_S8_EEENS6_IJNS7_ILi64EEESA_SA_EEELi512ENS_10bfloat16_tEfNS_4arch4Sm90ELb0ELb0ELb1ELb1ELb0ELb1ELb1ELb0ELb0ELb0ELb0ELb0EEENS1_21CollectiveEpilogueFwdINS6_IJSA_NS7_ILi512EEESA_EEES9_SC_SE_Li256ELb1ELb0ELb0ELb0EEENS1_36VarlenDynamicPersistentTileSchedulerILi64ELi64ELi256ELi32ELb0ELb0ELb1ELb0ELb1ELb1EEEEEEEEEvNT_6ParamsE,"aw",@nobits
	.sectionflags	@""
	.align	16
	.zero		1024


//--------------------- .nv.shared._ZN7cutlass13device_kernelIN5flash11enable_sm90INS1_16FlashAttnFwdSm90INS1_25CollectiveMainloopFwdSm90ILi2EN4cute5tupleIJNS5_1CILi1EEES8_S8_EEENS6_IJNS7_ILi64EEESA_SA_EEELi512ENS_10bfloat16_tEfNS_4arch4Sm90ELb0ELb1ELb1ELb0ELb0ELb0ELb0ELb0ELb0ELb0ELb0ELb0EEENS1_21CollectiveEpilogueFwdINS6_IJSA_NS7_ILi512EEESA_EEES9_SC_SE_Li256ELb0ELb0ELb0ELb0EEENS1_30DynamicPersistentTileSchedulerILi256ELi32ELb0ELb0ELb1EEEEEEEEEvNT_6ParamsE --------------------------
	.section	.nv.shared._ZN7cutlass13device_kernelIN5flash11enable_sm90INS1_16FlashAttnFwdSm90INS1_25CollectiveMainloopFwdSm90ILi2EN4cute5tupleIJNS5_1CILi1EEES8_S8_EEENS6_IJNS7_ILi64EEESA_SA_EEELi512ENS_10bfloat16_tEfNS_4arch4Sm90ELb0ELb1ELb1ELb0ELb0ELb0ELb0ELb0ELb0ELb0ELb0ELb0EEENS1_21CollectiveEpilogueFwdINS6_IJSA_NS7_ILi512EEESA_EEES9_SC_SE_Li256ELb0ELb0ELb0ELb0EEENS1_30DynamicPersistentTileSchedulerILi256ELi32ELb0ELb0ELb1EEEEEEEEEvNT_6ParamsE,"aw",@nobits
	.sectionflags	@""
	.align	16
	.zero		1024


//--------------------- .nv.shared._ZN7cutlass13device_kernelIN5flash11enable_sm90INS1_16FlashAttnFwdSm90INS1_25CollectiveMainloopFwdSm90ILi2EN4cute5tupleIJNS5_1CILi1EEES8_S8_EEENS6_IJNS7_ILi64EEESA_SA_EEELi512ENS_10bfloat16_tEfNS_4arch4Sm90ELb0ELb1ELb1ELb0ELb0ELb0ELb1ELb0ELb0ELb0ELb0ELb0EEENS1_21CollectiveEpilogueFwdINS6_IJSA_NS7_ILi512EEESA_EEES9_SC_SE_Li256ELb0ELb0ELb0ELb0EEENS1_30DynamicPersistentTileSchedulerILi256ELi32ELb0ELb0ELb1EEEEEEEEEvNT_6ParamsE --------------------------
	.section	.nv.shared._ZN7cutlass13device_kernelIN5flash11enable_sm90INS1_16FlashAttnFwdSm90INS1_25CollectiveMainloopFwdSm90ILi2EN4cute5tupleIJNS5_1CILi1EEES8_S8_EEENS6_IJNS7_ILi64EEESA_SA_EEELi512ENS_10bfloat16_tEfNS_4arch4Sm90ELb0ELb1ELb1ELb0ELb0ELb0ELb1ELb0ELb0ELb0ELb0ELb0EEENS1_21CollectiveEpilogueFwdINS6_IJSA_NS7_ILi512EEESA_EEES9_SC_SE_Li256ELb0ELb0ELb0ELb0EEENS1_30DynamicPersistentTileSchedulerILi256ELi32ELb0ELb0ELb1EEEEEEEEEvNT_6ParamsE,"aw",@nobits
	.sectionflags	@""
	.align	16
	.zero		1024


//--------------------- .nv.shared._ZN7cutlass13device_kernelIN5flash11enable_sm90INS1_16FlashAttnFwdSm90INS1_25CollectiveMainloopFwdSm90ILi2EN4cute5tupleIJNS5_1CILi1EEES8_S8_EEENS6_IJNS7_ILi64EEESA_SA_EEELi512ENS_10bfloat16_tEfNS_4arch4Sm90ELb0ELb1ELb1ELb1ELb0ELb0ELb0ELb0ELb0ELb0ELb0ELb0EEENS1_21CollectiveEpilogueFwdINS6_IJSA_NS7_ILi512EEESA_EEES9_SC_SE_Li256ELb1ELb0ELb0ELb0EEENS1_36VarlenDynamicPersistentTileSchedulerILi64ELi64ELi256ELi32ELb0ELb0ELb1ELb1ELb0ELb1EEEEEEEEEvNT_6ParamsE --------------------------
	.section	.nv.shared._ZN7cutlass13device_kernelIN5flash11enable_sm90INS1_16FlashAttnFwdSm90INS1_25CollectiveMainloopFwdSm90ILi2EN4cute5tupleIJNS5_1CILi1EEES8_S8_EEENS6_IJNS7_ILi64EEESA_SA_EEELi512ENS_10bfloat16_tEfNS_4arch4Sm90ELb0ELb1ELb1ELb1ELb0ELb0ELb0ELb0ELb0ELb0ELb0ELb0EEENS1_21CollectiveEpilogueFwdINS6_IJSA_NS7_ILi512EEESA_EEES9_SC_SE_Li256ELb1ELb0ELb0ELb0EEENS1_36VarlenDynamicPersistentTileSchedulerILi64ELi64ELi256ELi32ELb0ELb0ELb1ELb1ELb0ELb1EEEEEEEEEvNT_6ParamsE,"aw",@nobits
	.sectionflags	@""
	.align	16
	.zero		1024


//--------------------- .nv.shared._ZN7cutlass13device_kernelIN5flash11enable_sm90INS1_16FlashAttnFwdSm90INS1_25CollectiveMainloopFwdSm90ILi2EN4cute5tupleIJNS5_1CILi1EEES8_S8_EEENS6_IJNS7_ILi64EEESA_SA_EEELi512ENS_10bfloat16_tEfNS_4arch4Sm90ELb0ELb1ELb1ELb1ELb0ELb1ELb0ELb0ELb0ELb0ELb0ELb0EEENS1_21CollectiveEpilogueFwdINS6_IJSA_NS7_ILi512EEESA_EEES9_SC_SE_Li256ELb1ELb0ELb0ELb0EEENS1_36VarlenDynamicPersistentTileSchedulerILi64ELi64ELi256ELi32ELb0ELb0ELb1ELb1ELb0ELb1EEEEEEEEEvNT_6ParamsE --------------------------
	.section	.nv.shared._ZN7cutlass13device_kernelIN5flash11enable_sm90INS1_16FlashAttnFwdSm90INS1_25CollectiveMainloopFwdSm90ILi2EN4cute5tupleIJNS5_1CILi1EEES8_S8_EEENS6_IJNS7_ILi64EEESA_SA_EEELi512ENS_10bfloat16_tEfNS_4arch4Sm90ELb0ELb1ELb1ELb1ELb0ELb1ELb0ELb0ELb0ELb0ELb0ELb0EEENS1_21CollectiveEpilogueFwdINS6_IJSA_NS7_ILi512EEESA_EEES9_SC_SE_Li256ELb1ELb0ELb0ELb0EEENS1_36VarlenDynamicPersistentTileSchedulerILi64ELi64ELi256ELi32ELb0ELb0ELb1ELb1ELb0ELb1EEEEEEEEEvNT_6ParamsE,"aw",@nobits
	.sectionflags	@""
	.align	16
	.zero		1024


//--------------------- .nv.shared._ZN7cutlass13device_kernelIN5flash11enable_sm90INS1_16FlashAttnFwdSm90INS1_25CollectiveMainloopFwdSm90ILi2EN4cute5tupleIJNS5_1CILi1EEES8_S8_EEENS6_IJNS7_ILi64EEESA_SA_EEELi512ENS_10bfloat16_tEfNS_4arch4Sm90ELb0ELb1ELb1ELb1ELb0ELb0ELb1ELb0ELb0ELb0ELb0ELb0EEENS1_21CollectiveEpilogueFwdINS6_IJSA_NS7_ILi512EEESA_EEES9_SC_SE_Li256ELb1ELb0ELb0ELb0EEENS1_36VarlenDynamicPersistentTileSchedulerILi64ELi64ELi256ELi32ELb0ELb0ELb1ELb1ELb0ELb1EEEEEEEEEvNT_6ParamsE --------------------------
	.section	.nv.shared._ZN7cutlass13device_kernelIN5flash11enable_sm90INS1_16FlashAttnFwdSm90INS1_25CollectiveMainloopFwdSm90ILi2EN4cute5tupleIJNS5_1CILi1EEES8_S8_EEENS6_IJNS7_ILi64EEESA_SA_EEELi512ENS_10bfloat16_tEfNS_4arch4Sm90ELb0ELb1ELb1ELb1ELb0ELb0ELb1ELb0ELb0ELb0ELb0ELb0EEENS1_21CollectiveEpilogueFwdINS6_IJSA_NS7_ILi512EEESA_EEES9_SC_SE_Li256ELb1ELb0ELb0ELb0EEENS1_36VarlenDynamicPersistentTileSchedulerILi64ELi64ELi256ELi32ELb0ELb0ELb1ELb1ELb0ELb1EEEEEEEEEvNT_6ParamsE,"aw",@nobits
	.sectionflags	@""
	.align	16
	.zero		1024


//--------------------- .nv.shared._ZN7cutlass13device_kernelIN5flash11enable_sm90INS1_16FlashAttnFwdSm90INS1_25CollectiveMainloopFwdSm90ILi2EN4cute5tupleIJNS5_1CILi1EEES8_S8_EEENS6_IJNS7_ILi64EEESA_SA_EEELi512ENS_10bfloat16_tEfNS_4arch4Sm90ELb0ELb1ELb1ELb1ELb0ELb1ELb1ELb0ELb0ELb0ELb0ELb0EEENS1_21CollectiveEpilogueFwdINS6_IJSA_NS7_ILi512EEESA_EEES9_SC_SE_Li256ELb1ELb0ELb0ELb0EEENS1_36VarlenDynamicPersistentTileSchedulerILi64ELi64ELi256ELi32ELb0ELb0ELb1ELb1ELb0ELb1EEEEEEEEEvNT_6ParamsE --------------------------
	.section	.nv.shared._ZN7cutlass13device_kernelIN5flash11enable_sm90INS1_16FlashAttnFwdSm90INS1_25CollectiveMainloopFwdSm90ILi2EN4cute5tupleIJNS5_1CILi1EEES8_S8_EEENS6_IJNS7_ILi64EEESA_SA_EEELi512ENS_10bfloat16_tEfNS_4arch4Sm90ELb0ELb1ELb1ELb1ELb0ELb1ELb1ELb0ELb0ELb0ELb0ELb0EEENS1_21CollectiveEpilogueFwdINS6_IJSA_NS7_ILi512EEESA_EEES9_SC_SE_Li256ELb1ELb0ELb0ELb0EEENS1_36VarlenDynamicPersistentTileSchedulerILi64ELi64ELi256ELi32ELb0ELb0ELb1ELb1ELb0ELb1EEEEEEEEEvNT_6ParamsE,"aw",@nobits
	.sectionflags	@""
	.align	16
	.zero		1024


//--------------------- .nv.shared._ZN7cutlass13device_kernelIN5flash11enable_sm90INS1_16FlashAttnFwdSm90INS1_25CollectiveMainloopFwdSm90ILi2EN4cute5tupleIJNS5_1CILi1EEES8_S8_EEENS6_IJNS7_ILi64EEESA_SA_EEELi512ENS_10bfloat16_tEfNS_4arch4Sm90ELb1ELb0ELb1ELb0ELb0ELb0ELb0ELb0ELb0ELb0ELb0ELb0EEENS1_21CollectiveEpilogueFwdINS6_IJSA_NS7_ILi512EEESA_EEES9_SC_SE_Li256ELb0ELb0ELb0ELb0EEENS1_30DynamicPersistentTileSchedulerILi256ELi32ELb0ELb0ELb1EEEEEEEEEvNT_6ParamsE --------------------------
	.section	.nv.shared._ZN7cutlass13device_kernelIN5flash11enable_sm90INS1_16FlashAttnFwdSm90INS1_25CollectiveMainloopFwdSm90ILi2EN4cute5tupleIJNS5_1CILi1EEES8_S8_EEENS6_IJNS7_ILi64EEESA_SA_EEELi512ENS_10bfloat16_tEfNS_4arch4Sm90ELb1ELb0ELb1ELb0ELb0ELb0ELb0ELb0ELb0ELb0ELb0ELb0EEENS1_21CollectiveEpilogueFwdINS6_IJSA_NS7_ILi512EEESA_EEES9_SC_SE_Li256ELb0ELb0ELb0ELb0EEENS1_30DynamicPersistentTileSchedulerILi256ELi32ELb0ELb0ELb1EEEEEEEEEvNT_6ParamsE,"aw",@nobits
	.sectionflags	@""
	.align	16
	.zero		1024


//--------------------- .nv.shared._ZN7cutlass13device_kernelIN5flash11enable_sm90INS1_16FlashAttnFwdSm90INS1_25CollectiveMainloopFwdSm90ILi2EN4cute5tupleIJNS5_1CILi1EEES8_S8_EEENS6_IJNS7_ILi64EEESA_SA_EEELi512ENS_10bfloat16_tEfNS_4arch4Sm90ELb1ELb0ELb1ELb0ELb0ELb0ELb1ELb0ELb0ELb0ELb0ELb0EEENS1_21CollectiveEpilogueFwdINS6_IJSA_NS7_ILi512EEESA_EEES9_SC_SE_Li256ELb0ELb0ELb0ELb0EEENS1_30DynamicPersistentTileSchedulerILi256ELi32ELb0ELb0ELb1EEEEEEEEEvNT_6ParamsE --------------------------
	.section	.nv.shared._ZN7cutlass13device_kernelIN5flash11enable_sm90INS1_16FlashAttnFwdSm90INS1_25CollectiveMainloopFwdSm90ILi2EN4cute5tupleIJNS5_1CILi1EEES8_S8_EEENS6_IJNS7_ILi64EEESA_SA_EEELi512ENS_10bfloat16_tEfNS_4arch4Sm90ELb1ELb0ELb1ELb0ELb0ELb0ELb1ELb0ELb0ELb0ELb0ELb0EEENS1_21CollectiveEpilogueFwdINS6_IJSA_NS7_ILi512EEESA_EEES9_SC_SE_Li256ELb0ELb0ELb0ELb0EEENS1_30DynamicPersistentTileSchedulerILi256ELi32ELb0ELb0ELb1EEEEEEEEEvNT_6ParamsE,"aw",@nobits
	.sectionflags	@""
	.align	16
	.zero		1024


//--------------------- .nv.shared._ZN7cutlass13device_kernelIN5flash11enable_sm90INS1_16FlashAttnFwdSm90INS1_25CollectiveMainloopFwdSm90ILi2EN4cute5tupleIJNS5_1CILi1EEES8_S8_EEENS6_IJNS7_ILi64EEESA_SA_EEELi512ENS_10bfloat16_tEfNS_4arch4Sm90ELb1ELb0ELb1ELb1ELb0ELb0ELb0ELb0ELb0ELb0ELb0ELb0EEENS1_21CollectiveEpilogueFwdINS6_IJSA_NS7_ILi512EEESA_EEES9_SC_SE_Li256ELb1ELb0ELb0ELb0EEENS1_36VarlenDynamicPersistentTileSchedulerILi64ELi64ELi256ELi32ELb0ELb0ELb1ELb1ELb1ELb1EEEEEEEEEvNT_6ParamsE --------------------------
	.section	.nv.shared._ZN7cutlass13device_kernelIN5flash11enable_sm90INS1_16FlashAttnFwdSm90INS1_25CollectiveMainloopFwdSm90ILi2EN4cute5tupleIJNS5_1CILi1EEES8_S8_EEENS6_IJNS7_ILi64EEESA_SA_EEELi512ENS_10bfloat16_tEfNS_4arch4Sm90ELb1ELb0ELb1ELb1ELb0ELb0ELb0ELb0ELb0ELb0ELb0ELb0EEENS1_21CollectiveEpilogueFwdINS6_IJSA_NS7_ILi512EEESA_EEES9_SC_SE_Li256ELb1ELb0ELb0ELb0EEENS1_36VarlenDynamicPersistentTileSchedulerILi64ELi64ELi256ELi32ELb0ELb0ELb1ELb1ELb1ELb1EEEEEEEEEvNT_6ParamsE,"aw",@nobits
	.sectionflags	@""
	.align	16
	.zero		1024


//--------------------- .nv.shared._ZN7cutlass13device_kernelIN5flash11enable_sm90INS1_16FlashAttnFwdSm90INS1_25CollectiveMainloopFwdSm90ILi2EN4cute5tupleIJNS5_1CILi1EEES8_S8_EEENS6_IJNS7_ILi64EEESA_SA_EEELi512ENS_10bfloat16_tEfNS_4arch4Sm90ELb1ELb0ELb1ELb1ELb0ELb1ELb0ELb0ELb0ELb0ELb0ELb0EEENS1_21CollectiveEpilogueFwdINS6_IJSA_NS7_ILi512EEESA_EEES9_SC_SE_Li256ELb1ELb0ELb0ELb0EEENS1_36VarlenDynamicPersistentTileSchedulerILi64ELi64ELi256ELi32ELb0ELb0ELb1ELb1ELb1ELb1EEEEEEEEEvNT_6ParamsE --------------------------
	.section	.nv.shared._ZN7cutlass13device_kernelIN5flash11enable_sm90INS1_16FlashAttnFwdSm90INS1_25CollectiveMainloopFwdSm90ILi2EN4cute5tupleIJNS5_1CILi1EEES8_S8_EEENS6_IJNS7_ILi64EEESA_SA_EEELi512ENS_10bfloat16_tEfNS_4arch4Sm90ELb1ELb0ELb1ELb1ELb0ELb1ELb0ELb0ELb0ELb0ELb0ELb0EEENS1_21CollectiveEpilogueFwdINS6_IJSA_NS7_ILi512EEESA_EEES9_SC_SE_Li256ELb1ELb0ELb0ELb0EEENS1_36VarlenDynamicPersistentTileSchedulerILi64ELi64ELi256ELi32ELb0ELb0ELb1ELb1ELb1ELb1EEEEEEEEEvNT_6ParamsE,"aw",@nobits
	.sectionflags	@""
	.align	16
	.zero		1024


//--------------------- .nv.shared._ZN7cutlass13device_kernelIN5flash11enable_sm90INS1_16FlashAttnFwdSm90INS1_25CollectiveMainloopFwdSm90ILi2EN4cute5tupleIJNS5_1CILi1EEES8_S8_EEENS6_IJNS7_ILi64EEESA_SA_EEELi512ENS_10bfloat16_tEfNS_4arch4Sm90ELb1ELb0ELb1ELb1ELb0ELb0ELb1ELb0ELb0ELb0ELb0ELb0EEENS1_21CollectiveEpilogueFwdINS6_IJSA_NS7_ILi512EEESA_EEES9_SC_SE_Li256ELb1ELb0ELb0ELb0EEENS1_36VarlenDynamicPersistentTileSchedulerILi64ELi64ELi256ELi32ELb0ELb0ELb1ELb1ELb1ELb1EEEEEEEEEvNT_6ParamsE --------------------------
	.section	.nv.shared._ZN7cutlass13device_kernelIN5flash11enable_sm90INS1_16FlashAttnFwdSm90INS1_25CollectiveMainloopFwdSm90ILi2EN4cute5tupleIJNS5_1CILi1EEES8_S8_EEENS6_IJNS7_ILi64EEESA_SA_EEELi512ENS_10bfloat16_tEfNS_4arch4Sm90ELb1ELb0ELb1ELb1ELb0ELb0ELb1ELb0ELb0ELb0ELb0ELb0EEENS1_21CollectiveEpilogueFwdINS6_IJSA_NS7_ILi512EEESA_EEES9_SC_SE_Li256ELb1ELb0ELb0ELb0EEENS1_36VarlenDynamicPersistentTileSchedulerILi64ELi64ELi256ELi32ELb0ELb0ELb1ELb1ELb1ELb1EEEEEEEEEvNT_6ParamsE,"aw",@nobits
	.sectionflags	@""
	.align	16
	.zero		1024


//--------------------- .nv.shared._ZN7cutlass13device_kernelIN5flash11enable_sm90INS1_16FlashAttnFwdSm90INS1_25CollectiveMainloopFwdSm90ILi2EN4cute5tupleIJNS5_1CILi1EEES8_S8_EEENS6_IJNS7_ILi64EEESA_SA_EEELi512ENS_10bfloat16_tEfNS_4arch4Sm90ELb1ELb0ELb1ELb1ELb0ELb1ELb1ELb0ELb0ELb0ELb0ELb0EEENS1_21CollectiveEpilogueFwdINS6_IJSA_NS7_ILi512EEESA_EEES9_SC_SE_Li256ELb1ELb0ELb0ELb0EEENS1_36VarlenDynamicPersistentTileSchedulerILi64ELi64ELi256ELi32ELb0ELb0ELb1ELb1ELb1ELb1EEEEEEEEEvNT_6ParamsE --------------------------
	.section	.nv.shared._ZN7cutlass13device_kernelIN5flash11enable_sm90INS1_16FlashAttnFwdSm90INS1_25CollectiveMainloopFwdSm90ILi2EN4cute5tupleIJNS5_1CILi1EEES8_S8_EEENS6_IJNS7_ILi64EEESA_SA_EEELi512ENS_10bfloat16_tEfNS_4arch4Sm90ELb1ELb0ELb1ELb1ELb0ELb1ELb1ELb0ELb0ELb0ELb0ELb0EEENS1_21CollectiveEpilogueFwdINS6_IJSA_NS7_ILi512EEESA_EEES9_SC_SE_Li256ELb1ELb0ELb0ELb0EEENS1_36VarlenDynamicPersistentTileSchedulerILi64ELi64ELi256ELi32ELb0ELb0ELb1ELb1ELb1ELb1EEEEEEEEEvNT_6ParamsE,"aw",@nobits
	.sectionflags	@""
	.align	16
	.zero		1024


//--------------------- .nv.constant0._ZN7cutlass13device_kernelIN5flash11enable_sm90INS1_16FlashAttnFwdSm90INS1_25CollectiveMainloopFwdSm90ILi2EN4cute5tupleIJNS5_1CILi1EEES8_S8_EEENS6_IJNS7_ILi64EEESA_SA_EEELi512ENS_10bfloat16_tEfNS_4arch4Sm90ELb0ELb0ELb1ELb0ELb0ELb0ELb0ELb0ELb0ELb0ELb0ELb0EEENS1_21CollectiveEpilogueFwdINS6_IJSA_NS7_ILi512EEESA_EEES9_SC_SE_Li256ELb0ELb0ELb0ELb0EEENS1_29StaticPersistentTileSchedulerILb0EEEEEEEEEvNT_6ParamsE --------------------------
	.section	.nv.constant0._ZN7cutlass13device_kernelIN5flash11enable_sm90INS1_16FlashAttnFwdSm90INS1_25CollectiveMainloopFwdSm90ILi2EN4cute5tupleIJNS5_1CILi1EEES8_S8_EEENS6_IJNS7_ILi64EEESA_SA_EEELi512ENS_10bfloat16_tEfNS_4arch4Sm90ELb0ELb0ELb1ELb0ELb0ELb0ELb0ELb0ELb0ELb0ELb0ELb0EEENS1_21CollectiveEpilogueFwdINS6_IJSA_NS7_ILi512EEESA_EEES9_SC_SE_Li256ELb0ELb0ELb0ELb0EEENS1_29StaticPersistentTileSchedulerILb0EEEEEEEEEvNT_6ParamsE,"a",@progbits
	.sectionflags	@""
	.align	4
.nv.constant0._ZN7cutlass13device_kernelIN5flash11enable_sm90INS1_16FlashAttnFwdSm90INS1_25CollectiveMainloopFwdSm90ILi2EN4cute5tupleIJNS5_1CILi1EEES8_S8_EEENS6_IJNS7_ILi64EEESA_SA_EEELi512ENS_10bfloat16_tEfNS_4arch4Sm90ELb0ELb0ELb1ELb0ELb0ELb0ELb0ELb0ELb0ELb0ELb0ELb0EEENS1_21CollectiveEpilogueFwdINS6_IJSA_NS7_ILi512EEESA_EEES9_SC_SE_Li256ELb0ELb0ELb0ELb0EEENS1_29StaticPersistentTileSchedulerILb0EEEEEEEEEvNT_6ParamsE:
	.zero		3584


//--------------------- .nv.constant0._ZN7cutlass13device_kernelIN5flash11enable_sm90INS1_16FlashAttnFwdSm90INS1_25CollectiveMainloopFwdSm90ILi2EN4cute5tupleIJNS5_1CILi1EEES8_S8_EEENS6_IJNS7_ILi64EEESA_SA_EEELi512ENS_10bfloat16_tEfNS_4arch4Sm90ELb0ELb0ELb1ELb0ELb0ELb0ELb1ELb0ELb0ELb0ELb0ELb0EEENS1_21CollectiveEpilogueFwdINS6_IJSA_NS7_ILi512EEESA_EEES9_SC_SE_Li256ELb0ELb0ELb0ELb0EEENS1_29StaticPersistentTileSchedulerILb0EEEEEEEEEvNT_6ParamsE --------------------------
	.section	.nv.constant0._ZN7cutlass13device_kernelIN5flash11enable_sm90INS1_16FlashAttnFwdSm90INS1_25CollectiveMainloopFwdSm90ILi2EN4cute5tupleIJNS5_1CILi1EEES8_S8_EEENS6_IJNS7_ILi64EEESA_SA_EEELi512ENS_10bfloat16_tEfNS_4arch4Sm90ELb0ELb0ELb1ELb0ELb0ELb0ELb1ELb0ELb0ELb0ELb0ELb0EEENS1_21CollectiveEpilogueFwdINS6_IJSA_NS7_ILi512EEESA_EEES9_SC_SE_Li256ELb0ELb0ELb0ELb0EEENS1_29StaticPersistentTileSchedulerILb0EEEEEEEEEvNT_6ParamsE,"a",@progbits
	.sectionflags	@""
	.align	4
.nv.constant0._ZN7cutlass13device_kernelIN5flash11enable_sm90INS1_16FlashAttnFwdSm90INS1_25CollectiveMainloopFwdSm90ILi2EN4cute5tupleIJNS5_1CILi1EEES8_S8_EEENS6_IJNS7_ILi64EEESA_SA_EEELi512ENS_10bfloat16_tEfNS_4arch4Sm90ELb0ELb0ELb1ELb0ELb0ELb0ELb1ELb0ELb0ELb0ELb0ELb0EEENS1_21CollectiveEpilogueFwdINS6_IJSA_NS7_ILi512EEESA_EEES9_SC_SE_Li256ELb0ELb0ELb0ELb0EEENS1_29StaticPersistentTileSchedulerILb0EEEEEEEEEvNT_6ParamsE:
	.zero		3840


//--------------------- .nv.constant0._ZN7cutlass13device_kernelIN5flash11enable_sm90INS1_16FlashAttnFwdSm90INS1_25CollectiveMainloopFwdSm90ILi2EN4cute5tupleIJNS5_1CILi1EEES8_S8_EEENS6_IJNS7_ILi64EEESA_SA_EEELi512ENS_10bfloat16_tEfNS_4arch4Sm90ELb0ELb0ELb1ELb1ELb0ELb0ELb0ELb0ELb0ELb0ELb0ELb0EEENS1_21CollectiveEpilogueFwdINS6_IJSA_NS7_ILi512EEESA_EEES9_SC_SE_Li256ELb1ELb0ELb0ELb0EEENS1_36VarlenDynamicPersistentTileSchedulerILi64ELi64ELi256ELi32ELb0ELb0ELb1ELb0ELb1ELb1EEEEEEEEEvNT_6ParamsE --------------------------
	.section	.nv.constant0._ZN7cutlass13device_kernelIN5flash11enable_sm90INS1_16FlashAttnFwdSm90INS1_25CollectiveMainloopFwdSm90ILi2EN4cute5tupleIJNS5_1CILi1EEES8_S8_EEENS6_IJNS7_ILi64EEESA_SA_EEELi512ENS_10bfloat16_tEfNS_4arch4Sm90ELb0ELb0ELb1ELb1ELb0ELb0ELb0ELb0ELb0ELb0ELb0ELb0EEENS1_21CollectiveEpilogueFwdINS6_IJSA_NS7_ILi512EEESA_EEES9_SC_SE_Li256ELb1ELb0ELb0ELb0EEENS1_36VarlenDynamicPersistentTileSchedulerILi64ELi64ELi256ELi32ELb0ELb0ELb1ELb0ELb1ELb1EEEEEEEEEvNT_6ParamsE,"a",@progbits
	.sectionflags	@""
	.align	4
.nv.constant0._ZN7cutlass13device_kernelIN5flash11enable_sm90INS1_16FlashAttnFwdSm90INS1_25CollectiveMainloopFwdSm90ILi2EN4cute5tupleIJNS5_1CILi1EEES8_S8_EEENS6_IJNS7_ILi64EEESA_SA_EEELi512ENS_10bfloat16_tEfNS_4arch4Sm90ELb0ELb0ELb1ELb1ELb0ELb0ELb0ELb0ELb0ELb0ELb0ELb0EEENS1_21CollectiveEpilogueFwdINS6_IJSA_NS7_ILi512EEESA_EEES9_SC_SE_Li256ELb1ELb0ELb0ELb0EEENS1_36VarlenDynamicPersistentTileSchedulerILi64ELi64ELi256ELi32ELb0ELb0ELb1ELb0ELb1ELb1EEEEEEEEEvNT_6ParamsE:
	.zero		3200


//--------------------- .nv.constant0._ZN7cutlass13device_kernelIN5flash11enable_sm90INS1_16FlashAttnFwdSm90INS1_25CollectiveMainloopFwdSm90ILi2EN4cute5tupleIJNS5_1CILi1EEES8_S8_EEENS6_IJNS7_ILi64EEESA_SA_EEELi512ENS_10bfloat16_tEfNS_4arch4Sm90ELb0ELb0ELb1ELb1ELb0ELb1ELb0ELb0ELb0ELb0ELb0ELb0EEENS1_21CollectiveEpilogueFwdINS6_IJSA_NS7_ILi512EEESA_EEES9_SC_SE_Li256ELb1ELb0ELb0ELb0EEENS1_36VarlenDynamicPersistentTileSchedulerILi64ELi64ELi256ELi32ELb0ELb0ELb1ELb0ELb1ELb1EEEEEEEEEvNT_6ParamsE --------------------------
	.section	.nv.constant0._ZN7cutlass13device_kernelIN5flash11enable_sm90INS1_16FlashAttnFwdSm90INS1_25CollectiveMainloopFwdSm90ILi2EN4cute5tupleIJNS5_1CILi1EEES8_S8_EEENS6_IJNS7_ILi64EEESA_SA_EEELi512ENS_10bfloat16_tEfNS_4arch4Sm90ELb0ELb0ELb1ELb1ELb0ELb1ELb0ELb0ELb0ELb0ELb0ELb0EEENS1_21CollectiveEpilogueFwdINS6_IJSA_NS7_ILi512EEESA_EEES9_SC_SE_Li256ELb1ELb0ELb0ELb0EEENS1_36VarlenDynamicPersistentTileSchedulerILi64ELi64ELi256ELi32ELb0ELb0ELb1ELb0ELb1ELb1EEEEEEEEEvNT_6ParamsE,"a",@progbits
	.sectionflags	@""
	.align	4
.nv.constant0._ZN7cutlass13device_kernelIN5flash11enable_sm90INS1_16FlashAttnFwdSm90INS1_25CollectiveMainloopFwdSm90ILi2EN4cute5tupleIJNS5_1CILi1EEES8_S8_EEENS6_IJNS7_ILi64EEESA_SA_EEELi512ENS_10bfloat16_tEfNS_4arch4Sm90ELb0ELb0ELb1ELb1ELb0ELb1ELb0ELb0ELb0ELb0ELb0ELb0EEENS1_21CollectiveEpilogueFwdINS6_IJSA_NS7_ILi512EEESA_EEES9_SC_SE_Li256ELb1ELb0ELb0ELb0EEENS1_36VarlenDynamicPersistentTileSchedulerILi64ELi64ELi256ELi32ELb0ELb0ELb1ELb0ELb1ELb1EEEEEEEEEvNT_6ParamsE:
	.zero		3200


//--------------------- .nv.constant0._ZN7cutlass13device_kernelIN5flash11enable_sm90INS1_16FlashAttnFwdSm90INS1_25CollectiveMainloopFwdSm90ILi2EN4cute5tupleIJNS5_1CILi1EEES8_S8_EEENS6_IJNS7_ILi64EEESA_SA_EEELi512ENS_10bfloat16_tEfNS_4arch4Sm90ELb0ELb0ELb1ELb1ELb0ELb0ELb1ELb0ELb0ELb0ELb0ELb0EEENS1_21CollectiveEpilogueFwdINS6_IJSA_NS7_ILi512EEESA_EEES9_SC_SE_Li256ELb1ELb0ELb0ELb0EEENS1_36VarlenDynamicPersistentTileSchedulerILi64ELi64ELi256ELi32ELb0ELb0ELb1ELb0ELb1ELb1EEEEEEEEEvNT_6ParamsE --------------------------
	.section	.nv.constant0._ZN7cutlass13device_kernelIN5flash11enable_sm90INS1_16FlashAttnFwdSm90INS1_25CollectiveMainloopFwdSm90ILi2EN4cute5tupleIJNS5_1CILi1EEES8_S8_EEENS6_IJNS7_ILi64EEESA_SA_EEELi512ENS_10bfloat16_tEfNS_4arch4Sm90ELb0ELb0ELb1ELb1ELb0ELb0ELb1ELb0ELb0ELb0ELb0ELb0EEENS1_21CollectiveEpilogueFwdINS6_IJSA_NS7_ILi512EEESA_EEES9_SC_SE_Li256ELb1ELb0ELb0ELb0EEENS1_36VarlenDynamicPersistentTileSchedulerILi64ELi64ELi256ELi32ELb0ELb0ELb1ELb0ELb1ELb1EEEEEEEEEvNT_6ParamsE,"a",@progbits
	.sectionflags	@""
	.align	4
.nv.constant0._ZN7cutlass13device_kernelIN5flash11enable_sm90INS1_16FlashAttnFwdSm90INS1_25CollectiveMainloopFwdSm90ILi2EN4cute5tupleIJNS5_1CILi1EEES8_S8_EEENS6_IJNS7_ILi64EEESA_SA_EEELi512ENS_10bfloat16_tEfNS_4arch4Sm90ELb0ELb0ELb1ELb1ELb0ELb0ELb1ELb0ELb0ELb0ELb0ELb0EEENS1_21CollectiveEpilogueFwdINS6_IJSA_NS7_ILi512EEESA_EEES9_SC_SE_Li256ELb1ELb0ELb0ELb0EEENS1_36VarlenDynamicPersistentTileSchedulerILi64ELi64ELi256ELi32ELb0ELb0ELb1ELb0ELb1ELb1EEEEEEEEEvNT_6ParamsE:
	.zero		3456


//--------------------- .nv.constant0._ZN7cutlass13device_kernelIN5flash11enable_sm90INS1_16FlashAttnFwdSm90INS1_25CollectiveMainloopFwdSm90ILi2EN4cute5tupleIJNS5_1CILi1EEES8_S8_EEENS6_IJNS7_ILi64EEESA_SA_EEELi512ENS_10bfloat16_tEfNS_4arch4Sm90ELb0ELb0ELb1ELb1ELb0ELb1ELb1ELb0ELb0ELb0ELb0ELb0EEENS1_21CollectiveEpilogueFwdINS6_IJSA_NS7_ILi512EEESA_EEES9_SC_SE_Li256ELb1ELb0ELb0ELb0EEENS1_36VarlenDynamicPersistentTileSchedulerILi64ELi64ELi256ELi32ELb0ELb0ELb1ELb0ELb1ELb1EEEEEEEEEvNT_6ParamsE --------------------------
	.section	.nv.constant0._ZN7cutlass13device_kernelIN5flash11enable_sm90INS1_16FlashAttnFwdSm90INS1_25CollectiveMainloopFwdSm90ILi2EN4cute5tupleIJNS5_1CILi1EEES8_S8_EEENS6_IJNS7_ILi64EEESA_SA_EEELi512ENS_10bfloat16_tEfNS_4arch4Sm90ELb0ELb0ELb1ELb1ELb0ELb1ELb1ELb0ELb0ELb0ELb0ELb0EEENS1_21CollectiveEpilogueFwdINS6_IJSA_NS7_ILi512EEESA_EEES9_SC_SE_Li256ELb1ELb0ELb0ELb0EEENS1_36VarlenDynamicPersistentTileSchedulerILi64ELi64ELi256ELi32ELb0ELb0ELb1ELb0ELb1ELb1EEEEEEEEEvNT_6ParamsE,"a",@progbits
	.sectionflags	@""
	.align	4
.nv.constant0._ZN7cutlass13device_kernelIN5flash11enable_sm90INS1_16FlashAttnFwdSm90INS1_25CollectiveMainloopFwdSm90ILi2EN4cute5tupleIJNS5_1CILi1EEES8_S8_EEENS6_IJNS7_ILi64EEESA_SA_EEELi512ENS_10bfloat16_tEfNS_4arch4Sm90ELb0ELb0ELb1ELb1ELb0ELb1ELb1ELb0ELb0ELb0ELb0ELb0EEENS1_21CollectiveEpilogueFwdINS6_IJSA_NS7_ILi512EEESA_EEES9_SC_SE_Li256ELb1ELb0ELb0ELb0EEENS1_36VarlenDynamicPersistentTileSchedulerILi64ELi64ELi256ELi32ELb0ELb0ELb1ELb0ELb1ELb1EEEEEEEEEvNT_6ParamsE:
	.zero		3456


//--------------------- .nv.constant0._ZN7cutlass13device_kernelIN5flash11enable_sm90INS1_16FlashAttnFwdSm90INS1_25CollectiveMainloopFwdSm90ILi2EN4cute5tupleIJNS5_1CILi1EEES8_S8_EEENS6_IJNS7_ILi64EEESA_SA_EEELi512ENS_10bfloat16_tEfNS_4arch4Sm90ELb0ELb1ELb1ELb0ELb0ELb0ELb0ELb0ELb0ELb0ELb0ELb0EEENS1_21CollectiveEpilogueFwdINS6_IJSA_NS7_ILi512EEESA_EEES9_SC_SE_Li256ELb0ELb0ELb0ELb0EEENS1_30DynamicPersistentTileSchedulerILi256ELi32ELb0ELb0ELb1EEEEEEEEEvNT_6ParamsE --------------------------
	.section	.nv.constant0._ZN7cutlass13device_kernelIN5flash11enable_sm90INS1_16FlashAttnFwdSm90INS1_25CollectiveMainloopFwdSm90ILi2EN4cute5tupleIJNS5_1CILi1EEES8_S8_EEENS6_IJNS7_ILi64EEESA_SA_EEELi512ENS_10bfloat16_tEfNS_4arch4Sm90ELb0ELb1ELb1ELb0ELb0ELb0ELb0ELb0ELb0ELb0ELb0ELb0EEENS1_21CollectiveEpilogueFwdINS6_IJSA_NS7_ILi512EEESA_EEES9_SC_SE_Li256ELb0ELb0ELb0ELb0EEENS1_30DynamicPersistentTileSchedulerILi256ELi32ELb0ELb0ELb1EEEEEEEEEvNT_6ParamsE,"a",@progbits
	.sectionflags	@""
	.align	4
.nv.constant0._ZN7cutlass13device_kernelIN5flash11enable_sm90INS1_16FlashAttnFwdSm90INS1_25CollectiveMainloopFwdSm90ILi2EN4cute5tupleIJNS5_1CILi1EEES8_S8_EEENS6_IJNS7_ILi64EEESA_SA_EEELi512ENS_10bfloat16_tEfNS_4arch4Sm90ELb0ELb1ELb1ELb0ELb0ELb0ELb0ELb0ELb0ELb0ELb0ELb0EEENS1_21CollectiveEpilogueFwdINS6_IJSA_NS7_ILi512EEESA_EEES9_SC_SE_Li256ELb0ELb0ELb0ELb0EEENS1_30DynamicPersistentTileSchedulerILi256ELi32ELb0ELb0ELb1EEEEEEEEEvNT_6ParamsE:
	.zero		3584


//--------------------- .nv.constant0._ZN7cutlass13device_kernelIN5flash11enable_sm90INS1_16FlashAttnFwdSm90INS1_25CollectiveMainloopFwdSm90ILi2EN4cute5tupleIJNS5_1CILi1EEES8_S8_EEENS6_IJNS7_ILi64EEESA_SA_EEELi512ENS_10bfloat16_tEfNS_4arch4Sm90ELb0ELb1ELb1ELb0ELb0ELb0ELb1ELb0ELb0ELb0ELb0ELb0EEENS1_21CollectiveEpilogueFwdINS6_IJSA_NS7_ILi512EEESA_EEES9_SC_SE_Li256ELb0ELb0ELb0ELb0EEENS1_30DynamicPersistentTileSchedulerILi256ELi32ELb0ELb0ELb1EEEEEEEEEvNT_6ParamsE --------------------------
	.section	.nv.constant0._ZN7cutlass13device_kernelIN5flash11enable_sm90INS1_16FlashAttnFwdSm90INS1_25CollectiveMainloopFwdSm90ILi2EN4cute5tupleIJNS5_1CILi1EEES8_S8_EEENS6_IJNS7_ILi64EEESA_SA_EEELi512ENS_10bfloat16_tEfNS_4arch4Sm90ELb0ELb1ELb1ELb0ELb0ELb0ELb1ELb0ELb0ELb0ELb0ELb0EEENS1_21CollectiveEpilogueFwdINS6_IJSA_NS7_ILi512EEESA_EEES9_SC_SE_Li256ELb0ELb0ELb0ELb0EEENS1_30DynamicPersistentTileSchedulerILi256ELi32ELb0ELb0ELb1EEEEEEEEEvNT_6ParamsE,"a",@progbits
	.sectionflags	@""
	.align	4
.nv.constant0._ZN7cutlass13device_kernelIN5flash11enable_sm90INS1_16FlashAttnFwdSm90INS1_25CollectiveMainloopFwdSm90ILi2EN4cute5tupleIJNS5_1CILi1EEES8_S8_EEENS6_IJNS7_ILi64EEESA_SA_EEELi512ENS_10bfloat16_tEfNS_4arch4Sm90ELb0ELb1ELb1ELb0ELb0ELb0ELb1ELb0ELb0ELb0ELb0ELb0EEENS1_21CollectiveEpilogueFwdINS6_IJSA_NS7_ILi512EEESA_EEES9_SC_SE_Li256ELb0ELb0ELb0ELb0EEENS1_30DynamicPersistentTileSchedulerILi256ELi32ELb0ELb0ELb1EEEEEEEEEvNT_6ParamsE:
	.zero		3840


//--------------------- .nv.constant0._ZN7cutlass13device_kernelIN5flash11enable_sm90INS1_16FlashAttnFwdSm90INS1_25CollectiveMainloopFwdSm90ILi2EN4cute5tupleIJNS5_1CILi1EEES8_S8_EEENS6_IJNS7_ILi64EEESA_SA_EEELi512ENS_10bfloat16_tEfNS_4arch4Sm90ELb0ELb1ELb1ELb1ELb0ELb0ELb0ELb0ELb0ELb0ELb0ELb0EEENS1_21CollectiveEpilogueFwdINS6_IJSA_NS7_ILi512EEESA_EEES9_SC_SE_Li256ELb1ELb0ELb0ELb0EEENS1_36VarlenDynamicPersistentTileSchedulerILi64ELi64ELi256ELi32ELb0ELb0ELb1ELb1ELb0ELb1EEEEEEEEEvNT_6ParamsE --------------------------
	.section	.nv.constant0._ZN7cutlass13device_kernelIN5flash11enable_sm90INS1_16FlashAttnFwdSm90INS1_25CollectiveMainloopFwdSm90ILi2EN4cute5tupleIJNS5_1CILi1EEES8_S8_EEENS6_IJNS7_ILi64EEESA_SA_EEELi512ENS_10bfloat16_tEfNS_4arch4Sm90ELb0ELb1ELb1ELb1ELb0ELb0ELb0ELb0ELb0ELb0ELb0ELb0EEENS1_21CollectiveEpilogueFwdINS6_IJSA_NS7_ILi512EEESA_EEES9_SC_SE_Li256ELb1ELb0ELb0ELb0EEENS1_36VarlenDynamicPersistentTileSchedulerILi64ELi64ELi256ELi32ELb0ELb0ELb1ELb1ELb0ELb1EEEEEEEEEvNT_6ParamsE,"a",@progbits
	.sectionflags	@""
	.align	4
.nv.constant0._ZN7cutlass13device_kernelIN5flash11enable_sm90INS1_16FlashAttnFwdSm90INS1_25CollectiveMainloopFwdSm90ILi2EN4cute5tupleIJNS5_1CILi1EEES8_S8_EEENS6_IJNS7_ILi64EEESA_SA_EEELi512ENS_10bfloat16_tEfNS_4arch4Sm90ELb0ELb1ELb1ELb1ELb0ELb0ELb0ELb0ELb0ELb0ELb0ELb0EEENS1_21CollectiveEpilogueFwdINS6_IJSA_NS7_ILi512EEESA_EEES9_SC_SE_Li256ELb1ELb0ELb0ELb0EEENS1_36VarlenDynamicPersistentTileSchedulerILi64ELi64ELi256ELi32ELb0ELb0ELb1ELb1ELb0ELb1EEEEEEEEEvNT_6ParamsE:
	.zero		3200


//--------------------- .nv.constant0._ZN7cutlass13device_kernelIN5flash11enable_sm90INS1_16FlashAttnFwdSm90INS1_25CollectiveMainloopFwdSm90ILi2EN4cute5tupleIJNS5_1CILi1EEES8_S8_EEENS6_IJNS7_ILi64EEESA_SA_EEELi512ENS_10bfloat16_tEfNS_4arch4Sm90ELb0ELb1ELb1ELb1ELb0ELb1ELb0ELb0ELb0ELb0ELb0ELb0EEENS1_21CollectiveEpilogueFwdINS6_IJSA_NS7_ILi512EEESA_EEES9_SC_SE_Li256ELb1ELb0ELb0ELb0EEENS1_36VarlenDynamicPersistentTileSchedulerILi64ELi64ELi256ELi32ELb0ELb0ELb1ELb1ELb0ELb1EEEEEEEEEvNT_6ParamsE --------------------------
	.section	.nv.constant0._ZN7cutlass13device_kernelIN5flash11enable_sm90INS1_16FlashAttnFwdSm90INS1_25CollectiveMainloopFwdSm90ILi2EN4cute5tupleIJNS5_1CILi1EEES8_S8_EEENS6_IJNS7_ILi64EEESA_SA_EEELi512ENS_10bfloat16_tEfNS_4arch4Sm90ELb0ELb1ELb1ELb1ELb0ELb1ELb0ELb0ELb0ELb0ELb0ELb0EEENS1_21CollectiveEpilogueFwdINS6_IJSA_NS7_ILi512EEESA_EEES9_SC_SE_Li256ELb1ELb0ELb0ELb0EEENS1_36VarlenDynamicPersistentTileSchedulerILi64ELi64ELi256ELi32ELb0ELb0ELb1ELb1ELb0ELb1EEEEEEEEEvNT_6ParamsE,"a",@progbits
	.sectionflags	@""
	.align	4
.nv.constant0._ZN7cutlass13device_kernelIN5flash11enable_sm90INS1_16FlashAttnFwdSm90INS1_25CollectiveMainloopFwdSm90ILi2EN4cute5tupleIJNS5_1CILi1EEES8_S8_EEENS6_IJNS7_ILi64EEESA_SA_EEELi512ENS_10bfloat16_tEfNS_4arch4Sm90ELb0ELb1ELb1ELb1ELb0ELb1ELb0ELb0ELb0ELb0ELb0ELb0EEENS1_21CollectiveEpilogueFwdINS6_IJSA_NS7_ILi512EEESA_EEES9_SC_SE_Li256ELb1ELb0ELb0ELb0EEENS1_36VarlenDynamicPersistentTileSchedulerILi64ELi64ELi256ELi32ELb0ELb0ELb1ELb1ELb0ELb1EEEEEEEEEvNT_6ParamsE:
	.zero		3200


//--------------------- .nv.constant0._ZN7cutlass13device_kernelIN5flash11enable_sm90INS1_16FlashAttnFwdSm90INS1_25CollectiveMainloopFwdSm90ILi2EN4cute5tupleIJNS5_1CILi1EEES8_S8_EEENS6_IJNS7_ILi64EEESA_SA_EEELi512ENS_10bfloat16_tEfNS_4arch4Sm90ELb0ELb1ELb1ELb1ELb0ELb0ELb1ELb0ELb0ELb0ELb0ELb0EEENS1_21CollectiveEpilogueFwdINS6_IJSA_NS7_ILi512EEESA_EEES9_SC_SE_Li256ELb1ELb0ELb0ELb0EEENS1_36VarlenDynamicPersistentTileSchedulerILi64ELi64ELi256ELi32ELb0ELb0ELb1ELb1ELb0ELb1EEEEEEEEEvNT_6ParamsE --------------------------
	.section	.nv.constant0._ZN7cutlass13device_kernelIN5flash11enable_sm90INS1_16FlashAttnFwdSm90INS1_25CollectiveMainloopFwdSm90ILi2EN4cute5tupleIJNS5_1CILi1EEES8_S8_EEENS6_IJNS7_ILi64EEESA_SA_EEELi512ENS_10bfloat16_tEfNS_4arch4Sm90ELb0ELb1ELb1ELb1ELb0ELb0ELb1ELb0ELb0ELb0ELb0ELb0EEENS1_21CollectiveEpilogueFwdINS6_IJSA_NS7_ILi512EEESA_EEES9_SC_SE_Li256ELb1ELb0ELb0ELb0EEENS1_36VarlenDynamicPersistentTileSchedulerILi64ELi64ELi256ELi32ELb0ELb0ELb1ELb1ELb0ELb1EEEEEEEEEvNT_6ParamsE,"a",@progbits
	.sectionflags	@""
	.align	4
.nv.constant0._ZN7cutlass13device_kernelIN5flash11enable_sm90INS1_16FlashAttnFwdSm90INS1_25CollectiveMainloopFwdSm90ILi2EN4cute5tupleIJNS5_1CILi1EEES8_S8_EEENS6_IJNS7_ILi64EEESA_SA_EEELi512ENS_10bfloat16_tEfNS_4arch4Sm90ELb0ELb1ELb1ELb1ELb0ELb0ELb1ELb0ELb0ELb0ELb0ELb0EEENS1_21CollectiveEpilogueFwdINS6_IJSA_NS7_ILi512EEESA_EEES9_SC_SE_Li256ELb1ELb0ELb0ELb0EEENS1_36VarlenDynamicPersistentTileSchedulerILi64ELi64ELi256ELi32ELb0ELb0ELb1ELb1ELb0ELb1EEEEEEEEEvNT_6ParamsE:
	.zero		3456


//--------------------- .nv.constant0._ZN7cutlass13device_kernelIN5flash11enable_sm90INS1_16FlashAttnFwdSm90INS1_25CollectiveMainloopFwdSm90ILi2EN4cute5tupleIJNS5_1CILi1EEES8_S8_EEENS6_IJNS7_ILi64EEESA_SA_EEELi512ENS_10bfloat16_tEfNS_4arch4Sm90ELb0ELb1ELb1ELb1ELb0ELb1ELb1ELb0ELb0ELb0ELb0ELb0EEENS1_21CollectiveEpilogueFwdINS6_IJSA_NS7_ILi512EEESA_EEES9_SC_SE_Li256ELb1ELb0ELb0ELb0EEENS1_36VarlenDynamicPersistentTileSchedulerILi64ELi64ELi256ELi32ELb0ELb0ELb1ELb1ELb0ELb1EEEEEEEEEvNT_6ParamsE --------------------------
	.section	.nv.constant0._ZN7cutlass13device_kernelIN5flash11enable_sm90INS1_16FlashAttnFwdSm90INS1_25CollectiveMainloopFwdSm90ILi2EN4cute5tupleIJNS5_1CILi1EEES8_S8_EEENS6_IJNS7_ILi64EEESA_SA_EEELi512ENS_10bfloat16_tEfNS_4arch4Sm90ELb0ELb1ELb1ELb1ELb0ELb1ELb1ELb0ELb0ELb0ELb0ELb0EEENS1_21CollectiveEpilogueFwdINS6_IJSA_NS7_ILi512EEESA_EEES9_SC_SE_Li256ELb1ELb0ELb0ELb0EEENS1_36VarlenDynamicPersistentTileSchedulerILi64ELi64ELi256ELi32ELb0ELb0ELb1ELb1ELb0ELb1EEEEEEEEEvNT_6ParamsE,"a",@progbits
	.sectionflags	@""
	.align	4
.nv.constant0._ZN7cutlass13device_kernelIN5flash11enable_sm90INS1_16FlashAttnFwdSm90INS1_25CollectiveMainloopFwdSm90ILi2EN4cute5tupleIJNS5_1CILi1EEES8_S8_EEENS6_IJNS7_ILi64EEESA_SA_EEELi512ENS_10bfloat16_tEfNS_4arch4Sm90ELb0ELb1ELb1ELb1ELb0ELb1ELb1ELb0ELb0ELb0ELb0ELb0EEENS1_21CollectiveEpilogueFwdINS6_IJSA_NS7_ILi512EEESA_EEES9_SC_SE_Li256ELb1ELb0ELb0ELb0EEENS1_36VarlenDynamicPersistentTileSchedulerILi64ELi64ELi256ELi32ELb0ELb0ELb1ELb1ELb0ELb1EEEEEEEEEvNT_6ParamsE:
	.zero		3456


//--------------------- .nv.constant0._ZN7cutlass13device_kernelIN5flash11enable_sm90INS1_16FlashAttnFwdSm90INS1_25CollectiveMainloopFwdSm90ILi2EN4cute5tupleIJNS5_1CILi1EEES8_S8_EEENS6_IJNS7_ILi64EEESA_SA_EEELi512ENS_10bfloat16_tEfNS_4arch4Sm90ELb1ELb0ELb1ELb0ELb0ELb0ELb0ELb0ELb0ELb0ELb0ELb0EEENS1_21CollectiveEpilogueFwdINS6_IJSA_NS7_ILi512EEESA_EEES9_SC_SE_Li256ELb0ELb0ELb0ELb0EEENS1_30DynamicPersistentTileSchedulerILi256ELi32ELb0ELb0ELb1EEEEEEEEEvNT_6ParamsE --------------------------
	.section	.nv.constant0._ZN7cutlass13device_kernelIN5flash11enable_sm90INS1_16FlashAttnFwdSm90INS1_25CollectiveMainloopFwdSm90ILi2EN4cute5tupleIJNS5_1CILi1EEES8_S8_EEENS6_IJNS7_ILi64EEESA_SA_EEELi512ENS_10bfloat16_tEfNS_4arch4Sm90ELb1ELb0ELb1ELb0ELb0ELb0ELb0ELb0ELb0ELb0ELb0ELb0EEENS1_21CollectiveEpilogueFwdINS6_IJSA_NS7_ILi512EEESA_EEES9_SC_SE_Li256ELb0ELb0ELb0ELb0EEENS1_30DynamicPersistentTileSchedulerILi256ELi32ELb0ELb0ELb1EEEEEEEEEvNT_6ParamsE,"a",@progbits
	.sectionflags	@""
	.align	4
.nv.constant0._ZN7cutlass13device_kernelIN5flash11enable_sm90INS1_16FlashAttnFwdSm90INS1_25CollectiveMainloopFwdSm90ILi2EN4cute5tupleIJNS5_1CILi1EEES8_S8_EEENS6_IJNS7_ILi64EEESA_SA_EEELi512ENS_10bfloat16_tEfNS_4arch4Sm90ELb1ELb0ELb1ELb0ELb0ELb0ELb0ELb0ELb0ELb0ELb0ELb0EEENS1_21CollectiveEpilogueFwdINS6_IJSA_NS7_ILi512EEESA_EEES9_SC_SE_Li256ELb0ELb0ELb0ELb0EEENS1_30DynamicPersistentTileSchedulerILi256ELi32ELb0ELb0ELb1EEEEEEEEEvNT_6ParamsE:
	.zero		3584


//--------------------- .nv.constant0._ZN7cutlass13device_kernelIN5flash11enable_sm90INS1_16FlashAttnFwdSm90INS1_25CollectiveMainloopFwdSm90ILi2EN4cute5tupleIJNS5_1CILi1EEES8_S8_EEENS6_IJNS7_ILi64EEESA_SA_EEELi512ENS_10bfloat16_tEfNS_4arch4Sm90ELb1ELb0ELb1ELb0ELb0ELb0ELb1ELb0ELb0ELb0ELb0ELb0EEENS1_21CollectiveEpilogueFwdINS6_IJSA_NS7_ILi512EEESA_EEES9_SC_SE_Li256ELb0ELb0ELb0ELb0EEENS1_30DynamicPersistentTileSchedulerILi256ELi32ELb0ELb0ELb1EEEEEEEEEvNT_6ParamsE --------------------------
	.section	.nv.constant0._ZN7cutlass13device_kernelIN5flash11enable_sm90INS1_16FlashAttnFwdSm90INS1_25CollectiveMainloopFwdSm90ILi2EN4cute5tupleIJNS5_1CILi1EEES8_S8_EEENS6_IJNS7_ILi64EEESA_SA_EEELi512ENS_10bfloat16_tEfNS_4arch4Sm90ELb1ELb0ELb1ELb0ELb0ELb0ELb1ELb0ELb0ELb0ELb0ELb0EEENS1_21CollectiveEpilogueFwdINS6_IJSA_NS7_ILi512EEESA_EEES9_SC_SE_Li256ELb0ELb0ELb0ELb0EEENS1_30DynamicPersistentTileSchedulerILi256ELi32ELb0ELb0ELb1EEEEEEEEEvNT_6ParamsE,"a",@progbits
	.sectionflags	@""
	.align	4
.nv.constant0._ZN7cutlass13device_kernelIN5flash11enable_sm90INS1_16FlashAttnFwdSm90INS1_25CollectiveMainloopFwdSm90ILi2EN4cute5tupleIJNS5_1CILi1EEES8_S8_EEENS6_IJNS7_ILi64EEESA_SA_EEELi512ENS_10bfloat16_tEfNS_4arch4Sm90ELb1ELb0ELb1ELb0ELb0ELb0ELb1ELb0ELb0ELb0ELb0ELb0EEENS1_21CollectiveEpilogueFwdINS6_IJSA_NS7_ILi512EEESA_EEES9_SC_SE_Li256ELb0ELb0ELb0ELb0EEENS1_30DynamicPersistentTileSchedulerILi256ELi32ELb0ELb0ELb1EEEEEEEEEvNT_6ParamsE:
	.zero		3840


//--------------------- .nv.constant0._ZN7cutlass13device_kernelIN5flash11enable_sm90INS1_16FlashAttnFwdSm90INS1_25CollectiveMainloopFwdSm90ILi2EN4cute5tupleIJNS5_1CILi1EEES8_S8_EEENS6_IJNS7_ILi64EEESA_SA_EEELi512ENS_10bfloat16_tEfNS_4arch4Sm90ELb1ELb0ELb1ELb1ELb0ELb0ELb0ELb0ELb0ELb0ELb0ELb0EEENS1_21CollectiveEpilogueFwdINS6_IJSA_NS7_ILi512EEESA_EEES9_SC_SE_Li256ELb1ELb0ELb0ELb0EEENS1_36VarlenDynamicPersistentTileSchedulerILi64ELi64ELi256ELi32ELb0ELb0ELb1ELb1ELb1ELb1EEEEEEEEEvNT_6ParamsE --------------------------
	.section	.nv.constant0._ZN7cutlass13device_kernelIN5flash11enable_sm90INS1_16FlashAttnFwdSm90INS1_25CollectiveMainloopFwdSm90ILi2EN4cute5tupleIJNS5_1CILi1EEES8_S8_EEENS6_IJNS7_ILi64EEESA_SA_EEELi512ENS_10bfloat16_tEfNS_4arch4Sm90ELb1ELb0ELb1ELb1ELb0ELb0ELb0ELb0ELb0ELb0ELb0ELb0EEENS1_21CollectiveEpilogueFwdINS6_IJSA_NS7_ILi512EEESA_EEES9_SC_SE_Li256ELb1ELb0ELb0ELb0EEENS1_36VarlenDynamicPersistentTileSchedulerILi64ELi64ELi256ELi32ELb0ELb0ELb1ELb1ELb1ELb1EEEEEEEEEvNT_6ParamsE,"a",@progbits
	.sectionflags	@""
	.align	4
.nv.constant0._ZN7cutlass13device_kernelIN5flash11enable_sm90INS1_16FlashAttnFwdSm90INS1_25CollectiveMainloopFwdSm90ILi2EN4cute5tupleIJNS5_1CILi1EEES8_S8_EEENS6_IJNS7_ILi64EEESA_SA_EEELi512ENS_10bfloat16_tEfNS_4arch4Sm90ELb1ELb0ELb1ELb1ELb0ELb0ELb0ELb0ELb0ELb0ELb0ELb0EEENS1_21CollectiveEpilogueFwdINS6_IJSA_NS7_ILi512EEESA_EEES9_SC_SE_Li256ELb1ELb0ELb0ELb0EEENS1_36VarlenDynamicPersistentTileSchedulerILi64ELi64ELi256ELi32ELb0ELb0ELb1ELb1ELb1ELb1EEEEEEEEEvNT_6ParamsE:
	.zero		3200


//--------------------- .nv.constant0._ZN7cutlass13device_kernelIN5flash11enable_sm90INS1_16FlashAttnFwdSm90INS1_25CollectiveMainloopFwdSm90ILi2EN4cute5tupleIJNS5_1CILi1EEES8_S8_EEENS6_IJNS7_ILi64EEESA_SA_EEELi512ENS_10bfloat16_tEfNS_4arch4Sm90ELb1ELb0ELb1ELb1ELb0ELb1ELb0ELb0ELb0ELb0ELb0ELb0EEENS1_21CollectiveEpilogueFwdINS6_IJSA_NS7_ILi512EEESA_EEES9_SC_SE_Li256ELb1ELb0ELb0ELb0EEENS1_36VarlenDynamicPersistentTileSchedulerILi64ELi64ELi256ELi32ELb0ELb0ELb1ELb1ELb1ELb1EEEEEEEEEvNT_6ParamsE --------------------------
	.section	.nv.constant0._ZN7cutlass13device_kernelIN5flash11enable_sm90INS1_16FlashAttnFwdSm90INS1_25CollectiveMainloopFwdSm90ILi2EN4cute5tupleIJNS5_1CILi1EEES8_S8_EEENS6_IJNS7_ILi64EEESA_SA_EEELi512ENS_10bfloat16_tEfNS_4arch4Sm90ELb1ELb0ELb1ELb1ELb0ELb1ELb0ELb0ELb0ELb0ELb0ELb0EEENS1_21CollectiveEpilogueFwdINS6_IJSA_NS7_ILi512EEESA_EEES9_SC_SE_Li256ELb1ELb0ELb0ELb0EEENS1_36VarlenDynamicPersistentTileSchedulerILi64ELi64ELi256ELi32ELb0ELb0ELb1ELb1ELb1ELb1EEEEEEEEEvNT_6ParamsE,"a",@progbits
	.sectionflags	@""
	.align	4
.nv.constant0._ZN7cutlass13device_kernelIN5flash11enable_sm90INS1_16FlashAttnFwdSm90INS1_25CollectiveMainloopFwdSm90ILi2EN4cute5tupleIJNS5_1CILi1EEES8_S8_EEENS6_IJNS7_ILi64EEESA_SA_EEELi512ENS_10bfloat16_tEfNS_4arch4Sm90ELb1ELb0ELb1ELb1ELb0ELb1ELb0ELb0ELb0ELb0ELb0ELb0EEENS1_21CollectiveEpilogueFwdINS6_IJSA_NS7_ILi512EEESA_EEES9_SC_SE_Li256ELb1ELb0ELb0ELb0EEENS1_36VarlenDynamicPersistentTileSchedulerILi64ELi64ELi256ELi32ELb0ELb0ELb1ELb1ELb1ELb1EEEEEEEEEvNT_6ParamsE:
	.zero		3200


//--------------------- .nv.constant0._ZN7cutlass13device_kernelIN5flash11enable_sm90INS1_16FlashAttnFwdSm90INS1_25CollectiveMainloopFwdSm90ILi2EN4cute5tupleIJNS5_1CILi1EEES8_S8_EEENS6_IJNS7_ILi64EEESA_SA_EEELi512ENS_10bfloat16_tEfNS_4arch4Sm90ELb1ELb0ELb1ELb1ELb0ELb0ELb1ELb0ELb0ELb0ELb0ELb0EEENS1_21CollectiveEpilogueFwdINS6_IJSA_NS7_ILi512EEESA_EEES9_SC_SE_Li256ELb1ELb0ELb0ELb0EEENS1_36VarlenDynamicPersistentTileSchedulerILi64ELi64ELi256ELi32ELb0ELb0ELb1ELb1ELb1ELb1EEEEEEEEEvNT_6ParamsE --------------------------
	.section	.nv.constant0._ZN7cutlass13device_kernelIN5flash11enable_sm90INS1_16FlashAttnFwdSm90INS1_25CollectiveMainloopFwdSm90ILi2EN4cute5tupleIJNS5_1CILi1EEES8_S8_EEENS6_IJNS7_ILi64EEESA_SA_EEELi512ENS_10bfloat16_tEfNS_4arch4Sm90ELb1ELb0ELb1ELb1ELb0ELb0ELb1ELb0ELb0ELb0ELb0ELb0EEENS1_21CollectiveEpilogueFwdINS6_IJSA_NS7_ILi512EEESA_EEES9_SC_SE_Li256ELb1ELb0ELb0ELb0EEENS1_36VarlenDynamicPersistentTileSchedulerILi64ELi64ELi256ELi32ELb0ELb0ELb1ELb1ELb1ELb1EEEEEEEEEvNT_6ParamsE,"a",@progbits
	.sectionflags	@""
	.align	4
.nv.constant0._ZN7cutlass13device_kernelIN5flash11enable_sm90INS1_16FlashAttnFwdSm90INS1_25CollectiveMainloopFwdSm90ILi2EN4cute5tupleIJNS5_1CILi1EEES8_S8_EEENS6_IJNS7_ILi64EEESA_SA_EEELi512ENS_10bfloat16_tEfNS_4arch4Sm90ELb1ELb0ELb1ELb1ELb0ELb0ELb1ELb0ELb0ELb0ELb0ELb0EEENS1_21CollectiveEpilogueFwdINS6_IJSA_NS7_ILi512EEESA_EEES9_SC_SE_Li256ELb1ELb0ELb0ELb0EEENS1_36VarlenDynamicPersistentTileSchedulerILi64ELi64ELi256ELi32ELb0ELb0ELb1ELb1ELb1ELb1EEEEEEEEEvNT_6ParamsE:
	.zero		3456


//--------------------- .nv.constant0._ZN7cutlass13device_kernelIN5flash11enable_sm90INS1_16FlashAttnFwdSm90INS1_25CollectiveMainloopFwdSm90ILi2EN4cute5tupleIJNS5_1CILi1EEES8_S8_EEENS6_IJNS7_ILi64EEESA_SA_EEELi512ENS_10bfloat16_tEfNS_4arch4Sm90ELb1ELb0ELb1ELb1ELb0ELb1ELb1ELb0ELb0ELb0ELb0ELb0EEENS1_21CollectiveEpilogueFwdINS6_IJSA_NS7_ILi512EEESA_EEES9_SC_SE_Li256ELb1ELb0ELb0ELb0EEENS1_36VarlenDynamicPersistentTileSchedulerILi64ELi64ELi256ELi32ELb0ELb0ELb1ELb1ELb1ELb1EEEEEEEEEvNT_6ParamsE --------------------------
	.section	.nv.constant0._ZN7cutlass13device_kernelIN5flash11enable_sm90INS1_16FlashAttnFwdSm90INS1_25CollectiveMainloopFwdSm90ILi2EN4cute5tupleIJNS5_1CILi1EEES8_S8_EEENS6_IJNS7_ILi64EEESA_SA_EEELi512ENS_10bfloat16_tEfNS_4arch4Sm90ELb1ELb0ELb1ELb1ELb0ELb1ELb1ELb0ELb0ELb0ELb0ELb0EEENS1_21CollectiveEpilogueFwdINS6_IJSA_NS7_ILi512EEESA_EEES9_SC_SE_Li256ELb1ELb0ELb0ELb0EEENS1_36VarlenDynamicPersistentTileSchedulerILi64ELi64ELi256ELi32ELb0ELb0ELb1ELb1ELb1ELb1EEEEEEEEEvNT_6ParamsE,"a",@progbits
	.sectionflags	@""
	.align	4
.nv.constant0._ZN7cutlass13device_kernelIN5flash11enable_sm90INS1_16FlashAttnFwdSm90INS1_25CollectiveMainloopFwdSm90ILi2EN4cute5tupleIJNS5_1CILi1EEES8_S8_EEENS6_IJNS7_ILi64EEESA_SA_EEELi512ENS_10bfloat16_tEfNS_4arch4Sm90ELb1ELb0ELb1ELb1ELb0ELb1ELb1ELb0ELb0ELb0ELb0ELb0EEENS1_21CollectiveEpilogueFwdINS6_IJSA_NS7_ILi512EEESA_EEES9_SC_SE_Li256ELb1ELb0ELb0ELb0EEENS1_36VarlenDynamicPersistentTileSchedulerILi64ELi64ELi256ELi32ELb0ELb0ELb1ELb1ELb1ELb1EEEEEEEEEvNT_6ParamsE:
	.zero		3456


//--------------------- SYMBOLS --------------------------

	.type		.nv.reservedSmem.offset0,@object
	.size		.nv.reservedSmem.offset0,0x4
	.type		__assertfail,@function
